	.target	sm_90a

	.elftype	@"ET_EXEC"


//--------------------- .note.nv.tkinfo           --------------------------
	.section	.note.nv.tkinfo,"",@"SHT_NOTE"
	.sectionflags	@"SHF_NOTE_NV_TKINFO"
	.tkinfo
        /*0018*/ 	.word	0x00000002
        /*0030*/ 	.string	""
        /*0030*/ 	.string	"ptxas"
        /*0030*/ 	.string	"Cuda compilation tools, release 13.0, V13.0.88"
        /*0030*/ 	.string	"Build cuda_13.0.r13.0/compiler.36424714_0"
        /*0030*/ 	.string	"-arch sm_90a -m 64 "



//--------------------- .note.nv.cuinfo           --------------------------
	.section	.note.nv.cuinfo,"",@"SHT_NOTE"
	.sectionflags	@"SHF_NOTE_NV_CUINFO"
        /*0018*/ 	.short	0x0002
        /*001a*/ 	.short	0x005a
        /*001c*/ 	.short	0x0082
	.zero		2


//--------------------- .nv.info                  --------------------------
	.section	.nv.info,"",@"SHT_CUDA_INFO"
	.align	4


	//----- nvinfo : EIATTR_REGCOUNT
	.align		4
        /*0000*/ 	.byte	0x04, 0x2f
        /*0002*/ 	.short	(.L_26 - .L_25)
	.align		4
.L_25:
        /*0004*/ 	.word	index@(_ZN7cutlass13device_kernelIN5flash11enable_sm90INS1_16FlashAttnFwdSm90INS1_25CollectiveMainloopFwdSm90ILi2EN4cute5tupleIJNS5_1CILi1EEES8_S8_EEENS6_IJNS7_ILi128EEENS7_ILi160EEENS7_ILi192EEEEEELi192ENS_12float_e4m3_tEfNS_4arch4Sm90ELb1ELb0ELb1ELb1ELb0ELb1ELb0ELb1ELb1ELb1ELb1ELb0EEENS1_21CollectiveEpilogueFwdINS6_IJSA_SC_SB_EEES9_NS_10bfloat16_tESG_Li256ELb1ELb1ELb1ELb1EEENS1_36VarlenDynamicPersistentTileSchedulerILi128ELi160ELi256ELi128ELb1ELb1ELb1ELb1ELb1ELb1EEEEEEEEEvNT_6ParamsE)
        /*0008*/ 	.word	0x000000a8


	//----- nvinfo : EIATTR_FRAME_SIZE
	.align		4
.L_26:
        /*000c*/ 	.byte	0x04, 0x11
        /*000e*/ 	.short	(.L_28 - .L_27)
	.align		4
.L_27:
        /*0010*/ 	.word	index@(_ZN7cutlass13device_kernelIN5flash11enable_sm90INS1_16FlashAttnFwdSm90INS1_25CollectiveMainloopFwdSm90ILi2EN4cute5tupleIJNS5_1CILi1EEES8_S8_EEENS6_IJNS7_ILi128EEENS7_ILi160EEENS7_ILi192EEEEEELi192ENS_12float_e4m3_tEfNS_4arch4Sm90ELb1ELb0ELb1ELb1ELb0ELb1ELb0ELb1ELb1ELb1ELb1ELb0EEENS1_21CollectiveEpilogueFwdINS6_IJSA_SC_SB_EEES9_NS_10bfloat16_tESG_Li256ELb1ELb1ELb1ELb1EEENS1_36VarlenDynamicPersistentTileSchedulerILi128ELi160ELi256ELi128ELb1ELb1ELb1ELb1ELb1ELb1EEEEEEEEEvNT_6ParamsE)
        /*0014*/ 	.word	0x00000078


	//----- nvinfo : EIATTR_REGCOUNT
	.align		4
.L_28:
        /*0018*/ 	.byte	0x04, 0x2f
        /*001a*/ 	.short	(.L_30 - .L_29)
	.align		4
.L_29:
        /*001c*/ 	.word	index@(_ZN7cutlass13device_kernelIN5flash11enable_sm90INS1_16FlashAttnFwdSm90INS1_25CollectiveMainloopFwdSm90ILi2EN4cute5tupleIJNS5_1CILi1EEES8_S8_EEENS6_IJNS7_ILi128EEENS7_ILi160EEENS7_ILi192EEEEEELi192ENS_12float_e4m3_tEfNS_4arch4Sm90ELb1ELb0ELb1ELb1ELb0ELb0ELb0ELb1ELb1ELb1ELb1ELb0EEENS1_21CollectiveEpilogueFwdINS6_IJSA_SC_SB_EEES9_NS_10bfloat16_tESG_Li256ELb1ELb1ELb1ELb1EEENS1_36VarlenDynamicPersistentTileSchedulerILi128ELi160ELi256ELi128ELb1ELb1ELb1ELb1ELb1ELb1EEEEEEEEEvNT_6ParamsE)
        /*0020*/ 	.word	0x000000a8


	//----- nvinfo : EIATTR_FRAME_SIZE
	.align		4
.L_30:
        /*0024*/ 	.byte	0x04, 0x11
        /*0026*/ 	.short	(.L_32 - .L_31)
	.align		4
.L_31:
        /*0028*/ 	.word	index@(_ZN7cutlass13device_kernelIN5flash11enable_sm90INS1_16FlashAttnFwdSm90INS1_25CollectiveMainloopFwdSm90ILi2EN4cute5tupleIJNS5_1CILi1EEES8_S8_EEENS6_IJNS7_ILi128EEENS7_ILi160EEENS7_ILi192EEEEEELi192ENS_12float_e4m3_tEfNS_4arch4Sm90ELb1ELb0ELb1ELb1ELb0ELb0ELb0ELb1ELb1ELb1ELb1ELb0EEENS1_21CollectiveEpilogueFwdINS6_IJSA_SC_SB_EEES9_NS_10bfloat16_tESG_Li256ELb1ELb1ELb1ELb1EEENS1_36VarlenDynamicPersistentTileSchedulerILi128ELi160ELi256ELi128ELb1ELb1ELb1ELb1ELb1ELb1EEEEEEEEEvNT_6ParamsE)
        /*002c*/ 	.word	0x00000040


	//----- nvinfo : EIATTR_REGCOUNT
	.align		4
.L_32:
        /*0030*/ 	.byte	0x04, 0x2f
        /*0032*/ 	.short	(.L_34 - .L_33)
	.align		4
.L_33:
        /*0034*/ 	.word	index@(_ZN7cutlass13device_kernelIN5flash11enable_sm90INS1_16FlashAttnFwdSm90INS1_25CollectiveMainloopFwdSm90ILi2EN4cute5tupleIJNS5_1CILi1EEES8_S8_EEENS6_IJNS7_ILi128EEENS7_ILi160EEENS7_ILi192EEEEEELi192ENS_12float_e4m3_tEfNS_4arch4Sm90ELb1ELb0ELb1ELb0ELb0ELb0ELb0ELb1ELb1ELb1ELb1ELb0EEENS1_21CollectiveEpilogueFwdINS6_IJSA_SC_SB_EEES9_NS_10bfloat16_tESG_Li256ELb0ELb1ELb1ELb1EEENS1_19SingleTileSchedulerILb0ELb1ELb1ELi128EEEEEEEEEvNT_6ParamsE)
        /*0038*/ 	.word	0x000000a8


	//----- nvinfo : EIATTR_FRAME_SIZE
	.align		4
.L_34:
        /*003c*/ 	.byte	0x04, 0x11
        /*003e*/ 	.short	(.L_36 - .L_35)
	.align		4
.L_35:
        /*0040*/ 	.word	index@(_ZN7cutlass13device_kernelIN5flash11enable_sm90INS1_16FlashAttnFwdSm90INS1_25CollectiveMainloopFwdSm90ILi2EN4cute5tupleIJNS5_1CILi1EEES8_S8_EEENS6_IJNS7_ILi128EEENS7_ILi160EEENS7_ILi192EEEEEELi192ENS_12float_e4m3_tEfNS_4arch4Sm90ELb1ELb0ELb1ELb0ELb0ELb0ELb0ELb1ELb1ELb1ELb1ELb0EEENS1_21CollectiveEpilogueFwdINS6_IJSA_SC_SB_EEES9_NS_10bfloat16_tESG_Li256ELb0ELb1ELb1ELb1EEENS1_19SingleTileSchedulerILb0ELb1ELb1ELi128EEEEEEEEEvNT_6ParamsE)
        /*0044*/ 	.word	0x00000018


	//----- nvinfo : EIATTR_REGCOUNT
	.align		4
.L_36:
        /*0048*/ 	.byte	0x04, 0x2f
        /*004a*/ 	.short	(.L_38 - .L_37)
	.align		4
.L_37:
        /*004c*/ 	.word	index@(_ZN7cutlass13device_kernelIN5flash11enable_sm90INS1_16FlashAttnFwdSm90INS1_25CollectiveMainloopFwdSm90ILi2EN4cute5tupleIJNS5_1CILi1EEES8_S8_EEENS6_IJNS7_ILi128EEESA_NS7_ILi192EEEEEELi192ENS_12float_e4m3_tEfNS_4arch4Sm90ELb0ELb1ELb1ELb1ELb0ELb1ELb0ELb1ELb1ELb1ELb1ELb0EEENS1_21CollectiveEpilogueFwdINS6_IJSA_SB_SA_EEES9_NS_10bfloat16_tESF_Li256ELb1ELb1ELb1ELb1EEENS1_36VarlenDynamicPersistentTileSchedulerILi128ELi128ELi256ELi128ELb1ELb1ELb1ELb1ELb0ELb1EEEEEEEEEvNT_6ParamsE)
        /*0050*/ 	.word	0x000000a8


	//----- nvinfo : EIATTR_FRAME_SIZE
	.align		4
.L_38:
        /*0054*/ 	.byte	0x04, 0x11
        /*0056*/ 	.short	(.L_40 - .L_39)
	.align		4
.L_39:
        /*0058*/ 	.word	index@(_ZN7cutlass13device_kernelIN5flash11enable_sm90INS1_16FlashAttnFwdSm90INS1_25CollectiveMainloopFwdSm90ILi2EN4cute5tupleIJNS5_1CILi1EEES8_S8_EEENS6_IJNS7_ILi128EEESA_NS7_ILi192EEEEEELi192ENS_12float_e4m3_tEfNS_4arch4Sm90ELb0ELb1ELb1ELb1ELb0ELb1ELb0ELb1ELb1ELb1ELb1ELb0EEENS1_21CollectiveEpilogueFwdINS6_IJSA_SB_SA_EEES9_NS_10bfloat16_tESF_Li256ELb1ELb1ELb1ELb1EEENS1_36VarlenDynamicPersistentTileSchedulerILi128ELi128ELi256ELi128ELb1ELb1ELb1ELb1ELb0ELb1EEEEEEEEEvNT_6ParamsE)
        /*005c*/ 	.word	0x00000070


	//----- nvinfo : EIATTR_REGCOUNT
	.align		4
.L_40:
        /*0060*/ 	.byte	0x04, 0x2f
        /*0062*/ 	.short	(.L_42 - .L_41)
	.align		4
.L_41:
        /*0064*/ 	.word	index@(_ZN7cutlass13device_kernelIN5flash11enable_sm90INS1_16FlashAttnFwdSm90INS1_25CollectiveMainloopFwdSm90ILi2EN4cute5tupleIJNS5_1CILi1EEES8_S8_EEENS6_IJNS7_ILi128EEESA_NS7_ILi192EEEEEELi192ENS_12float_e4m3_tEfNS_4arch4Sm90ELb0ELb1ELb1ELb1ELb0ELb0ELb0ELb1ELb1ELb1ELb1ELb0EEENS1_21CollectiveEpilogueFwdINS6_IJSA_SB_SA_EEES9_NS_10bfloat16_tESF_Li256ELb1ELb1ELb1ELb1EEENS1_36VarlenDynamicPersistentTileSchedulerILi128ELi128ELi256ELi128ELb1ELb1ELb1ELb1ELb0ELb1EEEEEEEEEvNT_6ParamsE)
        /*0068*/ 	.word	0x000000a8


	//----- nvinfo : EIATTR_FRAME_SIZE
	.align		4
.L_42:
        /*006c*/ 	.byte	0x04, 0x11
        /*006e*/ 	.short	(.L_44 - .L_43)
	.align		4
.L_43:
        /*0070*/ 	.word	index@(_ZN7cutlass13device_kernelIN5flash11enable_sm90INS1_16FlashAttnFwdSm90INS1_25CollectiveMainloopFwdSm90ILi2EN4cute5tupleIJNS5_1CILi1EEES8_S8_EEENS6_IJNS7_ILi128EEESA_NS7_ILi192EEEEEELi192ENS_12float_e4m3_tEfNS_4arch4Sm90ELb0ELb1ELb1ELb1ELb0ELb0ELb0ELb1ELb1ELb1ELb1ELb0EEENS1_21CollectiveEpilogueFwdINS6_IJSA_SB_SA_EEES9_NS_10bfloat16_tESF_Li256ELb1ELb1ELb1ELb1EEENS1_36VarlenDynamicPersistentTileSchedulerILi128ELi128ELi256ELi128ELb1ELb1ELb1ELb1ELb0ELb1EEEEEEEEEvNT_6ParamsE)
        /*0074*/ 	.word	0x00000040


	//----- nvinfo : EIATTR_REGCOUNT
	.align		4
.L_44:
        /*0078*/ 	.byte	0x04, 0x2f
        /*007a*/ 	.short	(.L_46 - .L_45)
	.align		4
.L_45:
        /*007c*/ 	.word	index@(_ZN7cutlass13device_kernelIN5flash11enable_sm90INS1_16FlashAttnFwdSm90INS1_25CollectiveMainloopFwdSm90ILi2EN4cute5tupleIJNS5_1CILi1EEES8_S8_EEENS6_IJNS7_ILi128EEESA_NS7_ILi192EEEEEELi192ENS_12float_e4m3_tEfNS_4arch4Sm90ELb0ELb1ELb1ELb0ELb0ELb0ELb0ELb1ELb1ELb1ELb1ELb0EEENS1_21CollectiveEpilogueFwdINS6_IJSA_SB_SA_EEES9_NS_10bfloat16_tESF_Li256ELb0ELb1ELb1ELb1EEENS1_19SingleTileSchedulerILb0ELb1ELb1ELi128EEEEEEEEEvNT_6ParamsE)
        /*0080*/ 	.word	0x000000a8


	//----- nvinfo : EIATTR_FRAME_SIZE
	.align		4
.L_46:
        /*0084*/ 	.byte	0x04, 0x11
        /*0086*/ 	.short	(.L_48 - .L_47)
	.align		4
.L_47:
        /*0088*/ 	.word	index@(_ZN7cutlass13device_kernelIN5flash11enable_sm90INS1_16FlashAttnFwdSm90INS1_25CollectiveMainloopFwdSm90ILi2EN4cute5tupleIJNS5_1CILi1EEES8_S8_EEENS6_IJNS7_ILi128EEESA_NS7_ILi192EEEEEELi192ENS_12float_e4m3_tEfNS_4arch4Sm90ELb0ELb1ELb1ELb0ELb0ELb0ELb0ELb1ELb1ELb1ELb1ELb0EEENS1_21CollectiveEpilogueFwdINS6_IJSA_SB_SA_EEES9_NS_10bfloat16_tESF_Li256ELb0ELb1ELb1ELb1EEENS1_19SingleTileSchedulerILb0ELb1ELb1ELi128EEEEEEEEEvNT_6ParamsE)
        /*008c*/ 	.word	0x00000018


	//----- nvinfo : EIATTR_REGCOUNT
	.align		4
.L_48:
        /*0090*/ 	.byte	0x04, 0x2f
        /*0092*/ 	.short	(.L_50 - .L_49)
	.align		4
.L_49:
        /*0094*/ 	.word	index@(_ZN7cutlass13device_kernelIN5flash11enable_sm90INS1_16FlashAttnFwdSm90INS1_25CollectiveMainloopFwdSm90ILi2EN4cute5tupleIJNS5_1CILi1EEES8_S8_EEENS6_IJNS7_ILi128EEENS7_ILi160EEENS7_ILi192EEEEEELi192ENS_12float_e4m3_tEfNS_4arch4Sm90ELb0ELb0ELb1ELb1ELb0ELb1ELb0ELb1ELb1ELb1ELb1ELb0EEENS1_21CollectiveEpilogueFwdINS6_IJSA_SC_SB_EEES9_NS_10bfloat16_tESG_Li256ELb1ELb1ELb1ELb1EEENS1_36VarlenDynamicPersistentTileSchedulerILi128ELi160ELi256ELi128ELb1ELb1ELb1ELb0ELb1ELb1EEEEEEEEEvNT_6ParamsE)
        /*0098*/ 	.word	0x000000a8


	//----- nvinfo : EIATTR_FRAME_SIZE
	.align		4
.L_50:
        /*009c*/ 	.byte	0x04, 0x11
        /*009e*/ 	.short	(.L_52 - .L_51)
	.align		4
.L_51:
        /*00a0*/ 	.word	index@(_ZN7cutlass13device_kernelIN5flash11enable_sm90INS1_16FlashAttnFwdSm90INS1_25CollectiveMainloopFwdSm90ILi2EN4cute5tupleIJNS5_1CILi1EEES8_S8_EEENS6_IJNS7_ILi128EEENS7_ILi160EEENS7_ILi192EEEEEELi192ENS_12float_e4m3_tEfNS_4arch4Sm90ELb0ELb0ELb1ELb1ELb0ELb1ELb0ELb1ELb1ELb1ELb1ELb0EEENS1_21CollectiveEpilogueFwdINS6_IJSA_SC_SB_EEES9_NS_10bfloat16_tESG_Li256ELb1ELb1ELb1ELb1EEENS1_36VarlenDynamicPersistentTileSchedulerILi128ELi160ELi256ELi128ELb1ELb1ELb1ELb0ELb1ELb1EEEEEEEEEvNT_6ParamsE)
        /*00a4*/ 	.word	0x000000e0


	//----- nvinfo : EIATTR_REGCOUNT
	.align		4
.L_52:
        /*00a8*/ 	.byte	0x04, 0x2f
        /*00aa*/ 	.short	(.L_54 - .L_53)
	.align		4
.L_53:
        /*00ac*/ 	.word	index@(_ZN7cutlass13device_kernelIN5flash11enable_sm90INS1_16FlashAttnFwdSm90INS1_25CollectiveMainloopFwdSm90ILi2EN4cute5tupleIJNS5_1CILi1EEES8_S8_EEENS6_IJNS7_ILi128EEENS7_ILi160EEENS7_ILi192EEEEEELi192ENS_12float_e4m3_tEfNS_4arch4Sm90ELb0ELb0ELb1ELb1ELb0ELb0ELb0ELb1ELb1ELb1ELb1ELb0EEENS1_21CollectiveEpilogueFwdINS6_IJSA_SC_SB_EEES9_NS_10bfloat16_tESG_Li256ELb1ELb1ELb1ELb1EEENS1_36VarlenDynamicPersistentTileSchedulerILi128ELi160ELi256ELi128ELb1ELb1ELb1ELb0ELb1ELb1EEEEEEEEEvNT_6ParamsE)
        /*00b0*/ 	.word	0x000000a8


	//----- nvinfo : EIATTR_FRAME_SIZE
	.align		4
.L_54:
        /*00b4*/ 	.byte	0x04, 0x11
        /*00b6*/ 	.short	(.L_56 - .L_55)
	.align		4
.L_55:
        /*00b8*/ 	.word	index@(_ZN7cutlass13device_kernelIN5flash11enable_sm90INS1_16FlashAttnFwdSm90INS1_25CollectiveMainloopFwdSm90ILi2EN4cute5tupleIJNS5_1CILi1EEES8_S8_EEENS6_IJNS7_ILi128EEENS7_ILi160EEENS7_ILi192EEEEEELi192ENS_12float_e4m3_tEfNS_4arch4Sm90ELb0ELb0ELb1ELb1ELb0ELb0ELb0ELb1ELb1ELb1ELb1ELb0EEENS1_21CollectiveEpilogueFwdINS6_IJSA_SC_SB_EEES9_NS_10bfloat16_tESG_Li256ELb1ELb1ELb1ELb1EEENS1_36VarlenDynamicPersistentTileSchedulerILi128ELi160ELi256ELi128ELb1ELb1ELb1ELb0ELb1ELb1EEEEEEEEEvNT_6ParamsE)
        /*00bc*/ 	.word	0x00000040


	//----- nvinfo : EIATTR_REGCOUNT
	.align		4
.L_56:
        /*00c0*/ 	.byte	0x04, 0x2f
        /*00c2*/ 	.short	(.L_58 - .L_57)
	.align		4
.L_57:
        /*00c4*/ 	.word	index@(_ZN7cutlass13device_kernelIN5flash11enable_sm90INS1_16FlashAttnFwdSm90INS1_25CollectiveMainloopFwdSm90ILi2EN4cute5tupleIJNS5_1CILi1EEES8_S8_EEENS6_IJNS7_ILi128EEENS7_ILi160EEENS7_ILi192EEEEEELi192ENS_12float_e4m3_tEfNS_4arch4Sm90ELb0ELb0ELb1ELb0ELb0ELb0ELb0ELb1ELb1ELb1ELb1ELb0EEENS1_21CollectiveEpilogueFwdINS6_IJSA_SC_SB_EEES9_NS_10bfloat16_tESG_Li256ELb0ELb1ELb1ELb1EEENS1_19SingleTileSchedulerILb0ELb1ELb1ELi128EEEEEEEEEvNT_6ParamsE)
        /*00c8*/ 	.word	0x000000a8


	//----- nvinfo : EIATTR_FRAME_SIZE
	.align		4
.L_58:
        /*00cc*/ 	.byte	0x04, 0x11
        /*00ce*/ 	.short	(.L_60 - .L_59)
	.align		4
.L_59:
        /*00d0*/ 	.word	index@(_ZN7cutlass13device_kernelIN5flash11enable_sm90INS1_16FlashAttnFwdSm90INS1_25CollectiveMainloopFwdSm90ILi2EN4cute5tupleIJNS5_1CILi1EEES8_S8_EEENS6_IJNS7_ILi128EEENS7_ILi160EEENS7_ILi192EEEEEELi192ENS_12float_e4m3_tEfNS_4arch4Sm90ELb0ELb0ELb1ELb0ELb0ELb0ELb0ELb1ELb1ELb1ELb1ELb0EEENS1_21CollectiveEpilogueFwdINS6_IJSA_SC_SB_EEES9_NS_10bfloat16_tESG_Li256ELb0ELb1ELb1ELb1EEENS1_19SingleTileSchedulerILb0ELb1ELb1ELi128EEEEEEEEEvNT_6ParamsE)
        /*00d4*/ 	.word	0x00000018


	//----- nvinfo : EIATTR_MIN_STACK_SIZE
	.align		4
.L_60:
        /*00d8*/ 	.byte	0x04, 0x12
        /*00da*/ 	.short	(.L_62 - .L_61)
	.align		4
.L_61:
        /*00dc*/ 	.word	index@(_ZN7cutlass13device_kernelIN5flash11enable_sm90INS1_16FlashAttnFwdSm90INS1_25CollectiveMainloopFwdSm90ILi2EN4cute5tupleIJNS5_1CILi1EEES8_S8_EEENS6_IJNS7_ILi128EEENS7_ILi160EEENS7_ILi192EEEEEELi192ENS_12float_e4m3_tEfNS_4arch4Sm90ELb0ELb0ELb1ELb0ELb0ELb0ELb0ELb1ELb1ELb1ELb1ELb0EEENS1_21CollectiveEpilogueFwdINS6_IJSA_SC_SB_EEES9_NS_10bfloat16_tESG_Li256ELb0ELb1ELb1ELb1EEENS1_19SingleTileSchedulerILb0ELb1ELb1ELi128EEEEEEEEEvNT_6ParamsE)
        /*00e0*/ 	.word	0x00000018


	//----- nvinfo : EIATTR_MIN_STACK_SIZE
	.align		4
.L_62:
        /*00e4*/ 	.byte	0x04, 0x12
        /*00e6*/ 	.short	(.L_64 - .L_63)
	.align		4
.L_63:
        /*00e8*/ 	.word	index@(_ZN7cutlass13device_kernelIN5flash11enable_sm90INS1_16FlashAttnFwdSm90INS1_25CollectiveMainloopFwdSm90ILi2EN4cute5tupleIJNS5_1CILi1EEES8_S8_EEENS6_IJNS7_ILi128EEENS7_ILi160EEENS7_ILi192EEEEEELi192ENS_12float_e4m3_tEfNS_4arch4Sm90ELb0ELb0ELb1ELb1ELb0ELb0ELb0ELb1ELb1ELb1ELb1ELb0EEENS1_21CollectiveEpilogueFwdINS6_IJSA_SC_SB_EEES9_NS_10bfloat16_tESG_Li256ELb1ELb1ELb1ELb1EEENS1_36VarlenDynamicPersistentTileSchedulerILi128ELi160ELi256ELi128ELb1ELb1ELb1ELb0ELb1ELb1EEEEEEEEEvNT_6ParamsE)
        /*00ec*/ 	.word	0x00000040


	//----- nvinfo : EIATTR_MIN_STACK_SIZE
	.align		4
.L_64:
        /*00f0*/ 	.byte	0x04, 0x12
        /*00f2*/ 	.short	(.L_66 - .L_65)
	.align		4
.L_65:
        /*00f4*/ 	.word	index@(_ZN7cutlass13device_kernelIN5flash11enable_sm90INS1_16FlashAttnFwdSm90INS1_25CollectiveMainloopFwdSm90ILi2EN4cute5tupleIJNS5_1CILi1EEES8_S8_EEENS6_IJNS7_ILi128EEENS7_ILi160EEENS7_ILi192EEEEEELi192ENS_12float_e4m3_tEfNS_4arch4Sm90ELb0ELb0ELb1ELb1ELb0ELb1ELb0ELb1ELb1ELb1ELb1ELb0EEENS1_21CollectiveEpilogueFwdINS6_IJSA_SC_SB_EEES9_NS_10bfloat16_tESG_Li256ELb1ELb1ELb1ELb1EEENS1_36VarlenDynamicPersistentTileSchedulerILi128ELi160ELi256ELi128ELb1ELb1ELb1ELb0ELb1ELb1EEEEEEEEEvNT_6ParamsE)
        /*00f8*/ 	.word	0x000000e0


	//----- nvinfo : EIATTR_MIN_STACK_SIZE
	.align		4
.L_66:
        /*00fc*/ 	.byte	0x04, 0x12
        /*00fe*/ 	.short	(.L_68 - .L_67)
	.align		4
.L_67:
        /*0100*/ 	.word	index@(_ZN7cutlass13device_kernelIN5flash11enable_sm90INS1_16FlashAttnFwdSm90INS1_25CollectiveMainloopFwdSm90ILi2EN4cute5tupleIJNS5_1CILi1EEES8_S8_EEENS6_IJNS7_ILi128EEESA_NS7_ILi192EEEEEELi192ENS_12float_e4m3_tEfNS_4arch4Sm90ELb0ELb1ELb1ELb0ELb0ELb0ELb0ELb1ELb1ELb1ELb1ELb0EEENS1_21CollectiveEpilogueFwdINS6_IJSA_SB_SA_EEES9_NS_10bfloat16_tESF_Li256ELb0ELb1ELb1ELb1EEENS1_19SingleTileSchedulerILb0ELb1ELb1ELi128EEEEEEEEEvNT_6ParamsE)
        /*0104*/ 	.word	0x00000018


	//----- nvinfo : EIATTR_MIN_STACK_SIZE
	.align		4
.L_68:
        /*0108*/ 	.byte	0x04, 0x12
        /*010a*/ 	.short	(.L_70 - .L_69)
	.align		4
.L_69:
        /*010c*/ 	.word	index@(_ZN7cutlass13device_kernelIN5flash11enable_sm90INS1_16FlashAttnFwdSm90INS1_25CollectiveMainloopFwdSm90ILi2EN4cute5tupleIJNS5_1CILi1EEES8_S8_EEENS6_IJNS7_ILi128EEESA_NS7_ILi192EEEEEELi192ENS_12float_e4m3_tEfNS_4arch4Sm90ELb0ELb1ELb1ELb1ELb0ELb0ELb0ELb1ELb1ELb1ELb1ELb0EEENS1_21CollectiveEpilogueFwdINS6_IJSA_SB_SA_EEES9_NS_10bfloat16_tESF_Li256ELb1ELb1ELb1ELb1EEENS1_36VarlenDynamicPersistentTileSchedulerILi128ELi128ELi256ELi128ELb1ELb1ELb1ELb1ELb0ELb1EEEEEEEEEvNT_6ParamsE)
        /*0110*/ 	.word	0x00000040


	//----- nvinfo : EIATTR_MIN_STACK_SIZE
	.align		4
.L_70:
        /*0114*/ 	.byte	0x04, 0x12
        /*0116*/ 	.short	(.L_72 - .L_71)
	.align		4
.L_71:
        /*0118*/ 	.word	index@(_ZN7cutlass13device_kernelIN5flash11enable_sm90INS1_16FlashAttnFwdSm90INS1_25CollectiveMainloopFwdSm90ILi2EN4cute5tupleIJNS5_1CILi1EEES8_S8_EEENS6_IJNS7_ILi128EEESA_NS7_ILi192EEEEEELi192ENS_12float_e4m3_tEfNS_4arch4Sm90ELb0ELb1ELb1ELb1ELb0ELb1ELb0ELb1ELb1ELb1ELb1ELb0EEENS1_21CollectiveEpilogueFwdINS6_IJSA_SB_SA_EEES9_NS_10bfloat16_tESF_Li256ELb1ELb1ELb1ELb1EEENS1_36VarlenDynamicPersistentTileSchedulerILi128ELi128ELi256ELi128ELb1ELb1ELb1ELb1ELb0ELb1EEEEEEEEEvNT_6ParamsE)
        /*011c*/ 	.word	0x00000070


	//----- nvinfo : EIATTR_MIN_STACK_SIZE
	.align		4
.L_72:
        /*0120*/ 	.byte	0x04, 0x12
        /*0122*/ 	.short	(.L_74 - .L_73)
	.align		4
.L_73:
        /*0124*/ 	.word	index@(_ZN7cutlass13device_kernelIN5flash11enable_sm90INS1_16FlashAttnFwdSm90INS1_25CollectiveMainloopFwdSm90ILi2EN4cute5tupleIJNS5_1CILi1EEES8_S8_EEENS6_IJNS7_ILi128EEENS7_ILi160EEENS7_ILi192EEEEEELi192ENS_12float_e4m3_tEfNS_4arch4Sm90ELb1ELb0ELb1ELb0ELb0ELb0ELb0ELb1ELb1ELb1ELb1ELb0EEENS1_21CollectiveEpilogueFwdINS6_IJSA_SC_SB_EEES9_NS_10bfloat16_tESG_Li256ELb0ELb1ELb1ELb1EEENS1_19SingleTileSchedulerILb0ELb1ELb1ELi128EEEEEEEEEvNT_6ParamsE)
        /*0128*/ 	.word	0x00000018


	//----- nvinfo : EIATTR_MIN_STACK_SIZE
	.align		4
.L_74:
        /*012c*/ 	.byte	0x04, 0x12
        /*012e*/ 	.short	(.L_76 - .L_75)
	.align		4
.L_75:
        /*0130*/ 	.word	index@(_ZN7cutlass13device_kernelIN5flash11enable_sm90INS1_16FlashAttnFwdSm90INS1_25CollectiveMainloopFwdSm90ILi2EN4cute5tupleIJNS5_1CILi1EEES8_S8_EEENS6_IJNS7_ILi128EEENS7_ILi160EEENS7_ILi192EEEEEELi192ENS_12float_e4m3_tEfNS_4arch4Sm90ELb1ELb0ELb1ELb1ELb0ELb0ELb0ELb1ELb1ELb1ELb1ELb0EEENS1_21CollectiveEpilogueFwdINS6_IJSA_SC_SB_EEES9_NS_10bfloat16_tESG_Li256ELb1ELb1ELb1ELb1EEENS1_36VarlenDynamicPersistentTileSchedulerILi128ELi160ELi256ELi128ELb1ELb1ELb1ELb1ELb1ELb1EEEEEEEEEvNT_6ParamsE)
        /*0134*/ 	.word	0x00000040


	//----- nvinfo : EIATTR_MIN_STACK_SIZE
	.align		4
.L_76:
        /*0138*/ 	.byte	0x04, 0x12
        /*013a*/ 	.short	(.L_78 - .L_77)
	.align		4
.L_77:
        /*013c*/ 	.word	index@(_ZN7cutlass13device_kernelIN5flash11enable_sm90INS1_16FlashAttnFwdSm90INS1_25CollectiveMainloopFwdSm90ILi2EN4cute5tupleIJNS5_1CILi1EEES8_S8_EEENS6_IJNS7_ILi128EEENS7_ILi160EEENS7_ILi192EEEEEELi192ENS_12float_e4m3_tEfNS_4arch4Sm90ELb1ELb0ELb1ELb1ELb0ELb1ELb0ELb1ELb1ELb1ELb1ELb0EEENS1_21CollectiveEpilogueFwdINS6_IJSA_SC_SB_EEES9_NS_10bfloat16_tESG_Li256ELb1ELb1ELb1ELb1EEENS1_36VarlenDynamicPersistentTileSchedulerILi128ELi160ELi256ELi128ELb1ELb1ELb1ELb1ELb1ELb1EEEEEEEEEvNT_6ParamsE)
        /*0140*/ 	.word	0x00000078
.L_78:


//--------------------- .nv.compat                --------------------------
	.section	.nv.compat,"",@"SHT_CUDA_COMPAT_INFO"
	.align	4
        /*0000*/ 	.byte	0x02, 0x09, 0x01, 0x00, 0x02, 0x02, 0x04, 0x00, 0x02, 0x05, 0x05, 0x00, 0x03, 0x07, 0x01, 0x01
        /*0010*/ 	.byte	0x02, 0x03, 0x01, 0x00, 0x02, 0x06, 0x01, 0x00, 0x04, 0x0b, 0x08, 0x00, 0x00, 0x00, 0x00, 0x00
        /*0020*/ 	.byte	0x00, 0x00, 0x00, 0x00


//--------------------- .nv.info._ZN7cutlass13device_kernelIN5flash11enable_sm90INS1_16FlashAttnFwdSm90INS1_25CollectiveMainloopFwdSm90ILi2EN4cute5tupleIJNS5_1CILi1EEES8_S8_EEENS6_IJNS7_ILi128EEENS7_ILi160EEENS7_ILi192EEEEEELi192ENS_12float_e4m3_tEfNS_4arch4Sm90ELb0ELb0ELb1ELb0ELb0ELb0ELb0ELb1ELb1ELb1ELb1ELb0EEENS1_21CollectiveEpilogueFwdINS6_IJSA_SC_SB_EEES9_NS_10bfloat16_tESG_Li256ELb0ELb1ELb1ELb1EEENS1_19SingleTileSchedulerILb0ELb1ELb1ELi128EEEEEEEEEvNT_6ParamsE --------------------------
	.section	.nv.info._ZN7cutlass13device_kernelIN5flash11enable_sm90INS1_16FlashAttnFwdSm90INS1_25CollectiveMainloopFwdSm90ILi2EN4cute5tupleIJNS5_1CILi1EEES8_S8_EEENS6_IJNS7_ILi128EEENS7_ILi160EEENS7_ILi192EEEEEELi192ENS_12float_e4m3_tEfNS_4arch4Sm90ELb0ELb0ELb1ELb0ELb0ELb0ELb0ELb1ELb1ELb1ELb1ELb0EEENS1_21CollectiveEpilogueFwdINS6_IJSA_SC_SB_EEES9_NS_10bfloat16_tESG_Li256ELb0ELb1ELb1ELb1EEENS1_19SingleTileSchedulerILb0ELb1ELb1ELi128EEEEEEEEEvNT_6ParamsE,"",@"SHT_CUDA_INFO"
	.sectionflags	@""
	.align	4


	//----- nvinfo : EIATTR_CUDA_API_VERSION
	.align		4
        /*0000*/ 	.byte	0x04, 0x37
        /*0002*/ 	.short	(.L_80 - .L_79)
.L_79:
        /*0004*/ 	.word	0x00000082


	//----- nvinfo : EIATTR_KPARAM_INFO
	.align		4
.L_80:
        /*0008*/ 	.byte	0x04, 0x17
        /*000a*/ 	.short	(.L_82 - .L_81)
.L_81:
        /*000c*/ 	.word	0x00000000
        /*0010*/ 	.short	0x0000
        /*0012*/ 	.short	0x0070
        /*0014*/ 	.byte	0x00, 0xf0, 0x01, 0x28


	//----- nvinfo : EIATTR_SPARSE_MMA_MASK
	.align		4
.L_82:
        /*0018*/ 	.byte	0x03, 0x50
        /*001a*/ 	.short	0x0000


	//----- nvinfo : EIATTR_MAXREG_COUNT
	.align		4
        /*001c*/ 	.byte	0x03, 0x1b
        /*001e*/ 	.short	0x00a8


	//----- nvinfo : EIATTR_NUM_BARRIERS
	.align		4
        /*0020*/ 	.byte	0x02, 0x4c
        /*0022*/ 	.byte	0x10
	.zero		1


	//----- nvinfo : EIATTR_EXTERNS
	.align		4
        /*0024*/ 	.byte	0x04, 0x0f
        /*0026*/ 	.short	(.L_84 - .L_83)


	//   ....[0]....
	.align		4
.L_83:
        /*0028*/ 	.word	index@(__assertfail)


	//----- nvinfo : EIATTR_ANNOTATIONS
	.align		4
.L_84:
        /*002c*/ 	.byte	0x04, 0x55
        /*002e*/ 	.short	(.L_86 - .L_85)


	//   ....[0]....
.L_85:
        /*0030*/ 	.word	0x00000001
        /*0034*/ 	.byte	0x40, 0x09, 0x00, 0x00, 0x01, 0x00, 0x00, 0x00, 0xc0, 0x13, 0x00, 0x00, 0x01, 0x00, 0x00, 0x00
        /*0044*/ 	.byte	0xc0, 0xd1, 0x00, 0x00, 0x01, 0x00, 0x00, 0x00, 0x50, 0xd8, 0x00, 0x00, 0x01, 0x00, 0x00, 0x00
        /*0054*/ 	.byte	0x30, 0xd9, 0x00, 0x00, 0x01, 0x00, 0x00, 0x00, 0x60, 0xd9, 0x00, 0x00, 0x01, 0x00, 0x00, 0x00
        /*0064*/ 	.byte	0x60, 0xe9, 0x00, 0x00, 0x01, 0x00, 0x00, 0x00, 0xe0, 0xe9, 0x00, 0x00, 0x01, 0x00, 0x00, 0x00
        /*0074*/ 	.byte	0x00, 0xeb, 0x00, 0x00, 0x01, 0x00, 0x00, 0x00, 0xf0, 0xf4, 0x00, 0x00, 0x01, 0x00, 0x00, 0x00
        /*0084*/ 	.byte	0x00, 0xf5, 0x00, 0x00, 0x01, 0x00, 0x00, 0x00, 0x70, 0xfb, 0x00, 0x00, 0x01, 0x00, 0x00, 0x00
        /*0094*/ 	.byte	0x70, 0xfc, 0x00, 0x00, 0x01, 0x00, 0x00, 0x00, 0xa0, 0xfd, 0x00, 0x00, 0x01, 0x00, 0x00, 0x00
        /*00a4*/ 	.byte	0xb0, 0xfd, 0x00, 0x00, 0x01, 0x00, 0x00, 0x00, 0xf0, 0x05, 0x01, 0x00


	//----- nvinfo : EIATTR_MERCURY_ISA_VERSION
	.align		4
.L_86:
        /*00b0*/ 	.byte	0x03, 0x5f
        /*00b2*/ 	.short	0x0101


	//----- nvinfo : EIATTR_INT_WARP_WIDE_INSTR_OFFSETS
	.align		4
        /*00b4*/ 	.byte	0x04, 0x31
        /*00b6*/ 	.short	(.L_88 - .L_87)


	//   ....[0]....
.L_87:
        /*00b8*/ 	.word	0x00000120


	//   ....[1]....
        /*00bc*/ 	.word	0x000001c0


	//   ....[2]....
        /*00c0*/ 	.word	0x00000230


	//----- nvinfo : EIATTR_COOP_GROUP_MASK_REGIDS
	.align		4
.L_88:
        /*00c4*/ 	.byte	0x04, 0x29
        /*00c6*/ 	.short	(.L_90 - .L_89)


	//   ....[0]....
.L_89:
        /*00c8*/ 	.word	0xffffffff


	//   ....[1]....
        /*00cc*/ 	.word	0xffffffff


	//   ....[2]....
        /*00d0*/ 	.word	0xffffffff


	//   ....[3]....
        /*00d4*/ 	.word	0xffffffff


	//   ....[4]....
        /*00d8*/ 	.word	0xffffffff


	//   ....[5]....
        /*00dc*/ 	.word	0xffffffff


	//   ....[6]....
        /*00e0*/ 	.word	0xffffffff


	//   ....[7]....
        /*00e4*/ 	.word	0xffffffff


	//   ....[8]....
        /*00e8*/ 	.word	0xffffffff


	//   ....[9]....
        /*00ec*/ 	.word	0xffffffff


	//   ....[10]....
        /*00f0*/ 	.word	0xffffffff


	//   ....[11]....
        /*00f4*/ 	.word	0xffffffff


	//   ....[12]....
        /*00f8*/ 	.word	0xffffffff


	//   ....[13]....
        /*00fc*/ 	.word	0xffffffff


	//   ....[14]....
        /*0100*/ 	.word	0xffffffff


	//   ....[15]....
        /*0104*/ 	.word	0xffffffff


	//   ....[16]....
        /*0108*/ 	.word	0xffffffff


	//   ....[17]....
        /*010c*/ 	.word	0xffffffff


	//   ....[18]....
        /*0110*/ 	.word	0xffffffff


	//   ....[19]....
        /*0114*/ 	.word	0xffffffff


	//   ....[20]....
        /*0118*/ 	.word	0xffffffff


	//   ....[21]....
        /*011c*/ 	.word	0xffffffff


	//   ....[22]....
        /*0120*/ 	.word	0xffffffff


	//   ....[23]....
        /*0124*/ 	.word	0xffffffff


	//   ....[24]....
        /*0128*/ 	.word	0xffffffff


	//   ....[25]....
        /*012c*/ 	.word	0xffffffff


	//   ....[26]....
        /*0130*/ 	.word	0xffffffff


	//   ....[27]....
        /*0134*/ 	.word	0xffffffff


	//   ....[28]....
        /*0138*/ 	.word	0xffffffff


	//   ....[29]....
        /*013c*/ 	.word	0xffffffff


	//   ....[30]....
        /*0140*/ 	.word	0xffffffff


	//   ....[31]....
        /*0144*/ 	.word	0xffffffff


	//   ....[32]....
        /*0148*/ 	.word	0xffffffff


	//   ....[33]....
        /*014c*/ 	.word	0xffffffff


	//   ....[34]....
        /*0150*/ 	.word	0xffffffff


	//   ....[35]....
        /*0154*/ 	.word	0xffffffff


	//   ....[36]....
        /*0158*/ 	.word	0xffffffff


	//   ....[37]....
        /*015c*/ 	.word	0xffffffff


	//   ....[38]....
        /*0160*/ 	.word	0xffffffff


	//   ....[39]....
        /*0164*/ 	.word	0xffffffff


	//   ....[40]....
        /*0168*/ 	.word	0xffffffff


	//   ....[41]....
        /*016c*/ 	.word	0xffffffff


	//   ....[42]....
        /*0170*/ 	.word	0xffffffff


	//   ....[43]....
        /*0174*/ 	.word	0xffffffff


	//   ....[44]....
        /*0178*/ 	.word	0xffffffff


	//   ....[45]....
        /*017c*/ 	.word	0xffffffff


	//   ....[46]....
        /*0180*/ 	.word	0xffffffff


	//   ....[47]....
        /*0184*/ 	.word	0xffffffff


	//   ....[48]....
        /*0188*/ 	.word	0xffffffff


	//   ....[49]....
        /*018c*/ 	.word	0xffffffff


	//   ....[50]....
        /*0190*/ 	.word	0xffffffff


	//   ....[51]....
        /*0194*/ 	.word	0xffffffff


	//   ....[52]....
        /*0198*/ 	.word	0xffffffff


	//   ....[53]....
        /*019c*/ 	.word	0xffffffff


	//   ....[54]....
        /*01a0*/ 	.word	0xffffffff


	//   ....[55]....
        /*01a4*/ 	.word	0xffffffff


	//   ....[56]....
        /*01a8*/ 	.word	0xffffffff


	//   ....[57]....
        /*01ac*/ 	.word	0xffffffff


	//   ....[58]....
        /*01b0*/ 	.word	0xffffffff


	//   ....[59]....
        /*01b4*/ 	.word	0xffffffff


	//   ....[60]....
        /*01b8*/ 	.word	0xffffffff


	//   ....[61]....
        /*01bc*/ 	.word	0xffffffff


	//   ....[62]....
        /*01c0*/ 	.word	0xffffffff


	//   ....[63]....
        /*01c4*/ 	.word	0xffffffff


	//   ....[64]....
        /*01c8*/ 	.word	0xffffffff


	//   ....[65]....
        /*01cc*/ 	.word	0xffffffff


	//   ....[66]....
        /*01d0*/ 	.word	0xffffffff


	//   ....[67]....
        /*01d4*/ 	.word	0xffffffff


	//   ....[68]....
        /*01d8*/ 	.word	0xffffffff


	//   ....[69]....
        /*01dc*/ 	.word	0xffffffff


	//   ....[70]....
        /*01e0*/ 	.word	0xffffffff


	//   ....[71]....
        /*01e4*/ 	.word	0xffffffff


	//   ....[72]....
        /*01e8*/ 	.word	0xffffffff


	//   ....[73]....
        /*01ec*/ 	.word	0xffffffff


	//   ....[74]....
        /*01f0*/ 	.word	0xffffffff


	//   ....[75]....
        /*01f4*/ 	.word	0xffffffff


	//   ....[76]....
        /*01f8*/ 	.word	0xffffffff


	//   ....[77]....
        /*01fc*/ 	.word	0xffffffff


	//   ....[78]....
        /*0200*/ 	.word	0xffffffff


	//   ....[79]....
        /*0204*/ 	.word	0xffffffff


	//   ....[80]....
        /*0208*/ 	.word	0xffffffff


	//   ....[81]....
        /*020c*/ 	.word	0xffffffff


	//   ....[82]....
        /*0210*/ 	.word	0xffffffff


	//   ....[83]....
        /*0214*/ 	.word	0xffffffff


	//   ....[84]....
        /*0218*/ 	.word	0xffffffff


	//   ....[85]....
        /*021c*/ 	.word	0xffffffff


	//   ....[86]....
        /*0220*/ 	.word	0xffffffff


	//   ....[87]....
        /*0224*/ 	.word	0xffffffff


	//   ....[88]....
        /*0228*/ 	.word	0xffffffff


	//   ....[89]....
        /*022c*/ 	.word	0xffffffff


	//   ....[90]....
        /*0230*/ 	.word	0xffffffff


	//   ....[91]....
        /*0234*/ 	.word	0xffffffff


	//   ....[92]....
        /*0238*/ 	.word	0xffffffff


	//   ....[93]....
        /*023c*/ 	.word	0xffffffff


	//   ....[94]....
        /*0240*/ 	.word	0xffffffff


	//   ....[95]....
        /*0244*/ 	.word	0xffffffff


	//   ....[96]....
        /*0248*/ 	.word	0xffffffff


	//   ....[97]....
        /*024c*/ 	.word	0xffffffff


	//   ....[98]....
        /*0250*/ 	.word	0xffffffff


	//   ....[99]....
        /*0254*/ 	.word	0xffffffff


	//   ....[100]....
        /*0258*/ 	.word	0xffffffff


	//   ....[101]....
        /*025c*/ 	.word	0xffffffff


	//   ....[102]....
        /*0260*/ 	.word	0xffffffff


	//   ....[103]....
        /*0264*/ 	.word	0xffffffff


	//   ....[104]....
        /*0268*/ 	.word	0xffffffff


	//   ....[105]....
        /*026c*/ 	.word	0xffffffff


	//   ....[106]....
        /*0270*/ 	.word	0xffffffff


	//   ....[107]....
        /*0274*/ 	.word	0xffffffff


	//   ....[108]....
        /*0278*/ 	.word	0xffffffff


	//   ....[109]....
        /*027c*/ 	.word	0xffffffff


	//   ....[110]....
        /*0280*/ 	.word	0xffffffff


	//   ....[111]....
        /*0284*/ 	.word	0xffffffff


	//   ....[112]....
        /*0288*/ 	.word	0xffffffff


	//   ....[113]....
        /*028c*/ 	.word	0xffffffff


	//   ....[114]....
        /*0290*/ 	.word	0xffffffff


	//   ....[115]....
        /*0294*/ 	.word	0xffffffff


	//   ....[116]....
        /*0298*/ 	.word	0xffffffff


	//   ....[117]....
        /*029c*/ 	.word	0xffffffff


	//   ....[118]....
        /*02a0*/ 	.word	0xffffffff


	//   ....[119]....
        /*02a4*/ 	.word	0xffffffff


	//   ....[120]....
        /*02a8*/ 	.word	0xffffffff


	//   ....[121]....
        /*02ac*/ 	.word	0xffffffff


	//   ....[122]....
        /*02b0*/ 	.word	0xffffffff


	//   ....[123]....
        /*02b4*/ 	.word	0xffffffff


	//   ....[124]....
        /*02b8*/ 	.word	0xffffffff


	//   ....[125]....
        /*02bc*/ 	.word	0xffffffff


	//   ....[126]....
        /*02c0*/ 	.word	0xffffffff


	//   ....[127]....
        /*02c4*/ 	.word	0xffffffff


	//   ....[128]....
        /*02c8*/ 	.word	0xffffffff


	//   ....[129]....
        /*02cc*/ 	.word	0xffffffff


	//   ....[130]....
        /*02d0*/ 	.word	0xffffffff


	//   ....[131]....
        /*02d4*/ 	.word	0xffffffff


	//   ....[132]....
        /*02d8*/ 	.word	0xffffffff


	//   ....[133]....
        /*02dc*/ 	.word	0xffffffff


	//   ....[134]....
        /*02e0*/ 	.word	0xffffffff


	//   ....[135]....
        /*02e4*/ 	.word	0x0500000f


	//   ....[136]....
        /*02e8*/ 	.word	0x0500000f


	//   ....[137]....
        /*02ec*/ 	.word	0x0500000f


	//   ....[138]....
        /*02f0*/ 	.word	0x0500000f


	//   ....[139]....
        /*02f4*/ 	.word	0x0500000f


	//   ....[140]....
        /*02f8*/ 	.word	0x0500000f


	//   ....[141]....
        /*02fc*/ 	.word	0x0500000f


	//   ....[142]....
        /*0300*/ 	.word	0x0500000f


	//   ....[143]....
        /*0304*/ 	.word	0x0500000f


	//----- nvinfo : EIATTR_COOP_GROUP_INSTR_OFFSETS
	.align		4
.L_90:
        /*0308*/ 	.byte	0x04, 0x28
        /*030a*/ 	.short	(.L_92 - .L_91)


	//   ....[0]....
.L_91:
        /*030c*/ 	.word	0x00000060


	//   ....[1]....
        /*0310*/ 	.word	0x00000130


	//   ....[2]....
        /*0314*/ 	.word	0x000001e0


	//   ....[3]....
        /*0318*/ 	.word	0x000003a0


	//   ....[4]....
        /*031c*/ 	.word	0x00000500


	//   ....[5]....
        /*0320*/ 	.word	0x00000620


	//   ....[6]....
        /*0324*/ 	.word	0x00000780


	//   ....[7]....
        /*0328*/ 	.word	0x000011e0


	//   ....[8]....
        /*032c*/ 	.word	0x000039e0


	//   ....[9]....
        /*0330*/ 	.word	0x00003a80


	//   ....[10]....
        /*0334*/ 	.word	0x00003e80


	//   ....[11]....
        /*0338*/ 	.word	0x00003f80


	//   ....[12]....
        /*033c*/ 	.word	0x00007540


	//   ....[13]....
        /*0340*/ 	.word	0x000075a0


	//   ....[14]....
        /*0344*/ 	.word	0x00007600


	//   ....[15]....
        /*0348*/ 	.word	0x00007610


	//   ....[16]....
        /*034c*/ 	.word	0x00009300


	//   ....[17]....
        /*0350*/ 	.word	0x00009310


	//   ....[18]....
        /*0354*/ 	.word	0x00009390


	//   ....[19]....
        /*0358*/ 	.word	0x000093a0


	//   ....[20]....
        /*035c*/ 	.word	0x0000a5a0


	//   ....[21]....
        /*0360*/ 	.word	0x0000a5b0


	//   ....[22]....
        /*0364*/ 	.word	0x0000a5c0


	//   ....[23]....
        /*0368*/ 	.word	0x0000a5e0


	//   ....[24]....
        /*036c*/ 	.word	0x0000a5f0


	//   ....[25]....
        /*0370*/ 	.word	0x0000a600


	//   ....[26]....
        /*0374*/ 	.word	0x0000a610


	//   ....[27]....
        /*0378*/ 	.word	0x0000a620


	//   ....[28]....
        /*037c*/ 	.word	0x0000a630


	//   ....[29]....
        /*0380*/ 	.word	0x0000a640


	//   ....[30]....
        /*0384*/ 	.word	0x0000a650


	//   ....[31]....
        /*0388*/ 	.word	0x0000a660


	//   ....[32]....
        /*038c*/ 	.word	0x0000a670


	//   ....[33]....
        /*0390*/ 	.word	0x0000a680


	//   ....[34]....
        /*0394*/ 	.word	0x0000a690


	//   ....[35]....
        /*0398*/ 	.word	0x0000a6a0


	//   ....[36]....
        /*039c*/ 	.word	0x0000a6b0


	//   ....[37]....
        /*03a0*/ 	.word	0x0000a6c0


	//   ....[38]....
        /*03a4*/ 	.word	0x0000a6d0


	//   ....[39]....
        /*03a8*/ 	.word	0x0000a6e0


	//   ....[40]....
        /*03ac*/ 	.word	0x0000a6f0


	//   ....[41]....
        /*03b0*/ 	.word	0x0000a700


	//   ....[42]....
        /*03b4*/ 	.word	0x0000a710


	//   ....[43]....
        /*03b8*/ 	.word	0x0000a720


	//   ....[44]....
        /*03bc*/ 	.word	0x0000a740


	//   ....[45]....
        /*03c0*/ 	.word	0x0000a750


	//   ....[46]....
        /*03c4*/ 	.word	0x0000a770


	//   ....[47]....
        /*03c8*/ 	.word	0x0000a780


	//   ....[48]....
        /*03cc*/ 	.word	0x0000a790


	//   ....[49]....
        /*03d0*/ 	.word	0x0000a7a0


	//   ....[50]....
        /*03d4*/ 	.word	0x0000a7c0


	//   ....[51]....
        /*03d8*/ 	.word	0x0000a7e0


	//   ....[52]....
        /*03dc*/ 	.word	0x0000a7f0


	//   ....[53]....
        /*03e0*/ 	.word	0x0000a800


	//   ....[54]....
        /*03e4*/ 	.word	0x0000a810


	//   ....[55]....
        /*03e8*/ 	.word	0x0000a820


	//   ....[56]....
        /*03ec*/ 	.word	0x0000a830


	//   ....[57]....
        /*03f0*/ 	.word	0x0000a850


	//   ....[58]....
        /*03f4*/ 	.word	0x0000a860


	//   ....[59]....
        /*03f8*/ 	.word	0x0000a890


	//   ....[60]....
        /*03fc*/ 	.word	0x0000a8c0


	//   ....[61]....
        /*0400*/ 	.word	0x0000a8e0


	//   ....[62]....
        /*0404*/ 	.word	0x0000a8f0


	//   ....[63]....
        /*0408*/ 	.word	0x0000a900


	//   ....[64]....
        /*040c*/ 	.word	0x0000a920


	//   ....[65]....
        /*0410*/ 	.word	0x0000a940


	//   ....[66]....
        /*0414*/ 	.word	0x0000a970


	//   ....[67]....
        /*0418*/ 	.word	0x0000a980


	//   ....[68]....
        /*041c*/ 	.word	0x0000a990


	//   ....[69]....
        /*0420*/ 	.word	0x0000a9a0


	//   ....[70]....
        /*0424*/ 	.word	0x0000a9b0


	//   ....[71]....
        /*0428*/ 	.word	0x0000a9c0


	//   ....[72]....
        /*042c*/ 	.word	0x0000a9e0


	//   ....[73]....
        /*0430*/ 	.word	0x0000aa00


	//   ....[74]....
        /*0434*/ 	.word	0x0000aa10


	//   ....[75]....
        /*0438*/ 	.word	0x0000aa30


	//   ....[76]....
        /*043c*/ 	.word	0x0000aa40


	//   ....[77]....
        /*0440*/ 	.word	0x0000aa60


	//   ....[78]....
        /*0444*/ 	.word	0x0000aa70


	//   ....[79]....
        /*0448*/ 	.word	0x0000aa80


	//   ....[80]....
        /*044c*/ 	.word	0x0000aa90


	//   ....[81]....
        /*0450*/ 	.word	0x0000aab0


	//   ....[82]....
        /*0454*/ 	.word	0x0000aac0


	//   ....[83]....
        /*0458*/ 	.word	0x0000aae0


	//   ....[84]....
        /*045c*/ 	.word	0x0000ab00


	//   ....[85]....
        /*0460*/ 	.word	0x0000ab20


	//   ....[86]....
        /*0464*/ 	.word	0x0000ab30


	//   ....[87]....
        /*0468*/ 	.word	0x0000ab50


	//   ....[88]....
        /*046c*/ 	.word	0x0000ab70


	//   ....[89]....
        /*0470*/ 	.word	0x0000ab90


	//   ....[90]....
        /*0474*/ 	.word	0x0000aba0


	//   ....[91]....
        /*0478*/ 	.word	0x0000abc0


	//   ....[92]....
        /*047c*/ 	.word	0x0000abe0


	//   ....[93]....
        /*0480*/ 	.word	0x0000ac00


	//   ....[94]....
        /*0484*/ 	.word	0x0000ac30


	//   ....[95]....
        /*0488*/ 	.word	0x0000ac50


	//   ....[96]....
        /*048c*/ 	.word	0x0000ac60


	//   ....[97]....
        /*0490*/ 	.word	0x0000ac70


	//   ....[98]....
        /*0494*/ 	.word	0x0000ac80


	//   ....[99]....
        /*0498*/ 	.word	0x0000ac90


	//   ....[100]....
        /*049c*/ 	.word	0x0000aca0


	//   ....[101]....
        /*04a0*/ 	.word	0x0000acb0


	//   ....[102]....
        /*04a4*/ 	.word	0x0000acd0


	//   ....[103]....
        /*04a8*/ 	.word	0x0000ad00


	//   ....[104]....
        /*04ac*/ 	.word	0x0000ad30


	//   ....[105]....
        /*04b0*/ 	.word	0x0000ad60


	//   ....[106]....
        /*04b4*/ 	.word	0x0000ad90


	//   ....[107]....
        /*04b8*/ 	.word	0x0000adc0


	//   ....[108]....
        /*04bc*/ 	.word	0x0000adf0


	//   ....[109]....
        /*04c0*/ 	.word	0x0000ae30


	//   ....[110]....
        /*04c4*/ 	.word	0x0000ae70


	//   ....[111]....
        /*04c8*/ 	.word	0x0000aea0


	//   ....[112]....
        /*04cc*/ 	.word	0x0000aed0


	//   ....[113]....
        /*04d0*/ 	.word	0x0000aef0


	//   ....[114]....
        /*04d4*/ 	.word	0x0000af00


	//   ....[115]....
        /*04d8*/ 	.word	0x0000af10


	//   ....[116]....
        /*04dc*/ 	.word	0x0000b3b0


	//   ....[117]....
        /*04e0*/ 	.word	0x0000b410


	//   ....[118]....
        /*04e4*/ 	.word	0x0000b440


	//   ....[119]....
        /*04e8*/ 	.word	0x0000b480


	//   ....[120]....
        /*04ec*/ 	.word	0x0000b4c0


	//   ....[121]....
        /*04f0*/ 	.word	0x0000b4f0


	//   ....[122]....
        /*04f4*/ 	.word	0x0000bea0


	//   ....[123]....
        /*04f8*/ 	.word	0x0000bed0


	//   ....[124]....
        /*04fc*/ 	.word	0x0000ccf0


	//   ....[125]....
        /*0500*/ 	.word	0x0000d980


	//   ....[126]....
        /*0504*/ 	.word	0x0000e5d0


	//   ....[127]....
        /*0508*/ 	.word	0x0000e5f0


	//   ....[128]....
        /*050c*/ 	.word	0x0000e640


	//   ....[129]....
        /*0510*/ 	.word	0x0000e6d0


	//   ....[130]....
        /*0514*/ 	.word	0x0000e720


	//   ....[131]....
        /*0518*/ 	.word	0x0000e770


	//   ....[132]....
        /*051c*/ 	.word	0x0000e7a0


	//   ....[133]....
        /*0520*/ 	.word	0x0000e7e0


	//   ....[134]....
        /*0524*/ 	.word	0x000105a0


	//   ....[135]....
        /*0528*/ 	.word	0x00010a90


	//   ....[136]....
        /*052c*/ 	.word	0x00010c60


	//   ....[137]....
        /*0530*/ 	.word	0x00010cb0


	//   ....[138]....
        /*0534*/ 	.word	0x00010da0


	//   ....[139]....
        /*0538*/ 	.word	0x00010e60


	//   ....[140]....
        /*053c*/ 	.word	0x00010f00


	//   ....[141]....
        /*0540*/ 	.word	0x00010fc0


	//   ....[142]....
        /*0544*/ 	.word	0x00011060


	//   ....[143]....
        /*0548*/ 	.word	0x00011110


	//----- nvinfo : EIATTR_REG_RECONFIG
	.align		4
.L_92:
        /*054c*/ 	.byte	0x01, 0x54
	.zero		2


	//----- nvinfo : EIATTR_SYSCALL_OFFSETS
	.align		4
        /*0550*/ 	.byte	0x04, 0x46
        /*0552*/ 	.short	(.L_94 - .L_93)


	//   ....[0]....
.L_93:
        /*0554*/ 	.word	0x000013a0


	//   ....[1]....
        /*0558*/ 	.word	0x0000d360


	//   ....[2]....
        /*055c*/ 	.word	0x0000d4a0


	//   ....[3]....
        /*0560*/ 	.word	0x0000d5e0


	//   ....[4]....
        /*0564*/ 	.word	0x0000d700


	//   ....[5]....
        /*0568*/ 	.word	0x0000e170


	//----- nvinfo : EIATTR_MBARRIER_INSTR_OFFSETS
	.align		4
.L_94:
        /*056c*/ 	.byte	0x04, 0x39
        /*056e*/ 	.short	(.L_96 - .L_95)


	//   ....[0]....
.L_95:
        /*0570*/ 	.word	0x00000250
        /*0574*/ 	.word	0x000000ff
        /*0578*/ 	.word	0x00033400
        /*057c*/ 	.short	0x0100
        /*057e*/ 	.byte	0x08
	.zero		1


	//   ....[1]....
        /*0580*/ 	.word	0x00000260
        /*0584*/ 	.word	0x000000ff
        /*0588*/ 	.word	0x00033420
        /*058c*/ 	.short	0x0100
        /*058e*/ 	.byte	0x08
	.zero		1


	//   ....[2]....
        /*0590*/ 	.word	0x00000350
        /*0594*/ 	.word	0x000000ff
        /*0598*/ 	.word	0x00033430
        /*059c*/ 	.short	0x0100
        /*059e*/ 	.byte	0x08
	.zero		1


	//   ....[3]....
        /*05a0*/ 	.word	0x00000360
        /*05a4*/ 	.word	0x000000ff
        /*05a8*/ 	.word	0x00033440
        /*05ac*/ 	.short	0x0100
        /*05ae*/ 	.byte	0x08
	.zero		1


	//   ....[4]....
        /*05b0*/ 	.word	0x00000370
        /*05b4*/ 	.word	0x000000ff
        /*05b8*/ 	.word	0x00033438
        /*05bc*/ 	.short	0x0100
        /*05be*/ 	.byte	0x08
	.zero		1


	//   ....[5]....
        /*05c0*/ 	.word	0x00000380
        /*05c4*/ 	.word	0x000000ff
        /*05c8*/ 	.word	0x00033448
        /*05cc*/ 	.short	0x0100
        /*05ce*/ 	.byte	0x08
	.zero		1


	//   ....[6]....
        /*05d0*/ 	.word	0x000004b0
        /*05d4*/ 	.word	0x000000ff
        /*05d8*/ 	.word	0x00033450
        /*05dc*/ 	.short	0x0100
        /*05de*/ 	.byte	0x08
	.zero		1


	//   ....[7]....
        /*05e0*/ 	.word	0x000004c0
        /*05e4*/ 	.word	0x000000ff
        /*05e8*/ 	.word	0x00033460
        /*05ec*/ 	.short	0x0100
        /*05ee*/ 	.byte	0x08
	.zero		1


	//   ....[8]....
        /*05f0*/ 	.word	0x000004d0
        /*05f4*/ 	.word	0x000000ff
        /*05f8*/ 	.word	0x00033458
        /*05fc*/ 	.short	0x0100
        /*05fe*/ 	.byte	0x08
	.zero		1


	//   ....[9]....
        /*0600*/ 	.word	0x000004e0
        /*0604*/ 	.word	0x000000ff
        /*0608*/ 	.word	0x00033468
        /*060c*/ 	.short	0x0100
        /*060e*/ 	.byte	0x08
	.zero		1


	//   ....[10]....
        /*0610*/ 	.word	0x000005d0
        /*0614*/ 	.word	0x000000ff
        /*0618*/ 	.word	0x00033470
        /*061c*/ 	.short	0x0100
        /*061e*/ 	.byte	0x06
	.zero		1


	//   ....[11]....
        /*0620*/ 	.word	0x000005e0
        /*0624*/ 	.word	0x000000ff
        /*0628*/ 	.word	0x00033480
        /*062c*/ 	.short	0x0100
        /*062e*/ 	.byte	0x06
	.zero		1


	//   ....[12]....
        /*0630*/ 	.word	0x000005f0
        /*0634*/ 	.word	0x000000ff
        /*0638*/ 	.word	0x00033478
        /*063c*/ 	.short	0x0100
        /*063e*/ 	.byte	0x06
	.zero		1


	//   ....[13]....
        /*0640*/ 	.word	0x00000600
        /*0644*/ 	.word	0x000000ff
        /*0648*/ 	.word	0x00033488
        /*064c*/ 	.short	0x0100
        /*064e*/ 	.byte	0x06
	.zero		1


	//   ....[14]....
        /*0650*/ 	.word	0x00000730
        /*0654*/ 	.word	0x000000ff
        /*0658*/ 	.word	0x00033490
        /*065c*/ 	.short	0x0100
        /*065e*/ 	.byte	0x08
	.zero		1


	//   ....[15]....
        /*0660*/ 	.word	0x00000740
        /*0664*/ 	.word	0x000000ff
        /*0668*/ 	.word	0x000334a0
        /*066c*/ 	.short	0x0100
        /*066e*/ 	.byte	0x08
	.zero		1


	//   ....[16]....
        /*0670*/ 	.word	0x00000750
        /*0674*/ 	.word	0x000000ff
        /*0678*/ 	.word	0x00033498
        /*067c*/ 	.short	0x0100
        /*067e*/ 	.byte	0x08
	.zero		1


	//   ....[17]....
        /*0680*/ 	.word	0x00000760
        /*0684*/ 	.word	0x000000ff
        /*0688*/ 	.word	0x000334a8
        /*068c*/ 	.short	0x0100
        /*068e*/ 	.byte	0x08
	.zero		1


	//   ....[18]....
        /*0690*/ 	.word	0x00000890
        /*0694*/ 	.word	0x000000ff
        /*0698*/ 	.word	0x000334b0
        /*069c*/ 	.short	0x0100
        /*069e*/ 	.byte	0x08
	.zero		1


	//   ....[19]....
        /*06a0*/ 	.word	0x000008a0
        /*06a4*/ 	.word	0x000000ff
        /*06a8*/ 	.word	0x000334c0
        /*06ac*/ 	.short	0x0100
        /*06ae*/ 	.byte	0x08
	.zero		1


	//   ....[20]....
        /*06b0*/ 	.word	0x000008b0
        /*06b4*/ 	.word	0x000000ff
        /*06b8*/ 	.word	0x000334b8
        /*06bc*/ 	.short	0x0100
        /*06be*/ 	.byte	0x08
	.zero		1


	//   ....[21]....
        /*06c0*/ 	.word	0x000008c0
        /*06c4*/ 	.word	0x000000ff
        /*06c8*/ 	.word	0x000334c8
        /*06cc*/ 	.short	0x0100
        /*06ce*/ 	.byte	0x08
	.zero		1


	//   ....[22]....
        /*06d0*/ 	.word	0x00001620
        /*06d4*/ 	.word	0x000000ff
        /*06d8*/ 	.word	0x00033400
        /*06dc*/ 	.short	0x010a
        /*06de*/ 	.byte	0x28
	.zero		1


	//   ....[23]....
        /*06e0*/ 	.word	0x000016a0
        /*06e4*/ 	.word	0x000000ff
        /*06e8*/ 	.word	0x00033430
        /*06ec*/ 	.short	0x010a
        /*06ee*/ 	.byte	0x28
	.zero		1


	//   ....[24]....
        /*06f0*/ 	.word	0x00001720
        /*06f4*/ 	.word	0x000000ff
        /*06f8*/ 	.word	0x00033430
        /*06fc*/ 	.short	0x010a
        /*06fe*/ 	.byte	0x28
	.zero		1


	//   ....[25]....
        /*0700*/ 	.word	0x000044e0
        /*0704*/ 	.word	0x0000000f
        /*0708*/ 	.word	0x00000000
        /*070c*/ 	.short	0x0101
        /*070e*/ 	.byte	0x3f
	.zero		1


	//   ....[26]....
        /*0710*/ 	.word	0x00005790
        /*0714*/ 	.word	0x000000ff
        /*0718*/ 	.word	0x00033430
        /*071c*/ 	.short	0x010a
        /*071e*/ 	.byte	0x04
	.zero		1


	//   ....[27]....
        /*0720*/ 	.word	0x000057d0
        /*0724*/ 	.word	0x000000ff
        /*0728*/ 	.word	0x00033430
        /*072c*/ 	.short	0x010a
        /*072e*/ 	.byte	0x04
	.zero		1


	//   ....[28]....
        /*0730*/ 	.word	0x00006480
        /*0734*/ 	.word	0x000000ff
        /*0738*/ 	.word	0x00033450
        /*073c*/ 	.short	0x010a
        /*073e*/ 	.byte	0x04
	.zero		1


	//   ....[29]....
        /*0740*/ 	.word	0x000064c0
        /*0744*/ 	.word	0x000000ff
        /*0748*/ 	.word	0x00033450
        /*074c*/ 	.short	0x010a
        /*074e*/ 	.byte	0x04
	.zero		1


	//   ....[30]....
        /*0750*/ 	.word	0x00008370
        /*0754*/ 	.word	0x00000006
        /*0758*/ 	.word	0x00000000
        /*075c*/ 	.short	0x0101
        /*075e*/ 	.byte	0x3f
	.zero		1


	//   ....[31]....
        /*0760*/ 	.word	0x00008790
        /*0764*/ 	.word	0x000000ff
        /*0768*/ 	.word	0x00000000
        /*076c*/ 	.short	0x0101
        /*076e*/ 	.byte	0x04
	.zero		1


	//   ....[32]....
        /*0770*/ 	.word	0x00009010
        /*0774*/ 	.word	0x000000ff
        /*0778*/ 	.word	0x00033450
        /*077c*/ 	.short	0x010a
        /*077e*/ 	.byte	0x05
	.zero		1


	//   ....[33]....
        /*0780*/ 	.word	0x00009050
        /*0784*/ 	.word	0x000000ff
        /*0788*/ 	.word	0x00033450
        /*078c*/ 	.short	0x010a
        /*078e*/ 	.byte	0x05
	.zero		1


	//   ....[34]....
        /*0790*/ 	.word	0x00009660
        /*0794*/ 	.word	0x000000ff
        /*0798*/ 	.word	0x00000000
        /*079c*/ 	.short	0x0101
        /*079e*/ 	.byte	0x04
	.zero		1


	//   ....[35]....
        /*07a0*/ 	.word	0x0000b4e0
        /*07a4*/ 	.word	0x000000ff
        /*07a8*/ 	.word	0x00000000
        /*07ac*/ 	.short	0x0101
        /*07ae*/ 	.byte	0x04
	.zero		1


	//   ....[36]....
        /*07b0*/ 	.word	0x0000db90
        /*07b4*/ 	.word	0x000000ff
        /*07b8*/ 	.word	0x00033480
        /*07bc*/ 	.short	0x010a
        /*07be*/ 	.byte	0x28
	.zero		1


	//   ....[37]....
        /*07c0*/ 	.word	0x0000ddc0
        /*07c4*/ 	.word	0x000000ff
        /*07c8*/ 	.word	0x00033440
        /*07cc*/ 	.short	0x010a
        /*07ce*/ 	.byte	0x28
	.zero		1


	//   ....[38]....
        /*07d0*/ 	.word	0x0000e900
        /*07d4*/ 	.word	0x000000ff
        /*07d8*/ 	.word	0x00033400
        /*07dc*/ 	.short	0x0107
        /*07de*/ 	.byte	0x28
	.zero		1


	//   ....[39]....
        /*07e0*/ 	.word	0x0000e970
        /*07e4*/ 	.word	0x000000ff
        /*07e8*/ 	.word	0x00033400
        /*07ec*/ 	.short	0x0101
        /*07ee*/ 	.byte	0x28
	.zero		1


	//   ....[40]....
        /*07f0*/ 	.word	0x0000e990
        /*07f4*/ 	.word	0x000000ff
        /*07f8*/ 	.word	0x00033420
        /*07fc*/ 	.short	0x010a
        /*07fe*/ 	.byte	0x28
	.zero		1


	//   ....[41]....
        /*0800*/ 	.word	0x0000ec80
        /*0804*/ 	.word	0x00000008
        /*0808*/ 	.word	0x00033480
        /*080c*/ 	.short	0x010a
        /*080e*/ 	.byte	0x3f
	.zero		1


	//   ....[42]....
        /*0810*/ 	.word	0x0000f060
        /*0814*/ 	.word	0x00000008
        /*0818*/ 	.word	0x00033440
        /*081c*/ 	.short	0x010a
        /*081e*/ 	.byte	0x3f
	.zero		1


	//   ....[43]....
        /*0820*/ 	.word	0x0000f470
        /*0824*/ 	.word	0x0000000c
        /*0828*/ 	.word	0x00033470
        /*082c*/ 	.short	0x010a
        /*082e*/ 	.byte	0x3f
	.zero		1


	//   ....[44]....
        /*0830*/ 	.word	0x0000f4d0
        /*0834*/ 	.word	0x0000000c
        /*0838*/ 	.word	0x00033460
        /*083c*/ 	.short	0x010a
        /*083e*/ 	.byte	0x3f
	.zero		1


	//   ....[45]....
        /*0840*/ 	.word	0x0000fb80
        /*0844*/ 	.word	0x0000000c
        /*0848*/ 	.word	0x00033450
        /*084c*/ 	.short	0x0101
        /*084e*/ 	.byte	0x3f
	.zero		1


	//   ....[46]....
        /*0850*/ 	.word	0x0000fbf0
        /*0854*/ 	.word	0x00000000
        /*0858*/ 	.word	0x00000000
        /*085c*/ 	.short	0x0101
        /*085e*/ 	.byte	0x3f
	.zero		1


	//   ....[47]....
        /*0860*/ 	.word	0x0000fd10
        /*0864*/ 	.word	0x00000003
        /*0868*/ 	.word	0x00033470
        /*086c*/ 	.short	0x010a
        /*086e*/ 	.byte	0x3f
	.zero		1


	//   ....[48]....
        /*0870*/ 	.word	0x0000fd80
        /*0874*/ 	.word	0x00000003
        /*0878*/ 	.word	0x00033460
        /*087c*/ 	.short	0x010a
        /*087e*/ 	.byte	0x3f
	.zero		1


	//   ....[49]....
        /*0880*/ 	.word	0x00010440
        /*0884*/ 	.word	0x00000003
        /*0888*/ 	.word	0x00033450
        /*088c*/ 	.short	0x0101
        /*088e*/ 	.byte	0x3f
	.zero		1


	//   ....[50]....
        /*0890*/ 	.word	0x000104b0
        /*0894*/ 	.word	0x00000000
        /*0898*/ 	.word	0x00000000
        /*089c*/ 	.short	0x0101
        /*089e*/ 	.byte	0x3f
	.zero		1


	//   ....[51]....
        /*08a0*/ 	.word	0x00010550
        /*08a4*/ 	.word	0x00000009
        /*08a8*/ 	.word	0x00033420
        /*08ac*/ 	.short	0x010a
        /*08ae*/ 	.byte	0x3f
	.zero		1


	//   ....[52]....
        /*08b0*/ 	.word	0x00010690
        /*08b4*/ 	.word	0x00000005
        /*08b8*/ 	.word	0x00000000
        /*08bc*/ 	.short	0x010a
        /*08be*/ 	.byte	0x3f
	.zero		1


	//   ....[53]....
        /*08c0*/ 	.word	0x00010700
        /*08c4*/ 	.word	0x00000007
        /*08c8*/ 	.word	0x00000000
        /*08cc*/ 	.short	0x010a
        /*08ce*/ 	.byte	0x3f
	.zero		1


	//   ....[54]....
        /*08d0*/ 	.word	0x00010750
        /*08d4*/ 	.word	0x00000005
        /*08d8*/ 	.word	0x00033460
        /*08dc*/ 	.short	0x010a
        /*08de*/ 	.byte	0x3f
	.zero		1


	//   ....[55]....
        /*08e0*/ 	.word	0x000107a0
        /*08e4*/ 	.word	0x00000003
        /*08e8*/ 	.word	0x00033460
        /*08ec*/ 	.short	0x010a
        /*08ee*/ 	.byte	0x3f
	.zero		1


	//   ....[56]....
        /*08f0*/ 	.word	0x000107e0
        /*08f4*/ 	.word	0x00000005
        /*08f8*/ 	.word	0x00033480
        /*08fc*/ 	.short	0x010a
        /*08fe*/ 	.byte	0x3f
	.zero		1


	//   ....[57]....
        /*0900*/ 	.word	0x00010800
        /*0904*/ 	.word	0x00000003
        /*0908*/ 	.word	0x00033480
        /*090c*/ 	.short	0x010a
        /*090e*/ 	.byte	0x3f
	.zero		1


	//   ....[58]....
        /*0910*/ 	.word	0x00010870
        /*0914*/ 	.word	0x00000003
        /*0918*/ 	.word	0x00033400
        /*091c*/ 	.short	0x010a
        /*091e*/ 	.byte	0x3f
	.zero		1


	//   ....[59]....
        /*0920*/ 	.word	0x000108d0
        /*0924*/ 	.word	0x00000003
        /*0928*/ 	.word	0x00033430
        /*092c*/ 	.short	0x010a
        /*092e*/ 	.byte	0x3f
	.zero		1


	//   ....[60]....
        /*0930*/ 	.word	0x00010930
        /*0934*/ 	.word	0x0000000c
        /*0938*/ 	.word	0x00033430
        /*093c*/ 	.short	0x010a
        /*093e*/ 	.byte	0x3f
	.zero		1


	//   ....[61]....
        /*0940*/ 	.word	0x00010990
        /*0944*/ 	.word	0x0000000b
        /*0948*/ 	.word	0x00033450
        /*094c*/ 	.short	0x010a
        /*094e*/ 	.byte	0x3f
	.zero		1


	//   ....[62]....
        /*0950*/ 	.word	0x000109f0
        /*0954*/ 	.word	0x00000000
        /*0958*/ 	.word	0x00033450
        /*095c*/ 	.short	0x010a
        /*095e*/ 	.byte	0x3f
	.zero		1


	//   ....[63]....
        /*0960*/ 	.word	0x00010b50
        /*0964*/ 	.word	0x00000003
        /*0968*/ 	.word	0x00033480
        /*096c*/ 	.short	0x010a
        /*096e*/ 	.byte	0x3f
	.zero		1


	//   ....[64]....
        /*0970*/ 	.word	0x00010bb0
        /*0974*/ 	.word	0x00000003
        /*0978*/ 	.word	0x00033440
        /*097c*/ 	.short	0x010a
        /*097e*/ 	.byte	0x3f
	.zero		1


	//   ....[65]....
        /*0980*/ 	.word	0x00011150
        /*0984*/ 	.word	0x00000003
        /*0988*/ 	.word	0x00033420
        /*098c*/ 	.short	0x010a
        /*098e*/ 	.byte	0x3f
	.zero		1


	//   ....[66]....
        /*0990*/ 	.word	0x000111a0
        /*0994*/ 	.word	0x00000008
        /*0998*/ 	.word	0x00033480
        /*099c*/ 	.short	0x010a
        /*099e*/ 	.byte	0x3f
	.zero		1


	//   ....[67]....
        /*09a0*/ 	.word	0x000111f0
        /*09a4*/ 	.word	0x00000008
        /*09a8*/ 	.word	0x00033440
        /*09ac*/ 	.short	0x010a
        /*09ae*/ 	.byte	0x3f
	.zero		1


	//   ....[68]....
        /*09b0*/ 	.word	0x00011240
        /*09b4*/ 	.word	0x0000000c
        /*09b8*/ 	.word	0x00033470
        /*09bc*/ 	.short	0x010a
        /*09be*/ 	.byte	0x3f
	.zero		1


	//   ....[69]....
        /*09c0*/ 	.word	0x00011290
        /*09c4*/ 	.word	0x0000000c
        /*09c8*/ 	.word	0x00033460
        /*09cc*/ 	.short	0x010a
        /*09ce*/ 	.byte	0x3f
	.zero		1


	//   ....[70]....
        /*09d0*/ 	.word	0x000112e0
        /*09d4*/ 	.word	0x00000003
        /*09d8*/ 	.word	0x00033470
        /*09dc*/ 	.short	0x010a
        /*09de*/ 	.byte	0x3f
	.zero		1


	//   ....[71]....
        /*09e0*/ 	.word	0x00011330
        /*09e4*/ 	.word	0x00000003
        /*09e8*/ 	.word	0x00033460
        /*09ec*/ 	.short	0x010a
        /*09ee*/ 	.byte	0x3f
	.zero		1


	//   ....[72]....
        /*09f0*/ 	.word	0x00011380
        /*09f4*/ 	.word	0x00000009
        /*09f8*/ 	.word	0x00033420
        /*09fc*/ 	.short	0x010a
        /*09fe*/ 	.byte	0x3f
	.zero		1


	//   ....[73]....
        /*0a00*/ 	.word	0x000113d0
        /*0a04*/ 	.word	0x00000005
        /*0a08*/ 	.word	0x00000000
        /*0a0c*/ 	.short	0x010a
        /*0a0e*/ 	.byte	0x3f
	.zero		1


	//   ....[74]....
        /*0a10*/ 	.word	0x00011420
        /*0a14*/ 	.word	0x00000007
        /*0a18*/ 	.word	0x00000000
        /*0a1c*/ 	.short	0x010a
        /*0a1e*/ 	.byte	0x3f
	.zero		1


	//   ....[75]....
        /*0a20*/ 	.word	0x00011470
        /*0a24*/ 	.word	0x00000005
        /*0a28*/ 	.word	0x00033460
        /*0a2c*/ 	.short	0x010a
        /*0a2e*/ 	.byte	0x3f
	.zero		1


	//   ....[76]....
        /*0a30*/ 	.word	0x000114c0
        /*0a34*/ 	.word	0x00000003
        /*0a38*/ 	.word	0x00033460
        /*0a3c*/ 	.short	0x010a
        /*0a3e*/ 	.byte	0x3f
	.zero		1


	//   ....[77]....
        /*0a40*/ 	.word	0x00011510
        /*0a44*/ 	.word	0x00000005
        /*0a48*/ 	.word	0x00033480
        /*0a4c*/ 	.short	0x010a
        /*0a4e*/ 	.byte	0x3f
	.zero		1


	//----- nvinfo : EIATTR_NUM_MBARRIERS
	.align		4
.L_96:
        /*0a50*/ 	.byte	0x03, 0x38
        /*0a52*/ 	.short	0x0016


	//----- nvinfo : EIATTR_EXIT_INSTR_OFFSETS
	.align		4
        /*0a54*/ 	.byte	0x04, 0x1c
        /*0a56*/ 	.short	(.L_98 - .L_97)


	//   ....[0]....
.L_97:
        /*0a58*/ 	.word	0x00010850


	//----- nvinfo : EIATTR_MAX_THREADS
	.align		4
.L_98:
        /*0a5c*/ 	.byte	0x04, 0x05
        /*0a5e*/ 	.short	(.L_100 - .L_99)
.L_99:
        /*0a60*/ 	.word	0x00000180
        /*0a64*/ 	.word	0x00000001
        /*0a68*/ 	.word	0x00000001


	//----- nvinfo : EIATTR_CRS_STACK_SIZE
	.align		4
.L_100:
        /*0a6c*/ 	.byte	0x04, 0x1e
        /*0a6e*/ 	.short	(.L_102 - .L_101)
.L_101:
        /*0a70*/ 	.word	0x00000000


	//----- nvinfo : EIATTR_CBANK_PARAM_SIZE
	.align		4
.L_102:
        /*0a74*/ 	.byte	0x03, 0x19
        /*0a76*/ 	.short	0x0a70


	//----- nvinfo : EIATTR_PARAM_CBANK
	.align		4
        /*0a78*/ 	.byte	0x04, 0x0a
        /*0a7a*/ 	.short	(.L_104 - .L_103)
	.align		4
.L_103:
        /*0a7c*/ 	.word	index@(.nv.constant0._ZN7cutlass13device_kernelIN5flash11enable_sm90INS1_16FlashAttnFwdSm90INS1_25CollectiveMainloopFwdSm90ILi2EN4cute5tupleIJNS5_1CILi1EEES8_S8_EEENS6_IJNS7_ILi128EEENS7_ILi160EEENS7_ILi192EEEEEELi192ENS_12float_e4m3_tEfNS_4arch4Sm90ELb0ELb0ELb1ELb0ELb0ELb0ELb0ELb1ELb1ELb1ELb1ELb0EEENS1_21CollectiveEpilogueFwdINS6_IJSA_SC_SB_EEES9_NS_10bfloat16_tESG_Li256ELb0ELb1ELb1ELb1EEENS1_19SingleTileSchedulerILb0ELb1ELb1ELi128EEEEEEEEEvNT_6ParamsE)
        /*0a80*/ 	.short	0x0210
        /*0a82*/ 	.short	0x0a70


	//----- nvinfo : EIATTR_SW_WAR
	.align		4
.L_104:
        /*0a84*/ 	.byte	0x04, 0x36
        /*0a86*/ 	.short	(.L_106 - .L_105)
.L_105:
        /*0a88*/ 	.word	0x00000008
.L_106:


//--------------------- .nv.info._ZN7cutlass13device_kernelIN5flash11enable_sm90INS1_16FlashAttnFwdSm90INS1_25CollectiveMainloopFwdSm90ILi2EN4cute5tupleIJNS5_1CILi1EEES8_S8_EEENS6_IJNS7_ILi128EEENS7_ILi160EEENS7_ILi192EEEEEELi192ENS_12float_e4m3_tEfNS_4arch4Sm90ELb0ELb0ELb1ELb1ELb0ELb0ELb0ELb1ELb1ELb1ELb1ELb0EEENS1_21CollectiveEpilogueFwdINS6_IJSA_SC_SB_EEES9_NS_10bfloat16_tESG_Li256ELb1ELb1ELb1ELb1EEENS1_36VarlenDynamicPersistentTileSchedulerILi128ELi160ELi256ELi128ELb1ELb1ELb1ELb0ELb1ELb1EEEEEEEEEvNT_6ParamsE --------------------------
	.section	.nv.info._ZN7cutlass13device_kernelIN5flash11enable_sm90INS1_16FlashAttnFwdSm90INS1_25CollectiveMainloopFwdSm90ILi2EN4cute5tupleIJNS5_1CILi1EEES8_S8_EEENS6_IJNS7_ILi128EEENS7_ILi160EEENS7_ILi192EEEEEELi192ENS_12float_e4m3_tEfNS_4arch4Sm90ELb0ELb0ELb1ELb1ELb0ELb0ELb0ELb1ELb1ELb1ELb1ELb0EEENS1_21CollectiveEpilogueFwdINS6_IJSA_SC_SB_EEES9_NS_10bfloat16_tESG_Li256ELb1ELb1ELb1ELb1EEENS1_36VarlenDynamicPersistentTileSchedulerILi128ELi160ELi256ELi128ELb1ELb1ELb1ELb0ELb1ELb1EEEEEEEEEvNT_6ParamsE,"",@"SHT_CUDA_INFO"
	.sectionflags	@""
	.align	4


	//----- nvinfo : EIATTR_CUDA_API_VERSION
	.align		4
        /*0000*/ 	.byte	0x04, 0x37
        /*0002*/ 	.short	(.L_108 - .L_107)
.L_107:
        /*0004*/ 	.word	0x00000082


	//----- nvinfo : EIATTR_KPARAM_INFO
	.align		4
.L_108:
        /*0008*/ 	.byte	0x04, 0x17
        /*000a*/ 	.short	(.L_110 - .L_109)
.L_109:
        /*000c*/ 	.word	0x00000000
        /*0010*/ 	.short	0x0000
        /*0012*/ 	.short	0x0070
        /*0014*/ 	.byte	0x00, 0xf0, 0x01, 0x2a


	//----- nvinfo : EIATTR_SPARSE_MMA_MASK
	.align		4
.L_110:
        /*0018*/ 	.byte	0x03, 0x50
        /*001a*/ 	.short	0x0000


	//----- nvinfo : EIATTR_MAXREG_COUNT
	.align		4
        /*001c*/ 	.byte	0x03, 0x1b
        /*001e*/ 	.short	0x00a8


	//----- nvinfo : EIATTR_NUM_BARRIERS
	.align		4
        /*0020*/ 	.byte	0x02, 0x4c
        /*0022*/ 	.byte	0x10
	.zero		1


	//----- nvinfo : EIATTR_EXTERNS
	.align		4
        /*0024*/ 	.byte	0x04, 0x0f
        /*0026*/ 	.short	(.L_112 - .L_111)


	//   ....[0]....
	.align		4
.L_111:
        /*0028*/ 	.word	index@(__assertfail)


	//----- nvinfo : EIATTR_ANNOTATIONS
	.align		4
.L_112:
        /*002c*/ 	.byte	0x04, 0x55
        /*002e*/ 	.short	(.L_114 - .L_113)


	//   ....[0]....
.L_113:
        /* <DEDUP_REMOVED lines=38> */
        /*0284*/ 	.byte	0x40, 0x59, 0x01, 0x00


	//----- nvinfo : EIATTR_MERCURY_ISA_VERSION
	.align		4
.L_114:
        /*0288*/ 	.byte	0x03, 0x5f
        /*028a*/ 	.short	0x0101


	//----- nvinfo : EIATTR_UNUSED_LOAD_BYTE_OFFSET
	.align		4
        /*028c*/ 	.byte	0x04, 0x44
        /*028e*/ 	.short	(.L_116 - .L_115)


	//   ....[0]....
.L_115:
        /*0290*/ 	.word	0x00000a40
        /*0294*/ 	.word	0x0000fff0


	//   ....[1]....
        /*0298*/ 	.word	0x0000a7b0
        /*029c*/ 	.word	0x0000fff0


	//----- nvinfo : EIATTR_INT_WARP_WIDE_INSTR_OFFSETS
	.align		4
.L_116:
        /*02a0*/ 	.byte	0x04, 0x31
        /*02a2*/ 	.short	(.L_118 - .L_117)


	//   ....[0]....
.L_117:
        /*02a4*/ 	.word	0x00000130


	//   ....[1]....
        /*02a8*/ 	.word	0x00000170


	//   ....[2]....
        /*02ac*/ 	.word	0x000001e0


	//   ....[3]....
        /*02b0*/ 	.word	0x00010e80


	//   ....[4]....
        /*02b4*/ 	.word	0x00010f10


	//   ....[5]....
        /*02b8*/ 	.word	0x00013c40


	//   ....[6]....
        /*02bc*/ 	.word	0x00013cd0


	//----- nvinfo : EIATTR_COOP_GROUP_MASK_REGIDS
	.align		4
.L_118:
        /*02c0*/ 	.byte	0x04, 0x29
        /*02c2*/ 	.short	(.L_120 - .L_119)


	//   ....[0]....
.L_119:
        /*02c4*/ 	.word	0xffffffff


	//   ....[1]....
        /*02c8*/ 	.word	0xffffffff


	//   ....[2]....
        /*02cc*/ 	.word	0xffffffff


	//   ....[3]....
        /*02d0*/ 	.word	0xffffffff


	//   ....[4]....
        /*02d4*/ 	.word	0xffffffff


	//   ....[5]....
        /*02d8*/ 	.word	0xffffffff


	//   ....[6]....
        /*02dc*/ 	.word	0xffffffff


	//   ....[7]....
        /*02e0*/ 	.word	0xffffffff


	//   ....[8]....
        /*02e4*/ 	.word	0xffffffff


	//   ....[9]....
        /*02e8*/ 	.word	0xffffffff


	//   ....[10]....
        /*02ec*/ 	.word	0xffffffff


	//   ....[11]....
        /*02f0*/ 	.word	0xffffffff


	//   ....[12]....
        /*02f4*/ 	.word	0xffffffff


	//   ....[13]....
        /*02f8*/ 	.word	0xffffffff


	//   ....[14]....
        /*02fc*/ 	.word	0xffffffff


	//   ....[15]....
        /*0300*/ 	.word	0xffffffff


	//   ....[16]....
        /*0304*/ 	.word	0xffffffff


	//   ....[17]....
        /*0308*/ 	.word	0xffffffff


	//   ....[18]....
        /*030c*/ 	.word	0xffffffff


	//   ....[19]....
        /*0310*/ 	.word	0xffffffff


	//   ....[20]....
        /*0314*/ 	.word	0xffffffff


	//   ....[21]....
        /*0318*/ 	.word	0xffffffff


	//   ....[22]....
        /*031c*/ 	.word	0xffffffff


	//   ....[23]....
        /*0320*/ 	.word	0xffffffff


	//   ....[24]....
        /*0324*/ 	.word	0xffffffff


	//   ....[25]....
        /*0328*/ 	.word	0xffffffff


	//   ....[26]....
        /*032c*/ 	.word	0xffffffff


	//   ....[27]....
        /*0330*/ 	.word	0xffffffff


	//   ....[28]....
        /*0334*/ 	.word	0xffffffff


	//   ....[29]....
        /*0338*/ 	.word	0xffffffff


	//   ....[30]....
        /*033c*/ 	.word	0xffffffff


	//   ....[31]....
        /*0340*/ 	.word	0xffffffff


	//   ....[32]....
        /*0344*/ 	.word	0xffffffff


	//   ....[33]....
        /*0348*/ 	.word	0xffffffff


	//   ....[34]....
        /*034c*/ 	.word	0xffffffff


	//   ....[35]....
        /*0350*/ 	.word	0xffffffff


	//   ....[36]....
        /*0354*/ 	.word	0xffffffff


	//   ....[37]....
        /*0358*/ 	.word	0xffffffff


	//   ....[38]....
        /*035c*/ 	.word	0xffffffff


	//   ....[39]....
        /*0360*/ 	.word	0xffffffff


	//   ....[40]....
        /*0364*/ 	.word	0xffffffff


	//   ....[41]....
        /*0368*/ 	.word	0xffffffff


	//   ....[42]....
        /*036c*/ 	.word	0xffffffff


	//   ....[43]....
        /*0370*/ 	.word	0xffffffff


	//   ....[44]....
        /*0374*/ 	.word	0xffffffff


	//   ....[45]....
        /*0378*/ 	.word	0xffffffff


	//   ....[46]....
        /*037c*/ 	.word	0xffffffff


	//   ....[47]....
        /*0380*/ 	.word	0xffffffff


	//   ....[48]....
        /*0384*/ 	.word	0xffffffff


	//   ....[49]....
        /*0388*/ 	.word	0xffffffff


	//   ....[50]....
        /*038c*/ 	.word	0xffffffff


	//   ....[51]....
        /*0390*/ 	.word	0xffffffff


	//   ....[52]....
        /*0394*/ 	.word	0xffffffff


	//   ....[53]....
        /*0398*/ 	.word	0xffffffff


	//   ....[54]....
        /*039c*/ 	.word	0xffffffff


	//   ....[55]....
        /*03a0*/ 	.word	0xffffffff


	//   ....[56]....
        /*03a4*/ 	.word	0xffffffff


	//   ....[57]....
        /*03a8*/ 	.word	0xffffffff


	//   ....[58]....
        /*03ac*/ 	.word	0xffffffff


	//   ....[59]....
        /*03b0*/ 	.word	0xffffffff


	//   ....[60]....
        /*03b4*/ 	.word	0xffffffff


	//   ....[61]....
        /*03b8*/ 	.word	0xffffffff


	//   ....[62]....
        /*03bc*/ 	.word	0xffffffff


	//   ....[63]....
        /*03c0*/ 	.word	0xffffffff


	//   ....[64]....
        /*03c4*/ 	.word	0xffffffff


	//   ....[65]....
        /*03c8*/ 	.word	0xffffffff


	//   ....[66]....
        /*03cc*/ 	.word	0xffffffff


	//   ....[67]....
        /*03d0*/ 	.word	0xffffffff


	//   ....[68]....
        /*03d4*/ 	.word	0xffffffff


	//   ....[69]....
        /*03d8*/ 	.word	0xffffffff


	//   ....[70]....
        /*03dc*/ 	.word	0xffffffff


	//   ....[71]....
        /*03e0*/ 	.word	0xffffffff


	//   ....[72]....
        /*03e4*/ 	.word	0xffffffff


	//   ....[73]....
        /*03e8*/ 	.word	0xffffffff


	//   ....[74]....
        /*03ec*/ 	.word	0xffffffff


	//   ....[75]....
        /*03f0*/ 	.word	0xffffffff


	//   ....[76]....
        /*03f4*/ 	.word	0xffffffff


	//   ....[77]....
        /*03f8*/ 	.word	0xffffffff


	//   ....[78]....
        /*03fc*/ 	.word	0xffffffff


	//   ....[79]....
        /*0400*/ 	.word	0xffffffff


	//   ....[80]....
        /*0404*/ 	.word	0xffffffff


	//   ....[81]....
        /*0408*/ 	.word	0xffffffff


	//   ....[82]....
        /*040c*/ 	.word	0xffffffff


	//   ....[83]....
        /*0410*/ 	.word	0xffffffff


	//   ....[84]....
        /*0414*/ 	.word	0xffffffff


	//   ....[85]....
        /*0418*/ 	.word	0xffffffff


	//   ....[86]....
        /*041c*/ 	.word	0xffffffff


	//   ....[87]....
        /*0420*/ 	.word	0xffffffff


	//   ....[88]....
        /*0424*/ 	.word	0xffffffff


	//   ....[89]....
        /*0428*/ 	.word	0xffffffff


	//   ....[90]....
        /*042c*/ 	.word	0xffffffff


	//   ....[91]....
        /*0430*/ 	.word	0xffffffff


	//   ....[92]....
        /*0434*/ 	.word	0xffffffff


	//   ....[93]....
        /*0438*/ 	.word	0xffffffff


	//   ....[94]....
        /*043c*/ 	.word	0xffffffff


	//   ....[95]....
        /*0440*/ 	.word	0xffffffff


	//   ....[96]....
        /*0444*/ 	.word	0xffffffff


	//   ....[97]....
        /*0448*/ 	.word	0xffffffff


	//   ....[98]....
        /*044c*/ 	.word	0xffffffff


	//   ....[99]....
        /*0450*/ 	.word	0xffffffff


	//   ....[100]....
        /*0454*/ 	.word	0xffffffff


	//   ....[101]....
        /*0458*/ 	.word	0xffffffff


	//   ....[102]....
        /*045c*/ 	.word	0xffffffff


	//   ....[103]....
        /*0460*/ 	.word	0xffffffff


	//   ....[104]....
        /*0464*/ 	.word	0xffffffff


	//   ....[105]....
        /*0468*/ 	.word	0xffffffff


	//   ....[106]....
        /*046c*/ 	.word	0xffffffff


	//   ....[107]....
        /*0470*/ 	.word	0xffffffff


	//   ....[108]....
        /*0474*/ 	.word	0xffffffff


	//   ....[109]....
        /*0478*/ 	.word	0xffffffff


	//   ....[110]....
        /*047c*/ 	.word	0xffffffff


	//   ....[111]....
        /*0480*/ 	.word	0xffffffff


	//   ....[112]....
        /*0484*/ 	.word	0xffffffff


	//   ....[113]....
        /*0488*/ 	.word	0xffffffff


	//   ....[114]....
        /*048c*/ 	.word	0xffffffff


	//   ....[115]....
        /*0490*/ 	.word	0xffffffff


	//   ....[116]....
        /*0494*/ 	.word	0xffffffff


	//   ....[117]....
        /*0498*/ 	.word	0xffffffff


	//   ....[118]....
        /*049c*/ 	.word	0xffffffff


	//   ....[119]....
        /*04a0*/ 	.word	0xffffffff


	//   ....[120]....
        /*04a4*/ 	.word	0xffffffff


	//   ....[121]....
        /*04a8*/ 	.word	0xffffffff


	//   ....[122]....
        /*04ac*/ 	.word	0xffffffff


	//   ....[123]....
        /*04b0*/ 	.word	0xffffffff


	//   ....[124]....
        /*04b4*/ 	.word	0xffffffff


	//   ....[125]....
        /*04b8*/ 	.word	0xffffffff


	//   ....[126]....
        /*04bc*/ 	.word	0xffffffff


	//   ....[127]....
        /*04c0*/ 	.word	0xffffffff


	//   ....[128]....
        /*04c4*/ 	.word	0xffffffff


	//   ....[129]....
        /*04c8*/ 	.word	0xffffffff


	//   ....[130]....
        /*04cc*/ 	.word	0xffffffff


	//   ....[131]....
        /*04d0*/ 	.word	0xffffffff


	//   ....[132]....
        /*04d4*/ 	.word	0xffffffff


	//   ....[133]....
        /*04d8*/ 	.word	0xffffffff


	//   ....[134]....
        /*04dc*/ 	.word	0xffffffff


	//   ....[135]....
        /*04e0*/ 	.word	0xffffffff


	//   ....[136]....
        /*04e4*/ 	.word	0xffffffff


	//   ....[137]....
        /*04e8*/ 	.word	0xffffffff


	//   ....[138]....
        /*04ec*/ 	.word	0xffffffff


	//   ....[139]....
        /*04f0*/ 	.word	0xffffffff


	//   ....[140]....
        /*04f4*/ 	.word	0xffffffff


	//   ....[141]....
        /*04f8*/ 	.word	0xffffffff


	//   ....[142]....
        /*04fc*/ 	.word	0xffffffff


	//   ....[143]....
        /*0500*/ 	.word	0xffffffff


	//   ....[144]....
        /*0504*/ 	.word	0xffffffff


	//   ....[145]....
        /*0508*/ 	.word	0xffffffff


	//   ....[146]....
        /*050c*/ 	.word	0xffffffff


	//   ....[147]....
        /*0510*/ 	.word	0xffffffff


	//   ....[148]....
        /*0514*/ 	.word	0xffffffff


	//   ....[149]....
        /*0518*/ 	.word	0xffffffff


	//   ....[150]....
        /*051c*/ 	.word	0xffffffff


	//   ....[151]....
        /*0520*/ 	.word	0xffffffff


	//   ....[152]....
        /*0524*/ 	.word	0xffffffff


	//   ....[153]....
        /*0528*/ 	.word	0xffffffff


	//   ....[154]....
        /*052c*/ 	.word	0xffffffff


	//   ....[155]....
        /*0530*/ 	.word	0xffffffff


	//   ....[156]....
        /*0534*/ 	.word	0xffffffff


	//   ....[157]....
        /*0538*/ 	.word	0xffffffff


	//   ....[158]....
        /*053c*/ 	.word	0xffffffff


	//   ....[159]....
        /*0540*/ 	.word	0xffffffff


	//   ....[160]....
        /*0544*/ 	.word	0xffffffff


	//   ....[161]....
        /*0548*/ 	.word	0xffffffff


	//   ....[162]....
        /*054c*/ 	.word	0xffffffff


	//   ....[163]....
        /*0550*/ 	.word	0xffffffff


	//   ....[164]....
        /*0554*/ 	.word	0xffffffff


	//   ....[165]....
        /*0558*/ 	.word	0xffffffff


	//   ....[166]....
        /*055c*/ 	.word	0xffffffff


	//   ....[167]....
        /*0560*/ 	.word	0xffffffff


	//   ....[168]....
        /*0564*/ 	.word	0xffffffff


	//   ....[169]....
        /*0568*/ 	.word	0xffffffff


	//   ....[170]....
        /*056c*/ 	.word	0xffffffff


	//   ....[171]....
        /*0570*/ 	.word	0xffffffff


	//   ....[172]....
        /*0574*/ 	.word	0xffffffff


	//   ....[173]....
        /*0578*/ 	.word	0xffffffff


	//   ....[174]....
        /*057c*/ 	.word	0xffffffff


	//   ....[175]....
        /*0580*/ 	.word	0xffffffff


	//   ....[176]....
        /*0584*/ 	.word	0xffffffff


	//   ....[177]....
        /*0588*/ 	.word	0xffffffff


	//   ....[178]....
        /*058c*/ 	.word	0xffffffff


	//   ....[179]....
        /*0590*/ 	.word	0xffffffff


	//   ....[180]....
        /*0594*/ 	.word	0xffffffff


	//   ....[181]....
        /*0598*/ 	.word	0xffffffff


	//   ....[182]....
        /*059c*/ 	.word	0xffffffff


	//   ....[183]....
        /*05a0*/ 	.word	0xffffffff


	//   ....[184]....
        /*05a4*/ 	.word	0xffffffff


	//   ....[185]....
        /*05a8*/ 	.word	0x0500000f


	//   ....[186]....
        /*05ac*/ 	.word	0x0500000f


	//   ....[187]....
        /*05b0*/ 	.word	0x0500000f


	//   ....[188]....
        /*05b4*/ 	.word	0x0500000f


	//   ....[189]....
        /*05b8*/ 	.word	0x0500000f


	//   ....[190]....
        /*05bc*/ 	.word	0x0500000f


	//   ....[191]....
        /*05c0*/ 	.word	0x0500000f


	//   ....[192]....
        /*05c4*/ 	.word	0x0500000f


	//   ....[193]....
        /*05c8*/ 	.word	0x0500000f


	//   ....[194]....
        /*05cc*/ 	.word	0x0500000f


	//----- nvinfo : EIATTR_COOP_GROUP_INSTR_OFFSETS
	.align		4
.L_120:
        /*05d0*/ 	.byte	0x04, 0x28
        /*05d2*/ 	.short	(.L_122 - .L_121)


	//   ....[0]....
.L_121:
        /*05d4*/ 	.word	0x00000070


	//   ....[1]....
        /*05d8*/ 	.word	0x00000140


	//   ....[2]....
        /*05dc*/ 	.word	0x00000190


	//   ....[3]....
        /*05e0*/ 	.word	0x000003c0


	//   ....[4]....
        /*05e4*/ 	.word	0x00000520


	//   ....[5]....
        /*05e8*/ 	.word	0x00000640


	//   ....[6]....
        /*05ec*/ 	.word	0x000007a0


	//   ....[7]....
        /*05f0*/ 	.word	0x00001c20


	//   ....[8]....
        /*05f4*/ 	.word	0x000042a0


	//   ....[9]....
        /*05f8*/ 	.word	0x000042e0


	//   ....[10]....
        /*05fc*/ 	.word	0x000049c0


	//   ....[11]....
        /*0600*/ 	.word	0x00004ab0


	//   ....[12]....
        /*0604*/ 	.word	0x00007f80


	//   ....[13]....
        /*0608*/ 	.word	0x00007fa0


	//   ....[14]....
        /*060c*/ 	.word	0x00007fc0


	//   ....[15]....
        /*0610*/ 	.word	0x00007fe0


	//   ....[16]....
        /*0614*/ 	.word	0x00009df0


	//   ....[17]....
        /*0618*/ 	.word	0x00009e50


	//   ....[18]....
        /*061c*/ 	.word	0x00009e70


	//   ....[19]....
        /*0620*/ 	.word	0x00009e90


	//   ....[20]....
        /*0624*/ 	.word	0x0000b300


	//   ....[21]....
        /*0628*/ 	.word	0x0000b330


	//   ....[22]....
        /*062c*/ 	.word	0x0000b360


	//   ....[23]....
        /*0630*/ 	.word	0x0000b380


	//   ....[24]....
        /*0634*/ 	.word	0x0000b3a0


	//   ....[25]....
        /*0638*/ 	.word	0x0000b3c0


	//   ....[26]....
        /*063c*/ 	.word	0x0000b3d0


	//   ....[27]....
        /*0640*/ 	.word	0x0000b3e0


	//   ....[28]....
        /*0644*/ 	.word	0x0000b3f0


	//   ....[29]....
        /*0648*/ 	.word	0x0000b400


	//   ....[30]....
        /*064c*/ 	.word	0x0000b410


	//   ....[31]....
        /*0650*/ 	.word	0x0000b420


	//   ....[32]....
        /*0654*/ 	.word	0x0000b430


	//   ....[33]....
        /*0658*/ 	.word	0x0000b440


	//   ....[34]....
        /*065c*/ 	.word	0x0000b450


	//   ....[35]....
        /*0660*/ 	.word	0x0000b460


	//   ....[36]....
        /*0664*/ 	.word	0x0000b470


	//   ....[37]....
        /*0668*/ 	.word	0x0000b480


	//   ....[38]....
        /*066c*/ 	.word	0x0000b490


	//   ....[39]....
        /*0670*/ 	.word	0x0000b4a0


	//   ....[40]....
        /*0674*/ 	.word	0x0000b4b0


	//   ....[41]....
        /*0678*/ 	.word	0x0000b4c0


	//   ....[42]....
        /*067c*/ 	.word	0x0000b4d0


	//   ....[43]....
        /*0680*/ 	.word	0x0000b4e0


	//   ....[44]....
        /*0684*/ 	.word	0x0000b4f0


	//   ....[45]....
        /*0688*/ 	.word	0x0000b510


	//   ....[46]....
        /*068c*/ 	.word	0x0000b520


	//   ....[47]....
        /*0690*/ 	.word	0x0000b530


	//   ....[48]....
        /*0694*/ 	.word	0x0000b540


	//   ....[49]....
        /*0698*/ 	.word	0x0000b550


	//   ....[50]....
        /*069c*/ 	.word	0x0000b560


	//   ....[51]....
        /*06a0*/ 	.word	0x0000b570


	//   ....[52]....
        /*06a4*/ 	.word	0x0000b580


	//   ....[53]....
        /*06a8*/ 	.word	0x0000b590


	//   ....[54]....
        /*06ac*/ 	.word	0x0000b5a0


	//   ....[55]....
        /*06b0*/ 	.word	0x0000b5b0


	//   ....[56]....
        /*06b4*/ 	.word	0x0000b5c0


	//   ....[57]....
        /*06b8*/ 	.word	0x0000b5d0


	//   ....[58]....
        /*06bc*/ 	.word	0x0000b5e0


	//   ....[59]....
        /*06c0*/ 	.word	0x0000b5f0


	//   ....[60]....
        /*06c4*/ 	.word	0x0000b600


	//   ....[61]....
        /*06c8*/ 	.word	0x0000b610


	//   ....[62]....
        /*06cc*/ 	.word	0x0000b620


	//   ....[63]....
        /*06d0*/ 	.word	0x0000b630


	//   ....[64]....
        /*06d4*/ 	.word	0x0000b640


	//   ....[65]....
        /*06d8*/ 	.word	0x0000b650


	//   ....[66]....
        /*06dc*/ 	.word	0x0000b660


	//   ....[67]....
        /*06e0*/ 	.word	0x0000b670


	//   ....[68]....
        /*06e4*/ 	.word	0x0000b680


	//   ....[69]....
        /*06e8*/ 	.word	0x0000b690


	//   ....[70]....
        /*06ec*/ 	.word	0x0000b6a0


	//   ....[71]....
        /*06f0*/ 	.word	0x0000b6b0


	//   ....[72]....
        /*06f4*/ 	.word	0x0000b6c0


	//   ....[73]....
        /*06f8*/ 	.word	0x0000b6d0


	//   ....[74]....
        /*06fc*/ 	.word	0x0000b6e0


	//   ....[75]....
        /*0700*/ 	.word	0x0000b6f0


	//   ....[76]....
        /*0704*/ 	.word	0x0000b700


	//   ....[77]....
        /*0708*/ 	.word	0x0000b710


	//   ....[78]....
        /*070c*/ 	.word	0x0000b720


	//   ....[79]....
        /*0710*/ 	.word	0x0000b730


	//   ....[80]....
        /*0714*/ 	.word	0x0000b740


	//   ....[81]....
        /*0718*/ 	.word	0x0000b750


	//   ....[82]....
        /*071c*/ 	.word	0x0000b760


	//   ....[83]....
        /*0720*/ 	.word	0x0000b770


	//   ....[84]....
        /*0724*/ 	.word	0x0000b780


	//   ....[85]....
        /*0728*/ 	.word	0x0000b790


	//   ....[86]....
        /*072c*/ 	.word	0x0000b7a0


	//   ....[87]....
        /*0730*/ 	.word	0x0000b7b0


	//   ....[88]....
        /*0734*/ 	.word	0x0000b7c0


	//   ....[89]....
        /*0738*/ 	.word	0x0000b7d0


	//   ....[90]....
        /*073c*/ 	.word	0x0000b7e0


	//   ....[91]....
        /*0740*/ 	.word	0x0000b7f0


	//   ....[92]....
        /*0744*/ 	.word	0x0000b800


	//   ....[93]....
        /*0748*/ 	.word	0x0000b810


	//   ....[94]....
        /*074c*/ 	.word	0x0000b820


	//   ....[95]....
        /*0750*/ 	.word	0x0000b830


	//   ....[96]....
        /*0754*/ 	.word	0x0000b840


	//   ....[97]....
        /*0758*/ 	.word	0x0000b850


	//   ....[98]....
        /*075c*/ 	.word	0x0000b860


	//   ....[99]....
        /*0760*/ 	.word	0x0000b870


	//   ....[100]....
        /*0764*/ 	.word	0x0000b880


	//   ....[101]....
        /*0768*/ 	.word	0x0000b890


	//   ....[102]....
        /*076c*/ 	.word	0x0000b8a0


	//   ....[103]....
        /*0770*/ 	.word	0x0000b8b0


	//   ....[104]....
        /*0774*/ 	.word	0x0000b8c0


	//   ....[105]....
        /*0778*/ 	.word	0x0000b8d0


	//   ....[106]....
        /*077c*/ 	.word	0x0000b8e0


	//   ....[107]....
        /*0780*/ 	.word	0x0000b8f0


	//   ....[108]....
        /*0784*/ 	.word	0x0000b900


	//   ....[109]....
        /*0788*/ 	.word	0x0000b910


	//   ....[110]....
        /*078c*/ 	.word	0x0000b920


	//   ....[111]....
        /*0790*/ 	.word	0x0000b930


	//   ....[112]....
        /*0794*/ 	.word	0x0000b940


	//   ....[113]....
        /*0798*/ 	.word	0x0000b950


	//   ....[114]....
        /*079c*/ 	.word	0x0000b960


	//   ....[115]....
        /*07a0*/ 	.word	0x0000b970


	//   ....[116]....
        /*07a4*/ 	.word	0x0000c890


	//   ....[117]....
        /*07a8*/ 	.word	0x0000c8a0


	//   ....[118]....
        /*07ac*/ 	.word	0x0000c8b0


	//   ....[119]....
        /*07b0*/ 	.word	0x0000c8c0


	//   ....[120]....
        /*07b4*/ 	.word	0x0000d1c0


	//   ....[121]....
        /*07b8*/ 	.word	0x0000d1e0


	//   ....[122]....
        /*07bc*/ 	.word	0x0000d310


	//   ....[123]....
        /*07c0*/ 	.word	0x0000d330


	//   ....[124]....
        /*07c4*/ 	.word	0x0000d430


	//   ....[125]....
        /*07c8*/ 	.word	0x0000d450


	//   ....[126]....
        /*07cc*/ 	.word	0x0000d560


	//   ....[127]....
        /*07d0*/ 	.word	0x0000d580


	//   ....[128]....
        /*07d4*/ 	.word	0x0000dac0


	//   ....[129]....
        /*07d8*/ 	.word	0x0000dad0


	//   ....[130]....
        /*07dc*/ 	.word	0x0000e180


	//   ....[131]....
        /*07e0*/ 	.word	0x0000e190


	//   ....[132]....
        /*07e4*/ 	.word	0x0000f170


	//   ....[133]....
        /*07e8*/ 	.word	0x0000f1a0


	//   ....[134]....
        /*07ec*/ 	.word	0x0000f2c0


	//   ....[135]....
        /*07f0*/ 	.word	0x0000f2e0


	//   ....[136]....
        /*07f4*/ 	.word	0x0000f3e0


	//   ....[137]....
        /*07f8*/ 	.word	0x0000f400


	//   ....[138]....
        /*07fc*/ 	.word	0x0000f510


	//   ....[139]....
        /*0800*/ 	.word	0x0000f530


	//   ....[140]....
        /*0804*/ 	.word	0x0000f6d0


	//   ....[141]....
        /*0808*/ 	.word	0x0000f910


	//   ....[142]....
        /*080c*/ 	.word	0x0000f940


	//   ....[143]....
        /*0810*/ 	.word	0x0000f980


	//   ....[144]....
        /*0814*/ 	.word	0x0000f9b0


	//   ....[145]....
        /*0818*/ 	.word	0x0000f9e0


	//   ....[146]....
        /*081c*/ 	.word	0x0000fa20


	//   ....[147]....
        /*0820*/ 	.word	0x0000fbb0


	//   ....[148]....
        /*0824*/ 	.word	0x0000fbe0


	//   ....[149]....
        /*0828*/ 	.word	0x0000fc10


	//   ....[150]....
        /*082c*/ 	.word	0x0000fc40


	//   ....[151]....
        /*0830*/ 	.word	0x0000fc70


	//   ....[152]....
        /*0834*/ 	.word	0x0000fcb0


	//   ....[153]....
        /*0838*/ 	.word	0x0000fd40


	//   ....[154]....
        /*083c*/ 	.word	0x0000fd90


	//   ....[155]....
        /*0840*/ 	.word	0x0000fda0


	//   ....[156]....
        /*0844*/ 	.word	0x0000fe30


	//   ....[157]....
        /*0848*/ 	.word	0x00011630


	//   ....[158]....
        /*084c*/ 	.word	0x000123f0


	//   ....[159]....
        /*0850*/ 	.word	0x00012410


	//   ....[160]....
        /*0854*/ 	.word	0x00012450


	//   ....[161]....
        /*0858*/ 	.word	0x000124c0


	//   ....[162]....
        /*085c*/ 	.word	0x00012550


	//   ....[163]....
        /*0860*/ 	.word	0x00012560


	//   ....[164]....
        /*0864*/ 	.word	0x00012570


	//   ....[165]....
        /*0868*/ 	.word	0x00012580


	//   ....[166]....
        /*086c*/ 	.word	0x000147e0


	//   ....[167]....
        /*0870*/ 	.word	0x00014810


	//   ....[168]....
        /*0874*/ 	.word	0x00014840


	//   ....[169]....
        /*0878*/ 	.word	0x00014850


	//   ....[170]....
        /*087c*/ 	.word	0x000148a0


	//   ....[171]....
        /*0880*/ 	.word	0x000148d0


	//   ....[172]....
        /*0884*/ 	.word	0x000148e0


	//   ....[173]....
        /*0888*/ 	.word	0x00014910


	//   ....[174]....
        /*088c*/ 	.word	0x00014a70


	//   ....[175]....
        /*0890*/ 	.word	0x00014aa0


	//   ....[176]....
        /*0894*/ 	.word	0x00014ad0


	//   ....[177]....
        /*0898*/ 	.word	0x00014b00


	//   ....[178]....
        /*089c*/ 	.word	0x00014b30


	//   ....[179]....
        /*08a0*/ 	.word	0x00014b70


	//   ....[180]....
        /*08a4*/ 	.word	0x00014bf0


	//   ....[181]....
        /*08a8*/ 	.word	0x00014c30


	//   ....[182]....
        /*08ac*/ 	.word	0x00014c40


	//   ....[183]....
        /*08b0*/ 	.word	0x00014c80


	//   ....[184]....
        /*08b4*/ 	.word	0x00015300


	//   ....[185]....
        /*08b8*/ 	.word	0x000157f0


	//   ....[186]....
        /*08bc*/ 	.word	0x000159d0


	//   ....[187]....
        /*08c0*/ 	.word	0x00015a30


	//   ....[188]....
        /*08c4*/ 	.word	0x00015ab0


	//   ....[189]....
        /*08c8*/ 	.word	0x00015b60


	//   ....[190]....
        /*08cc*/ 	.word	0x00015c20


	//   ....[191]....
        /*08d0*/ 	.word	0x00015d20


	//   ....[192]....
        /*08d4*/ 	.word	0x00015d80


	//   ....[193]....
        /*08d8*/ 	.word	0x00015e60


	//   ....[194]....
        /*08dc*/ 	.word	0x000161b0


	//----- nvinfo : EIATTR_REG_RECONFIG
	.align		4
.L_122:
        /*08e0*/ 	.byte	0x01, 0x54
	.zero		2


	//----- nvinfo : EIATTR_SYSCALL_OFFSETS
	.align		4
        /*08e4*/ 	.byte	0x04, 0x46
        /*08e6*/ 	.short	(.L_124 - .L_123)


	//   ....[0]....
.L_123:
        /*08e8*/ 	.word	0x00001da0


	//   ....[1]....
        /*08ec*/ 	.word	0x00011080


	//   ....[2]....
        /*08f0*/ 	.word	0x00011210


	//   ....[3]....
        /*08f4*/ 	.word	0x00011360


	//   ....[4]....
        /*08f8*/ 	.word	0x000114a0


	//   ....[5]....
        /*08fc*/ 	.word	0x00011fc0


	//----- nvinfo : EIATTR_MBARRIER_INSTR_OFFSETS
	.align		4
.L_124:
        /*0900*/ 	.byte	0x04, 0x39
        /*0902*/ 	.short	(.L_126 - .L_125)


	//   ....[0]....
.L_125:
        /*0904*/ 	.word	0x00000270
        /*0908*/ 	.word	0x000000ff
        /*090c*/ 	.word	0x00033400
        /*0910*/ 	.short	0x0100
        /*0912*/ 	.byte	0x08
	.zero		1


	//   ....[1]....
        /*0914*/ 	.word	0x00000280
        /*0918*/ 	.word	0x000000ff
        /*091c*/ 	.word	0x00033420
        /*0920*/ 	.short	0x0100
        /*0922*/ 	.byte	0x08
	.zero		1


	//   ....[2]....
        /*0924*/ 	.word	0x00000370
        /*0928*/ 	.word	0x000000ff
        /*092c*/ 	.word	0x00033430
        /*0930*/ 	.short	0x0100
        /*0932*/ 	.byte	0x08
	.zero		1


	//   ....[3]....
        /*0934*/ 	.word	0x00000380
        /*0938*/ 	.word	0x000000ff
        /*093c*/ 	.word	0x00033440
        /*0940*/ 	.short	0x0100
        /*0942*/ 	.byte	0x08
	.zero		1


	//   ....[4]....
        /*0944*/ 	.word	0x00000390
        /*0948*/ 	.word	0x000000ff
        /*094c*/ 	.word	0x00033438
        /*0950*/ 	.short	0x0100
        /*0952*/ 	.byte	0x08
	.zero		1


	//   ....[5]....
        /*0954*/ 	.word	0x000003a0
        /*0958*/ 	.word	0x000000ff
        /*095c*/ 	.word	0x00033448
        /*0960*/ 	.short	0x0100
        /*0962*/ 	.byte	0x08
	.zero		1


	//   ....[6]....
        /*0964*/ 	.word	0x000004d0
        /*0968*/ 	.word	0x000000ff
        /*096c*/ 	.word	0x00033450
        /*0970*/ 	.short	0x0100
        /*0972*/ 	.byte	0x08
	.zero		1


	//   ....[7]....
        /*0974*/ 	.word	0x000004e0
        /*0978*/ 	.word	0x000000ff
        /*097c*/ 	.word	0x00033460
        /*0980*/ 	.short	0x0100
        /*0982*/ 	.byte	0x08
	.zero		1


	//   ....[8]....
        /*0984*/ 	.word	0x000004f0
        /*0988*/ 	.word	0x000000ff
        /*098c*/ 	.word	0x00033458
        /*0990*/ 	.short	0x0100
        /*0992*/ 	.byte	0x08
	.zero		1


	//   ....[9]....
        /*0994*/ 	.word	0x00000500
        /*0998*/ 	.word	0x000000ff
        /*099c*/ 	.word	0x00033468
        /*09a0*/ 	.short	0x0100
        /*09a2*/ 	.byte	0x08
	.zero		1


	//   ....[10]....
        /*09a4*/ 	.word	0x000005f0
        /*09a8*/ 	.word	0x000000ff
        /*09ac*/ 	.word	0x00033470
        /*09b0*/ 	.short	0x0100
        /*09b2*/ 	.byte	0x06
	.zero		1


	//   ....[11]....
        /*09b4*/ 	.word	0x00000600
        /*09b8*/ 	.word	0x000000ff
        /*09bc*/ 	.word	0x00033480
        /*09c0*/ 	.short	0x0100
        /*09c2*/ 	.byte	0x06
	.zero		1


	//   ....[12]....
        /*09c4*/ 	.word	0x00000610
        /*09c8*/ 	.word	0x000000ff
        /*09cc*/ 	.word	0x00033478
        /*09d0*/ 	.short	0x0100
        /*09d2*/ 	.byte	0x06
	.zero		1


	//   ....[13]....
        /*09d4*/ 	.word	0x00000620
        /*09d8*/ 	.word	0x000000ff
        /*09dc*/ 	.word	0x00033488
        /*09e0*/ 	.short	0x0100
        /*09e2*/ 	.byte	0x06
	.zero		1


	//   ....[14]....
        /*09e4*/ 	.word	0x00000750
        /*09e8*/ 	.word	0x000000ff
        /*09ec*/ 	.word	0x00033490
        /*09f0*/ 	.short	0x0100
        /*09f2*/ 	.byte	0x08
	.zero		1


	//   ....[15]....
        /*09f4*/ 	.word	0x00000760
        /*09f8*/ 	.word	0x000000ff
        /*09fc*/ 	.word	0x000334a0
        /*0a00*/ 	.short	0x0100
        /*0a02*/ 	.byte	0x08
	.zero		1


	//   ....[16]....
        /*0a04*/ 	.word	0x00000770
        /*0a08*/ 	.word	0x000000ff
        /*0a0c*/ 	.word	0x00033498
        /*0a10*/ 	.short	0x0100
        /*0a12*/ 	.byte	0x08
	.zero		1


	//   ....[17]....
        /*0a14*/ 	.word	0x00000780
        /*0a18*/ 	.word	0x000000ff
        /*0a1c*/ 	.word	0x000334a8
        /*0a20*/ 	.short	0x0100
        /*0a22*/ 	.byte	0x08
	.zero		1


	//   ....[18]....
        /*0a24*/ 	.word	0x000008b0
        /*0a28*/ 	.word	0x000000ff
        /*0a2c*/ 	.word	0x000334b0
        /*0a30*/ 	.short	0x0100
        /*0a32*/ 	.byte	0x08
	.zero		1


	//   ....[19]....
        /*0a34*/ 	.word	0x000008c0
        /*0a38*/ 	.word	0x000000ff
        /*0a3c*/ 	.word	0x000334c0
        /*0a40*/ 	.short	0x0100
        /*0a42*/ 	.byte	0x08
	.zero		1


	//   ....[20]....
        /*0a44*/ 	.word	0x000008d0
        /*0a48*/ 	.word	0x000000ff
        /*0a4c*/ 	.word	0x000334b8
        /*0a50*/ 	.short	0x0100
        /*0a52*/ 	.byte	0x08
	.zero		1


	//   ....[21]....
        /*0a54*/ 	.word	0x000008e0
        /*0a58*/ 	.word	0x000000ff
        /*0a5c*/ 	.word	0x000334c8
        /*0a60*/ 	.short	0x0100
        /*0a62*/ 	.byte	0x08
	.zero		1


	//   ....[22]....
        /*0a64*/ 	.word	0x00002050
        /*0a68*/ 	.word	0x00000002
        /*0a6c*/ 	.word	0x00033400
        /*0a70*/ 	.short	0x010a
        /*0a72*/ 	.byte	0x3f
	.zero		1


	//   ....[23]....
        /*0a74*/ 	.word	0x000020f0
        /*0a78*/ 	.word	0x00000005
        /*0a7c*/ 	.word	0x00033430
        /*0a80*/ 	.short	0x010a
        /*0a82*/ 	.byte	0x3f
	.zero		1


	//   ....[24]....
        /*0a84*/ 	.word	0x00002160
        /*0a88*/ 	.word	0x00000005
        /*0a8c*/ 	.word	0x00033430
        /*0a90*/ 	.short	0x010a
        /*0a92*/ 	.byte	0x3f
	.zero		1


	//   ....[25]....
        /*0a94*/ 	.word	0x00004d80
        /*0a98*/ 	.word	0x00000018
        /*0a9c*/ 	.word	0x00000000
        /*0aa0*/ 	.short	0x0101
        /*0aa2*/ 	.byte	0x3f
	.zero		1


	//   ....[26]....
        /*0aa4*/ 	.word	0x00006190
        /*0aa8*/ 	.word	0x000000ff
        /*0aac*/ 	.word	0x00033430
        /*0ab0*/ 	.short	0x010a
        /*0ab2*/ 	.byte	0x06
	.zero		1


	//   ....[27]....
        /*0ab4*/ 	.word	0x000061d0
        /*0ab8*/ 	.word	0x000000ff
        /*0abc*/ 	.word	0x00033430
        /*0ac0*/ 	.short	0x010a
        /*0ac2*/ 	.byte	0x06
	.zero		1


	//   ....[28]....
        /*0ac4*/ 	.word	0x00006e50
        /*0ac8*/ 	.word	0x000000ff
        /*0acc*/ 	.word	0x00033450
        /*0ad0*/ 	.short	0x010a
        /*0ad2*/ 	.byte	0x06
	.zero		1


	//   ....[29]....
        /*0ad4*/ 	.word	0x00006e90
        /*0ad8*/ 	.word	0x000000ff
        /*0adc*/ 	.word	0x00033450
        /*0ae0*/ 	.short	0x010a
        /*0ae2*/ 	.byte	0x06
	.zero		1


	//   ....[30]....
        /*0ae4*/ 	.word	0x00008860
        /*0ae8*/ 	.word	0x000000c2
        /*0aec*/ 	.word	0x00000000
        /*0af0*/ 	.short	0x0101
        /*0af2*/ 	.byte	0x3f
	.zero		1


	//   ....[31]....
        /*0af4*/ 	.word	0x00009240
        /*0af8*/ 	.word	0x0000000a
        /*0afc*/ 	.word	0x00000000
        /*0b00*/ 	.short	0x0101
        /*0b02*/ 	.byte	0x3f
	.zero		1


	//   ....[32]....
        /*0b04*/ 	.word	0x00009aa0
        /*0b08*/ 	.word	0x0000000f
        /*0b0c*/ 	.word	0x00033450
        /*0b10*/ 	.short	0x010a
        /*0b12*/ 	.byte	0x3f
	.zero		1


	//   ....[33]....
        /*0b14*/ 	.word	0x00009b30
        /*0b18*/ 	.word	0x0000000f
        /*0b1c*/ 	.word	0x00033450
        /*0b20*/ 	.short	0x010a
        /*0b22*/ 	.byte	0x3f
	.zero		1


	//   ....[34]....
        /*0b24*/ 	.word	0x0000a130
        /*0b28*/ 	.word	0x00000004
        /*0b2c*/ 	.word	0x00000000
        /*0b30*/ 	.short	0x0101
        /*0b32*/ 	.byte	0x3f
	.zero		1


	//   ....[35]....
        /*0b34*/ 	.word	0x0000d1b0
        /*0b38*/ 	.word	0x000000ff
        /*0b3c*/ 	.word	0x00000000
        /*0b40*/ 	.short	0x0101
        /*0b42*/ 	.byte	0x08
	.zero		1


	//   ....[36]....
        /*0b44*/ 	.word	0x0000d820
        /*0b48*/ 	.word	0x000000ff
        /*0b4c*/ 	.word	0x00000000
        /*0b50*/ 	.short	0x0101
        /*0b52*/ 	.byte	0x08
	.zero		1


	//   ....[37]....
        /*0b54*/ 	.word	0x00011880
        /*0b58*/ 	.word	0x00000004
        /*0b5c*/ 	.word	0x00033480
        /*0b60*/ 	.short	0x010a
        /*0b62*/ 	.byte	0x3f
	.zero		1


	//   ....[38]....
        /*0b64*/ 	.word	0x00011b10
        /*0b68*/ 	.word	0x00000004
        /*0b6c*/ 	.word	0x00033440
        /*0b70*/ 	.short	0x010a
        /*0b72*/ 	.byte	0x3f
	.zero		1


	//   ....[39]....
        /*0b74*/ 	.word	0x000126c0
        /*0b78*/ 	.word	0x00000011
        /*0b7c*/ 	.word	0x00033400
        /*0b80*/ 	.short	0x0107
        /*0b82*/ 	.byte	0x3f
	.zero		1


	//   ....[40]....
        /*0b84*/ 	.word	0x000127c0
        /*0b88*/ 	.word	0x00000011
        /*0b8c*/ 	.word	0x00033400
        /*0b90*/ 	.short	0x0101
        /*0b92*/ 	.byte	0x3f
	.zero		1


	//   ....[41]....
        /*0b94*/ 	.word	0x000127e0
        /*0b98*/ 	.word	0x00000011
        /*0b9c*/ 	.word	0x00033420
        /*0ba0*/ 	.short	0x010a
        /*0ba2*/ 	.byte	0x3f
	.zero		1


	//   ....[42]....
        /*0ba4*/ 	.word	0x00012ae0
        /*0ba8*/ 	.word	0x00000006
        /*0bac*/ 	.word	0x00033480
        /*0bb0*/ 	.short	0x010a
        /*0bb2*/ 	.byte	0x3f
	.zero		1


	//   ....[43]....
        /*0bb4*/ 	.word	0x00012f30
        /*0bb8*/ 	.word	0x00000006
        /*0bbc*/ 	.word	0x00033440
        /*0bc0*/ 	.short	0x010a
        /*0bc2*/ 	.byte	0x3f
	.zero		1


	//   ....[44]....
        /*0bc4*/ 	.word	0x000133e0
        /*0bc8*/ 	.word	0x00000003
        /*0bcc*/ 	.word	0x00033470
        /*0bd0*/ 	.short	0x010a
        /*0bd2*/ 	.byte	0x3f
	.zero		1


	//   ....[45]....
        /*0bd4*/ 	.word	0x00013450
        /*0bd8*/ 	.word	0x00000003
        /*0bdc*/ 	.word	0x00033460
        /*0be0*/ 	.short	0x010a
        /*0be2*/ 	.byte	0x3f
	.zero		1


	//   ....[46]....
        /*0be4*/ 	.word	0x00013b10
        /*0be8*/ 	.word	0x00000003
        /*0bec*/ 	.word	0x00033450
        /*0bf0*/ 	.short	0x0101
        /*0bf2*/ 	.byte	0x3f
	.zero		1


	//   ....[47]....
        /*0bf4*/ 	.word	0x00013b90
        /*0bf8*/ 	.word	0x00000003
        /*0bfc*/ 	.word	0x00000000
        /*0c00*/ 	.short	0x0101
        /*0c02*/ 	.byte	0x3f
	.zero		1


	//   ....[48]....
        /*0c04*/ 	.word	0x00013db0
        /*0c08*/ 	.word	0x00000003
        /*0c0c*/ 	.word	0x00033470
        /*0c10*/ 	.short	0x010a
        /*0c12*/ 	.byte	0x3f
	.zero		1


	//   ....[49]....
        /*0c14*/ 	.word	0x00013e10
        /*0c18*/ 	.word	0x00000003
        /*0c1c*/ 	.word	0x00033460
        /*0c20*/ 	.short	0x010a
        /*0c22*/ 	.byte	0x3f
	.zero		1


	//   ....[50]....
        /*0c24*/ 	.word	0x000144d0
        /*0c28*/ 	.word	0x00000003
        /*0c2c*/ 	.word	0x00033450
        /*0c30*/ 	.short	0x0101
        /*0c32*/ 	.byte	0x3f
	.zero		1


	//   ....[51]....
        /*0c34*/ 	.word	0x00014520
        /*0c38*/ 	.word	0x00000000
        /*0c3c*/ 	.word	0x00000000
        /*0c40*/ 	.short	0x0101
        /*0c42*/ 	.byte	0x3f
	.zero		1


	//   ....[52]....
        /*0c44*/ 	.word	0x00015280
        /*0c48*/ 	.word	0x00000003
        /*0c4c*/ 	.word	0x00033420
        /*0c50*/ 	.short	0x010a
        /*0c52*/ 	.byte	0x3f
	.zero		1


	//   ....[53]....
        /*0c54*/ 	.word	0x00015420
        /*0c58*/ 	.word	0x00000007
        /*0c5c*/ 	.word	0x00000000
        /*0c60*/ 	.short	0x010a
        /*0c62*/ 	.byte	0x3f
	.zero		1


	//   ....[54]....
        /*0c64*/ 	.word	0x00015490
        /*0c68*/ 	.word	0x00000005
        /*0c6c*/ 	.word	0x00000000
        /*0c70*/ 	.short	0x010a
        /*0c72*/ 	.byte	0x3f
	.zero		1


	//   ....[55]....
        /*0c74*/ 	.word	0x000154e0
        /*0c78*/ 	.word	0x00000005
        /*0c7c*/ 	.word	0x00033460
        /*0c80*/ 	.short	0x010a
        /*0c82*/ 	.byte	0x3f
	.zero		1


	//   ....[56]....
        /*0c84*/ 	.word	0x00015530
        /*0c88*/ 	.word	0x00000003
        /*0c8c*/ 	.word	0x00033460
        /*0c90*/ 	.short	0x010a
        /*0c92*/ 	.byte	0x3f
	.zero		1


	//   ....[57]....
        /*0c94*/ 	.word	0x00015570
        /*0c98*/ 	.word	0x00000005
        /*0c9c*/ 	.word	0x00033480
        /*0ca0*/ 	.short	0x010a
        /*0ca2*/ 	.byte	0x3f
	.zero		1


	//   ....[58]....
        /*0ca4*/ 	.word	0x00015590
        /*0ca8*/ 	.word	0x00000003
        /*0cac*/ 	.word	0x00033480
        /*0cb0*/ 	.short	0x010a
        /*0cb2*/ 	.byte	0x3f
	.zero		1


	//   ....[59]....
        /*0cb4*/ 	.word	0x000155f0
        /*0cb8*/ 	.word	0x00000002
        /*0cbc*/ 	.word	0x00033400
        /*0cc0*/ 	.short	0x010a
        /*0cc2*/ 	.byte	0x3f
	.zero		1


	//   ....[60]....
        /*0cc4*/ 	.word	0x00015640
        /*0cc8*/ 	.word	0x00000005
        /*0ccc*/ 	.word	0x00033430
        /*0cd0*/ 	.short	0x010a
        /*0cd2*/ 	.byte	0x3f
	.zero		1


	//   ....[61]....
        /*0cd4*/ 	.word	0x000156a0
        /*0cd8*/ 	.word	0x00000003
        /*0cdc*/ 	.word	0x00033430
        /*0ce0*/ 	.short	0x010a
        /*0ce2*/ 	.byte	0x3f
	.zero		1


	//   ....[62]....
        /*0ce4*/ 	.word	0x00015700
        /*0ce8*/ 	.word	0x00000003
        /*0cec*/ 	.word	0x00033450
        /*0cf0*/ 	.short	0x010a
        /*0cf2*/ 	.byte	0x3f
	.zero		1


	//   ....[63]....
        /*0cf4*/ 	.word	0x00015750
        /*0cf8*/ 	.word	0x0000000f
        /*0cfc*/ 	.word	0x00033450
        /*0d00*/ 	.short	0x010a
        /*0d02*/ 	.byte	0x3f
	.zero		1


	//   ....[64]....
        /*0d04*/ 	.word	0x000158a0
        /*0d08*/ 	.word	0x00000004
        /*0d0c*/ 	.word	0x00033480
        /*0d10*/ 	.short	0x010a
        /*0d12*/ 	.byte	0x3f
	.zero		1


	//   ....[65]....
        /*0d14*/ 	.word	0x000158f0
        /*0d18*/ 	.word	0x00000004
        /*0d1c*/ 	.word	0x00033440
        /*0d20*/ 	.short	0x010a
        /*0d22*/ 	.byte	0x3f
	.zero		1


	//   ....[66]....
        /*0d24*/ 	.word	0x00015ea0
        /*0d28*/ 	.word	0x00000011
        /*0d2c*/ 	.word	0x00033420
        /*0d30*/ 	.short	0x010a
        /*0d32*/ 	.byte	0x3f
	.zero		1


	//   ....[67]....
        /*0d34*/ 	.word	0x00015ef0
        /*0d38*/ 	.word	0x00000006
        /*0d3c*/ 	.word	0x00033480
        /*0d40*/ 	.short	0x010a
        /*0d42*/ 	.byte	0x3f
	.zero		1


	//   ....[68]....
        /*0d44*/ 	.word	0x00015f40
        /*0d48*/ 	.word	0x00000006
        /*0d4c*/ 	.word	0x00033440
        /*0d50*/ 	.short	0x010a
        /*0d52*/ 	.byte	0x3f
	.zero		1


	//   ....[69]....
        /*0d54*/ 	.word	0x00015f90
        /*0d58*/ 	.word	0x00000003
        /*0d5c*/ 	.word	0x00033470
        /*0d60*/ 	.short	0x010a
        /*0d62*/ 	.byte	0x3f
	.zero		1


	//   ....[70]....
        /*0d64*/ 	.word	0x00015fe0
        /*0d68*/ 	.word	0x00000003
        /*0d6c*/ 	.word	0x00033460
        /*0d70*/ 	.short	0x010a
        /*0d72*/ 	.byte	0x3f
	.zero		1


	//   ....[71]....
        /*0d74*/ 	.word	0x00016030
        /*0d78*/ 	.word	0x00000003
        /*0d7c*/ 	.word	0x00033470
        /*0d80*/ 	.short	0x010a
        /*0d82*/ 	.byte	0x3f
	.zero		1


	//   ....[72]....
        /*0d84*/ 	.word	0x00016080
        /*0d88*/ 	.word	0x00000003
        /*0d8c*/ 	.word	0x00033460
        /*0d90*/ 	.short	0x010a
        /*0d92*/ 	.byte	0x3f
	.zero		1


	//   ....[73]....
        /*0d94*/ 	.word	0x000160d0
        /*0d98*/ 	.word	0x00000003
        /*0d9c*/ 	.word	0x00033420
        /*0da0*/ 	.short	0x010a
        /*0da2*/ 	.byte	0x3f
	.zero		1


	//   ....[74]....
        /*0da4*/ 	.word	0x00016270
        /*0da8*/ 	.word	0x00000007
        /*0dac*/ 	.word	0x00000000
        /*0db0*/ 	.short	0x010a
        /*0db2*/ 	.byte	0x3f
	.zero		1


	//   ....[75]....
        /*0db4*/ 	.word	0x000162c0
        /*0db8*/ 	.word	0x00000005
        /*0dbc*/ 	.word	0x00000000
        /*0dc0*/ 	.short	0x010a
        /*0dc2*/ 	.byte	0x3f
	.zero		1


	//   ....[76]....
        /*0dc4*/ 	.word	0x00016310
        /*0dc8*/ 	.word	0x00000005
        /*0dcc*/ 	.word	0x00033460
        /*0dd0*/ 	.short	0x010a
        /*0dd2*/ 	.byte	0x3f
	.zero		1


	//   ....[77]....
        /*0dd4*/ 	.word	0x00016360
        /*0dd8*/ 	.word	0x00000003
        /*0ddc*/ 	.word	0x00033460
        /*0de0*/ 	.short	0x010a
        /*0de2*/ 	.byte	0x3f
	.zero		1


	//   ....[78]....
        /*0de4*/ 	.word	0x000163b0
        /*0de8*/ 	.word	0x00000005
        /*0dec*/ 	.word	0x00033480
        /*0df0*/ 	.short	0x010a
        /*0df2*/ 	.byte	0x3f
	.zero		1


	//----- nvinfo : EIATTR_NUM_MBARRIERS
	.align		4
.L_126:
        /*0df4*/ 	.byte	0x03, 0x38
        /*0df6*/ 	.short	0x0016


	//----- nvinfo : EIATTR_EXIT_INSTR_OFFSETS
	.align		4
        /*0df8*/ 	.byte	0x04, 0x1c
        /*0dfa*/ 	.short	(.L_128 - .L_127)


	//   ....[0]....
.L_127:
        /*0dfc*/ 	.word	0x00000a80


	//   ....[1]....
        /*0e00*/ 	.word	0x0000f670


	//   ....[2]....
        /*0e04*/ 	.word	0x000155e0


	//----- nvinfo : EIATTR_MAX_THREADS
	.align		4
.L_128:
        /*0e08*/ 	.byte	0x04, 0x05
        /*0e0a*/ 	.short	(.L_130 - .L_129)
.L_129:
        /*0e0c*/ 	.word	0x00000180
        /*0e10*/ 	.word	0x00000001
        /*0e14*/ 	.word	0x00000001


	//----- nvinfo : EIATTR_CRS_STACK_SIZE
	.align		4
.L_130:
        /*0e18*/ 	.byte	0x04, 0x1e
        /*0e1a*/ 	.short	(.L_132 - .L_131)
.L_131:
        /*0e1c*/ 	.word	0x00000000


	//----- nvinfo : EIATTR_CBANK_PARAM_SIZE
	.align		4
.L_132:
        /*0e20*/ 	.byte	0x03, 0x19
        /*0e22*/ 	.short	0x0af0


	//----- nvinfo : EIATTR_PARAM_CBANK
	.align		4
        /*0e24*/ 	.byte	0x04, 0x0a
        /*0e26*/ 	.short	(.L_134 - .L_133)
	.align		4
.L_133:
        /*0e28*/ 	.word	index@(.nv.constant0._ZN7cutlass13device_kernelIN5flash11enable_sm90INS1_16FlashAttnFwdSm90INS1_25CollectiveMainloopFwdSm90ILi2EN4cute5tupleIJNS5_1CILi1EEES8_S8_EEENS6_IJNS7_ILi128EEENS7_ILi160EEENS7_ILi192EEEEEELi192ENS_12float_e4m3_tEfNS_4arch4Sm90ELb0ELb0ELb1ELb1ELb0ELb0ELb0ELb1ELb1ELb1ELb1ELb0EEENS1_21CollectiveEpilogueFwdINS6_IJSA_SC_SB_EEES9_NS_10bfloat16_tESG_Li256ELb1ELb1ELb1ELb1EEENS1_36VarlenDynamicPersistentTileSchedulerILi128ELi160ELi256ELi128ELb1ELb1ELb1ELb0ELb1ELb1EEEEEEEEEvNT_6ParamsE)
        /*0e2c*/ 	.short	0x0210
        /*0e2e*/ 	.short	0x0af0


	//----- nvinfo : EIATTR_SW_WAR
	.align		4
.L_134:
        /*0e30*/ 	.byte	0x04, 0x36
        /*0e32*/ 	.short	(.L_136 - .L_135)
.L_135:
        /*0e34*/ 	.word	0x00000008
.L_136:


//--------------------- .nv.info._ZN7cutlass13device_kernelIN5flash11enable_sm90INS1_16FlashAttnFwdSm90INS1_25CollectiveMainloopFwdSm90ILi2EN4cute5tupleIJNS5_1CILi1EEES8_S8_EEENS6_IJNS7_ILi128EEENS7_ILi160EEENS7_ILi192EEEEEELi192ENS_12float_e4m3_tEfNS_4arch4Sm90ELb0ELb0ELb1ELb1ELb0ELb1ELb0ELb1ELb1ELb1ELb1ELb0EEENS1_21CollectiveEpilogueFwdINS6_IJSA_SC_SB_EEES9_NS_10bfloat16_tESG_Li256ELb1ELb1ELb1ELb1EEENS1_36VarlenDynamicPersistentTileSchedulerILi128ELi160ELi256ELi128ELb1ELb1ELb1ELb0ELb1ELb1EEEEEEEEEvNT_6ParamsE --------------------------
	.section	.nv.info._ZN7cutlass13device_kernelIN5flash11enable_sm90INS1_16FlashAttnFwdSm90INS1_25CollectiveMainloopFwdSm90ILi2EN4cute5tupleIJNS5_1CILi1EEES8_S8_EEENS6_IJNS7_ILi128EEENS7_ILi160EEENS7_ILi192EEEEEELi192ENS_12float_e4m3_tEfNS_4arch4Sm90ELb0ELb0ELb1ELb1ELb0ELb1ELb0ELb1ELb1ELb1ELb1ELb0EEENS1_21CollectiveEpilogueFwdINS6_IJSA_SC_SB_EEES9_NS_10bfloat16_tESG_Li256ELb1ELb1ELb1ELb1EEENS1_36VarlenDynamicPersistentTileSchedulerILi128ELi160ELi256ELi128ELb1ELb1ELb1ELb0ELb1ELb1EEEEEEEEEvNT_6ParamsE,"",@"SHT_CUDA_INFO"
	.sectionflags	@""
	.align	4


	//----- nvinfo : EIATTR_CUDA_API_VERSION
	.align		4
        /*0000*/ 	.byte	0x04, 0x37
        /*0002*/ 	.short	(.L_138 - .L_137)
.L_137:
        /*0004*/ 	.word	0x00000082


	//----- nvinfo : EIATTR_KPARAM_INFO
	.align		4
.L_138:
        /*0008*/ 	.byte	0x04, 0x17
        /*000a*/ 	.short	(.L_140 - .L_139)
.L_139:
        /*000c*/ 	.word	0x00000000
        /*0010*/ 	.short	0x0000
        /*0012*/ 	.short	0x0070
        /*0014*/ 	.byte	0x00, 0xf0, 0x01, 0x2a


	//----- nvinfo : EIATTR_SPARSE_MMA_MASK
	.align		4
.L_140:
        /*0018*/ 	.byte	0x03, 0x50
        /*001a*/ 	.short	0x0000


	//----- nvinfo : EIATTR_MAXREG_COUNT
	.align		4
        /*001c*/ 	.byte	0x03, 0x1b
        /*001e*/ 	.short	0x00a8


	//----- nvinfo : EIATTR_NUM_BARRIERS
	.align		4
        /*0020*/ 	.byte	0x02, 0x4c
        /*0022*/ 	.byte	0x10
	.zero		1


	//----- nvinfo : EIATTR_EXTERNS
	.align		4
        /*0024*/ 	.byte	0x04, 0x0f
        /*0026*/ 	.short	(.L_142 - .L_141)


	//   ....[0]....
	.align		4
.L_141:
        /*0028*/ 	.word	index@(__assertfail)


	//----- nvinfo : EIATTR_ANNOTATIONS
	.align		4
.L_142:
        /*002c*/ 	.byte	0x04, 0x55
        /*002e*/ 	.short	(.L_144 - .L_143)


	//   ....[0]....
.L_143:
        /* <DEDUP_REMOVED lines=151> */


	//----- nvinfo : EIATTR_MERCURY_ISA_VERSION
	.align		4
.L_144:
        /*0988*/ 	.byte	0x03, 0x5f
        /*098a*/ 	.short	0x0101


	//----- nvinfo : EIATTR_UNUSED_LOAD_BYTE_OFFSET
	.align		4
        /*098c*/ 	.byte	0x04, 0x44
        /*098e*/ 	.short	(.L_146 - .L_145)


	//   ....[0]....
.L_145:
        /*0990*/ 	.word	0x00000ae0
        /*0994*/ 	.word	0x0000fff0


	//   ....[1]....
        /*0998*/ 	.word	0x00020c30
        /*099c*/ 	.word	0x0000fff0


	//----- nvinfo : EIATTR_INT_WARP_WIDE_INSTR_OFFSETS
	.align		4
.L_146:
        /*09a0*/ 	.byte	0x04, 0x31
        /*09a2*/ 	.short	(.L_148 - .L_147)


	//   ....[0]....
.L_147:
        /*09a4*/ 	.word	0x00000190


	//   ....[1]....
        /*09a8*/ 	.word	0x000001d0


	//   ....[2]....
        /*09ac*/ 	.word	0x00000240


	//   ....[3]....
        /*09b0*/ 	.word	0x00029640


	//   ....[4]....
        /*09b4*/ 	.word	0x000296d0


	//   ....[5]....
        /*09b8*/ 	.word	0x0002c440


	//   ....[6]....
        /*09bc*/ 	.word	0x0002c4d0


	//----- nvinfo : EIATTR_COOP_GROUP_MASK_REGIDS
	.align		4
.L_148:
        /*09c0*/ 	.byte	0x04, 0x29
        /*09c2*/ 	.short	(.L_150 - .L_149)


	//   ....[0]....
.L_149:
        /*09c4*/ 	.word	0xffffffff


	//   ....[1]....
        /*09c8*/ 	.word	0xffffffff


	//   ....[2]....
        /*09cc*/ 	.word	0xffffffff


	//   ....[3]....
        /*09d0*/ 	.word	0xffffffff


	//   ....[4]....
        /*09d4*/ 	.word	0xffffffff


	//   ....[5]....
        /*09d8*/ 	.word	0xffffffff


	//   ....[6]....
        /*09dc*/ 	.word	0xffffffff


	//   ....[7]....
        /*09e0*/ 	.word	0xffffffff


	//   ....[8]....
        /*09e4*/ 	.word	0xffffffff


	//   ....[9]....
        /*09e8*/ 	.word	0xffffffff


	//   ....[10]....
        /*09ec*/ 	.word	0xffffffff


	//   ....[11]....
        /*09f0*/ 	.word	0xffffffff


	//   ....[12]....
        /*09f4*/ 	.word	0xffffffff


	//   ....[13]....
        /*09f8*/ 	.word	0xffffffff


	//   ....[14]....
        /*09fc*/ 	.word	0xffffffff


	//   ....[15]....
        /*0a00*/ 	.word	0xffffffff


	//   ....[16]....
        /*0a04*/ 	.word	0xffffffff


	//   ....[17]....
        /*0a08*/ 	.word	0xffffffff


	//   ....[18]....
        /*0a0c*/ 	.word	0xffffffff


	//   ....[19]....
        /*0a10*/ 	.word	0xffffffff


	//   ....[20]....
        /*0a14*/ 	.word	0xffffffff


	//   ....[21]....
        /*0a18*/ 	.word	0xffffffff


	//   ....[22]....
        /*0a1c*/ 	.word	0xffffffff


	//   ....[23]....
        /*0a20*/ 	.word	0xffffffff


	//   ....[24]....
        /*0a24*/ 	.word	0xffffffff


	//   ....[25]....
        /*0a28*/ 	.word	0xffffffff


	//   ....[26]....
        /*0a2c*/ 	.word	0xffffffff


	//   ....[27]....
        /*0a30*/ 	.word	0xffffffff


	//   ....[28]....
        /*0a34*/ 	.word	0xffffffff


	//   ....[29]....
        /*0a38*/ 	.word	0xffffffff


	//   ....[30]....
        /*0a3c*/ 	.word	0xffffffff


	//   ....[31]....
        /*0a40*/ 	.word	0xffffffff


	//   ....[32]....
        /*0a44*/ 	.word	0xffffffff


	//   ....[33]....
        /*0a48*/ 	.word	0xffffffff


	//   ....[34]....
        /*0a4c*/ 	.word	0xffffffff


	//   ....[35]....
        /*0a50*/ 	.word	0xffffffff


	//   ....[36]....
        /*0a54*/ 	.word	0xffffffff


	//   ....[37]....
        /*0a58*/ 	.word	0xffffffff


	//   ....[38]....
        /*0a5c*/ 	.word	0xffffffff


	//   ....[39]....
        /*0a60*/ 	.word	0xffffffff


	//   ....[40]....
        /*0a64*/ 	.word	0xffffffff


	//   ....[41]....
        /*0a68*/ 	.word	0xffffffff


	//   ....[42]....
        /*0a6c*/ 	.word	0xffffffff


	//   ....[43]....
        /*0a70*/ 	.word	0xffffffff


	//   ....[44]....
        /*0a74*/ 	.word	0xffffffff


	//   ....[45]....
        /*0a78*/ 	.word	0xffffffff


	//   ....[46]....
        /*0a7c*/ 	.word	0xffffffff


	//   ....[47]....
        /*0a80*/ 	.word	0xffffffff


	//   ....[48]....
        /*0a84*/ 	.word	0xffffffff


	//   ....[49]....
        /*0a88*/ 	.word	0xffffffff


	//   ....[50]....
        /*0a8c*/ 	.word	0xffffffff


	//   ....[51]....
        /*0a90*/ 	.word	0xffffffff


	//   ....[52]....
        /*0a94*/ 	.word	0xffffffff


	//   ....[53]....
        /*0a98*/ 	.word	0xffffffff


	//   ....[54]....
        /*0a9c*/ 	.word	0xffffffff


	//   ....[55]....
        /*0aa0*/ 	.word	0xffffffff


	//   ....[56]....
        /*0aa4*/ 	.word	0xffffffff


	//   ....[57]....
        /*0aa8*/ 	.word	0xffffffff


	//   ....[58]....
        /*0aac*/ 	.word	0xffffffff


	//   ....[59]....
        /*0ab0*/ 	.word	0xffffffff


	//   ....[60]....
        /*0ab4*/ 	.word	0xffffffff


	//   ....[61]....
        /*0ab8*/ 	.word	0xffffffff


	//   ....[62]....
        /*0abc*/ 	.word	0xffffffff


	//   ....[63]....
        /*0ac0*/ 	.word	0xffffffff


	//   ....[64]....
        /*0ac4*/ 	.word	0xffffffff


	//   ....[65]....
        /*0ac8*/ 	.word	0xffffffff


	//   ....[66]....
        /*0acc*/ 	.word	0xffffffff


	//   ....[67]....
        /*0ad0*/ 	.word	0xffffffff


	//   ....[68]....
        /*0ad4*/ 	.word	0xffffffff


	//   ....[69]....
        /*0ad8*/ 	.word	0xffffffff


	//   ....[70]....
        /*0adc*/ 	.word	0xffffffff


	//   ....[71]....
        /*0ae0*/ 	.word	0xffffffff


	//   ....[72]....
        /*0ae4*/ 	.word	0xffffffff


	//   ....[73]....
        /*0ae8*/ 	.word	0xffffffff


	//   ....[74]....
        /*0aec*/ 	.word	0xffffffff


	//   ....[75]....
        /*0af0*/ 	.word	0xffffffff


	//   ....[76]....
        /*0af4*/ 	.word	0xffffffff


	//   ....[77]....
        /*0af8*/ 	.word	0xffffffff


	//   ....[78]....
        /*0afc*/ 	.word	0xffffffff


	//   ....[79]....
        /*0b00*/ 	.word	0xffffffff


	//   ....[80]....
        /*0b04*/ 	.word	0xffffffff


	//   ....[81]....
        /*0b08*/ 	.word	0xffffffff


	//   ....[82]....
        /*0b0c*/ 	.word	0xffffffff


	//   ....[83]....
        /*0b10*/ 	.word	0xffffffff


	//   ....[84]....
        /*0b14*/ 	.word	0xffffffff


	//   ....[85]....
        /*0b18*/ 	.word	0xffffffff


	//   ....[86]....
        /*0b1c*/ 	.word	0xffffffff


	//   ....[87]....
        /*0b20*/ 	.word	0xffffffff


	//   ....[88]....
        /*0b24*/ 	.word	0xffffffff


	//   ....[89]....
        /*0b28*/ 	.word	0xffffffff


	//   ....[90]....
        /*0b2c*/ 	.word	0xffffffff


	//   ....[91]....
        /*0b30*/ 	.word	0xffffffff


	//   ....[92]....
        /*0b34*/ 	.word	0xffffffff


	//   ....[93]....
        /*0b38*/ 	.word	0xffffffff


	//   ....[94]....
        /*0b3c*/ 	.word	0xffffffff


	//   ....[95]....
        /*0b40*/ 	.word	0xffffffff


	//   ....[96]....
        /*0b44*/ 	.word	0xffffffff


	//   ....[97]....
        /*0b48*/ 	.word	0xffffffff


	//   ....[98]....
        /*0b4c*/ 	.word	0xffffffff


	//   ....[99]....
        /*0b50*/ 	.word	0xffffffff


	//   ....[100]....
        /*0b54*/ 	.word	0xffffffff


	//   ....[101]....
        /*0b58*/ 	.word	0xffffffff


	//   ....[102]....
        /*0b5c*/ 	.word	0xffffffff


	//   ....[103]....
        /*0b60*/ 	.word	0xffffffff


	//   ....[104]....
        /*0b64*/ 	.word	0xffffffff


	//   ....[105]....
        /*0b68*/ 	.word	0xffffffff


	//   ....[106]....
        /*0b6c*/ 	.word	0xffffffff


	//   ....[107]....
        /*0b70*/ 	.word	0xffffffff


	//   ....[108]....
        /*0b74*/ 	.word	0xffffffff


	//   ....[109]....
        /*0b78*/ 	.word	0xffffffff


	//   ....[110]....
        /*0b7c*/ 	.word	0xffffffff


	//   ....[111]....
        /*0b80*/ 	.word	0xffffffff


	//   ....[112]....
        /*0b84*/ 	.word	0xffffffff


	//   ....[113]....
        /*0b88*/ 	.word	0xffffffff


	//   ....[114]....
        /*0b8c*/ 	.word	0xffffffff


	//   ....[115]....
        /*0b90*/ 	.word	0xffffffff


	//   ....[116]....
        /*0b94*/ 	.word	0xffffffff


	//   ....[117]....
        /*0b98*/ 	.word	0xffffffff


	//   ....[118]....
        /*0b9c*/ 	.word	0xffffffff


	//   ....[119]....
        /*0ba0*/ 	.word	0xffffffff


	//   ....[120]....
        /*0ba4*/ 	.word	0xffffffff


	//   ....[121]....
        /*0ba8*/ 	.word	0xffffffff


	//   ....[122]....
        /*0bac*/ 	.word	0xffffffff


	//   ....[123]....
        /*0bb0*/ 	.word	0xffffffff


	//   ....[124]....
        /*0bb4*/ 	.word	0xffffffff


	//   ....[125]....
        /*0bb8*/ 	.word	0xffffffff


	//   ....[126]....
        /*0bbc*/ 	.word	0xffffffff


	//   ....[127]....
        /*0bc0*/ 	.word	0xffffffff


	//   ....[128]....
        /*0bc4*/ 	.word	0xffffffff


	//   ....[129]....
        /*0bc8*/ 	.word	0xffffffff


	//   ....[130]....
        /*0bcc*/ 	.word	0xffffffff


	//   ....[131]....
        /*0bd0*/ 	.word	0xffffffff


	//   ....[132]....
        /*0bd4*/ 	.word	0xffffffff


	//   ....[133]....
        /*0bd8*/ 	.word	0xffffffff


	//   ....[134]....
        /*0bdc*/ 	.word	0xffffffff


	//   ....[135]....
        /*0be0*/ 	.word	0xffffffff


	//   ....[136]....
        /*0be4*/ 	.word	0xffffffff


	//   ....[137]....
        /*0be8*/ 	.word	0xffffffff


	//   ....[138]....
        /*0bec*/ 	.word	0xffffffff


	//   ....[139]....
        /*0bf0*/ 	.word	0xffffffff


	//   ....[140]....
        /*0bf4*/ 	.word	0xffffffff


	//   ....[141]....
        /*0bf8*/ 	.word	0xffffffff


	//   ....[142]....
        /*0bfc*/ 	.word	0xffffffff


	//   ....[143]....
        /*0c00*/ 	.word	0xffffffff


	//   ....[144]....
        /*0c04*/ 	.word	0xffffffff


	//   ....[145]....
        /*0c08*/ 	.word	0xffffffff


	//   ....[146]....
        /*0c0c*/ 	.word	0xffffffff


	//   ....[147]....
        /*0c10*/ 	.word	0xffffffff


	//   ....[148]....
        /*0c14*/ 	.word	0xffffffff


	//   ....[149]....
        /*0c18*/ 	.word	0xffffffff


	//   ....[150]....
        /*0c1c*/ 	.word	0xffffffff


	//   ....[151]....
        /*0c20*/ 	.word	0xffffffff


	//   ....[152]....
        /*0c24*/ 	.word	0xffffffff


	//   ....[153]....
        /*0c28*/ 	.word	0xffffffff


	//   ....[154]....
        /*0c2c*/ 	.word	0xffffffff


	//   ....[155]....
        /*0c30*/ 	.word	0xffffffff


	//   ....[156]....
        /*0c34*/ 	.word	0xffffffff


	//   ....[157]....
        /*0c38*/ 	.word	0xffffffff


	//   ....[158]....
        /*0c3c*/ 	.word	0xffffffff


	//   ....[159]....
        /*0c40*/ 	.word	0xffffffff


	//   ....[160]....
        /*0c44*/ 	.word	0xffffffff


	//   ....[161]....
        /*0c48*/ 	.word	0xffffffff


	//   ....[162]....
        /*0c4c*/ 	.word	0xffffffff


	//   ....[163]....
        /*0c50*/ 	.word	0xffffffff


	//   ....[164]....
        /*0c54*/ 	.word	0xffffffff


	//   ....[165]....
        /*0c58*/ 	.word	0xffffffff


	//   ....[166]....
        /*0c5c*/ 	.word	0xffffffff


	//   ....[167]....
        /*0c60*/ 	.word	0xffffffff


	//   ....[168]....
        /*0c64*/ 	.word	0xffffffff


	//   ....[169]....
        /*0c68*/ 	.word	0xffffffff


	//   ....[170]....
        /*0c6c*/ 	.word	0xffffffff


	//   ....[171]....
        /*0c70*/ 	.word	0xffffffff


	//   ....[172]....
        /*0c74*/ 	.word	0xffffffff


	//   ....[173]....
        /*0c78*/ 	.word	0xffffffff


	//   ....[174]....
        /*0c7c*/ 	.word	0xffffffff


	//   ....[175]....
        /*0c80*/ 	.word	0xffffffff


	//   ....[176]....
        /*0c84*/ 	.word	0xffffffff


	//   ....[177]....
        /*0c88*/ 	.word	0xffffffff


	//   ....[178]....
        /*0c8c*/ 	.word	0xffffffff


	//   ....[179]....
        /*0c90*/ 	.word	0xffffffff


	//   ....[180]....
        /*0c94*/ 	.word	0xffffffff


	//   ....[181]....
        /*0c98*/ 	.word	0xffffffff


	//   ....[182]....
        /*0c9c*/ 	.word	0xffffffff


	//   ....[183]....
        /*0ca0*/ 	.word	0xffffffff


	//   ....[184]....
        /*0ca4*/ 	.word	0xffffffff


	//   ....[185]....
        /*0ca8*/ 	.word	0xffffffff


	//   ....[186]....
        /*0cac*/ 	.word	0xffffffff


	//   ....[187]....
        /*0cb0*/ 	.word	0xffffffff


	//   ....[188]....
        /*0cb4*/ 	.word	0xffffffff


	//   ....[189]....
        /*0cb8*/ 	.word	0xffffffff


	//   ....[190]....
        /*0cbc*/ 	.word	0xffffffff


	//   ....[191]....
        /*0cc0*/ 	.word	0xffffffff


	//   ....[192]....
        /*0cc4*/ 	.word	0xffffffff


	//   ....[193]....
        /*0cc8*/ 	.word	0xffffffff


	//   ....[194]....
        /*0ccc*/ 	.word	0x0500000f


	//   ....[195]....
        /*0cd0*/ 	.word	0x0500000f


	//   ....[196]....
        /*0cd4*/ 	.word	0x0500000f


	//   ....[197]....
        /*0cd8*/ 	.word	0x0500000f


	//   ....[198]....
        /*0cdc*/ 	.word	0x0500000f


	//   ....[199]....
        /*0ce0*/ 	.word	0x0500000f


	//   ....[200]....
        /*0ce4*/ 	.word	0x0500000f


	//   ....[201]....
        /*0ce8*/ 	.word	0x0500000f


	//   ....[202]....
        /*0cec*/ 	.word	0x0500000f


	//   ....[203]....
        /*0cf0*/ 	.word	0x0500000f


	//   ....[204]....
        /*0cf4*/ 	.word	0x0500000f


	//   ....[205]....
        /*0cf8*/ 	.word	0x0500000f


	//   ....[206]....
        /*0cfc*/ 	.word	0x0500000f


	//   ....[207]....
        /*0d00*/ 	.word	0x0500000f


	//   ....[208]....
        /*0d04*/ 	.word	0x0500000f


	//   ....[209]....
        /*0d08*/ 	.word	0x0500000f


	//   ....[210]....
        /*0d0c*/ 	.word	0x0500000f


	//   ....[211]....
        /*0d10*/ 	.word	0x0500000f


	//   ....[212]....
        /*0d14*/ 	.word	0x0500000f


	//   ....[213]....
        /*0d18*/ 	.word	0x0500000f


	//   ....[214]....
        /*0d1c*/ 	.word	0x0500000f


	//   ....[215]....
        /*0d20*/ 	.word	0x0500000f


	//   ....[216]....
        /*0d24*/ 	.word	0x0500000f


	//   ....[217]....
        /*0d28*/ 	.word	0x0500000f


	//   ....[218]....
        /*0d2c*/ 	.word	0x0500000f


	//   ....[219]....
        /*0d30*/ 	.word	0x0500000f


	//   ....[220]....
        /*0d34*/ 	.word	0x0500000f


	//   ....[221]....
        /*0d38*/ 	.word	0x0500000f


	//   ....[222]....
        /*0d3c*/ 	.word	0x0500000f


	//   ....[223]....
        /*0d40*/ 	.word	0x0500000f


	//   ....[224]....
        /*0d44*/ 	.word	0x0500000f


	//   ....[225]....
        /*0d48*/ 	.word	0x0500000f


	//   ....[226]....
        /*0d4c*/ 	.word	0x0500000f


	//   ....[227]....
        /*0d50*/ 	.word	0x0500000f


	//   ....[228]....
        /*0d54*/ 	.word	0x0500000f


	//   ....[229]....
        /*0d58*/ 	.word	0x0500000f


	//   ....[230]....
        /*0d5c*/ 	.word	0x0500000f


	//   ....[231]....
        /*0d60*/ 	.word	0x0500000f


	//   ....[232]....
        /*0d64*/ 	.word	0x0500000f


	//   ....[233]....
        /*0d68*/ 	.word	0x0500000f


	//   ....[234]....
        /*0d6c*/ 	.word	0x0500000f


	//   ....[235]....
        /*0d70*/ 	.word	0x0500000f


	//   ....[236]....
        /*0d74*/ 	.word	0x0500000f


	//   ....[237]....
        /*0d78*/ 	.word	0x0500000f


	//   ....[238]....
        /*0d7c*/ 	.word	0x0500000f


	//   ....[239]....
        /*0d80*/ 	.word	0x0500000f


	//   ....[240]....
        /*0d84*/ 	.word	0x0500000f


	//   ....[241]....
        /*0d88*/ 	.word	0x0500000f


	//   ....[242]....
        /*0d8c*/ 	.word	0x0500000f


	//   ....[243]....
        /*0d90*/ 	.word	0x0500000f


	//   ....[244]....
        /*0d94*/ 	.word	0x0500000f


	//   ....[245]....
        /*0d98*/ 	.word	0x0500000f


	//   ....[246]....
        /*0d9c*/ 	.word	0x0500000f


	//   ....[247]....
        /*0da0*/ 	.word	0x0500000f


	//   ....[248]....
        /*0da4*/ 	.word	0x0500000f


	//   ....[249]....
        /*0da8*/ 	.word	0x0500000f


	//   ....[250]....
        /*0dac*/ 	.word	0x0500000f


	//   ....[251]....
        /*0db0*/ 	.word	0x0500000f


	//   ....[252]....
        /*0db4*/ 	.word	0x0500000f


	//   ....[253]....
        /*0db8*/ 	.word	0x0500000f


	//   ....[254]....
        /*0dbc*/ 	.word	0x0500000f


	//   ....[255]....
        /*0dc0*/ 	.word	0x0500000f


	//   ....[0]....
        /*0dc4*/ 	.word	0x0500000f


	//   ....[1]....
        /*0dc8*/ 	.word	0x0500000f


	//   ....[2]....
        /*0dcc*/ 	.word	0x0500000f


	//   ....[3]....
        /*0dd0*/ 	.word	0x0500000f


	//   ....[4]....
        /*0dd4*/ 	.word	0x0500000f


	//   ....[5]....
        /*0dd8*/ 	.word	0x0500000f


	//   ....[6]....
        /*0ddc*/ 	.word	0x0500000f


	//   ....[7]....
        /*0de0*/ 	.word	0x0500000f


	//   ....[8]....
        /*0de4*/ 	.word	0x0500000f


	//   ....[9]....
        /*0de8*/ 	.word	0x0500000f


	//   ....[10]....
        /*0dec*/ 	.word	0x0500000f


	//   ....[11]....
        /*0df0*/ 	.word	0x0500000f


	//   ....[12]....
        /*0df4*/ 	.word	0x0500000f


	//   ....[13]....
        /*0df8*/ 	.word	0x0500000f


	//   ....[14]....
        /*0dfc*/ 	.word	0x0500000f


	//   ....[15]....
        /*0e00*/ 	.word	0x0500000f


	//   ....[16]....
        /*0e04*/ 	.word	0x0500000f


	//   ....[17]....
        /*0e08*/ 	.word	0x0500000f


	//   ....[18]....
        /*0e0c*/ 	.word	0x0500000f


	//   ....[19]....
        /*0e10*/ 	.word	0x0500000f


	//   ....[20]....
        /*0e14*/ 	.word	0x0500000f


	//   ....[21]....
        /*0e18*/ 	.word	0x0500000f


	//   ....[22]....
        /*0e1c*/ 	.word	0x0500000f


	//   ....[23]....
        /*0e20*/ 	.word	0x0500000f


	//   ....[24]....
        /*0e24*/ 	.word	0x0500000f


	//   ....[25]....
        /*0e28*/ 	.word	0x0500000f


	//   ....[26]....
        /*0e2c*/ 	.word	0x0500000f


	//   ....[27]....
        /*0e30*/ 	.word	0x0500000f


	//   ....[28]....
        /*0e34*/ 	.word	0x0500000f


	//   ....[29]....
        /*0e38*/ 	.word	0x0500000f


	//   ....[30]....
        /*0e3c*/ 	.word	0x0500000f


	//   ....[31]....
        /*0e40*/ 	.word	0x0500000f


	//   ....[32]....
        /*0e44*/ 	.word	0x0500000f


	//   ....[33]....
        /*0e48*/ 	.word	0x0500000f


	//   ....[34]....
        /*0e4c*/ 	.word	0x0500000f


	//   ....[35]....
        /*0e50*/ 	.word	0x0500000f


	//   ....[36]....
        /*0e54*/ 	.word	0x0500000f


	//   ....[37]....
        /*0e58*/ 	.word	0x0500000f


	//   ....[38]....
        /*0e5c*/ 	.word	0x0500000f


	//   ....[39]....
        /*0e60*/ 	.word	0x0500000f


	//   ....[40]....
        /*0e64*/ 	.word	0x0500000f


	//   ....[41]....
        /*0e68*/ 	.word	0x0500000f


	//   ....[42]....
        /*0e6c*/ 	.word	0x0500000f


	//   ....[43]....
        /*0e70*/ 	.word	0x0500000f


	//   ....[44]....
        /*0e74*/ 	.word	0x0500000f


	//   ....[45]....
        /*0e78*/ 	.word	0x0500000f


	//   ....[46]....
        /*0e7c*/ 	.word	0x0500000f


	//   ....[47]....
        /*0e80*/ 	.word	0x0500000f


	//   ....[48]....
        /*0e84*/ 	.word	0x0500000f


	//   ....[49]....
        /*0e88*/ 	.word	0x0500000f


	//   ....[50]....
        /*0e8c*/ 	.word	0x0500000f


	//   ....[51]....
        /*0e90*/ 	.word	0x0500000f


	//   ....[52]....
        /*0e94*/ 	.word	0x0500000f


	//   ....[53]....
        /*0e98*/ 	.word	0x0500000f


	//   ....[54]....
        /*0e9c*/ 	.word	0x0500000f


	//   ....[55]....
        /*0ea0*/ 	.word	0x0500000f


	//   ....[56]....
        /*0ea4*/ 	.word	0x0500000f


	//   ....[57]....
        /*0ea8*/ 	.word	0x0500000f


	//   ....[58]....
        /*0eac*/ 	.word	0x0500000f


	//   ....[59]....
        /*0eb0*/ 	.word	0x0500000f


	//   ....[60]....
        /*0eb4*/ 	.word	0x0500000f


	//   ....[61]....
        /*0eb8*/ 	.word	0x0500000f


	//   ....[62]....
        /*0ebc*/ 	.word	0x0500000f


	//   ....[63]....
        /*0ec0*/ 	.word	0x0500000f


	//   ....[64]....
        /*0ec4*/ 	.word	0x0500000f


	//   ....[65]....
        /*0ec8*/ 	.word	0x0500000f


	//   ....[66]....
        /*0ecc*/ 	.word	0x0500000f


	//   ....[67]....
        /*0ed0*/ 	.word	0x0500000f


	//   ....[68]....
        /*0ed4*/ 	.word	0x0500000f


	//   ....[69]....
        /*0ed8*/ 	.word	0x0500000f


	//   ....[70]....
        /*0edc*/ 	.word	0x0500000f


	//   ....[71]....
        /*0ee0*/ 	.word	0x0500000f


	//   ....[72]....
        /*0ee4*/ 	.word	0x0500000f


	//   ....[73]....
        /*0ee8*/ 	.word	0x0500000f


	//   ....[74]....
        /*0eec*/ 	.word	0x0500000f


	//   ....[75]....
        /*0ef0*/ 	.word	0x0500000f


	//   ....[76]....
        /*0ef4*/ 	.word	0x0500000f


	//   ....[77]....
        /*0ef8*/ 	.word	0x0500000f


	//   ....[78]....
        /*0efc*/ 	.word	0x0500000f


	//   ....[79]....
        /*0f00*/ 	.word	0x0500000f


	//   ....[80]....
        /*0f04*/ 	.word	0x0500000f


	//   ....[81]....
        /*0f08*/ 	.word	0x0500000f


	//   ....[82]....
        /*0f0c*/ 	.word	0x0500000f


	//   ....[83]....
        /*0f10*/ 	.word	0x0500000f


	//   ....[84]....
        /*0f14*/ 	.word	0x0500000f


	//   ....[85]....
        /*0f18*/ 	.word	0x0500000f


	//   ....[86]....
        /*0f1c*/ 	.word	0x0500000f


	//   ....[87]....
        /*0f20*/ 	.word	0x0500000f


	//   ....[88]....
        /*0f24*/ 	.word	0x0500000f


	//   ....[89]....
        /*0f28*/ 	.word	0x0500000f


	//   ....[90]....
        /*0f2c*/ 	.word	0x0500000f


	//   ....[91]....
        /*0f30*/ 	.word	0x0500000f


	//----- nvinfo : EIATTR_COOP_GROUP_INSTR_OFFSETS
	.align		4
.L_150:
        /*0f34*/ 	.byte	0x04, 0x28
        /*0f36*/ 	.short	(.L_152 - .L_151)


	//   ....[0]....
.L_151:
        /*0f38*/ 	.word	0x00000070


	//   ....[1]....
        /*0f3c*/ 	.word	0x000001a0


	//   ....[2]....
        /*0f40*/ 	.word	0x000001f0


	//   ....[3]....
        /*0f44*/ 	.word	0x00000420


	//   ....[4]....
        /*0f48*/ 	.word	0x00000580


	//   ....[5]....
        /*0f4c*/ 	.word	0x000006a0


	//   ....[6]....
        /*0f50*/ 	.word	0x00000800


	//   ....[7]....
        /*0f54*/ 	.word	0x00010920


	//   ....[8]....
        /*0f58*/ 	.word	0x00011080


	//   ....[9]....
        /*0f5c*/ 	.word	0x00011090


	//   ....[10]....
        /*0f60*/ 	.word	0x000110a0


	//   ....[11]....
        /*0f64*/ 	.word	0x000110b0


	//   ....[12]....
        /*0f68*/ 	.word	0x000145c0


	//   ....[13]....
        /*0f6c*/ 	.word	0x000145d0


	//   ....[14]....
        /*0f70*/ 	.word	0x000145e0


	//   ....[15]....
        /*0f74*/ 	.word	0x000145f0


	//   ....[16]....
        /*0f78*/ 	.word	0x0001a390


	//   ....[17]....
        /*0f7c*/ 	.word	0x0001a440


	//   ....[18]....
        /*0f80*/ 	.word	0x0001a720


	//   ....[19]....
        /*0f84*/ 	.word	0x0001a8a0


	//   ....[20]....
        /*0f88*/ 	.word	0x0001e360


	//   ....[21]....
        /*0f8c*/ 	.word	0x0001e390


	//   ....[22]....
        /*0f90*/ 	.word	0x0001e3e0


	//   ....[23]....
        /*0f94*/ 	.word	0x0001e400


	//   ....[24]....
        /*0f98*/ 	.word	0x00020270


	//   ....[25]....
        /*0f9c*/ 	.word	0x000202d0


	//   ....[26]....
        /*0fa0*/ 	.word	0x000202f0


	//   ....[27]....
        /*0fa4*/ 	.word	0x00020310


	//   ....[28]....
        /*0fa8*/ 	.word	0x00021330


	//   ....[29]....
        /*0fac*/ 	.word	0x000213c0


	//   ....[30]....
        /*0fb0*/ 	.word	0x00021410


	//   ....[31]....
        /*0fb4*/ 	.word	0x00021480


	//   ....[32]....
        /*0fb8*/ 	.word	0x000214b0


	//   ....[33]....
        /*0fbc*/ 	.word	0x000214e0


	//   ....[34]....
        /*0fc0*/ 	.word	0x00021520


	//   ....[35]....
        /*0fc4*/ 	.word	0x00021550


	//   ....[36]....
        /*0fc8*/ 	.word	0x00021580


	//   ....[37]....
        /*0fcc*/ 	.word	0x000215b0


	//   ....[38]....
        /*0fd0*/ 	.word	0x000215e0


	//   ....[39]....
        /*0fd4*/ 	.word	0x00021610


	//   ....[40]....
        /*0fd8*/ 	.word	0x00021640


	//   ....[41]....
        /*0fdc*/ 	.word	0x00021670


	//   ....[42]....
        /*0fe0*/ 	.word	0x000216a0


	//   ....[43]....
        /*0fe4*/ 	.word	0x000216d0


	//   ....[44]....
        /*0fe8*/ 	.word	0x00021700


	//   ....[45]....
        /*0fec*/ 	.word	0x00021730


	//   ....[46]....
        /*0ff0*/ 	.word	0x00021760


	//   ....[47]....
        /*0ff4*/ 	.word	0x00021790


	//   ....[48]....
        /*0ff8*/ 	.word	0x000217c0


	//   ....[49]....
        /*0ffc*/ 	.word	0x000217f0


	//   ....[50]....
        /*1000*/ 	.word	0x00021820


	//   ....[51]....
        /*1004*/ 	.word	0x00021850


	//   ....[52]....
        /*1008*/ 	.word	0x00021880


	//   ....[53]....
        /*100c*/ 	.word	0x000218b0


	//   ....[54]....
        /*1010*/ 	.word	0x000218e0


	//   ....[55]....
        /*1014*/ 	.word	0x00021910


	//   ....[56]....
        /*1018*/ 	.word	0x00021940


	//   ....[57]....
        /*101c*/ 	.word	0x00021970


	//   ....[58]....
        /*1020*/ 	.word	0x000219a0


	//   ....[59]....
        /*1024*/ 	.word	0x000219d0


	//   ....[60]....
        /*1028*/ 	.word	0x00021a00


	//   ....[61]....
        /*102c*/ 	.word	0x00021a30


	//   ....[62]....
        /*1030*/ 	.word	0x00021a60


	//   ....[63]....
        /*1034*/ 	.word	0x00021a90


	//   ....[64]....
        /*1038*/ 	.word	0x00021aa0


	//   ....[65]....
        /*103c*/ 	.word	0x00021ac0


	//   ....[66]....
        /*1040*/ 	.word	0x00021ad0


	//   ....[67]....
        /*1044*/ 	.word	0x00021ae0


	//   ....[68]....
        /*1048*/ 	.word	0x00021af0


	//   ....[69]....
        /*104c*/ 	.word	0x00021b00


	//   ....[70]....
        /*1050*/ 	.word	0x00021b20


	//   ....[71]....
        /*1054*/ 	.word	0x00021b30


	//   ....[72]....
        /*1058*/ 	.word	0x00021b60


	//   ....[73]....
        /*105c*/ 	.word	0x00021b70


	//   ....[74]....
        /*1060*/ 	.word	0x00021b80


	//   ....[75]....
        /*1064*/ 	.word	0x00021b90


	//   ....[76]....
        /*1068*/ 	.word	0x00021ba0


	//   ....[77]....
        /*106c*/ 	.word	0x00021bb0


	//   ....[78]....
        /*1070*/ 	.word	0x00021bc0


	//   ....[79]....
        /*1074*/ 	.word	0x00021be0


	//   ....[80]....
        /*1078*/ 	.word	0x00021c00


	//   ....[81]....
        /*107c*/ 	.word	0x00021c10


	//   ....[82]....
        /*1080*/ 	.word	0x00021c40


	//   ....[83]....
        /*1084*/ 	.word	0x00021c70


	//   ....[84]....
        /*1088*/ 	.word	0x00021ca0


	//   ....[85]....
        /*108c*/ 	.word	0x00021cb0


	//   ....[86]....
        /*1090*/ 	.word	0x00021ce0


	//   ....[87]....
        /*1094*/ 	.word	0x00021cf0


	//   ....[88]....
        /*1098*/ 	.word	0x00021d20


	//   ....[89]....
        /*109c*/ 	.word	0x00021d30


	//   ....[90]....
        /*10a0*/ 	.word	0x00021d60


	//   ....[91]....
        /*10a4*/ 	.word	0x00021d90


	//   ....[92]....
        /*10a8*/ 	.word	0x00021dc0


	//   ....[93]....
        /*10ac*/ 	.word	0x00021df0


	//   ....[94]....
        /*10b0*/ 	.word	0x00021e20


	//   ....[95]....
        /*10b4*/ 	.word	0x00021e30


	//   ....[96]....
        /*10b8*/ 	.word	0x00021e40


	//   ....[97]....
        /*10bc*/ 	.word	0x00021e50


	//   ....[98]....
        /*10c0*/ 	.word	0x00021e70


	//   ....[99]....
        /*10c4*/ 	.word	0x00021ea0


	//   ....[100]....
        /*10c8*/ 	.word	0x00021ed0


	//   ....[101]....
        /*10cc*/ 	.word	0x00021f00


	//   ....[102]....
        /*10d0*/ 	.word	0x00021f30


	//   ....[103]....
        /*10d4*/ 	.word	0x00021f60


	//   ....[104]....
        /*10d8*/ 	.word	0x00021f90


	//   ....[105]....
        /*10dc*/ 	.word	0x00021fd0


	//   ....[106]....
        /*10e0*/ 	.word	0x00022000


	//   ....[107]....
        /*10e4*/ 	.word	0x00022030


	//   ....[108]....
        /*10e8*/ 	.word	0x00022060


	//   ....[109]....
        /*10ec*/ 	.word	0x00022090


	//   ....[110]....
        /*10f0*/ 	.word	0x000220c0


	//   ....[111]....
        /*10f4*/ 	.word	0x000220f0


	//   ....[112]....
        /*10f8*/ 	.word	0x00022120


	//   ....[113]....
        /*10fc*/ 	.word	0x00022150


	//   ....[114]....
        /*1100*/ 	.word	0x00022180


	//   ....[115]....
        /*1104*/ 	.word	0x000221b0


	//   ....[116]....
        /*1108*/ 	.word	0x000221e0


	//   ....[117]....
        /*110c*/ 	.word	0x00022210


	//   ....[118]....
        /*1110*/ 	.word	0x00022240


	//   ....[119]....
        /*1114*/ 	.word	0x00022270


	//   ....[120]....
        /*1118*/ 	.word	0x000222a0


	//   ....[121]....
        /*111c*/ 	.word	0x000222d0


	//   ....[122]....
        /*1120*/ 	.word	0x00022300


	//   ....[123]....
        /*1124*/ 	.word	0x00022330


	//   ....[124]....
        /*1128*/ 	.word	0x00022cb0


	//   ....[125]....
        /*112c*/ 	.word	0x00022cd0


	//   ....[126]....
        /*1130*/ 	.word	0x00022ce0


	//   ....[127]....
        /*1134*/ 	.word	0x00022cf0


	//   ....[128]....
        /*1138*/ 	.word	0x000235d0


	//   ....[129]....
        /*113c*/ 	.word	0x000235e0


	//   ....[130]....
        /*1140*/ 	.word	0x00023730


	//   ....[131]....
        /*1144*/ 	.word	0x00023740


	//   ....[132]....
        /*1148*/ 	.word	0x00023890


	//   ....[133]....
        /*114c*/ 	.word	0x000238a0


	//   ....[134]....
        /*1150*/ 	.word	0x000239f0


	//   ....[135]....
        /*1154*/ 	.word	0x00023a00


	//   ....[136]....
        /*1158*/ 	.word	0x00023df0


	//   ....[137]....
        /*115c*/ 	.word	0x00023e00


	//   ....[138]....
        /*1160*/ 	.word	0x00024a80


	//   ....[139]....
        /*1164*/ 	.word	0x00024a90


	//   ....[140]....
        /*1168*/ 	.word	0x00025ff0


	//   ....[141]....
        /*116c*/ 	.word	0x00026000


	//   ....[142]....
        /*1170*/ 	.word	0x00026160


	//   ....[143]....
        /*1174*/ 	.word	0x00026170


	//   ....[144]....
        /*1178*/ 	.word	0x000262c0


	//   ....[145]....
        /*117c*/ 	.word	0x000262d0


	//   ....[146]....
        /*1180*/ 	.word	0x00026420


	//   ....[147]....
        /*1184*/ 	.word	0x00026430


	//   ....[148]....
        /*1188*/ 	.word	0x000265e0


	//   ....[149]....
        /*118c*/ 	.word	0x00026820


	//   ....[150]....
        /*1190*/ 	.word	0x00026850


	//   ....[151]....
        /*1194*/ 	.word	0x00026880


	//   ....[152]....
        /*1198*/ 	.word	0x000268b0


	//   ....[153]....
        /*119c*/ 	.word	0x000268e0


	//   ....[154]....
        /*11a0*/ 	.word	0x00026910


	//   ....[155]....
        /*11a4*/ 	.word	0x00026ab0


	//   ....[156]....
        /*11a8*/ 	.word	0x00026ae0


	//   ....[157]....
        /*11ac*/ 	.word	0x00026b10


	//   ....[158]....
        /*11b0*/ 	.word	0x00026b40


	//   ....[159]....
        /*11b4*/ 	.word	0x00026b70


	//   ....[160]....
        /*11b8*/ 	.word	0x00026ba0


	//   ....[161]....
        /*11bc*/ 	.word	0x00026c20


	//   ....[162]....
        /*11c0*/ 	.word	0x00026c60


	//   ....[163]....
        /*11c4*/ 	.word	0x00026c70


	//   ....[164]....
        /*11c8*/ 	.word	0x00026d20


	//   ....[165]....
        /*11cc*/ 	.word	0x00027ed0


	//   ....[166]....
        /*11d0*/ 	.word	0x00029de0


	//   ....[167]....
        /*11d4*/ 	.word	0x0002ab90


	//   ....[168]....
        /*11d8*/ 	.word	0x0002abd0


	//   ....[169]....
        /*11dc*/ 	.word	0x0002ac20


	//   ....[170]....
        /*11e0*/ 	.word	0x0002aca0


	//   ....[171]....
        /*11e4*/ 	.word	0x0002ad30


	//   ....[172]....
        /*11e8*/ 	.word	0x0002ad40


	//   ....[173]....
        /*11ec*/ 	.word	0x0002ad90


	//   ....[174]....
        /*11f0*/ 	.word	0x0002add0


	//   ....[175]....
        /*11f4*/ 	.word	0x0002cfd0


	//   ....[176]....
        /*11f8*/ 	.word	0x0002d000


	//   ....[177]....
        /*11fc*/ 	.word	0x0002d070


	//   ....[178]....
        /*1200*/ 	.word	0x0002d0a0


	//   ....[179]....
        /*1204*/ 	.word	0x0002d0d0


	//   ....[180]....
        /*1208*/ 	.word	0x0002d100


	//   ....[181]....
        /*120c*/ 	.word	0x0002d130


	//   ....[182]....
        /*1210*/ 	.word	0x0002d160


	//   ....[183]....
        /*1214*/ 	.word	0x0002d320


	//   ....[184]....
        /*1218*/ 	.word	0x0002d350


	//   ....[185]....
        /*121c*/ 	.word	0x0002d380


	//   ....[186]....
        /*1220*/ 	.word	0x0002d3b0


	//   ....[187]....
        /*1224*/ 	.word	0x0002d3e0


	//   ....[188]....
        /*1228*/ 	.word	0x0002d410


	//   ....[189]....
        /*122c*/ 	.word	0x0002d4d0


	//   ....[190]....
        /*1230*/ 	.word	0x0002d4f0


	//   ....[191]....
        /*1234*/ 	.word	0x0002d500


	//   ....[192]....
        /*1238*/ 	.word	0x0002d560


	//   ....[193]....
        /*123c*/ 	.word	0x0002dc80


	//   ....[194]....
        /*1240*/ 	.word	0x0002e100


	//   ....[195]....
        /*1244*/ 	.word	0x0002e1b0


	//   ....[196]....
        /*1248*/ 	.word	0x0002e240


	//   ....[197]....
        /*124c*/ 	.word	0x0002e290


	//   ....[198]....
        /*1250*/ 	.word	0x0002e2e0


	//   ....[199]....
        /*1254*/ 	.word	0x0002e3c0


	//   ....[200]....
        /*1258*/ 	.word	0x0002e450


	//   ....[201]....
        /*125c*/ 	.word	0x0002e4a0


	//   ....[202]....
        /*1260*/ 	.word	0x0002e4f0


	//   ....[203]....
        /*1264*/ 	.word	0x0002e780


	//   ....[204]....
        /*1268*/ 	.word	0x0002e890


	//   ....[205]....
        /*126c*/ 	.word	0x0002e9c0


	//   ....[206]....
        /*1270*/ 	.word	0x0002ead0


	//   ....[207]....
        /*1274*/ 	.word	0x0002ec00


	//   ....[208]....
        /*1278*/ 	.word	0x0002ed20


	//   ....[209]....
        /*127c*/ 	.word	0x0002ee40


	//   ....[210]....
        /*1280*/ 	.word	0x0002ef60


	//   ....[211]....
        /*1284*/ 	.word	0x0002efe0


	//   ....[212]....
        /*1288*/ 	.word	0x0002f030


	//   ....[213]....
        /*128c*/ 	.word	0x0002f0a0


	//   ....[214]....
        /*1290*/ 	.word	0x0002f100


	//   ....[215]....
        /*1294*/ 	.word	0x0002f160


	//   ....[216]....
        /*1298*/ 	.word	0x0002f1d0


	//   ....[217]....
        /*129c*/ 	.word	0x0002f250


	//   ....[218]....
        /*12a0*/ 	.word	0x0002f2b0


	//   ....[219]....
        /*12a4*/ 	.word	0x0002f330


	//   ....[220]....
        /*12a8*/ 	.word	0x0002f3a0


	//   ....[221]....
        /*12ac*/ 	.word	0x0002f400


	//   ....[222]....
        /*12b0*/ 	.word	0x0002f450


	//   ....[223]....
        /*12b4*/ 	.word	0x0002f4d0


	//   ....[224]....
        /*12b8*/ 	.word	0x0002f540


	//   ....[225]....
        /*12bc*/ 	.word	0x0002f5a0


	//   ....[226]....
        /*12c0*/ 	.word	0x0002f5f0


	//   ....[227]....
        /*12c4*/ 	.word	0x0002f6a0


	//   ....[228]....
        /*12c8*/ 	.word	0x0002f6f0


	//   ....[229]....
        /*12cc*/ 	.word	0x0002f750


	//   ....[230]....
        /*12d0*/ 	.word	0x0002f7a0


	//   ....[231]....
        /*12d4*/ 	.word	0x0002f820


	//   ....[232]....
        /*12d8*/ 	.word	0x0002f870


	//   ....[233]....
        /*12dc*/ 	.word	0x0002f8d0


	//   ....[234]....
        /*12e0*/ 	.word	0x0002f940


	//   ....[235]....
        /*12e4*/ 	.word	0x0002f9b0


	//   ....[236]....
        /*12e8*/ 	.word	0x0002fa10


	//   ....[237]....
        /*12ec*/ 	.word	0x0002fa80


	//   ....[238]....
        /*12f0*/ 	.word	0x0002fae0


	//   ....[239]....
        /*12f4*/ 	.word	0x0002fb40


	//   ....[240]....
        /*12f8*/ 	.word	0x0002fbb0


	//   ....[241]....
        /*12fc*/ 	.word	0x0002fc10


	//   ....[242]....
        /*1300*/ 	.word	0x0002fc80


	//   ....[243]....
        /*1304*/ 	.word	0x0002fd00


	//   ....[244]....
        /*1308*/ 	.word	0x0002fd70


	//   ....[245]....
        /*130c*/ 	.word	0x0002fdd0


	//   ....[246]....
        /*1310*/ 	.word	0x0002fe20


	//   ....[247]....
        /*1314*/ 	.word	0x0002fe80


	//   ....[248]....
        /*1318*/ 	.word	0x0002ff10


	//   ....[249]....
        /*131c*/ 	.word	0x0002ff70


	//   ....[250]....
        /*1320*/ 	.word	0x0002ffc0


	//   ....[251]....
        /*1324*/ 	.word	0x00030060


	//   ....[252]....
        /*1328*/ 	.word	0x000300b0


	//   ....[253]....
        /*132c*/ 	.word	0x00030110


	//   ....[254]....
        /*1330*/ 	.word	0x00030160


	//   ....[255]....
        /*1334*/ 	.word	0x000301e0


	//   ....[0]....
        /*1338*/ 	.word	0x00030230


	//   ....[1]....
        /*133c*/ 	.word	0x00030290


	//   ....[2]....
        /*1340*/ 	.word	0x00030300


	//   ....[3]....
        /*1344*/ 	.word	0x00030370


	//   ....[4]....
        /*1348*/ 	.word	0x000303c0


	//   ....[5]....
        /*134c*/ 	.word	0x00030420


	//   ....[6]....
        /*1350*/ 	.word	0x00030480


	//   ....[7]....
        /*1354*/ 	.word	0x000304f0


	//   ....[8]....
        /*1358*/ 	.word	0x00030550


	//   ....[9]....
        /*135c*/ 	.word	0x000305c0


	//   ....[10]....
        /*1360*/ 	.word	0x00030610


	//   ....[11]....
        /*1364*/ 	.word	0x00030690


	//   ....[12]....
        /*1368*/ 	.word	0x000306f0


	//   ....[13]....
        /*136c*/ 	.word	0x00030760


	//   ....[14]....
        /*1370*/ 	.word	0x000307c0


	//   ....[15]....
        /*1374*/ 	.word	0x00030850


	//   ....[16]....
        /*1378*/ 	.word	0x000308c0


	//   ....[17]....
        /*137c*/ 	.word	0x00030920


	//   ....[18]....
        /*1380*/ 	.word	0x00030980


	//   ....[19]....
        /*1384*/ 	.word	0x00030a00


	//   ....[20]....
        /*1388*/ 	.word	0x00030a70


	//   ....[21]....
        /*138c*/ 	.word	0x00030ad0


	//   ....[22]....
        /*1390*/ 	.word	0x00030b20


	//   ....[23]....
        /*1394*/ 	.word	0x00030b80


	//   ....[24]....
        /*1398*/ 	.word	0x00030bd0


	//   ....[25]....
        /*139c*/ 	.word	0x00030c30


	//   ....[26]....
        /*13a0*/ 	.word	0x00030c80


	//   ....[27]....
        /*13a4*/ 	.word	0x00030ce0


	//   ....[28]....
        /*13a8*/ 	.word	0x00030d40


	//   ....[29]....
        /*13ac*/ 	.word	0x00030da0


	//   ....[30]....
        /*13b0*/ 	.word	0x00030df0


	//   ....[31]....
        /*13b4*/ 	.word	0x00030e80


	//   ....[32]....
        /*13b8*/ 	.word	0x00030ef0


	//   ....[33]....
        /*13bc*/ 	.word	0x00030f50


	//   ....[34]....
        /*13c0*/ 	.word	0x00030fa0


	//   ....[35]....
        /*13c4*/ 	.word	0x00031030


	//   ....[36]....
        /*13c8*/ 	.word	0x000310b0


	//   ....[37]....
        /*13cc*/ 	.word	0x00031120


	//   ....[38]....
        /*13d0*/ 	.word	0x00031170


	//   ....[39]....
        /*13d4*/ 	.word	0x00031200


	//   ....[40]....
        /*13d8*/ 	.word	0x00031270


	//   ....[41]....
        /*13dc*/ 	.word	0x000312f0


	//   ....[42]....
        /*13e0*/ 	.word	0x00031340


	//   ....[43]....
        /*13e4*/ 	.word	0x000313d0


	//   ....[44]....
        /*13e8*/ 	.word	0x00031420


	//   ....[45]....
        /*13ec*/ 	.word	0x000314b0


	//   ....[46]....
        /*13f0*/ 	.word	0x00031540


	//   ....[47]....
        /*13f4*/ 	.word	0x000315d0


	//   ....[48]....
        /*13f8*/ 	.word	0x00031660


	//   ....[49]....
        /*13fc*/ 	.word	0x000316f0


	//   ....[50]....
        /*1400*/ 	.word	0x00031780


	//   ....[51]....
        /*1404*/ 	.word	0x00031800


	//   ....[52]....
        /*1408*/ 	.word	0x00031850


	//   ....[53]....
        /*140c*/ 	.word	0x000318f0


	//   ....[54]....
        /*1410*/ 	.word	0x00031980


	//   ....[55]....
        /*1414*/ 	.word	0x00031a00


	//   ....[56]....
        /*1418*/ 	.word	0x00031a50


	//   ....[57]....
        /*141c*/ 	.word	0x00031ae0


	//   ....[58]....
        /*1420*/ 	.word	0x00031b70


	//   ....[59]....
        /*1424*/ 	.word	0x00031c00


	//   ....[60]....
        /*1428*/ 	.word	0x00031c90


	//   ....[61]....
        /*142c*/ 	.word	0x00031d20


	//   ....[62]....
        /*1430*/ 	.word	0x00031db0


	//   ....[63]....
        /*1434*/ 	.word	0x00031e70


	//   ....[64]....
        /*1438*/ 	.word	0x00032150


	//   ....[65]....
        /*143c*/ 	.word	0x00032370


	//   ....[66]....
        /*1440*/ 	.word	0x000323c0


	//   ....[67]....
        /*1444*/ 	.word	0x00032420


	//   ....[68]....
        /*1448*/ 	.word	0x00032530


	//   ....[69]....
        /*144c*/ 	.word	0x00032590


	//   ....[70]....
        /*1450*/ 	.word	0x000326a0


	//   ....[71]....
        /*1454*/ 	.word	0x00032700


	//   ....[72]....
        /*1458*/ 	.word	0x000327e0


	//   ....[73]....
        /*145c*/ 	.word	0x00032b00


	//   ....[74]....
        /*1460*/ 	.word	0x00032ba0


	//   ....[75]....
        /*1464*/ 	.word	0x00032d40


	//   ....[76]....
        /*1468*/ 	.word	0x00032dc0


	//   ....[77]....
        /*146c*/ 	.word	0x00032e40


	//   ....[78]....
        /*1470*/ 	.word	0x00032ec0


	//   ....[79]....
        /*1474*/ 	.word	0x00032f40


	//   ....[80]....
        /*1478*/ 	.word	0x00032fd0


	//   ....[81]....
        /*147c*/ 	.word	0x00033070


	//   ....[82]....
        /*1480*/ 	.word	0x00033120


	//   ....[83]....
        /*1484*/ 	.word	0x000331a0


	//   ....[84]....
        /*1488*/ 	.word	0x00033220


	//   ....[85]....
        /*148c*/ 	.word	0x000332a0


	//   ....[86]....
        /*1490*/ 	.word	0x00033330


	//   ....[87]....
        /*1494*/ 	.word	0x000333b0


	//   ....[88]....
        /*1498*/ 	.word	0x00033450


	//   ....[89]....
        /*149c*/ 	.word	0x000334a0


	//   ....[90]....
        /*14a0*/ 	.word	0x00033530


	//   ....[91]....
        /*14a4*/ 	.word	0x00033660


	//----- nvinfo : EIATTR_REG_RECONFIG
	.align		4
.L_152:
        /*14a8*/ 	.byte	0x01, 0x54
	.zero		2


	//----- nvinfo : EIATTR_SYSCALL_OFFSETS
	.align		4
        /*14ac*/ 	.byte	0x04, 0x46
        /*14ae*/ 	.short	(.L_154 - .L_153)


	//   ....[0]....
.L_153:
        /*14b0*/ 	.word	0x00002260


	//   ....[1]....
        /*14b4*/ 	.word	0x000023b0


	//   ....[2]....
        /*14b8*/ 	.word	0x00010ab0


	//   ....[3]....
        /*14bc*/ 	.word	0x00011000


	//   ....[4]....
        /*14c0*/ 	.word	0x00029840


	//   ....[5]....
        /*14c4*/ 	.word	0x000299d0


	//   ....[6]....
        /*14c8*/ 	.word	0x00029b20


	//   ....[7]....
        /*14cc*/ 	.word	0x00029c60


	//   ....[8]....
        /*14d0*/ 	.word	0x0002a780


	//----- nvinfo : EIATTR_MBARRIER_INSTR_OFFSETS
	.align		4
.L_154:
        /*14d4*/ 	.byte	0x04, 0x39
        /*14d6*/ 	.short	(.L_156 - .L_155)


	//   ....[0]....
.L_155:
        /*14d8*/ 	.word	0x000002d0
        /*14dc*/ 	.word	0x000000ff
        /*14e0*/ 	.word	0x00033400
        /*14e4*/ 	.short	0x0100
        /*14e6*/ 	.byte	0x08
	.zero		1


	//   ....[1]....
        /*14e8*/ 	.word	0x000002e0
        /*14ec*/ 	.word	0x000000ff
        /*14f0*/ 	.word	0x00033420
        /*14f4*/ 	.short	0x0100
        /*14f6*/ 	.byte	0x08
	.zero		1


	//   ....[2]....
        /*14f8*/ 	.word	0x000003d0
        /*14fc*/ 	.word	0x000000ff
        /*1500*/ 	.word	0x00033430
        /*1504*/ 	.short	0x0100
        /*1506*/ 	.byte	0x08
	.zero		1


	//   ....[3]....
        /*1508*/ 	.word	0x000003e0
        /*150c*/ 	.word	0x000000ff
        /*1510*/ 	.word	0x00033440
        /*1514*/ 	.short	0x0100
        /*1516*/ 	.byte	0x08
	.zero		1


	//   ....[4]....
        /*1518*/ 	.word	0x000003f0
        /*151c*/ 	.word	0x000000ff
        /*1520*/ 	.word	0x00033438
        /*1524*/ 	.short	0x0100
        /*1526*/ 	.byte	0x08
	.zero		1


	//   ....[5]....
        /*1528*/ 	.word	0x00000400
        /*152c*/ 	.word	0x000000ff
        /*1530*/ 	.word	0x00033448
        /*1534*/ 	.short	0x0100
        /*1536*/ 	.byte	0x08
	.zero		1


	//   ....[6]....
        /*1538*/ 	.word	0x00000530
        /*153c*/ 	.word	0x000000ff
        /*1540*/ 	.word	0x00033450
        /*1544*/ 	.short	0x0100
        /*1546*/ 	.byte	0x08
	.zero		1


	//   ....[7]....
        /*1548*/ 	.word	0x00000540
        /*154c*/ 	.word	0x000000ff
        /*1550*/ 	.word	0x00033460
        /*1554*/ 	.short	0x0100
        /*1556*/ 	.byte	0x08
	.zero		1


	//   ....[8]....
        /*1558*/ 	.word	0x00000550
        /*155c*/ 	.word	0x000000ff
        /*1560*/ 	.word	0x00033458
        /*1564*/ 	.short	0x0100
        /*1566*/ 	.byte	0x08
	.zero		1


	//   ....[9]....
        /*1568*/ 	.word	0x00000560
        /*156c*/ 	.word	0x000000ff
        /*1570*/ 	.word	0x00033468
        /*1574*/ 	.short	0x0100
        /*1576*/ 	.byte	0x08
	.zero		1


	//   ....[10]....
        /*1578*/ 	.word	0x00000650
        /*157c*/ 	.word	0x000000ff
        /*1580*/ 	.word	0x00033470
        /*1584*/ 	.short	0x0100
        /*1586*/ 	.byte	0x06
	.zero		1


	//   ....[11]....
        /*1588*/ 	.word	0x00000660
        /*158c*/ 	.word	0x000000ff
        /*1590*/ 	.word	0x00033480
        /*1594*/ 	.short	0x0100
        /*1596*/ 	.byte	0x06
	.zero		1


	//   ....[12]....
        /*1598*/ 	.word	0x00000670
        /*159c*/ 	.word	0x000000ff
        /*15a0*/ 	.word	0x00033478
        /*15a4*/ 	.short	0x0100
        /*15a6*/ 	.byte	0x06
	.zero		1


	//   ....[13]....
        /*15a8*/ 	.word	0x00000680
        /*15ac*/ 	.word	0x000000ff
        /*15b0*/ 	.word	0x00033488
        /*15b4*/ 	.short	0x0100
        /*15b6*/ 	.byte	0x06
	.zero		1


	//   ....[14]....
        /*15b8*/ 	.word	0x000007b0
        /*15bc*/ 	.word	0x000000ff
        /*15c0*/ 	.word	0x00033490
        /*15c4*/ 	.short	0x0100
        /*15c6*/ 	.byte	0x08
	.zero		1


	//   ....[15]....
        /*15c8*/ 	.word	0x000007c0
        /*15cc*/ 	.word	0x000000ff
        /*15d0*/ 	.word	0x000334a0
        /*15d4*/ 	.short	0x0100
        /*15d6*/ 	.byte	0x08
	.zero		1


	//   ....[16]....
        /*15d8*/ 	.word	0x000007d0
        /*15dc*/ 	.word	0x000000ff
        /*15e0*/ 	.word	0x00033498
        /*15e4*/ 	.short	0x0100
        /*15e6*/ 	.byte	0x08
	.zero		1


	//   ....[17]....
        /*15e8*/ 	.word	0x000007e0
        /*15ec*/ 	.word	0x000000ff
        /*15f0*/ 	.word	0x000334a8
        /*15f4*/ 	.short	0x0100
        /*15f6*/ 	.byte	0x08
	.zero		1


	//   ....[18]....
        /*15f8*/ 	.word	0x00000910
        /*15fc*/ 	.word	0x000000ff
        /*1600*/ 	.word	0x000334b0
        /*1604*/ 	.short	0x0100
        /*1606*/ 	.byte	0x08
	.zero		1


	//   ....[19]....
        /*1608*/ 	.word	0x00000920
        /*160c*/ 	.word	0x000000ff
        /*1610*/ 	.word	0x000334c0
        /*1614*/ 	.short	0x0100
        /*1616*/ 	.byte	0x08
	.zero		1


	//   ....[20]....
        /*1618*/ 	.word	0x00000930
        /*161c*/ 	.word	0x000000ff
        /*1620*/ 	.word	0x000334b8
        /*1624*/ 	.short	0x0100
        /*1626*/ 	.byte	0x08
	.zero		1


	//   ....[21]....
        /*1628*/ 	.word	0x00000940
        /*162c*/ 	.word	0x000000ff
        /*1630*/ 	.word	0x000334c8
        /*1634*/ 	.short	0x0100
        /*1636*/ 	.byte	0x08
	.zero		1


	//   ....[22]....
        /*1638*/ 	.word	0x00003b90
        /*163c*/ 	.word	0x0000002b
        /*1640*/ 	.word	0x00033490
        /*1644*/ 	.short	0x010a
        /*1646*/ 	.byte	0x3f
	.zero		1


	//   ....[23]....
        /*1648*/ 	.word	0x00009930
        /*164c*/ 	.word	0x0000002b
        /*1650*/ 	.word	0x00033490
        /*1654*/ 	.short	0x010a
        /*1656*/ 	.byte	0x3f
	.zero		1


	//   ....[24]....
        /*1658*/ 	.word	0x0000f880
        /*165c*/ 	.word	0x0000002b
        /*1660*/ 	.word	0x00033490
        /*1664*/ 	.short	0x010a
        /*1666*/ 	.byte	0x3f
	.zero		1


	//   ....[25]....
        /*1668*/ 	.word	0x0000fc60
        /*166c*/ 	.word	0x0000002c
        /*1670*/ 	.word	0x00000000
        /*1674*/ 	.short	0x0101
        /*1676*/ 	.byte	0x3f
	.zero		1


	//   ....[26]....
        /*1678*/ 	.word	0x0000fca0
        /*167c*/ 	.word	0x0000002b
        /*1680*/ 	.word	0x000334b0
        /*1684*/ 	.short	0x010a
        /*1686*/ 	.byte	0x3f
	.zero		1


	//   ....[27]....
        /*1688*/ 	.word	0x000101c0
        /*168c*/ 	.word	0x0000002b
        /*1690*/ 	.word	0x00000000
        /*1694*/ 	.short	0x0101
        /*1696*/ 	.byte	0x3f
	.zero		1


	//   ....[28]....
        /*1698*/ 	.word	0x00010d60
        /*169c*/ 	.word	0x00000010
        /*16a0*/ 	.word	0x00033400
        /*16a4*/ 	.short	0x010a
        /*16a6*/ 	.byte	0x3f
	.zero		1


	//   ....[29]....
        /*16a8*/ 	.word	0x00010db0
        /*16ac*/ 	.word	0x00000010
        /*16b0*/ 	.word	0x00033400
        /*16b4*/ 	.short	0x010a
        /*16b6*/ 	.byte	0x3f
	.zero		1


	//   ....[30]....
        /*16b8*/ 	.word	0x00011640
        /*16bc*/ 	.word	0x00000010
        /*16c0*/ 	.word	0x00033400
        /*16c4*/ 	.short	0x010a
        /*16c6*/ 	.byte	0x3f
	.zero		1


	//   ....[31]....
        /*16c8*/ 	.word	0x00014ac0
        /*16cc*/ 	.word	0x00000010
        /*16d0*/ 	.word	0x00033400
        /*16d4*/ 	.short	0x010a
        /*16d6*/ 	.byte	0x3f
	.zero		1


	//   ....[32]....
        /*16d8*/ 	.word	0x00017c40
        /*16dc*/ 	.word	0x00000000
        /*16e0*/ 	.word	0x00033430
        /*16e4*/ 	.short	0x010a
        /*16e6*/ 	.byte	0x3f
	.zero		1


	//   ....[33]....
        /*16e8*/ 	.word	0x00017cc0
        /*16ec*/ 	.word	0x00000000
        /*16f0*/ 	.word	0x00033430
        /*16f4*/ 	.short	0x010a
        /*16f6*/ 	.byte	0x3f
	.zero		1


	//   ....[34]....
        /*16f8*/ 	.word	0x0001ac20
        /*16fc*/ 	.word	0x0000001b
        /*1700*/ 	.word	0x00000000
        /*1704*/ 	.short	0x0101
        /*1706*/ 	.byte	0x3f
	.zero		1


	//   ....[35]....
        /*1708*/ 	.word	0x0001c070
        /*170c*/ 	.word	0x0000000b
        /*1710*/ 	.word	0x00033430
        /*1714*/ 	.short	0x010a
        /*1716*/ 	.byte	0x3f
	.zero		1


	//   ....[36]....
        /*1718*/ 	.word	0x0001c0c0
        /*171c*/ 	.word	0x0000000b
        /*1720*/ 	.word	0x00033430
        /*1724*/ 	.short	0x010a
        /*1726*/ 	.byte	0x3f
	.zero		1


	//   ....[37]....
        /*1728*/ 	.word	0x0001d1c0
        /*172c*/ 	.word	0x0000000a
        /*1730*/ 	.word	0x00033450
        /*1734*/ 	.short	0x010a
        /*1736*/ 	.byte	0x3f
	.zero		1


	//   ....[38]....
        /*1738*/ 	.word	0x0001d200
        /*173c*/ 	.word	0x0000000a
        /*1740*/ 	.word	0x00033450
        /*1744*/ 	.short	0x010a
        /*1746*/ 	.byte	0x3f
	.zero		1


	//   ....[39]....
        /*1748*/ 	.word	0x0001ef10
        /*174c*/ 	.word	0x000000c2
        /*1750*/ 	.word	0x00000000
        /*1754*/ 	.short	0x0101
        /*1756*/ 	.byte	0x3f
	.zero		1


	//   ....[40]....
        /*1758*/ 	.word	0x0001f6e0
        /*175c*/ 	.word	0x00000007
        /*1760*/ 	.word	0x00000000
        /*1764*/ 	.short	0x0101
        /*1766*/ 	.byte	0x3f
	.zero		1


	//   ....[41]....
        /*1768*/ 	.word	0x0001ff20
        /*176c*/ 	.word	0x00000008
        /*1770*/ 	.word	0x00033450
        /*1774*/ 	.short	0x010a
        /*1776*/ 	.byte	0x3f
	.zero		1


	//   ....[42]....
        /*1778*/ 	.word	0x0001ffa0
        /*177c*/ 	.word	0x00000008
        /*1780*/ 	.word	0x00033450
        /*1784*/ 	.short	0x010a
        /*1786*/ 	.byte	0x3f
	.zero		1


	//   ....[43]....
        /*1788*/ 	.word	0x00020590
        /*178c*/ 	.word	0x00000010
        /*1790*/ 	.word	0x00000000
        /*1794*/ 	.short	0x0101
        /*1796*/ 	.byte	0x3f
	.zero		1


	//   ....[44]....
        /*1798*/ 	.word	0x00023570
        /*179c*/ 	.word	0x00000000
        /*17a0*/ 	.word	0x00000000
        /*17a4*/ 	.short	0x0101
        /*17a6*/ 	.byte	0x3f
	.zero		1


	//   ....[45]....
        /*17a8*/ 	.word	0x00023cf0
        /*17ac*/ 	.word	0x00000024
        /*17b0*/ 	.word	0x00000000
        /*17b4*/ 	.short	0x0101
        /*17b6*/ 	.byte	0x3f
	.zero		1


	//   ....[46]....
        /*17b8*/ 	.word	0x00027fb0
        /*17bc*/ 	.word	0x00000012
        /*17c0*/ 	.word	0x00033420
        /*17c4*/ 	.short	0x010a
        /*17c6*/ 	.byte	0x3f
	.zero		1


	//   ....[47]....
        /*17c8*/ 	.word	0x00028080
        /*17cc*/ 	.word	0x00000007
        /*17d0*/ 	.word	0x000334a0
        /*17d4*/ 	.short	0x010a
        /*17d6*/ 	.byte	0x3f
	.zero		1


	//   ....[48]....
        /*17d8*/ 	.word	0x000284c0
        /*17dc*/ 	.word	0x00000007
        /*17e0*/ 	.word	0x000334c0
        /*17e4*/ 	.short	0x010a
        /*17e6*/ 	.byte	0x3f
	.zero		1


	//   ....[49]....
        /*17e8*/ 	.word	0x00028a50
        /*17ec*/ 	.word	0x00000008
        /*17f0*/ 	.word	0x000334a0
        /*17f4*/ 	.short	0x010a
        /*17f6*/ 	.byte	0x3f
	.zero		1


	//   ....[50]....
        /*17f8*/ 	.word	0x00028e80
        /*17fc*/ 	.word	0x00000008
        /*1800*/ 	.word	0x000334c0
        /*1804*/ 	.short	0x010a
        /*1806*/ 	.byte	0x3f
	.zero		1


	//   ....[51]....
        /*1808*/ 	.word	0x0002a060
        /*180c*/ 	.word	0x00000002
        /*1810*/ 	.word	0x00033480
        /*1814*/ 	.short	0x010a
        /*1816*/ 	.byte	0x3f
	.zero		1


	//   ....[52]....
        /*1818*/ 	.word	0x0002a2a0
        /*181c*/ 	.word	0x00000002
        /*1820*/ 	.word	0x00033440
        /*1824*/ 	.short	0x010a
        /*1826*/ 	.byte	0x3f
	.zero		1


	//   ....[53]....
        /*1828*/ 	.word	0x0002aeb0
        /*182c*/ 	.word	0x00000012
        /*1830*/ 	.word	0x00033400
        /*1834*/ 	.short	0x0107
        /*1836*/ 	.byte	0x3f
	.zero		1


	//   ....[54]....
        /*1838*/ 	.word	0x0002afb0
        /*183c*/ 	.word	0x00000012
        /*1840*/ 	.word	0x00033400
        /*1844*/ 	.short	0x0101
        /*1846*/ 	.byte	0x3f
	.zero		1


	//   ....[55]....
        /*1848*/ 	.word	0x0002afd0
        /*184c*/ 	.word	0x00000012
        /*1850*/ 	.word	0x00033420
        /*1854*/ 	.short	0x010a
        /*1856*/ 	.byte	0x3f
	.zero		1


	//   ....[56]....
        /*1858*/ 	.word	0x0002b2e0
        /*185c*/ 	.word	0x00000006
        /*1860*/ 	.word	0x00033480
        /*1864*/ 	.short	0x010a
        /*1866*/ 	.byte	0x3f
	.zero		1


	//   ....[57]....
        /*1868*/ 	.word	0x0002b730
        /*186c*/ 	.word	0x00000006
        /*1870*/ 	.word	0x00033440
        /*1874*/ 	.short	0x010a
        /*1876*/ 	.byte	0x3f
	.zero		1


	//   ....[58]....
        /*1878*/ 	.word	0x0002bbe0
        /*187c*/ 	.word	0x00000003
        /*1880*/ 	.word	0x00033470
        /*1884*/ 	.short	0x010a
        /*1886*/ 	.byte	0x3f
	.zero		1


	//   ....[59]....
        /*1888*/ 	.word	0x0002bc50
        /*188c*/ 	.word	0x00000003
        /*1890*/ 	.word	0x00033460
        /*1894*/ 	.short	0x010a
        /*1896*/ 	.byte	0x3f
	.zero		1


	//   ....[60]....
        /*1898*/ 	.word	0x0002c310
        /*189c*/ 	.word	0x00000003
        /*18a0*/ 	.word	0x00033450
        /*18a4*/ 	.short	0x0101
        /*18a6*/ 	.byte	0x3f
	.zero		1


	//   ....[61]....
        /*18a8*/ 	.word	0x0002c390
        /*18ac*/ 	.word	0x00000003
        /*18b0*/ 	.word	0x00000000
        /*18b4*/ 	.short	0x0101
        /*18b6*/ 	.byte	0x3f
	.zero		1


	//   ....[62]....
        /*18b8*/ 	.word	0x0002c5c0
        /*18bc*/ 	.word	0x00000003
        /*18c0*/ 	.word	0x00033470
        /*18c4*/ 	.short	0x010a
        /*18c6*/ 	.byte	0x3f
	.zero		1


	//   ....[63]....
        /*18c8*/ 	.word	0x0002c630
        /*18cc*/ 	.word	0x00000003
        /*18d0*/ 	.word	0x00033460
        /*18d4*/ 	.short	0x010a
        /*18d6*/ 	.byte	0x3f
	.zero		1


	//   ....[64]....
        /*18d8*/ 	.word	0x0002cd00
        /*18dc*/ 	.word	0x00000003
        /*18e0*/ 	.word	0x00033450
        /*18e4*/ 	.short	0x0101
        /*18e6*/ 	.byte	0x3f
	.zero		1


	//   ....[65]....
        /*18e8*/ 	.word	0x0002cd50
        /*18ec*/ 	.word	0x00000003
        /*18f0*/ 	.word	0x00000000
        /*18f4*/ 	.short	0x0101
        /*18f6*/ 	.byte	0x3f
	.zero		1


	//   ....[66]....
        /*18f8*/ 	.word	0x0002dc00
        /*18fc*/ 	.word	0x00000000
        /*1900*/ 	.word	0x00033420
        /*1904*/ 	.short	0x010a
        /*1906*/ 	.byte	0x3f
	.zero		1


	//   ....[67]....
        /*1908*/ 	.word	0x0002dde0
        /*190c*/ 	.word	0x00000006
        /*1910*/ 	.word	0x00000000
        /*1914*/ 	.short	0x010a
        /*1916*/ 	.byte	0x3f
	.zero		1


	//   ....[68]....
        /*1918*/ 	.word	0x0002de10
        /*191c*/ 	.word	0x00000007
        /*1920*/ 	.word	0x00000000
        /*1924*/ 	.short	0x010a
        /*1926*/ 	.byte	0x3f
	.zero		1


	//   ....[69]....
        /*1928*/ 	.word	0x0002de60
        /*192c*/ 	.word	0x00000004
        /*1930*/ 	.word	0x00033460
        /*1934*/ 	.short	0x010a
        /*1936*/ 	.byte	0x3f
	.zero		1


	//   ....[70]....
        /*1938*/ 	.word	0x0002deb0
        /*193c*/ 	.word	0x00000003
        /*1940*/ 	.word	0x00033460
        /*1944*/ 	.short	0x010a
        /*1946*/ 	.byte	0x3f
	.zero		1


	//   ....[71]....
        /*1948*/ 	.word	0x0002def0
        /*194c*/ 	.word	0x00000004
        /*1950*/ 	.word	0x00033480
        /*1954*/ 	.short	0x010a
        /*1956*/ 	.byte	0x3f
	.zero		1


	//   ....[72]....
        /*1958*/ 	.word	0x0002df10
        /*195c*/ 	.word	0x00000003
        /*1960*/ 	.word	0x00033480
        /*1964*/ 	.short	0x010a
        /*1966*/ 	.byte	0x3f
	.zero		1


	//   ....[73]....
        /*1968*/ 	.word	0x0002df70
        /*196c*/ 	.word	0x0000002b
        /*1970*/ 	.word	0x00033490
        /*1974*/ 	.short	0x010a
        /*1976*/ 	.byte	0x3f
	.zero		1


	//   ....[74]....
        /*1978*/ 	.word	0x0002dfc0
        /*197c*/ 	.word	0x0000002b
        /*1980*/ 	.word	0x00033490
        /*1984*/ 	.short	0x010a
        /*1986*/ 	.byte	0x3f
	.zero		1


	//   ....[75]....
        /*1988*/ 	.word	0x0002e010
        /*198c*/ 	.word	0x0000002b
        /*1990*/ 	.word	0x00033490
        /*1994*/ 	.short	0x010a
        /*1996*/ 	.byte	0x3f
	.zero		1


	//   ....[76]....
        /*1998*/ 	.word	0x0002e060
        /*199c*/ 	.word	0x0000002b
        /*19a0*/ 	.word	0x000334b0
        /*19a4*/ 	.short	0x010a
        /*19a6*/ 	.byte	0x3f
	.zero		1


	//   ....[77]....
        /*19a8*/ 	.word	0x0002e310
        /*19ac*/ 	.word	0x00000010
        /*19b0*/ 	.word	0x00033400
        /*19b4*/ 	.short	0x010a
        /*19b6*/ 	.byte	0x3f
	.zero		1


	//   ....[78]....
        /*19b8*/ 	.word	0x0002e530
        /*19bc*/ 	.word	0x00000010
        /*19c0*/ 	.word	0x00033400
        /*19c4*/ 	.short	0x010a
        /*19c6*/ 	.byte	0x3f
	.zero		1


	//   ....[79]....
        /*19c8*/ 	.word	0x0002e580
        /*19cc*/ 	.word	0x00000000
        /*19d0*/ 	.word	0x00033430
        /*19d4*/ 	.short	0x010a
        /*19d6*/ 	.byte	0x3f
	.zero		1


	//   ....[80]....
        /*19d8*/ 	.word	0x0002e5d0
        /*19dc*/ 	.word	0x0000000b
        /*19e0*/ 	.word	0x00033430
        /*19e4*/ 	.short	0x010a
        /*19e6*/ 	.byte	0x3f
	.zero		1


	//   ....[81]....
        /*19e8*/ 	.word	0x0002e620
        /*19ec*/ 	.word	0x0000000a
        /*19f0*/ 	.word	0x00033450
        /*19f4*/ 	.short	0x010a
        /*19f6*/ 	.byte	0x3f
	.zero		1


	//   ....[82]....
        /*19f8*/ 	.word	0x0002e670
        /*19fc*/ 	.word	0x00000008
        /*1a00*/ 	.word	0x00033450
        /*1a04*/ 	.short	0x010a
        /*1a06*/ 	.byte	0x3f
	.zero		1


	//   ....[83]....
        /*1a08*/ 	.word	0x00031f30
        /*1a0c*/ 	.word	0x00000012
        /*1a10*/ 	.word	0x00033420
        /*1a14*/ 	.short	0x010a
        /*1a16*/ 	.byte	0x3f
	.zero		1


	//   ....[84]....
        /*1a18*/ 	.word	0x00031f80
        /*1a1c*/ 	.word	0x00000007
        /*1a20*/ 	.word	0x000334a0
        /*1a24*/ 	.short	0x010a
        /*1a26*/ 	.byte	0x3f
	.zero		1


	//   ....[85]....
        /*1a28*/ 	.word	0x00031fd0
        /*1a2c*/ 	.word	0x00000007
        /*1a30*/ 	.word	0x000334c0
        /*1a34*/ 	.short	0x010a
        /*1a36*/ 	.byte	0x3f
	.zero		1


	//   ....[86]....
        /*1a38*/ 	.word	0x00032020
        /*1a3c*/ 	.word	0x00000008
        /*1a40*/ 	.word	0x000334a0
        /*1a44*/ 	.short	0x010a
        /*1a46*/ 	.byte	0x3f
	.zero		1


	//   ....[87]....
        /*1a48*/ 	.word	0x00032070
        /*1a4c*/ 	.word	0x00000008
        /*1a50*/ 	.word	0x000334c0
        /*1a54*/ 	.short	0x010a
        /*1a56*/ 	.byte	0x3f
	.zero		1


	//   ....[88]....
        /*1a58*/ 	.word	0x00032210
        /*1a5c*/ 	.word	0x00000002
        /*1a60*/ 	.word	0x00033480
        /*1a64*/ 	.short	0x010a
        /*1a66*/ 	.byte	0x3f
	.zero		1


	//   ....[89]....
        /*1a68*/ 	.word	0x00032260
        /*1a6c*/ 	.word	0x00000002
        /*1a70*/ 	.word	0x00033440
        /*1a74*/ 	.short	0x010a
        /*1a76*/ 	.byte	0x3f
	.zero		1


	//   ....[90]....
        /*1a78*/ 	.word	0x00032860
        /*1a7c*/ 	.word	0x00000012
        /*1a80*/ 	.word	0x00033420
        /*1a84*/ 	.short	0x010a
        /*1a86*/ 	.byte	0x3f
	.zero		1


	//   ....[91]....
        /*1a88*/ 	.word	0x000328b0
        /*1a8c*/ 	.word	0x00000006
        /*1a90*/ 	.word	0x00033480
        /*1a94*/ 	.short	0x010a
        /*1a96*/ 	.byte	0x3f
	.zero		1


	//   ....[92]....
        /*1a98*/ 	.word	0x00032900
        /*1a9c*/ 	.word	0x00000006
        /*1aa0*/ 	.word	0x00033440
        /*1aa4*/ 	.short	0x010a
        /*1aa6*/ 	.byte	0x3f
	.zero		1


	//   ....[93]....
        /*1aa8*/ 	.word	0x00032950
        /*1aac*/ 	.word	0x00000003
        /*1ab0*/ 	.word	0x00033470
        /*1ab4*/ 	.short	0x010a
        /*1ab6*/ 	.byte	0x3f
	.zero		1


	//   ....[94]....
        /*1ab8*/ 	.word	0x000329a0
        /*1abc*/ 	.word	0x00000003
        /*1ac0*/ 	.word	0x00033460
        /*1ac4*/ 	.short	0x010a
        /*1ac6*/ 	.byte	0x3f
	.zero		1


	//   ....[95]....
        /*1ac8*/ 	.word	0x000329f0
        /*1acc*/ 	.word	0x00000003
        /*1ad0*/ 	.word	0x00033470
        /*1ad4*/ 	.short	0x010a
        /*1ad6*/ 	.byte	0x3f
	.zero		1


	//   ....[96]....
        /*1ad8*/ 	.word	0x00032a40
        /*1adc*/ 	.word	0x00000003
        /*1ae0*/ 	.word	0x00033460
        /*1ae4*/ 	.short	0x010a
        /*1ae6*/ 	.byte	0x3f
	.zero		1


	//   ....[97]....
        /*1ae8*/ 	.word	0x00033580
        /*1aec*/ 	.word	0x00000000
        /*1af0*/ 	.word	0x00033420
        /*1af4*/ 	.short	0x010a
        /*1af6*/ 	.byte	0x3f
	.zero		1


	//   ....[98]....
        /*1af8*/ 	.word	0x00033720
        /*1afc*/ 	.word	0x00000006
        /*1b00*/ 	.word	0x00000000
        /*1b04*/ 	.short	0x010a
        /*1b06*/ 	.byte	0x3f
	.zero		1


	//   ....[99]....
        /*1b08*/ 	.word	0x00033770
        /*1b0c*/ 	.word	0x00000007
        /*1b10*/ 	.word	0x00000000
        /*1b14*/ 	.short	0x010a
        /*1b16*/ 	.byte	0x3f
	.zero		1


	//   ....[100]....
        /*1b18*/ 	.word	0x000337c0
        /*1b1c*/ 	.word	0x00000004
        /*1b20*/ 	.word	0x00033460
        /*1b24*/ 	.short	0x010a
        /*1b26*/ 	.byte	0x3f
	.zero		1


	//   ....[101]....
        /*1b28*/ 	.word	0x00033810
        /*1b2c*/ 	.word	0x00000003
        /*1b30*/ 	.word	0x00033460
        /*1b34*/ 	.short	0x010a
        /*1b36*/ 	.byte	0x3f
	.zero		1


	//   ....[102]....
        /*1b38*/ 	.word	0x00033860
        /*1b3c*/ 	.word	0x00000004
        /*1b40*/ 	.word	0x00033480
        /*1b44*/ 	.short	0x010a
        /*1b46*/ 	.byte	0x3f
	.zero		1


	//----- nvinfo : EIATTR_NUM_MBARRIERS
	.align		4
.L_156:
        /*1b48*/ 	.byte	0x03, 0x38
        /*1b4a*/ 	.short	0x0016


	//----- nvinfo : EIATTR_EXIT_INSTR_OFFSETS
	.align		4
        /*1b4c*/ 	.byte	0x04, 0x1c
        /*1b4e*/ 	.short	(.L_158 - .L_157)


	//   ....[0]....
.L_157:
        /*1b50*/ 	.word	0x0002df60


	//----- nvinfo : EIATTR_MAX_THREADS
	.align		4
.L_158:
        /*1b54*/ 	.byte	0x04, 0x05
        /*1b56*/ 	.short	(.L_160 - .L_159)
.L_159:
        /*1b58*/ 	.word	0x00000180
        /*1b5c*/ 	.word	0x00000001
        /*1b60*/ 	.word	0x00000001


	//----- nvinfo : EIATTR_CRS_STACK_SIZE
	.align		4
.L_160:
        /*1b64*/ 	.byte	0x04, 0x1e
        /*1b66*/ 	.short	(.L_162 - .L_161)
.L_161:
        /*1b68*/ 	.word	0x00000000


	//----- nvinfo : EIATTR_CBANK_PARAM_SIZE
	.align		4
.L_162:
        /*1b6c*/ 	.byte	0x03, 0x19
        /*1b6e*/ 	.short	0x0af0


	//----- nvinfo : EIATTR_PARAM_CBANK
	.align		4
        /*1b70*/ 	.byte	0x04, 0x0a
        /*1b72*/ 	.short	(.L_164 - .L_163)
	.align		4
.L_163:
        /*1b74*/ 	.word	index@(.nv.constant0._ZN7cutlass13device_kernelIN5flash11enable_sm90INS1_16FlashAttnFwdSm90INS1_25CollectiveMainloopFwdSm90ILi2EN4cute5tupleIJNS5_1CILi1EEES8_S8_EEENS6_IJNS7_ILi128EEENS7_ILi160EEENS7_ILi192EEEEEELi192ENS_12float_e4m3_tEfNS_4arch4Sm90ELb0ELb0ELb1ELb1ELb0ELb1ELb0ELb1ELb1ELb1ELb1ELb0EEENS1_21CollectiveEpilogueFwdINS6_IJSA_SC_SB_EEES9_NS_10bfloat16_tESG_Li256ELb1ELb1ELb1ELb1EEENS1_36VarlenDynamicPersistentTileSchedulerILi128ELi160ELi256ELi128ELb1ELb1ELb1ELb0ELb1ELb1EEEEEEEEEvNT_6ParamsE)
        /*1b78*/ 	.short	0x0210
        /*1b7a*/ 	.short	0x0af0


	//----- nvinfo : EIATTR_SW_WAR
	.align		4
.L_164:
        /*1b7c*/ 	.byte	0x04, 0x36
        /*1b7e*/ 	.short	(.L_166 - .L_165)
.L_165:
        /*1b80*/ 	.word	0x00000008
.L_166:


//--------------------- .nv.info._ZN7cutlass13device_kernelIN5flash11enable_sm90INS1_16FlashAttnFwdSm90INS1_25CollectiveMainloopFwdSm90ILi2EN4cute5tupleIJNS5_1CILi1EEES8_S8_EEENS6_IJNS7_ILi128EEESA_NS7_ILi192EEEEEELi192ENS_12float_e4m3_tEfNS_4arch4Sm90ELb0ELb1ELb1ELb0ELb0ELb0ELb0ELb1ELb1ELb1ELb1ELb0EEENS1_21CollectiveEpilogueFwdINS6_IJSA_SB_SA_EEES9_NS_10bfloat16_tESF_Li256ELb0ELb1ELb1ELb1EEENS1_19SingleTileSchedulerILb0ELb1ELb1ELi128EEEEEEEEEvNT_6ParamsE --------------------------
	.section	.nv.info._ZN7cutlass13device_kernelIN5flash11enable_sm90INS1_16FlashAttnFwdSm90INS1_25CollectiveMainloopFwdSm90ILi2EN4cute5tupleIJNS5_1CILi1EEES8_S8_EEENS6_IJNS7_ILi128EEESA_NS7_ILi192EEEEEELi192ENS_12float_e4m3_tEfNS_4arch4Sm90ELb0ELb1ELb1ELb0ELb0ELb0ELb0ELb1ELb1ELb1ELb1ELb0EEENS1_21CollectiveEpilogueFwdINS6_IJSA_SB_SA_EEES9_NS_10bfloat16_tESF_Li256ELb0ELb1ELb1ELb1EEENS1_19SingleTileSchedulerILb0ELb1ELb1ELi128EEEEEEEEEvNT_6ParamsE,"",@"SHT_CUDA_INFO"
	.sectionflags	@""
	.align	4


	//----- nvinfo : EIATTR_CUDA_API_VERSION
	.align		4
        /*0000*/ 	.byte	0x04, 0x37
        /*0002*/ 	.short	(.L_168 - .L_167)
.L_167:
        /*0004*/ 	.word	0x00000082


	//----- nvinfo : EIATTR_KPARAM_INFO
	.align		4
.L_168:
        /*0008*/ 	.byte	0x04, 0x17
        /*000a*/ 	.short	(.L_170 - .L_169)
.L_169:
        /*000c*/ 	.word	0x00000000
        /*0010*/ 	.short	0x0000
        /*0012*/ 	.short	0x0070
        /*0014*/ 	.byte	0x00, 0xf0, 0x01, 0x28


	//----- nvinfo : EIATTR_SPARSE_MMA_MASK
	.align		4
.L_170:
        /*0018*/ 	.byte	0x03, 0x50
        /*001a*/ 	.short	0x0000


	//----- nvinfo : EIATTR_MAXREG_COUNT
	.align		4
        /*001c*/ 	.byte	0x03, 0x1b
        /*001e*/ 	.short	0x00a8


	//----- nvinfo : EIATTR_NUM_BARRIERS
	.align		4
        /*0020*/ 	.byte	0x02, 0x4c
        /*0022*/ 	.byte	0x10
	.zero		1


	//----- nvinfo : EIATTR_EXTERNS
	.align		4
        /*0024*/ 	.byte	0x04, 0x0f
        /*0026*/ 	.short	(.L_172 - .L_171)


	//   ....[0]....
	.align		4
.L_171:
        /*0028*/ 	.word	index@(__assertfail)


	//----- nvinfo : EIATTR_ANNOTATIONS
	.align		4
.L_172:
        /*002c*/ 	.byte	0x04, 0x55
        /*002e*/ 	.short	(.L_174 - .L_173)


	//   ....[0]....
.L_173:
        /*0030*/ 	.word	0x00000001
        /*0034*/ 	.byte	0x30, 0x47, 0x01, 0x00, 0x01, 0x00, 0x00, 0x00, 0xa0, 0x47, 0x01, 0x00, 0x01, 0x00, 0x00, 0x00
        /*0044*/ 	.byte	0x20, 0x48, 0x01, 0x00, 0x01, 0x00, 0x00, 0x00, 0x40, 0x48, 0x01, 0x00, 0x01, 0x00, 0x00, 0x00
        /*0054*/ 	.byte	0x70, 0x48, 0x01, 0x00, 0x01, 0x00, 0x00, 0x00, 0xc0, 0x59, 0x01, 0x00, 0x01, 0x00, 0x00, 0x00
        /*0064*/ 	.byte	0xd0, 0x63, 0x01, 0x00, 0x01, 0x00, 0x00, 0x00, 0xe0, 0x63, 0x01, 0x00, 0x01, 0x00, 0x00, 0x00
        /*0074*/ 	.byte	0x00, 0x64, 0x01, 0x00, 0x01, 0x00, 0x00, 0x00, 0x90, 0x66, 0x01, 0x00, 0x01, 0x00, 0x00, 0x00
        /*0084*/ 	.byte	0xa0, 0x6b, 0x01, 0x00, 0x01, 0x00, 0x00, 0x00, 0xb0, 0x6b, 0x01, 0x00, 0x01, 0x00, 0x00, 0x00
        /*0094*/ 	.byte	0xc0, 0x6b, 0x01, 0x00, 0x01, 0x00, 0x00, 0x00, 0xf0, 0x6b, 0x01, 0x00


	//----- nvinfo : EIATTR_MERCURY_ISA_VERSION
	.align		4
.L_174:
        /*00a0*/ 	.byte	0x03, 0x5f
        /*00a2*/ 	.short	0x0101


	//----- nvinfo : EIATTR_INT_WARP_WIDE_INSTR_OFFSETS
	.align		4
        /*00a4*/ 	.byte	0x04, 0x31
        /*00a6*/ 	.short	(.L_176 - .L_175)


	//   ....[0]....
.L_175:
        /*00a8*/ 	.word	0x00000130


	//   ....[1]....
        /*00ac*/ 	.word	0x00000170


	//   ....[2]....
        /*00b0*/ 	.word	0x000001e0


	//----- nvinfo : EIATTR_COOP_GROUP_MASK_REGIDS
	.align		4
.L_176:
        /*00b4*/ 	.byte	0x04, 0x29
        /*00b6*/ 	.short	(.L_178 - .L_177)


	//   ....[0]....
.L_177:
        /*00b8*/ 	.word	0xffffffff


	//   ....[1]....
        /*00bc*/ 	.word	0xffffffff


	//   ....[2]....
        /*00c0*/ 	.word	0xffffffff


	//   ....[3]....
        /*00c4*/ 	.word	0xffffffff


	//   ....[4]....
        /*00c8*/ 	.word	0xffffffff


	//   ....[5]....
        /*00cc*/ 	.word	0xffffffff


	//   ....[6]....
        /*00d0*/ 	.word	0xffffffff


	//   ....[7]....
        /*00d4*/ 	.word	0xffffffff


	//   ....[8]....
        /*00d8*/ 	.word	0xffffffff


	//   ....[9]....
        /*00dc*/ 	.word	0xffffffff


	//   ....[10]....
        /*00e0*/ 	.word	0xffffffff


	//   ....[11]....
        /*00e4*/ 	.word	0xffffffff


	//   ....[12]....
        /*00e8*/ 	.word	0xffffffff


	//   ....[13]....
        /*00ec*/ 	.word	0xffffffff


	//   ....[14]....
        /*00f0*/ 	.word	0xffffffff


	//   ....[15]....
        /*00f4*/ 	.word	0xffffffff


	//   ....[16]....
        /*00f8*/ 	.word	0xffffffff


	//   ....[17]....
        /*00fc*/ 	.word	0xffffffff


	//   ....[18]....
        /*0100*/ 	.word	0xffffffff


	//   ....[19]....
        /*0104*/ 	.word	0xffffffff


	//   ....[20]....
        /*0108*/ 	.word	0xffffffff


	//   ....[21]....
        /*010c*/ 	.word	0xffffffff


	//   ....[22]....
        /*0110*/ 	.word	0xffffffff


	//   ....[23]....
        /*0114*/ 	.word	0xffffffff


	//   ....[24]....
        /*0118*/ 	.word	0xffffffff


	//   ....[25]....
        /*011c*/ 	.word	0xffffffff


	//   ....[26]....
        /*0120*/ 	.word	0xffffffff


	//   ....[27]....
        /*0124*/ 	.word	0xffffffff


	//   ....[28]....
        /*0128*/ 	.word	0xffffffff


	//   ....[29]....
        /*012c*/ 	.word	0xffffffff


	//   ....[30]....
        /*0130*/ 	.word	0xffffffff


	//   ....[31]....
        /*0134*/ 	.word	0xffffffff


	//   ....[32]....
        /*0138*/ 	.word	0xffffffff


	//   ....[33]....
        /*013c*/ 	.word	0xffffffff


	//   ....[34]....
        /*0140*/ 	.word	0xffffffff


	//   ....[35]....
        /*0144*/ 	.word	0xffffffff


	//   ....[36]....
        /*0148*/ 	.word	0xffffffff


	//   ....[37]....
        /*014c*/ 	.word	0xffffffff


	//   ....[38]....
        /*0150*/ 	.word	0xffffffff


	//   ....[39]....
        /*0154*/ 	.word	0xffffffff


	//   ....[40]....
        /*0158*/ 	.word	0xffffffff


	//   ....[41]....
        /*015c*/ 	.word	0xffffffff


	//   ....[42]....
        /*0160*/ 	.word	0xffffffff


	//   ....[43]....
        /*0164*/ 	.word	0xffffffff


	//   ....[44]....
        /*0168*/ 	.word	0xffffffff


	//   ....[45]....
        /*016c*/ 	.word	0xffffffff


	//   ....[46]....
        /*0170*/ 	.word	0xffffffff


	//   ....[47]....
        /*0174*/ 	.word	0xffffffff


	//   ....[48]....
        /*0178*/ 	.word	0xffffffff


	//   ....[49]....
        /*017c*/ 	.word	0xffffffff


	//   ....[50]....
        /*0180*/ 	.word	0xffffffff


	//   ....[51]....
        /*0184*/ 	.word	0xffffffff


	//   ....[52]....
        /*0188*/ 	.word	0xffffffff


	//   ....[53]....
        /*018c*/ 	.word	0xffffffff


	//   ....[54]....
        /*0190*/ 	.word	0xffffffff


	//   ....[55]....
        /*0194*/ 	.word	0xffffffff


	//   ....[56]....
        /*0198*/ 	.word	0xffffffff


	//   ....[57]....
        /*019c*/ 	.word	0xffffffff


	//   ....[58]....
        /*01a0*/ 	.word	0xffffffff


	//   ....[59]....
        /*01a4*/ 	.word	0xffffffff


	//   ....[60]....
        /*01a8*/ 	.word	0xffffffff


	//   ....[61]....
        /*01ac*/ 	.word	0xffffffff


	//   ....[62]....
        /*01b0*/ 	.word	0xffffffff


	//   ....[63]....
        /*01b4*/ 	.word	0xffffffff


	//   ....[64]....
        /*01b8*/ 	.word	0xffffffff


	//   ....[65]....
        /*01bc*/ 	.word	0xffffffff


	//   ....[66]....
        /*01c0*/ 	.word	0xffffffff


	//   ....[67]....
        /*01c4*/ 	.word	0xffffffff


	//   ....[68]....
        /*01c8*/ 	.word	0xffffffff


	//   ....[69]....
        /*01cc*/ 	.word	0xffffffff


	//   ....[70]....
        /*01d0*/ 	.word	0xffffffff


	//   ....[71]....
        /*01d4*/ 	.word	0xffffffff


	//   ....[72]....
        /*01d8*/ 	.word	0xffffffff


	//   ....[73]....
        /*01dc*/ 	.word	0xffffffff


	//   ....[74]....
        /*01e0*/ 	.word	0xffffffff


	//   ....[75]....
        /*01e4*/ 	.word	0xffffffff


	//   ....[76]....
        /*01e8*/ 	.word	0xffffffff


	//   ....[77]....
        /*01ec*/ 	.word	0xffffffff


	//   ....[78]....
        /*01f0*/ 	.word	0xffffffff


	//   ....[79]....
        /*01f4*/ 	.word	0xffffffff


	//   ....[80]....
        /*01f8*/ 	.word	0xffffffff


	//   ....[81]....
        /*01fc*/ 	.word	0xffffffff


	//   ....[82]....
        /*0200*/ 	.word	0xffffffff


	//   ....[83]....
        /*0204*/ 	.word	0xffffffff


	//   ....[84]....
        /*0208*/ 	.word	0xffffffff


	//   ....[85]....
        /*020c*/ 	.word	0xffffffff


	//   ....[86]....
        /*0210*/ 	.word	0xffffffff


	//   ....[87]....
        /*0214*/ 	.word	0xffffffff


	//   ....[88]....
        /*0218*/ 	.word	0xffffffff


	//   ....[89]....
        /*021c*/ 	.word	0xffffffff


	//   ....[90]....
        /*0220*/ 	.word	0xffffffff


	//   ....[91]....
        /*0224*/ 	.word	0xffffffff


	//   ....[92]....
        /*0228*/ 	.word	0xffffffff


	//   ....[93]....
        /*022c*/ 	.word	0xffffffff


	//   ....[94]....
        /*0230*/ 	.word	0xffffffff


	//   ....[95]....
        /*0234*/ 	.word	0xffffffff


	//   ....[96]....
        /*0238*/ 	.word	0xffffffff


	//   ....[97]....
        /*023c*/ 	.word	0xffffffff


	//   ....[98]....
        /*0240*/ 	.word	0xffffffff


	//   ....[99]....
        /*0244*/ 	.word	0xffffffff


	//   ....[100]....
        /*0248*/ 	.word	0xffffffff


	//   ....[101]....
        /*024c*/ 	.word	0xffffffff


	//   ....[102]....
        /*0250*/ 	.word	0xffffffff


	//   ....[103]....
        /*0254*/ 	.word	0xffffffff


	//   ....[104]....
        /*0258*/ 	.word	0xffffffff


	//   ....[105]....
        /*025c*/ 	.word	0xffffffff


	//   ....[106]....
        /*0260*/ 	.word	0xffffffff


	//   ....[107]....
        /*0264*/ 	.word	0xffffffff


	//   ....[108]....
        /*0268*/ 	.word	0xffffffff


	//   ....[109]....
        /*026c*/ 	.word	0xffffffff


	//   ....[110]....
        /*0270*/ 	.word	0xffffffff


	//   ....[111]....
        /*0274*/ 	.word	0xffffffff


	//   ....[112]....
        /*0278*/ 	.word	0xffffffff


	//   ....[113]....
        /*027c*/ 	.word	0xffffffff


	//   ....[114]....
        /*0280*/ 	.word	0xffffffff


	//   ....[115]....
        /*0284*/ 	.word	0xffffffff


	//   ....[116]....
        /*0288*/ 	.word	0xffffffff


	//   ....[117]....
        /*028c*/ 	.word	0xffffffff


	//   ....[118]....
        /*0290*/ 	.word	0xffffffff


	//   ....[119]....
        /*0294*/ 	.word	0xffffffff


	//   ....[120]....
        /*0298*/ 	.word	0xffffffff


	//   ....[121]....
        /*029c*/ 	.word	0xffffffff


	//   ....[122]....
        /*02a0*/ 	.word	0xffffffff


	//   ....[123]....
        /*02a4*/ 	.word	0xffffffff


	//   ....[124]....
        /*02a8*/ 	.word	0xffffffff


	//   ....[125]....
        /*02ac*/ 	.word	0xffffffff


	//   ....[126]....
        /*02b0*/ 	.word	0xffffffff


	//   ....[127]....
        /*02b4*/ 	.word	0xffffffff


	//   ....[128]....
        /*02b8*/ 	.word	0xffffffff


	//   ....[129]....
        /*02bc*/ 	.word	0xffffffff


	//   ....[130]....
        /*02c0*/ 	.word	0xffffffff


	//   ....[131]....
        /*02c4*/ 	.word	0xffffffff


	//   ....[132]....
        /*02c8*/ 	.word	0xffffffff


	//   ....[133]....
        /*02cc*/ 	.word	0xffffffff


	//   ....[134]....
        /*02d0*/ 	.word	0xffffffff


	//   ....[135]....
        /*02d4*/ 	.word	0xffffffff


	//   ....[136]....
        /*02d8*/ 	.word	0xffffffff


	//   ....[137]....
        /*02dc*/ 	.word	0xffffffff


	//   ....[138]....
        /*02e0*/ 	.word	0xffffffff


	//   ....[139]....
        /*02e4*/ 	.word	0xffffffff


	//   ....[140]....
        /*02e8*/ 	.word	0xffffffff


	//   ....[141]....
        /*02ec*/ 	.word	0xffffffff


	//   ....[142]....
        /*02f0*/ 	.word	0xffffffff


	//   ....[143]....
        /*02f4*/ 	.word	0xffffffff


	//   ....[144]....
        /*02f8*/ 	.word	0xffffffff


	//   ....[145]....
        /*02fc*/ 	.word	0xffffffff


	//   ....[146]....
        /*0300*/ 	.word	0xffffffff


	//   ....[147]....
        /*0304*/ 	.word	0xffffffff


	//   ....[148]....
        /*0308*/ 	.word	0xffffffff


	//   ....[149]....
        /*030c*/ 	.word	0x0500000f


	//   ....[150]....
        /*0310*/ 	.word	0x0500000f


	//   ....[151]....
        /*0314*/ 	.word	0x0500000f


	//   ....[152]....
        /*0318*/ 	.word	0x0500000f


	//   ....[153]....
        /*031c*/ 	.word	0x0500000f


	//   ....[154]....
        /*0320*/ 	.word	0x0500000f


	//   ....[155]....
        /*0324*/ 	.word	0x0500000f


	//   ....[156]....
        /*0328*/ 	.word	0x0500000f


	//   ....[157]....
        /*032c*/ 	.word	0x0500000f


	//----- nvinfo : EIATTR_COOP_GROUP_INSTR_OFFSETS
	.align		4
.L_178:
        /*0330*/ 	.byte	0x04, 0x28
        /*0332*/ 	.short	(.L_180 - .L_179)


	//   ....[0]....
.L_179:
        /*0334*/ 	.word	0x00000070


	//   ....[1]....
        /*0338*/ 	.word	0x00000140


	//   ....[2]....
        /*033c*/ 	.word	0x00000190


	//   ....[3]....
        /*0340*/ 	.word	0x000003c0


	//   ....[4]....
        /*0344*/ 	.word	0x00000520


	//   ....[5]....
        /*0348*/ 	.word	0x00000640


	//   ....[6]....
        /*034c*/ 	.word	0x000007a0


	//   ....[7]....
        /*0350*/ 	.word	0x000016f0


	//   ....[8]....
        /*0354*/ 	.word	0x00002410


	//   ....[9]....
        /*0358*/ 	.word	0x00002e10


	//   ....[10]....
        /*035c*/ 	.word	0x00003e10


	//   ....[11]....
        /*0360*/ 	.word	0x00003f30


	//   ....[12]....
        /*0364*/ 	.word	0x00004840


	//   ....[13]....
        /*0368*/ 	.word	0x00004890


	//   ....[14]....
        /*036c*/ 	.word	0x00006a20


	//   ....[15]....
        /*0370*/ 	.word	0x00006c90


	//   ....[16]....
        /*0374*/ 	.word	0x00007860


	//   ....[17]....
        /*0378*/ 	.word	0x000078b0


	//   ....[18]....
        /*037c*/ 	.word	0x00008210


	//   ....[19]....
        /*0380*/ 	.word	0x000082b0


	//   ....[20]....
        /*0384*/ 	.word	0x0000a910


	//   ....[21]....
        /*0388*/ 	.word	0x0000a940


	//   ....[22]....
        /*038c*/ 	.word	0x0000a960


	//   ....[23]....
        /*0390*/ 	.word	0x0000a980


	//   ....[24]....
        /*0394*/ 	.word	0x0000ce50


	//   ....[25]....
        /*0398*/ 	.word	0x0000d110


	//   ....[26]....
        /*039c*/ 	.word	0x0000dbc0


	//   ....[27]....
        /*03a0*/ 	.word	0x0000dc00


	//   ....[28]....
        /*03a4*/ 	.word	0x0000e680


	//   ....[29]....
        /*03a8*/ 	.word	0x0000e730


	//   ....[30]....
        /*03ac*/ 	.word	0x0000fc90


	//   ....[31]....
        /*03b0*/ 	.word	0x0000fca0


	//   ....[32]....
        /*03b4*/ 	.word	0x0000fcd0


	//   ....[33]....
        /*03b8*/ 	.word	0x0000fce0


	//   ....[34]....
        /*03bc*/ 	.word	0x00010f30


	//   ....[35]....
        /*03c0*/ 	.word	0x00010f40


	//   ....[36]....
        /*03c4*/ 	.word	0x00010f50


	//   ....[37]....
        /*03c8*/ 	.word	0x00010f60


	//   ....[38]....
        /*03cc*/ 	.word	0x00010f70


	//   ....[39]....
        /*03d0*/ 	.word	0x00010f80


	//   ....[40]....
        /*03d4*/ 	.word	0x00010f90


	//   ....[41]....
        /*03d8*/ 	.word	0x00010fa0


	//   ....[42]....
        /*03dc*/ 	.word	0x00010fb0


	//   ....[43]....
        /*03e0*/ 	.word	0x00010fc0


	//   ....[44]....
        /*03e4*/ 	.word	0x00010fe0


	//   ....[45]....
        /*03e8*/ 	.word	0x00010ff0


	//   ....[46]....
        /*03ec*/ 	.word	0x00011000


	//   ....[47]....
        /*03f0*/ 	.word	0x00011020


	//   ....[48]....
        /*03f4*/ 	.word	0x00011030


	//   ....[49]....
        /*03f8*/ 	.word	0x00011040


	//   ....[50]....
        /*03fc*/ 	.word	0x00011060


	//   ....[51]....
        /*0400*/ 	.word	0x00011070


	//   ....[52]....
        /*0404*/ 	.word	0x00011080


	//   ....[53]....
        /*0408*/ 	.word	0x00011090


	//   ....[54]....
        /*040c*/ 	.word	0x000110b0


	//   ....[55]....
        /*0410*/ 	.word	0x000110c0


	//   ....[56]....
        /*0414*/ 	.word	0x000110d0


	//   ....[57]....
        /*0418*/ 	.word	0x000110e0


	//   ....[58]....
        /*041c*/ 	.word	0x000110f0


	//   ....[59]....
        /*0420*/ 	.word	0x00011100


	//   ....[60]....
        /*0424*/ 	.word	0x00011110


	//   ....[61]....
        /*0428*/ 	.word	0x00011120


	//   ....[62]....
        /*042c*/ 	.word	0x00011130


	//   ....[63]....
        /*0430*/ 	.word	0x00011140


	//   ....[64]....
        /*0434*/ 	.word	0x00011150


	//   ....[65]....
        /*0438*/ 	.word	0x00011160


	//   ....[66]....
        /*043c*/ 	.word	0x00011170


	//   ....[67]....
        /*0440*/ 	.word	0x00011180


	//   ....[68]....
        /*0444*/ 	.word	0x00011190


	//   ....[69]....
        /*0448*/ 	.word	0x000111a0


	//   ....[70]....
        /*044c*/ 	.word	0x000111b0


	//   ....[71]....
        /*0450*/ 	.word	0x000111c0


	//   ....[72]....
        /*0454*/ 	.word	0x000111d0


	//   ....[73]....
        /*0458*/ 	.word	0x000111e0


	//   ....[74]....
        /*045c*/ 	.word	0x000111f0


	//   ....[75]....
        /*0460*/ 	.word	0x00011200


	//   ....[76]....
        /*0464*/ 	.word	0x00011210


	//   ....[77]....
        /*0468*/ 	.word	0x00011220


	//   ....[78]....
        /*046c*/ 	.word	0x00011230


	//   ....[79]....
        /*0470*/ 	.word	0x00011240


	//   ....[80]....
        /*0474*/ 	.word	0x00011250


	//   ....[81]....
        /*0478*/ 	.word	0x00011260


	//   ....[82]....
        /*047c*/ 	.word	0x00011270


	//   ....[83]....
        /*0480*/ 	.word	0x00011280


	//   ....[84]....
        /*0484*/ 	.word	0x00011290


	//   ....[85]....
        /*0488*/ 	.word	0x000112a0


	//   ....[86]....
        /*048c*/ 	.word	0x000112b0


	//   ....[87]....
        /*0490*/ 	.word	0x000112c0


	//   ....[88]....
        /*0494*/ 	.word	0x000112d0


	//   ....[89]....
        /*0498*/ 	.word	0x000112e0


	//   ....[90]....
        /*049c*/ 	.word	0x000112f0


	//   ....[91]....
        /*04a0*/ 	.word	0x00011300


	//   ....[92]....
        /*04a4*/ 	.word	0x00011310


	//   ....[93]....
        /*04a8*/ 	.word	0x00011320


	//   ....[94]....
        /*04ac*/ 	.word	0x00011330


	//   ....[95]....
        /*04b0*/ 	.word	0x00011340


	//   ....[96]....
        /*04b4*/ 	.word	0x00011350


	//   ....[97]....
        /*04b8*/ 	.word	0x00011380


	//   ....[98]....
        /*04bc*/ 	.word	0x000113b0


	//   ....[99]....
        /*04c0*/ 	.word	0x000113e0


	//   ....[100]....
        /*04c4*/ 	.word	0x00011410


	//   ....[101]....
        /*04c8*/ 	.word	0x00011440


	//   ....[102]....
        /*04cc*/ 	.word	0x00011470


	//   ....[103]....
        /*04d0*/ 	.word	0x000114a0


	//   ....[104]....
        /*04d4*/ 	.word	0x000114d0


	//   ....[105]....
        /*04d8*/ 	.word	0x00011500


	//   ....[106]....
        /*04dc*/ 	.word	0x00011530


	//   ....[107]....
        /*04e0*/ 	.word	0x00011560


	//   ....[108]....
        /*04e4*/ 	.word	0x00011590


	//   ....[109]....
        /*04e8*/ 	.word	0x000115c0


	//   ....[110]....
        /*04ec*/ 	.word	0x000115f0


	//   ....[111]....
        /*04f0*/ 	.word	0x00011620


	//   ....[112]....
        /*04f4*/ 	.word	0x00011650


	//   ....[113]....
        /*04f8*/ 	.word	0x00011680


	//   ....[114]....
        /*04fc*/ 	.word	0x000116b0


	//   ....[115]....
        /*0500*/ 	.word	0x000116e0


	//   ....[116]....
        /*0504*/ 	.word	0x00011720


	//   ....[117]....
        /*0508*/ 	.word	0x00011750


	//   ....[118]....
        /*050c*/ 	.word	0x00011780


	//   ....[119]....
        /*0510*/ 	.word	0x000117c0


	//   ....[120]....
        /*0514*/ 	.word	0x00011800


	//   ....[121]....
        /*0518*/ 	.word	0x00011840


	//   ....[122]....
        /*051c*/ 	.word	0x00011880


	//   ....[123]....
        /*0520*/ 	.word	0x000118c0


	//   ....[124]....
        /*0524*/ 	.word	0x00011900


	//   ....[125]....
        /*0528*/ 	.word	0x00011930


	//   ....[126]....
        /*052c*/ 	.word	0x00011960


	//   ....[127]....
        /*0530*/ 	.word	0x00011990


	//   ....[128]....
        /*0534*/ 	.word	0x000119a0


	//   ....[129]....
        /*0538*/ 	.word	0x000119b0


	//   ....[130]....
        /*053c*/ 	.word	0x00011d50


	//   ....[131]....
        /*0540*/ 	.word	0x00011db0


	//   ....[132]....
        /*0544*/ 	.word	0x00011de0


	//   ....[133]....
        /*0548*/ 	.word	0x00011e20


	//   ....[134]....
        /*054c*/ 	.word	0x00011e50


	//   ....[135]....
        /*0550*/ 	.word	0x00011e90


	//   ....[136]....
        /*0554*/ 	.word	0x00012840


	//   ....[137]....
        /*0558*/ 	.word	0x00012870


	//   ....[138]....
        /*055c*/ 	.word	0x000136c0


	//   ....[139]....
        /*0560*/ 	.word	0x00014890


	//   ....[140]....
        /*0564*/ 	.word	0x00015490


	//   ....[141]....
        /*0568*/ 	.word	0x000154c0


	//   ....[142]....
        /*056c*/ 	.word	0x000154e0


	//   ....[143]....
        /*0570*/ 	.word	0x000155b0


	//   ....[144]....
        /*0574*/ 	.word	0x000155f0


	//   ....[145]....
        /*0578*/ 	.word	0x00015650


	//   ....[146]....
        /*057c*/ 	.word	0x00015680


	//   ....[147]....
        /*0580*/ 	.word	0x000156c0


	//   ....[148]....
        /*0584*/ 	.word	0x000172c0


	//   ....[149]....
        /*0588*/ 	.word	0x00017930


	//   ....[150]....
        /*058c*/ 	.word	0x00017b00


	//   ....[151]....
        /*0590*/ 	.word	0x00017b50


	//   ....[152]....
        /*0594*/ 	.word	0x00017bf0


	//   ....[153]....
        /*0598*/ 	.word	0x00017d00


	//   ....[154]....
        /*059c*/ 	.word	0x00017d90


	//   ....[155]....
        /*05a0*/ 	.word	0x00017e60


	//   ....[156]....
        /*05a4*/ 	.word	0x00017f00


	//   ....[157]....
        /*05a8*/ 	.word	0x00017fb0


	//----- nvinfo : EIATTR_REG_RECONFIG
	.align		4
.L_180:
        /*05ac*/ 	.byte	0x01, 0x54
	.zero		2


	//----- nvinfo : EIATTR_SYSCALL_OFFSETS
	.align		4
        /*05b0*/ 	.byte	0x04, 0x46
        /*05b2*/ 	.short	(.L_182 - .L_181)


	//   ....[0]....
.L_181:
        /*05b4*/ 	.word	0x000018b0


	//   ....[1]....
        /*05b8*/ 	.word	0x00014210


	//   ....[2]....
        /*05bc*/ 	.word	0x00014350


	//   ....[3]....
        /*05c0*/ 	.word	0x00014490


	//   ....[4]....
        /*05c4*/ 	.word	0x000145b0


	//   ....[5]....
        /*05c8*/ 	.word	0x00015080


	//----- nvinfo : EIATTR_MBARRIER_INSTR_OFFSETS
	.align		4
.L_182:
        /*05cc*/ 	.byte	0x04, 0x39
        /*05ce*/ 	.short	(.L_184 - .L_183)


	//   ....[0]....
.L_183:
        /*05d0*/ 	.word	0x00000270
        /*05d4*/ 	.word	0x000000ff
        /*05d8*/ 	.word	0x0002a800
        /*05dc*/ 	.short	0x0100
        /*05de*/ 	.byte	0x08
	.zero		1


	//   ....[1]....
        /*05e0*/ 	.word	0x00000280
        /*05e4*/ 	.word	0x000000ff
        /*05e8*/ 	.word	0x0002a820
        /*05ec*/ 	.short	0x0100
        /*05ee*/ 	.byte	0x08
	.zero		1


	//   ....[2]....
        /*05f0*/ 	.word	0x00000370
        /*05f4*/ 	.word	0x000000ff
        /*05f8*/ 	.word	0x0002a830
        /*05fc*/ 	.short	0x0100
        /*05fe*/ 	.byte	0x08
	.zero		1


	//   ....[3]....
        /*0600*/ 	.word	0x00000380
        /*0604*/ 	.word	0x000000ff
        /*0608*/ 	.word	0x0002a840
        /*060c*/ 	.short	0x0100
        /*060e*/ 	.byte	0x08
	.zero		1


	//   ....[4]....
        /*0610*/ 	.word	0x00000390
        /*0614*/ 	.word	0x000000ff
        /*0618*/ 	.word	0x0002a838
        /*061c*/ 	.short	0x0100
        /*061e*/ 	.byte	0x08
	.zero		1


	//   ....[5]....
        /*0620*/ 	.word	0x000003a0
        /*0624*/ 	.word	0x000000ff
        /*0628*/ 	.word	0x0002a848
        /*062c*/ 	.short	0x0100
        /*062e*/ 	.byte	0x08
	.zero		1


	//   ....[6]....
        /*0630*/ 	.word	0x000004d0
        /*0634*/ 	.word	0x000000ff
        /*0638*/ 	.word	0x0002a850
        /*063c*/ 	.short	0x0100
        /*063e*/ 	.byte	0x08
	.zero		1


	//   ....[7]....
        /*0640*/ 	.word	0x000004e0
        /*0644*/ 	.word	0x000000ff
        /*0648*/ 	.word	0x0002a860
        /*064c*/ 	.short	0x0100
        /*064e*/ 	.byte	0x08
	.zero		1


	//   ....[8]....
        /*0650*/ 	.word	0x000004f0
        /*0654*/ 	.word	0x000000ff
        /*0658*/ 	.word	0x0002a858
        /*065c*/ 	.short	0x0100
        /*065e*/ 	.byte	0x08
	.zero		1


	//   ....[9]....
        /*0660*/ 	.word	0x00000500
        /*0664*/ 	.word	0x000000ff
        /*0668*/ 	.word	0x0002a868
        /*066c*/ 	.short	0x0100
        /*066e*/ 	.byte	0x08
	.zero		1


	//   ....[10]....
        /*0670*/ 	.word	0x000005f0
        /*0674*/ 	.word	0x000000ff
        /*0678*/ 	.word	0x0002a870
        /*067c*/ 	.short	0x0100
        /*067e*/ 	.byte	0x06
	.zero		1


	//   ....[11]....
        /*0680*/ 	.word	0x00000600
        /*0684*/ 	.word	0x000000ff
        /*0688*/ 	.word	0x0002a880
        /*068c*/ 	.short	0x0100
        /*068e*/ 	.byte	0x06
	.zero		1


	//   ....[12]....
        /*0690*/ 	.word	0x00000610
        /*0694*/ 	.word	0x000000ff
        /*0698*/ 	.word	0x0002a878
        /*069c*/ 	.short	0x0100
        /*069e*/ 	.byte	0x06
	.zero		1


	//   ....[13]....
        /*06a0*/ 	.word	0x00000620
        /*06a4*/ 	.word	0x000000ff
        /*06a8*/ 	.word	0x0002a888
        /*06ac*/ 	.short	0x0100
        /*06ae*/ 	.byte	0x06
	.zero		1


	//   ....[14]....
        /*06b0*/ 	.word	0x00000750
        /*06b4*/ 	.word	0x000000ff
        /*06b8*/ 	.word	0x0002a890
        /*06bc*/ 	.short	0x0100
        /*06be*/ 	.byte	0x08
	.zero		1


	//   ....[15]....
        /*06c0*/ 	.word	0x00000760
        /*06c4*/ 	.word	0x000000ff
        /*06c8*/ 	.word	0x0002a8a0
        /*06cc*/ 	.short	0x0100
        /*06ce*/ 	.byte	0x08
	.zero		1


	//   ....[16]....
        /*06d0*/ 	.word	0x00000770
        /*06d4*/ 	.word	0x000000ff
        /*06d8*/ 	.word	0x0002a898
        /*06dc*/ 	.short	0x0100
        /*06de*/ 	.byte	0x08
	.zero		1


	//   ....[17]....
        /*06e0*/ 	.word	0x00000780
        /*06e4*/ 	.word	0x000000ff
        /*06e8*/ 	.word	0x0002a8a8
        /*06ec*/ 	.short	0x0100
        /*06ee*/ 	.byte	0x08
	.zero		1


	//   ....[18]....
        /*06f0*/ 	.word	0x000008b0
        /*06f4*/ 	.word	0x000000ff
        /*06f8*/ 	.word	0x0002a8b0
        /*06fc*/ 	.short	0x0100
        /*06fe*/ 	.byte	0x08
	.zero		1


	//   ....[19]....
        /*0700*/ 	.word	0x000008c0
        /*0704*/ 	.word	0x000000ff
        /*0708*/ 	.word	0x0002a8c0
        /*070c*/ 	.short	0x0100
        /*070e*/ 	.byte	0x08
	.zero		1


	//   ....[20]....
        /*0710*/ 	.word	0x000008d0
        /*0714*/ 	.word	0x000000ff
        /*0718*/ 	.word	0x0002a8b8
        /*071c*/ 	.short	0x0100
        /*071e*/ 	.byte	0x08
	.zero		1


	//   ....[21]....
        /*0720*/ 	.word	0x000008e0
        /*0724*/ 	.word	0x000000ff
        /*0728*/ 	.word	0x0002a8c8
        /*072c*/ 	.short	0x0100
        /*072e*/ 	.byte	0x08
	.zero		1


	//   ....[22]....
        /*0730*/ 	.word	0x00001b80
        /*0734*/ 	.word	0x000000ff
        /*0738*/ 	.word	0x0002a800
        /*073c*/ 	.short	0x010a
        /*073e*/ 	.byte	0x2c
	.zero		1


	//   ....[23]....
        /*0740*/ 	.word	0x00001c10
        /*0744*/ 	.word	0x000000ff
        /*0748*/ 	.word	0x0002a830
        /*074c*/ 	.short	0x010a
        /*074e*/ 	.byte	0x2c
	.zero		1


	//   ....[24]....
        /*0750*/ 	.word	0x00001ca0
        /*0754*/ 	.word	0x000000ff
        /*0758*/ 	.word	0x0002a830
        /*075c*/ 	.short	0x010a
        /*075e*/ 	.byte	0x2c
	.zero		1


	//   ....[25]....
        /*0760*/ 	.word	0x000024f0
        /*0764*/ 	.word	0x0000000f
        /*0768*/ 	.word	0x00000000
        /*076c*/ 	.short	0x0101
        /*076e*/ 	.byte	0x3f
	.zero		1


	//   ....[26]....
        /*0770*/ 	.word	0x00005c80
        /*0774*/ 	.word	0x000000ff
        /*0778*/ 	.word	0x0002a830
        /*077c*/ 	.short	0x010a
        /*077e*/ 	.byte	0x06
	.zero		1


	//   ....[27]....
        /*0780*/ 	.word	0x00005cc0
        /*0784*/ 	.word	0x000000ff
        /*0788*/ 	.word	0x0002a830
        /*078c*/ 	.short	0x010a
        /*078e*/ 	.byte	0x06
	.zero		1


	//   ....[28]....
        /*0790*/ 	.word	0x00005f60
        /*0794*/ 	.word	0x000000ff
        /*0798*/ 	.word	0x0002a850
        /*079c*/ 	.short	0x010a
        /*079e*/ 	.byte	0x06
	.zero		1


	//   ....[29]....
        /*07a0*/ 	.word	0x00005fa0
        /*07a4*/ 	.word	0x000000ff
        /*07a8*/ 	.word	0x0002a850
        /*07ac*/ 	.short	0x010a
        /*07ae*/ 	.byte	0x06
	.zero		1


	//   ....[30]....
        /*07b0*/ 	.word	0x00006af0
        /*07b4*/ 	.word	0x00000089
        /*07b8*/ 	.word	0x00000000
        /*07bc*/ 	.short	0x0101
        /*07be*/ 	.byte	0x3f
	.zero		1


	//   ....[31]....
        /*07c0*/ 	.word	0x00008d00
        /*07c4*/ 	.word	0x000000ff
        /*07c8*/ 	.word	0x00000000
        /*07cc*/ 	.short	0x0101
        /*07ce*/ 	.byte	0x06
	.zero		1


	//   ....[32]....
        /*07d0*/ 	.word	0x00009860
        /*07d4*/ 	.word	0x000000ff
        /*07d8*/ 	.word	0x0002a830
        /*07dc*/ 	.short	0x010a
        /*07de*/ 	.byte	0x06
	.zero		1


	//   ....[33]....
        /*07e0*/ 	.word	0x000098a0
        /*07e4*/ 	.word	0x000000ff
        /*07e8*/ 	.word	0x0002a830
        /*07ec*/ 	.short	0x010a
        /*07ee*/ 	.byte	0x06
	.zero		1


	//   ....[34]....
        /*07f0*/ 	.word	0x00009b70
        /*07f4*/ 	.word	0x000000ff
        /*07f8*/ 	.word	0x0002a850
        /*07fc*/ 	.short	0x010a
        /*07fe*/ 	.byte	0x06
	.zero		1


	//   ....[35]....
        /*0800*/ 	.word	0x00009bb0
        /*0804*/ 	.word	0x000000ff
        /*0808*/ 	.word	0x0002a850
        /*080c*/ 	.short	0x010a
        /*080e*/ 	.byte	0x06
	.zero		1


	//   ....[36]....
        /*0810*/ 	.word	0x0000b530
        /*0814*/ 	.word	0x00000004
        /*0818*/ 	.word	0x00000000
        /*081c*/ 	.short	0x0101
        /*081e*/ 	.byte	0x3f
	.zero		1


	//   ....[37]....
        /*0820*/ 	.word	0x0000b820
        /*0824*/ 	.word	0x000000ff
        /*0828*/ 	.word	0x00000000
        /*082c*/ 	.short	0x0101
        /*082e*/ 	.byte	0x06
	.zero		1


	//   ....[38]....
        /*0830*/ 	.word	0x0000c160
        /*0834*/ 	.word	0x000000ff
        /*0838*/ 	.word	0x0002a830
        /*083c*/ 	.short	0x010a
        /*083e*/ 	.byte	0x06
	.zero		1


	//   ....[39]....
        /*0840*/ 	.word	0x0000c1a0
        /*0844*/ 	.word	0x000000ff
        /*0848*/ 	.word	0x0002a830
        /*084c*/ 	.short	0x010a
        /*084e*/ 	.byte	0x06
	.zero		1


	//   ....[40]....
        /*0850*/ 	.word	0x0000c430
        /*0854*/ 	.word	0x000000ff
        /*0858*/ 	.word	0x0002a850
        /*085c*/ 	.short	0x010a
        /*085e*/ 	.byte	0x06
	.zero		1


	//   ....[41]....
        /*0860*/ 	.word	0x0000c470
        /*0864*/ 	.word	0x000000ff
        /*0868*/ 	.word	0x0002a850
        /*086c*/ 	.short	0x010a
        /*086e*/ 	.byte	0x06
	.zero		1


	//   ....[42]....
        /*0870*/ 	.word	0x0000cf50
        /*0874*/ 	.word	0x00000091
        /*0878*/ 	.word	0x00000000
        /*087c*/ 	.short	0x0101
        /*087e*/ 	.byte	0x3f
	.zero		1


	//   ....[43]....
        /*0880*/ 	.word	0x0000f170
        /*0884*/ 	.word	0x000000ff
        /*0888*/ 	.word	0x00000000
        /*088c*/ 	.short	0x0101
        /*088e*/ 	.byte	0x06
	.zero		1


	//   ....[44]....
        /*0890*/ 	.word	0x0000f960
        /*0894*/ 	.word	0x000000ff
        /*0898*/ 	.word	0x0002a850
        /*089c*/ 	.short	0x010a
        /*089e*/ 	.byte	0x0c
	.zero		1


	//   ....[45]....
        /*08a0*/ 	.word	0x0000f9a0
        /*08a4*/ 	.word	0x000000ff
        /*08a8*/ 	.word	0x0002a850
        /*08ac*/ 	.short	0x010a
        /*08ae*/ 	.byte	0x0c
	.zero		1


	//   ....[46]....
        /*08b0*/ 	.word	0x0000ffa0
        /*08b4*/ 	.word	0x000000ff
        /*08b8*/ 	.word	0x00000000
        /*08bc*/ 	.short	0x0101
        /*08be*/ 	.byte	0x04
	.zero		1


	//   ....[47]....
        /*08c0*/ 	.word	0x00011e80
        /*08c4*/ 	.word	0x000000ff
        /*08c8*/ 	.word	0x00000000
        /*08cc*/ 	.short	0x0101
        /*08ce*/ 	.byte	0x04
	.zero		1


	//   ....[48]....
        /*08d0*/ 	.word	0x00014aa0
        /*08d4*/ 	.word	0x000000ff
        /*08d8*/ 	.word	0x0002a880
        /*08dc*/ 	.short	0x010a
        /*08de*/ 	.byte	0x26
	.zero		1


	//   ....[49]....
        /*08e0*/ 	.word	0x00014cd0
        /*08e4*/ 	.word	0x000000ff
        /*08e8*/ 	.word	0x0002a840
        /*08ec*/ 	.short	0x010a
        /*08ee*/ 	.byte	0x26
	.zero		1


	//   ....[50]....
        /*08f0*/ 	.word	0x000157e0
        /*08f4*/ 	.word	0x000000ff
        /*08f8*/ 	.word	0x0002a800
        /*08fc*/ 	.short	0x0107
        /*08fe*/ 	.byte	0x26
	.zero		1


	//   ....[51]....
        /*0900*/ 	.word	0x00015840
        /*0904*/ 	.word	0x000000ff
        /*0908*/ 	.word	0x0002a800
        /*090c*/ 	.short	0x0101
        /*090e*/ 	.byte	0x26
	.zero		1


	//   ....[52]....
        /*0910*/ 	.word	0x00015870
        /*0914*/ 	.word	0x000000ff
        /*0918*/ 	.word	0x0002a820
        /*091c*/ 	.short	0x010a
        /*091e*/ 	.byte	0x26
	.zero		1


	//   ....[53]....
        /*0920*/ 	.word	0x00015b40
        /*0924*/ 	.word	0x00000008
        /*0928*/ 	.word	0x0002a880
        /*092c*/ 	.short	0x010a
        /*092e*/ 	.byte	0x3f
	.zero		1


	//   ....[54]....
        /*0930*/ 	.word	0x00015f20
        /*0934*/ 	.word	0x00000008
        /*0938*/ 	.word	0x0002a840
        /*093c*/ 	.short	0x010a
        /*093e*/ 	.byte	0x3f
	.zero		1


	//   ....[55]....
        /*0940*/ 	.word	0x00016340
        /*0944*/ 	.word	0x0000000d
        /*0948*/ 	.word	0x0002a870
        /*094c*/ 	.short	0x010a
        /*094e*/ 	.byte	0x3f
	.zero		1


	//   ....[56]....
        /*0950*/ 	.word	0x000163b0
        /*0954*/ 	.word	0x0000000d
        /*0958*/ 	.word	0x0002a860
        /*095c*/ 	.short	0x010a
        /*095e*/ 	.byte	0x3f
	.zero		1


	//   ....[57]....
        /*0960*/ 	.word	0x00016980
        /*0964*/ 	.word	0x0000000d
        /*0968*/ 	.word	0x0002a850
        /*096c*/ 	.short	0x0101
        /*096e*/ 	.byte	0x3f
	.zero		1


	//   ....[58]....
        /*0970*/ 	.word	0x000169f0
        /*0974*/ 	.word	0x00000000
        /*0978*/ 	.word	0x00000000
        /*097c*/ 	.short	0x0101
        /*097e*/ 	.byte	0x3f
	.zero		1


	//   ....[59]....
        /*0980*/ 	.word	0x00016af0
        /*0984*/ 	.word	0x0000000c
        /*0988*/ 	.word	0x0002a870
        /*098c*/ 	.short	0x010a
        /*098e*/ 	.byte	0x3f
	.zero		1


	//   ....[60]....
        /*0990*/ 	.word	0x00016b80
        /*0994*/ 	.word	0x0000000c
        /*0998*/ 	.word	0x0002a860
        /*099c*/ 	.short	0x010a
        /*099e*/ 	.byte	0x3f
	.zero		1


	//   ....[61]....
        /*09a0*/ 	.word	0x00017160
        /*09a4*/ 	.word	0x0000000c
        /*09a8*/ 	.word	0x0002a850
        /*09ac*/ 	.short	0x0101
        /*09ae*/ 	.byte	0x3f
	.zero		1


	//   ....[62]....
        /*09b0*/ 	.word	0x000171c0
        /*09b4*/ 	.word	0x00000000
        /*09b8*/ 	.word	0x00000000
        /*09bc*/ 	.short	0x0101
        /*09be*/ 	.byte	0x3f
	.zero		1


	//   ....[63]....
        /*09c0*/ 	.word	0x00017270
        /*09c4*/ 	.word	0x00000007
        /*09c8*/ 	.word	0x0002a820
        /*09cc*/ 	.short	0x010a
        /*09ce*/ 	.byte	0x3f
	.zero		1


	//   ....[64]....
        /*09d0*/ 	.word	0x000173b0
        /*09d4*/ 	.word	0x00000006
        /*09d8*/ 	.word	0x00000000
        /*09dc*/ 	.short	0x010a
        /*09de*/ 	.byte	0x3f
	.zero		1


	//   ....[65]....
        /*09e0*/ 	.word	0x00017420
        /*09e4*/ 	.word	0x00000005
        /*09e8*/ 	.word	0x00000000
        /*09ec*/ 	.short	0x010a
        /*09ee*/ 	.byte	0x3f
	.zero		1


	//   ....[66]....
        /*09f0*/ 	.word	0x00017470
        /*09f4*/ 	.word	0x00000000
        /*09f8*/ 	.word	0x0002a860
        /*09fc*/ 	.short	0x010a
        /*09fe*/ 	.byte	0x3f
	.zero		1


	//   ....[67]....
        /*0a00*/ 	.word	0x000174c0
        /*0a04*/ 	.word	0x00000005
        /*0a08*/ 	.word	0x0002a860
        /*0a0c*/ 	.short	0x010a
        /*0a0e*/ 	.byte	0x3f
	.zero		1


	//   ....[68]....
        /*0a10*/ 	.word	0x00017500
        /*0a14*/ 	.word	0x00000000
        /*0a18*/ 	.word	0x0002a880
        /*0a1c*/ 	.short	0x010a
        /*0a1e*/ 	.byte	0x3f
	.zero		1


	//   ....[69]....
        /*0a20*/ 	.word	0x00017520
        /*0a24*/ 	.word	0x00000005
        /*0a28*/ 	.word	0x0002a880
        /*0a2c*/ 	.short	0x010a
        /*0a2e*/ 	.byte	0x3f
	.zero		1


	//   ....[70]....
        /*0a30*/ 	.word	0x00017590
        /*0a34*/ 	.word	0x00000003
        /*0a38*/ 	.word	0x0002a800
        /*0a3c*/ 	.short	0x010a
        /*0a3e*/ 	.byte	0x3f
	.zero		1


	//   ....[71]....
        /*0a40*/ 	.word	0x000175f0
        /*0a44*/ 	.word	0x00000003
        /*0a48*/ 	.word	0x0002a830
        /*0a4c*/ 	.short	0x010a
        /*0a4e*/ 	.byte	0x3f
	.zero		1


	//   ....[72]....
        /*0a50*/ 	.word	0x00017650
        /*0a54*/ 	.word	0x0000000c
        /*0a58*/ 	.word	0x0002a830
        /*0a5c*/ 	.short	0x010a
        /*0a5e*/ 	.byte	0x3f
	.zero		1


	//   ....[73]....
        /*0a60*/ 	.word	0x000176b0
        /*0a64*/ 	.word	0x0000000c
        /*0a68*/ 	.word	0x0002a850
        /*0a6c*/ 	.short	0x010a
        /*0a6e*/ 	.byte	0x3f
	.zero		1


	//   ....[74]....
        /*0a70*/ 	.word	0x00017710
        /*0a74*/ 	.word	0x0000000a
        /*0a78*/ 	.word	0x0002a830
        /*0a7c*/ 	.short	0x010a
        /*0a7e*/ 	.byte	0x3f
	.zero		1


	//   ....[75]....
        /*0a80*/ 	.word	0x00017770
        /*0a84*/ 	.word	0x0000000a
        /*0a88*/ 	.word	0x0002a850
        /*0a8c*/ 	.short	0x010a
        /*0a8e*/ 	.byte	0x3f
	.zero		1


	//   ....[76]....
        /*0a90*/ 	.word	0x000177d0
        /*0a94*/ 	.word	0x0000000a
        /*0a98*/ 	.word	0x0002a830
        /*0a9c*/ 	.short	0x010a
        /*0a9e*/ 	.byte	0x3f
	.zero		1


	//   ....[77]....
        /*0aa0*/ 	.word	0x00017830
        /*0aa4*/ 	.word	0x0000000a
        /*0aa8*/ 	.word	0x0002a850
        /*0aac*/ 	.short	0x010a
        /*0aae*/ 	.byte	0x3f
	.zero		1


	//   ....[78]....
        /*0ab0*/ 	.word	0x00017890
        /*0ab4*/ 	.word	0x00000003
        /*0ab8*/ 	.word	0x0002a850
        /*0abc*/ 	.short	0x010a
        /*0abe*/ 	.byte	0x3f
	.zero		1


	//   ....[79]....
        /*0ac0*/ 	.word	0x000179f0
        /*0ac4*/ 	.word	0x00000003
        /*0ac8*/ 	.word	0x0002a880
        /*0acc*/ 	.short	0x010a
        /*0ace*/ 	.byte	0x3f
	.zero		1


	//   ....[80]....
        /*0ad0*/ 	.word	0x00017a50
        /*0ad4*/ 	.word	0x00000003
        /*0ad8*/ 	.word	0x0002a840
        /*0adc*/ 	.short	0x010a
        /*0ade*/ 	.byte	0x3f
	.zero		1


	//   ....[81]....
        /*0ae0*/ 	.word	0x00017ff0
        /*0ae4*/ 	.word	0x00000003
        /*0ae8*/ 	.word	0x0002a820
        /*0aec*/ 	.short	0x010a
        /*0aee*/ 	.byte	0x3f
	.zero		1


	//   ....[82]....
        /*0af0*/ 	.word	0x00018040
        /*0af4*/ 	.word	0x00000008
        /*0af8*/ 	.word	0x0002a880
        /*0afc*/ 	.short	0x010a
        /*0afe*/ 	.byte	0x3f
	.zero		1


	//   ....[83]....
        /*0b00*/ 	.word	0x00018090
        /*0b04*/ 	.word	0x00000008
        /*0b08*/ 	.word	0x0002a840
        /*0b0c*/ 	.short	0x010a
        /*0b0e*/ 	.byte	0x3f
	.zero		1


	//   ....[84]....
        /*0b10*/ 	.word	0x000180e0
        /*0b14*/ 	.word	0x0000000d
        /*0b18*/ 	.word	0x0002a870
        /*0b1c*/ 	.short	0x010a
        /*0b1e*/ 	.byte	0x3f
	.zero		1


	//   ....[85]....
        /*0b20*/ 	.word	0x00018130
        /*0b24*/ 	.word	0x0000000d
        /*0b28*/ 	.word	0x0002a860
        /*0b2c*/ 	.short	0x010a
        /*0b2e*/ 	.byte	0x3f
	.zero		1


	//   ....[86]....
        /*0b30*/ 	.word	0x00018180
        /*0b34*/ 	.word	0x0000000c
        /*0b38*/ 	.word	0x0002a870
        /*0b3c*/ 	.short	0x010a
        /*0b3e*/ 	.byte	0x3f
	.zero		1


	//   ....[87]....
        /*0b40*/ 	.word	0x000181d0
        /*0b44*/ 	.word	0x0000000c
        /*0b48*/ 	.word	0x0002a860
        /*0b4c*/ 	.short	0x010a
        /*0b4e*/ 	.byte	0x3f
	.zero		1


	//   ....[88]....
        /*0b50*/ 	.word	0x00018220
        /*0b54*/ 	.word	0x00000007
        /*0b58*/ 	.word	0x0002a820
        /*0b5c*/ 	.short	0x010a
        /*0b5e*/ 	.byte	0x3f
	.zero		1


	//   ....[89]....
        /*0b60*/ 	.word	0x00018270
        /*0b64*/ 	.word	0x00000006
        /*0b68*/ 	.word	0x00000000
        /*0b6c*/ 	.short	0x010a
        /*0b6e*/ 	.byte	0x3f
	.zero		1


	//   ....[90]....
        /*0b70*/ 	.word	0x000182c0
        /*0b74*/ 	.word	0x00000005
        /*0b78*/ 	.word	0x00000000
        /*0b7c*/ 	.short	0x010a
        /*0b7e*/ 	.byte	0x3f
	.zero		1


	//   ....[91]....
        /*0b80*/ 	.word	0x00018310
        /*0b84*/ 	.word	0x00000000
        /*0b88*/ 	.word	0x0002a860
        /*0b8c*/ 	.short	0x010a
        /*0b8e*/ 	.byte	0x3f
	.zero		1


	//   ....[92]....
        /*0b90*/ 	.word	0x00018360
        /*0b94*/ 	.word	0x00000005
        /*0b98*/ 	.word	0x0002a860
        /*0b9c*/ 	.short	0x010a
        /*0b9e*/ 	.byte	0x3f
	.zero		1


	//   ....[93]....
        /*0ba0*/ 	.word	0x000183b0
        /*0ba4*/ 	.word	0x00000000
        /*0ba8*/ 	.word	0x0002a880
        /*0bac*/ 	.short	0x010a
        /*0bae*/ 	.byte	0x3f
	.zero		1


	//----- nvinfo : EIATTR_NUM_MBARRIERS
	.align		4
.L_184:
        /*0bb0*/ 	.byte	0x03, 0x38
        /*0bb2*/ 	.short	0x0016


	//----- nvinfo : EIATTR_EXIT_INSTR_OFFSETS
	.align		4
        /*0bb4*/ 	.byte	0x04, 0x1c
        /*0bb6*/ 	.short	(.L_186 - .L_185)


	//   ....[0]....
.L_185:
        /*0bb8*/ 	.word	0x00017570


	//----- nvinfo : EIATTR_MAX_THREADS
	.align		4
.L_186:
        /*0bbc*/ 	.byte	0x04, 0x05
        /*0bbe*/ 	.short	(.L_188 - .L_187)
.L_187:
        /*0bc0*/ 	.word	0x00000180
        /*0bc4*/ 	.word	0x00000001
        /*0bc8*/ 	.word	0x00000001


	//----- nvinfo : EIATTR_CRS_STACK_SIZE
	.align		4
.L_188:
        /*0bcc*/ 	.byte	0x04, 0x1e
        /*0bce*/ 	.short	(.L_190 - .L_189)
.L_189:
        /*0bd0*/ 	.word	0x00000000


	//----- nvinfo : EIATTR_CBANK_PARAM_SIZE
	.align		4
.L_190:
        /*0bd4*/ 	.byte	0x03, 0x19
        /*0bd6*/ 	.short	0x0a70


	//----- nvinfo : EIATTR_PARAM_CBANK
	.align		4
        /*0bd8*/ 	.byte	0x04, 0x0a
        /*0bda*/ 	.short	(.L_192 - .L_191)
	.align		4
.L_191:
        /*0bdc*/ 	.word	index@(.nv.constant0._ZN7cutlass13device_kernelIN5flash11enable_sm90INS1_16FlashAttnFwdSm90INS1_25CollectiveMainloopFwdSm90ILi2EN4cute5tupleIJNS5_1CILi1EEES8_S8_EEENS6_IJNS7_ILi128EEESA_NS7_ILi192EEEEEELi192ENS_12float_e4m3_tEfNS_4arch4Sm90ELb0ELb1ELb1ELb0ELb0ELb0ELb0ELb1ELb1ELb1ELb1ELb0EEENS1_21CollectiveEpilogueFwdINS6_IJSA_SB_SA_EEES9_NS_10bfloat16_tESF_Li256ELb0ELb1ELb1ELb1EEENS1_19SingleTileSchedulerILb0ELb1ELb1ELi128EEEEEEEEEvNT_6ParamsE)
        /*0be0*/ 	.short	0x0210
        /*0be2*/ 	.short	0x0a70


	//----- nvinfo : EIATTR_SW_WAR
	.align		4
.L_192:
        /*0be4*/ 	.byte	0x04, 0x36
        /*0be6*/ 	.short	(.L_194 - .L_193)
.L_193:
        /*0be8*/ 	.word	0x00000008
.L_194:


//--------------------- .nv.info._ZN7cutlass13device_kernelIN5flash11enable_sm90INS1_16FlashAttnFwdSm90INS1_25CollectiveMainloopFwdSm90ILi2EN4cute5tupleIJNS5_1CILi1EEES8_S8_EEENS6_IJNS7_ILi128EEESA_NS7_ILi192EEEEEELi192ENS_12float_e4m3_tEfNS_4arch4Sm90ELb0ELb1ELb1ELb1ELb0ELb0ELb0ELb1ELb1ELb1ELb1ELb0EEENS1_21CollectiveEpilogueFwdINS6_IJSA_SB_SA_EEES9_NS_10bfloat16_tESF_Li256ELb1ELb1ELb1ELb1EEENS1_36VarlenDynamicPersistentTileSchedulerILi128ELi128ELi256ELi128ELb1ELb1ELb1ELb1ELb0ELb1EEEEEEEEEvNT_6ParamsE --------------------------
	.section	.nv.info._ZN7cutlass13device_kernelIN5flash11enable_sm90INS1_16FlashAttnFwdSm90INS1_25CollectiveMainloopFwdSm90ILi2EN4cute5tupleIJNS5_1CILi1EEES8_S8_EEENS6_IJNS7_ILi128EEESA_NS7_ILi192EEEEEELi192ENS_12float_e4m3_tEfNS_4arch4Sm90ELb0ELb1ELb1ELb1ELb0ELb0ELb0ELb1ELb1ELb1ELb1ELb0EEENS1_21CollectiveEpilogueFwdINS6_IJSA_SB_SA_EEES9_NS_10bfloat16_tESF_Li256ELb1ELb1ELb1ELb1EEENS1_36VarlenDynamicPersistentTileSchedulerILi128ELi128ELi256ELi128ELb1ELb1ELb1ELb1ELb0ELb1EEEEEEEEEvNT_6ParamsE,"",@"SHT_CUDA_INFO"
	.sectionflags	@""
	.align	4


	//----- nvinfo : EIATTR_CUDA_API_VERSION
	.align		4
        /*0000*/ 	.byte	0x04, 0x37
        /*0002*/ 	.short	(.L_196 - .L_195)
.L_195:
        /*0004*/ 	.word	0x00000082


	//----- nvinfo : EIATTR_KPARAM_INFO
	.align		4
.L_196:
        /*0008*/ 	.byte	0x04, 0x17
        /*000a*/ 	.short	(.L_198 - .L_197)
.L_197:
        /*000c*/ 	.word	0x00000000
        /*0010*/ 	.short	0x0000
        /*0012*/ 	.short	0x0070
        /*0014*/ 	.byte	0x00, 0xf0, 0x01, 0x2a


	//----- nvinfo : EIATTR_SPARSE_MMA_MASK
	.align		4
.L_198:
        /*0018*/ 	.byte	0x03, 0x50
        /*001a*/ 	.short	0x0000


	//----- nvinfo : EIATTR_MAXREG_COUNT
	.align		4
        /*001c*/ 	.byte	0x03, 0x1b
        /*001e*/ 	.short	0x00a8


	//----- nvinfo : EIATTR_NUM_BARRIERS
	.align		4
        /*0020*/ 	.byte	0x02, 0x4c
        /*0022*/ 	.byte	0x10
	.zero		1


	//----- nvinfo : EIATTR_EXTERNS
	.align		4
        /*0024*/ 	.byte	0x04, 0x0f
        /*0026*/ 	.short	(.L_200 - .L_199)


	//   ....[0]....
	.align		4
.L_199:
        /*0028*/ 	.word	index@(__assertfail)


	//----- nvinfo : EIATTR_ANNOTATIONS
	.align		4
.L_200:
        /*002c*/ 	.byte	0x04, 0x55
        /*002e*/ 	.short	(.L_202 - .L_201)


	//   ....[0]....
.L_201:
        /* <DEDUP_REMOVED lines=42> */


	//----- nvinfo : EIATTR_MERCURY_ISA_VERSION
	.align		4
.L_202:
        /*02c0*/ 	.byte	0x03, 0x5f
        /*02c2*/ 	.short	0x0101


	//----- nvinfo : EIATTR_UNUSED_LOAD_BYTE_OFFSET
	.align		4
        /*02c4*/ 	.byte	0x04, 0x44
        /*02c6*/ 	.short	(.L_204 - .L_203)


	//   ....[0]....
.L_203:
        /*02c8*/ 	.word	0x00000a40
        /*02cc*/ 	.word	0x0000fff0


	//   ....[1]....
        /*02d0*/ 	.word	0x00010f50
        /*02d4*/ 	.word	0x0000fff0


	//----- nvinfo : EIATTR_INT_WARP_WIDE_INSTR_OFFSETS
	.align		4
.L_204:
        /*02d8*/ 	.byte	0x04, 0x31
        /*02da*/ 	.short	(.L_206 - .L_205)


	//   ....[0]....
.L_205:
        /*02dc*/ 	.word	0x00000130


	//   ....[1]....
        /*02e0*/ 	.word	0x00000170


	//   ....[2]....
        /*02e4*/ 	.word	0x000001e0


	//   ....[3]....
        /*02e8*/ 	.word	0x00017c60


	//   ....[4]....
        /*02ec*/ 	.word	0x00017cf0


	//   ....[5]....
        /*02f0*/ 	.word	0x0001a9d0


	//   ....[6]....
        /*02f4*/ 	.word	0x0001aa60


	//----- nvinfo : EIATTR_COOP_GROUP_MASK_REGIDS
	.align		4
.L_206:
        /*02f8*/ 	.byte	0x04, 0x29
        /*02fa*/ 	.short	(.L_208 - .L_207)


	//   ....[0]....
.L_207:
        /*02fc*/ 	.word	0xffffffff


	//   ....[1]....
        /*0300*/ 	.word	0xffffffff


	//   ....[2]....
        /*0304*/ 	.word	0xffffffff


	//   ....[3]....
        /*0308*/ 	.word	0xffffffff


	//   ....[4]....
        /*030c*/ 	.word	0xffffffff


	//   ....[5]....
        /*0310*/ 	.word	0xffffffff


	//   ....[6]....
        /*0314*/ 	.word	0xffffffff


	//   ....[7]....
        /*0318*/ 	.word	0xffffffff


	//   ....[8]....
        /*031c*/ 	.word	0xffffffff


	//   ....[9]....
        /*0320*/ 	.word	0xffffffff


	//   ....[10]....
        /*0324*/ 	.word	0xffffffff


	//   ....[11]....
        /*0328*/ 	.word	0xffffffff


	//   ....[12]....
        /*032c*/ 	.word	0xffffffff


	//   ....[13]....
        /*0330*/ 	.word	0xffffffff


	//   ....[14]....
        /*0334*/ 	.word	0xffffffff


	//   ....[15]....
        /*0338*/ 	.word	0xffffffff


	//   ....[16]....
        /*033c*/ 	.word	0xffffffff


	//   ....[17]....
        /*0340*/ 	.word	0xffffffff


	//   ....[18]....
        /*0344*/ 	.word	0xffffffff


	//   ....[19]....
        /*0348*/ 	.word	0xffffffff


	//   ....[20]....
        /*034c*/ 	.word	0xffffffff


	//   ....[21]....
        /*0350*/ 	.word	0xffffffff


	//   ....[22]....
        /*0354*/ 	.word	0xffffffff


	//   ....[23]....
        /*0358*/ 	.word	0xffffffff


	//   ....[24]....
        /*035c*/ 	.word	0xffffffff


	//   ....[25]....
        /*0360*/ 	.word	0xffffffff


	//   ....[26]....
        /*0364*/ 	.word	0xffffffff


	//   ....[27]....
        /*0368*/ 	.word	0xffffffff


	//   ....[28]....
        /*036c*/ 	.word	0xffffffff


	//   ....[29]....
        /*0370*/ 	.word	0xffffffff


	//   ....[30]....
        /*0374*/ 	.word	0xffffffff


	//   ....[31]....
        /*0378*/ 	.word	0xffffffff


	//   ....[32]....
        /*037c*/ 	.word	0xffffffff


	//   ....[33]....
        /*0380*/ 	.word	0xffffffff


	//   ....[34]....
        /*0384*/ 	.word	0xffffffff


	//   ....[35]....
        /*0388*/ 	.word	0xffffffff


	//   ....[36]....
        /*038c*/ 	.word	0xffffffff


	//   ....[37]....
        /*0390*/ 	.word	0xffffffff


	//   ....[38]....
        /*0394*/ 	.word	0xffffffff


	//   ....[39]....
        /*0398*/ 	.word	0xffffffff


	//   ....[40]....
        /*039c*/ 	.word	0xffffffff


	//   ....[41]....
        /*03a0*/ 	.word	0xffffffff


	//   ....[42]....
        /*03a4*/ 	.word	0xffffffff


	//   ....[43]....
        /*03a8*/ 	.word	0xffffffff


	//   ....[44]....
        /*03ac*/ 	.word	0xffffffff


	//   ....[45]....
        /*03b0*/ 	.word	0xffffffff


	//   ....[46]....
        /*03b4*/ 	.word	0xffffffff


	//   ....[47]....
        /*03b8*/ 	.word	0xffffffff


	//   ....[48]....
        /*03bc*/ 	.word	0xffffffff


	//   ....[49]....
        /*03c0*/ 	.word	0xffffffff


	//   ....[50]....
        /*03c4*/ 	.word	0xffffffff


	//   ....[51]....
        /*03c8*/ 	.word	0xffffffff


	//   ....[52]....
        /*03cc*/ 	.word	0xffffffff


	//   ....[53]....
        /*03d0*/ 	.word	0xffffffff


	//   ....[54]....
        /*03d4*/ 	.word	0xffffffff


	//   ....[55]....
        /*03d8*/ 	.word	0xffffffff


	//   ....[56]....
        /*03dc*/ 	.word	0xffffffff


	//   ....[57]....
        /*03e0*/ 	.word	0xffffffff


	//   ....[58]....
        /*03e4*/ 	.word	0xffffffff


	//   ....[59]....
        /*03e8*/ 	.word	0xffffffff


	//   ....[60]....
        /*03ec*/ 	.word	0xffffffff


	//   ....[61]....
        /*03f0*/ 	.word	0xffffffff


	//   ....[62]....
        /*03f4*/ 	.word	0xffffffff


	//   ....[63]....
        /*03f8*/ 	.word	0xffffffff


	//   ....[64]....
        /*03fc*/ 	.word	0xffffffff


	//   ....[65]....
        /*0400*/ 	.word	0xffffffff


	//   ....[66]....
        /*0404*/ 	.word	0xffffffff


	//   ....[67]....
        /*0408*/ 	.word	0xffffffff


	//   ....[68]....
        /*040c*/ 	.word	0xffffffff


	//   ....[69]....
        /*0410*/ 	.word	0xffffffff


	//   ....[70]....
        /*0414*/ 	.word	0xffffffff


	//   ....[71]....
        /*0418*/ 	.word	0xffffffff


	//   ....[72]....
        /*041c*/ 	.word	0xffffffff


	//   ....[73]....
        /*0420*/ 	.word	0xffffffff


	//   ....[74]....
        /*0424*/ 	.word	0xffffffff


	//   ....[75]....
        /*0428*/ 	.word	0xffffffff


	//   ....[76]....
        /*042c*/ 	.word	0xffffffff


	//   ....[77]....
        /*0430*/ 	.word	0xffffffff


	//   ....[78]....
        /*0434*/ 	.word	0xffffffff


	//   ....[79]....
        /*0438*/ 	.word	0xffffffff


	//   ....[80]....
        /*043c*/ 	.word	0xffffffff


	//   ....[81]....
        /*0440*/ 	.word	0xffffffff


	//   ....[82]....
        /*0444*/ 	.word	0xffffffff


	//   ....[83]....
        /*0448*/ 	.word	0xffffffff


	//   ....[84]....
        /*044c*/ 	.word	0xffffffff


	//   ....[85]....
        /*0450*/ 	.word	0xffffffff


	//   ....[86]....
        /*0454*/ 	.word	0xffffffff


	//   ....[87]....
        /*0458*/ 	.word	0xffffffff


	//   ....[88]....
        /*045c*/ 	.word	0xffffffff


	//   ....[89]....
        /*0460*/ 	.word	0xffffffff


	//   ....[90]....
        /*0464*/ 	.word	0xffffffff


	//   ....[91]....
        /*0468*/ 	.word	0xffffffff


	//   ....[92]....
        /*046c*/ 	.word	0xffffffff


	//   ....[93]....
        /*0470*/ 	.word	0xffffffff


	//   ....[94]....
        /*0474*/ 	.word	0xffffffff


	//   ....[95]....
        /*0478*/ 	.word	0xffffffff


	//   ....[96]....
        /*047c*/ 	.word	0xffffffff


	//   ....[97]....
        /*0480*/ 	.word	0xffffffff


	//   ....[98]....
        /*0484*/ 	.word	0xffffffff


	//   ....[99]....
        /*0488*/ 	.word	0xffffffff


	//   ....[100]....
        /*048c*/ 	.word	0xffffffff


	//   ....[101]....
        /*0490*/ 	.word	0xffffffff


	//   ....[102]....
        /*0494*/ 	.word	0xffffffff


	//   ....[103]....
        /*0498*/ 	.word	0xffffffff


	//   ....[104]....
        /*049c*/ 	.word	0xffffffff


	//   ....[105]....
        /*04a0*/ 	.word	0xffffffff


	//   ....[106]....
        /*04a4*/ 	.word	0xffffffff


	//   ....[107]....
        /*04a8*/ 	.word	0xffffffff


	//   ....[108]....
        /*04ac*/ 	.word	0xffffffff


	//   ....[109]....
        /*04b0*/ 	.word	0xffffffff


	//   ....[110]....
        /*04b4*/ 	.word	0xffffffff


	//   ....[111]....
        /*04b8*/ 	.word	0xffffffff


	//   ....[112]....
        /*04bc*/ 	.word	0xffffffff


	//   ....[113]....
        /*04c0*/ 	.word	0xffffffff


	//   ....[114]....
        /*04c4*/ 	.word	0xffffffff


	//   ....[115]....
        /*04c8*/ 	.word	0xffffffff


	//   ....[116]....
        /*04cc*/ 	.word	0xffffffff


	//   ....[117]....
        /*04d0*/ 	.word	0xffffffff


	//   ....[118]....
        /*04d4*/ 	.word	0xffffffff


	//   ....[119]....
        /*04d8*/ 	.word	0xffffffff


	//   ....[120]....
        /*04dc*/ 	.word	0xffffffff


	//   ....[121]....
        /*04e0*/ 	.word	0xffffffff


	//   ....[122]....
        /*04e4*/ 	.word	0xffffffff


	//   ....[123]....
        /*04e8*/ 	.word	0xffffffff


	//   ....[124]....
        /*04ec*/ 	.word	0xffffffff


	//   ....[125]....
        /*04f0*/ 	.word	0xffffffff


	//   ....[126]....
        /*04f4*/ 	.word	0xffffffff


	//   ....[127]....
        /*04f8*/ 	.word	0xffffffff


	//   ....[128]....
        /*04fc*/ 	.word	0xffffffff


	//   ....[129]....
        /*0500*/ 	.word	0xffffffff


	//   ....[130]....
        /*0504*/ 	.word	0xffffffff


	//   ....[131]....
        /*0508*/ 	.word	0xffffffff


	//   ....[132]....
        /*050c*/ 	.word	0xffffffff


	//   ....[133]....
        /*0510*/ 	.word	0xffffffff


	//   ....[134]....
        /*0514*/ 	.word	0xffffffff


	//   ....[135]....
        /*0518*/ 	.word	0xffffffff


	//   ....[136]....
        /*051c*/ 	.word	0xffffffff


	//   ....[137]....
        /*0520*/ 	.word	0xffffffff


	//   ....[138]....
        /*0524*/ 	.word	0xffffffff


	//   ....[139]....
        /*0528*/ 	.word	0xffffffff


	//   ....[140]....
        /*052c*/ 	.word	0xffffffff


	//   ....[141]....
        /*0530*/ 	.word	0xffffffff


	//   ....[142]....
        /*0534*/ 	.word	0xffffffff


	//   ....[143]....
        /*0538*/ 	.word	0xffffffff


	//   ....[144]....
        /*053c*/ 	.word	0xffffffff


	//   ....[145]....
        /*0540*/ 	.word	0xffffffff


	//   ....[146]....
        /*0544*/ 	.word	0xffffffff


	//   ....[147]....
        /*0548*/ 	.word	0xffffffff


	//   ....[148]....
        /*054c*/ 	.word	0xffffffff


	//   ....[149]....
        /*0550*/ 	.word	0xffffffff


	//   ....[150]....
        /*0554*/ 	.word	0xffffffff


	//   ....[151]....
        /*0558*/ 	.word	0xffffffff


	//   ....[152]....
        /*055c*/ 	.word	0xffffffff


	//   ....[153]....
        /*0560*/ 	.word	0xffffffff


	//   ....[154]....
        /*0564*/ 	.word	0xffffffff


	//   ....[155]....
        /*0568*/ 	.word	0xffffffff


	//   ....[156]....
        /*056c*/ 	.word	0xffffffff


	//   ....[157]....
        /*0570*/ 	.word	0xffffffff


	//   ....[158]....
        /*0574*/ 	.word	0xffffffff


	//   ....[159]....
        /*0578*/ 	.word	0xffffffff


	//   ....[160]....
        /*057c*/ 	.word	0xffffffff


	//   ....[161]....
        /*0580*/ 	.word	0xffffffff


	//   ....[162]....
        /*0584*/ 	.word	0xffffffff


	//   ....[163]....
        /*0588*/ 	.word	0xffffffff


	//   ....[164]....
        /*058c*/ 	.word	0xffffffff


	//   ....[165]....
        /*0590*/ 	.word	0xffffffff


	//   ....[166]....
        /*0594*/ 	.word	0xffffffff


	//   ....[167]....
        /*0598*/ 	.word	0xffffffff


	//   ....[168]....
        /*059c*/ 	.word	0xffffffff


	//   ....[169]....
        /*05a0*/ 	.word	0xffffffff


	//   ....[170]....
        /*05a4*/ 	.word	0xffffffff


	//   ....[171]....
        /*05a8*/ 	.word	0xffffffff


	//   ....[172]....
        /*05ac*/ 	.word	0xffffffff


	//   ....[173]....
        /*05b0*/ 	.word	0xffffffff


	//   ....[174]....
        /*05b4*/ 	.word	0xffffffff


	//   ....[175]....
        /*05b8*/ 	.word	0xffffffff


	//   ....[176]....
        /*05bc*/ 	.word	0xffffffff


	//   ....[177]....
        /*05c0*/ 	.word	0xffffffff


	//   ....[178]....
        /*05c4*/ 	.word	0xffffffff


	//   ....[179]....
        /*05c8*/ 	.word	0xffffffff


	//   ....[180]....
        /*05cc*/ 	.word	0xffffffff


	//   ....[181]....
        /*05d0*/ 	.word	0xffffffff


	//   ....[182]....
        /*05d4*/ 	.word	0xffffffff


	//   ....[183]....
        /*05d8*/ 	.word	0xffffffff


	//   ....[184]....
        /*05dc*/ 	.word	0xffffffff


	//   ....[185]....
        /*05e0*/ 	.word	0xffffffff


	//   ....[186]....
        /*05e4*/ 	.word	0xffffffff


	//   ....[187]....
        /*05e8*/ 	.word	0xffffffff


	//   ....[188]....
        /*05ec*/ 	.word	0xffffffff


	//   ....[189]....
        /*05f0*/ 	.word	0xffffffff


	//   ....[190]....
        /*05f4*/ 	.word	0xffffffff


	//   ....[191]....
        /*05f8*/ 	.word	0xffffffff


	//   ....[192]....
        /*05fc*/ 	.word	0xffffffff


	//   ....[193]....
        /*0600*/ 	.word	0xffffffff


	//   ....[194]....
        /*0604*/ 	.word	0xffffffff


	//   ....[195]....
        /*0608*/ 	.word	0xffffffff


	//   ....[196]....
        /*060c*/ 	.word	0xffffffff


	//   ....[197]....
        /*0610*/ 	.word	0xffffffff


	//   ....[198]....
        /*0614*/ 	.word	0xffffffff


	//   ....[199]....
        /*0618*/ 	.word	0x0500000f


	//   ....[200]....
        /*061c*/ 	.word	0x0500000f


	//   ....[201]....
        /*0620*/ 	.word	0x0500000f


	//   ....[202]....
        /*0624*/ 	.word	0x0500000f


	//   ....[203]....
        /*0628*/ 	.word	0x0500000f


	//   ....[204]....
        /*062c*/ 	.word	0x0500000f


	//   ....[205]....
        /*0630*/ 	.word	0x0500000f


	//   ....[206]....
        /*0634*/ 	.word	0x0500000f


	//   ....[207]....
        /*0638*/ 	.word	0x0500000f


	//   ....[208]....
        /*063c*/ 	.word	0x0500000f


	//----- nvinfo : EIATTR_COOP_GROUP_INSTR_OFFSETS
	.align		4
.L_208:
        /*0640*/ 	.byte	0x04, 0x28
        /*0642*/ 	.short	(.L_210 - .L_209)


	//   ....[0]....
.L_209:
        /*0644*/ 	.word	0x00000070


	//   ....[1]....
        /*0648*/ 	.word	0x00000140


	//   ....[2]....
        /*064c*/ 	.word	0x00000190


	//   ....[3]....
        /*0650*/ 	.word	0x000003c0


	//   ....[4]....
        /*0654*/ 	.word	0x00000520


	//   ....[5]....
        /*0658*/ 	.word	0x00000640


	//   ....[6]....
        /*065c*/ 	.word	0x000007a0


	//   ....[7]....
        /*0660*/ 	.word	0x00002240


	//   ....[8]....
        /*0664*/ 	.word	0x00002c60


	//   ....[9]....
        /*0668*/ 	.word	0x000038f0


	//   ....[10]....
        /*066c*/ 	.word	0x00004830


	//   ....[11]....
        /*0670*/ 	.word	0x00004900


	//   ....[12]....
        /*0674*/ 	.word	0x00005150


	//   ....[13]....
        /*0678*/ 	.word	0x000051b0


	//   ....[14]....
        /*067c*/ 	.word	0x000072f0


	//   ....[15]....
        /*0680*/ 	.word	0x00007560


	//   ....[16]....
        /*0684*/ 	.word	0x00008140


	//   ....[17]....
        /*0688*/ 	.word	0x00008240


	//   ....[18]....
        /*068c*/ 	.word	0x00008b20


	//   ....[19]....
        /*0690*/ 	.word	0x00008ba0


	//   ....[20]....
        /*0694*/ 	.word	0x0000b250


	//   ....[21]....
        /*0698*/ 	.word	0x0000b270


	//   ....[22]....
        /*069c*/ 	.word	0x0000b290


	//   ....[23]....
        /*06a0*/ 	.word	0x0000b2b0


	//   ....[24]....
        /*06a4*/ 	.word	0x0000d800


	//   ....[25]....
        /*06a8*/ 	.word	0x0000da60


	//   ....[26]....
        /*06ac*/ 	.word	0x0000e630


	//   ....[27]....
        /*06b0*/ 	.word	0x0000e6f0


	//   ....[28]....
        /*06b4*/ 	.word	0x0000f0a0


	//   ....[29]....
        /*06b8*/ 	.word	0x0000f100


	//   ....[30]....
        /*06bc*/ 	.word	0x000105e0


	//   ....[31]....
        /*06c0*/ 	.word	0x000105f0


	//   ....[32]....
        /*06c4*/ 	.word	0x00010620


	//   ....[33]....
        /*06c8*/ 	.word	0x00010630


	//   ....[34]....
        /*06cc*/ 	.word	0x000116d0


	//   ....[35]....
        /*06d0*/ 	.word	0x000116e0


	//   ....[36]....
        /*06d4*/ 	.word	0x000116f0


	//   ....[37]....
        /*06d8*/ 	.word	0x00011710


	//   ....[38]....
        /*06dc*/ 	.word	0x00011730


	//   ....[39]....
        /*06e0*/ 	.word	0x00011760


	//   ....[40]....
        /*06e4*/ 	.word	0x00011820


	//   ....[41]....
        /*06e8*/ 	.word	0x00011850


	//   ....[42]....
        /*06ec*/ 	.word	0x00011930


	//   ....[43]....
        /*06f0*/ 	.word	0x00011960


	//   ....[44]....
        /*06f4*/ 	.word	0x00011990


	//   ....[45]....
        /*06f8*/ 	.word	0x000119c0


	//   ....[46]....
        /*06fc*/ 	.word	0x000119f0


	//   ....[47]....
        /*0700*/ 	.word	0x00011a20


	//   ....[48]....
        /*0704*/ 	.word	0x00011a50


	//   ....[49]....
        /*0708*/ 	.word	0x00011a80


	//   ....[50]....
        /*070c*/ 	.word	0x00011ab0


	//   ....[51]....
        /*0710*/ 	.word	0x00011ae0


	//   ....[52]....
        /*0714*/ 	.word	0x00011b10


	//   ....[53]....
        /*0718*/ 	.word	0x00011b40


	//   ....[54]....
        /*071c*/ 	.word	0x00011b70


	//   ....[55]....
        /*0720*/ 	.word	0x00011ba0


	//   ....[56]....
        /*0724*/ 	.word	0x00011bd0


	//   ....[57]....
        /*0728*/ 	.word	0x00011c00


	//   ....[58]....
        /*072c*/ 	.word	0x00011c30


	//   ....[59]....
        /*0730*/ 	.word	0x00011c60


	//   ....[60]....
        /*0734*/ 	.word	0x00011c90


	//   ....[61]....
        /*0738*/ 	.word	0x00011cc0


	//   ....[62]....
        /*073c*/ 	.word	0x00011cf0


	//   ....[63]....
        /*0740*/ 	.word	0x00011d20


	//   ....[64]....
        /*0744*/ 	.word	0x00011d30


	//   ....[65]....
        /*0748*/ 	.word	0x00011d50


	//   ....[66]....
        /*074c*/ 	.word	0x00011d80


	//   ....[67]....
        /*0750*/ 	.word	0x00011db0


	//   ....[68]....
        /*0754*/ 	.word	0x00011de0


	//   ....[69]....
        /*0758*/ 	.word	0x00011e10


	//   ....[70]....
        /*075c*/ 	.word	0x00011e40


	//   ....[71]....
        /*0760*/ 	.word	0x00011e50


	//   ....[72]....
        /*0764*/ 	.word	0x00011e80


	//   ....[73]....
        /*0768*/ 	.word	0x00011ea0


	//   ....[74]....
        /*076c*/ 	.word	0x00011eb0


	//   ....[75]....
        /*0770*/ 	.word	0x00011ee0


	//   ....[76]....
        /*0774*/ 	.word	0x00011ef0


	//   ....[77]....
        /*0778*/ 	.word	0x00011f00


	//   ....[78]....
        /*077c*/ 	.word	0x00011f10


	//   ....[79]....
        /*0780*/ 	.word	0x00011f20


	//   ....[80]....
        /*0784*/ 	.word	0x00011f30


	//   ....[81]....
        /*0788*/ 	.word	0x00011f50


	//   ....[82]....
        /*078c*/ 	.word	0x00011f70


	//   ....[83]....
        /*0790*/ 	.word	0x00011f90


	//   ....[84]....
        /*0794*/ 	.word	0x00011fb0


	//   ....[85]....
        /*0798*/ 	.word	0x00011fe0


	//   ....[86]....
        /*079c*/ 	.word	0x00012000


	//   ....[87]....
        /*07a0*/ 	.word	0x00012030


	//   ....[88]....
        /*07a4*/ 	.word	0x00012060


	//   ....[89]....
        /*07a8*/ 	.word	0x00012070


	//   ....[90]....
        /*07ac*/ 	.word	0x00012080


	//   ....[91]....
        /*07b0*/ 	.word	0x00012090


	//   ....[92]....
        /*07b4*/ 	.word	0x000120a0


	//   ....[93]....
        /*07b8*/ 	.word	0x000120b0


	//   ....[94]....
        /*07bc*/ 	.word	0x000120c0


	//   ....[95]....
        /*07c0*/ 	.word	0x000120d0


	//   ....[96]....
        /*07c4*/ 	.word	0x000120e0


	//   ....[97]....
        /*07c8*/ 	.word	0x000120f0


	//   ....[98]....
        /*07cc*/ 	.word	0x00012100


	//   ....[99]....
        /*07d0*/ 	.word	0x00012110


	//   ....[100]....
        /*07d4*/ 	.word	0x00012120


	//   ....[101]....
        /*07d8*/ 	.word	0x00012130


	//   ....[102]....
        /*07dc*/ 	.word	0x00012140


	//   ....[103]....
        /*07e0*/ 	.word	0x00012150


	//   ....[104]....
        /*07e4*/ 	.word	0x00012170


	//   ....[105]....
        /*07e8*/ 	.word	0x000121a0


	//   ....[106]....
        /*07ec*/ 	.word	0x000121c0


	//   ....[107]....
        /*07f0*/ 	.word	0x000121d0


	//   ....[108]....
        /*07f4*/ 	.word	0x000121e0


	//   ....[109]....
        /*07f8*/ 	.word	0x00012200


	//   ....[110]....
        /*07fc*/ 	.word	0x00012210


	//   ....[111]....
        /*0800*/ 	.word	0x00012220


	//   ....[112]....
        /*0804*/ 	.word	0x00012240


	//   ....[113]....
        /*0808*/ 	.word	0x00012270


	//   ....[114]....
        /*080c*/ 	.word	0x000122a0


	//   ....[115]....
        /*0810*/ 	.word	0x000122d0


	//   ....[116]....
        /*0814*/ 	.word	0x00012300


	//   ....[117]....
        /*0818*/ 	.word	0x00012330


	//   ....[118]....
        /*081c*/ 	.word	0x00012360


	//   ....[119]....
        /*0820*/ 	.word	0x00012390


	//   ....[120]....
        /*0824*/ 	.word	0x000123c0


	//   ....[121]....
        /*0828*/ 	.word	0x000123f0


	//   ....[122]....
        /*082c*/ 	.word	0x00012420


	//   ....[123]....
        /*0830*/ 	.word	0x00012450


	//   ....[124]....
        /*0834*/ 	.word	0x00012480


	//   ....[125]....
        /*0838*/ 	.word	0x000124b0


	//   ....[126]....
        /*083c*/ 	.word	0x000124e0


	//   ....[127]....
        /*0840*/ 	.word	0x00012510


	//   ....[128]....
        /*0844*/ 	.word	0x00012540


	//   ....[129]....
        /*0848*/ 	.word	0x00012570


	//   ....[130]....
        /*084c*/ 	.word	0x00012ff0


	//   ....[131]....
        /*0850*/ 	.word	0x00013000


	//   ....[132]....
        /*0854*/ 	.word	0x00013010


	//   ....[133]....
        /*0858*/ 	.word	0x00013020


	//   ....[134]....
        /*085c*/ 	.word	0x000138b0


	//   ....[135]....
        /*0860*/ 	.word	0x000138e0


	//   ....[136]....
        /*0864*/ 	.word	0x00013a20


	//   ....[137]....
        /*0868*/ 	.word	0x00013a40


	//   ....[138]....
        /*086c*/ 	.word	0x00013b40


	//   ....[139]....
        /*0870*/ 	.word	0x00013b60


	//   ....[140]....
        /*0874*/ 	.word	0x00013c70


	//   ....[141]....
        /*0878*/ 	.word	0x00013c90


	//   ....[142]....
        /*087c*/ 	.word	0x00014150


	//   ....[143]....
        /*0880*/ 	.word	0x00014160


	//   ....[144]....
        /*0884*/ 	.word	0x000147b0


	//   ....[145]....
        /*0888*/ 	.word	0x000147c0


	//   ....[146]....
        /*088c*/ 	.word	0x00015700


	//   ....[147]....
        /*0890*/ 	.word	0x00015730


	//   ....[148]....
        /*0894*/ 	.word	0x00015840


	//   ....[149]....
        /*0898*/ 	.word	0x00015860


	//   ....[150]....
        /*089c*/ 	.word	0x00015960


	//   ....[151]....
        /*08a0*/ 	.word	0x00015980


	//   ....[152]....
        /*08a4*/ 	.word	0x00015a90


	//   ....[153]....
        /*08a8*/ 	.word	0x00015ab0


	//   ....[154]....
        /*08ac*/ 	.word	0x00015c50


	//   ....[155]....
        /*08b0*/ 	.word	0x00015e90


	//   ....[156]....
        /*08b4*/ 	.word	0x00015ed0


	//   ....[157]....
        /*08b8*/ 	.word	0x00015f10


	//   ....[158]....
        /*08bc*/ 	.word	0x00015f40


	//   ....[159]....
        /*08c0*/ 	.word	0x00015f70


	//   ....[160]....
        /*08c4*/ 	.word	0x00015fa0


	//   ....[161]....
        /*08c8*/ 	.word	0x00016130


	//   ....[162]....
        /*08cc*/ 	.word	0x00016160


	//   ....[163]....
        /*08d0*/ 	.word	0x000161a0


	//   ....[164]....
        /*08d4*/ 	.word	0x000161d0


	//   ....[165]....
        /*08d8*/ 	.word	0x00016200


	//   ....[166]....
        /*08dc*/ 	.word	0x00016230


	//   ....[167]....
        /*08e0*/ 	.word	0x000162d0


	//   ....[168]....
        /*08e4*/ 	.word	0x00016320


	//   ....[169]....
        /*08e8*/ 	.word	0x00016330


	//   ....[170]....
        /*08ec*/ 	.word	0x00016370


	//   ....[171]....
        /*08f0*/ 	.word	0x00018410


	//   ....[172]....
        /*08f4*/ 	.word	0x000191c0


	//   ....[173]....
        /*08f8*/ 	.word	0x00019200


	//   ....[174]....
        /*08fc*/ 	.word	0x000192d0


	//   ....[175]....
        /*0900*/ 	.word	0x000192e0


	//   ....[176]....
        /*0904*/ 	.word	0x00019390


	//   ....[177]....
        /*0908*/ 	.word	0x000193a0


	//   ....[178]....
        /*090c*/ 	.word	0x00019410


	//   ....[179]....
        /*0910*/ 	.word	0x00019450


	//   ....[180]....
        /*0914*/ 	.word	0x0001b470


	//   ....[181]....
        /*0918*/ 	.word	0x0001b4a0


	//   ....[182]....
        /*091c*/ 	.word	0x0001b4d0


	//   ....[183]....
        /*0920*/ 	.word	0x0001b500


	//   ....[184]....
        /*0924*/ 	.word	0x0001b530


	//   ....[185]....
        /*0928*/ 	.word	0x0001b560


	//   ....[186]....
        /*092c*/ 	.word	0x0001b590


	//   ....[187]....
        /*0930*/ 	.word	0x0001b5c0


	//   ....[188]....
        /*0934*/ 	.word	0x0001b730


	//   ....[189]....
        /*0938*/ 	.word	0x0001b760


	//   ....[190]....
        /*093c*/ 	.word	0x0001b790


	//   ....[191]....
        /*0940*/ 	.word	0x0001b7c0


	//   ....[192]....
        /*0944*/ 	.word	0x0001b7f0


	//   ....[193]....
        /*0948*/ 	.word	0x0001b820


	//   ....[194]....
        /*094c*/ 	.word	0x0001b8a0


	//   ....[195]....
        /*0950*/ 	.word	0x0001b8e0


	//   ....[196]....
        /*0954*/ 	.word	0x0001b8f0


	//   ....[197]....
        /*0958*/ 	.word	0x0001b930


	//   ....[198]....
        /*095c*/ 	.word	0x0001c410


	//   ....[199]....
        /*0960*/ 	.word	0x0001caa0


	//   ....[200]....
        /*0964*/ 	.word	0x0001ccc0


	//   ....[201]....
        /*0968*/ 	.word	0x0001cd10


	//   ....[202]....
        /*096c*/ 	.word	0x0001cd70


	//   ....[203]....
        /*0970*/ 	.word	0x0001ce90


	//   ....[204]....
        /*0974*/ 	.word	0x0001cef0


	//   ....[205]....
        /*0978*/ 	.word	0x0001d000


	//   ....[206]....
        /*097c*/ 	.word	0x0001d060


	//   ....[207]....
        /*0980*/ 	.word	0x0001d100


	//   ....[208]....
        /*0984*/ 	.word	0x0001d4b0


	//----- nvinfo : EIATTR_REG_RECONFIG
	.align		4
.L_210:
        /*0988*/ 	.byte	0x01, 0x54
	.zero		2


	//----- nvinfo : EIATTR_SYSCALL_OFFSETS
	.align		4
        /*098c*/ 	.byte	0x04, 0x46
        /*098e*/ 	.short	(.L_212 - .L_211)


	//   ....[0]....
.L_211:
        /*0990*/ 	.word	0x000023c0


	//   ....[1]....
        /*0994*/ 	.word	0x00017e60


	//   ....[2]....
        /*0998*/ 	.word	0x00017ff0


	//   ....[3]....
        /*099c*/ 	.word	0x00018140


	//   ....[4]....
        /*09a0*/ 	.word	0x00018280


	//   ....[5]....
        /*09a4*/ 	.word	0x00018d50


	//----- nvinfo : EIATTR_MBARRIER_INSTR_OFFSETS
	.align		4
.L_212:
        /*09a8*/ 	.byte	0x04, 0x39
        /*09aa*/ 	.short	(.L_214 - .L_213)


	//   ....[0]....
.L_213:
        /*09ac*/ 	.word	0x00000270
        /*09b0*/ 	.word	0x000000ff
        /*09b4*/ 	.word	0x0002a800
        /*09b8*/ 	.short	0x0100
        /*09ba*/ 	.byte	0x08
	.zero		1


	//   ....[1]....
        /*09bc*/ 	.word	0x00000280
        /*09c0*/ 	.word	0x000000ff
        /*09c4*/ 	.word	0x0002a820
        /*09c8*/ 	.short	0x0100
        /*09ca*/ 	.byte	0x08
	.zero		1


	//   ....[2]....
        /*09cc*/ 	.word	0x00000370
        /*09d0*/ 	.word	0x000000ff
        /*09d4*/ 	.word	0x0002a830
        /*09d8*/ 	.short	0x0100
        /*09da*/ 	.byte	0x08
	.zero		1


	//   ....[3]....
        /*09dc*/ 	.word	0x00000380
        /*09e0*/ 	.word	0x000000ff
        /*09e4*/ 	.word	0x0002a840
        /*09e8*/ 	.short	0x0100
        /*09ea*/ 	.byte	0x08
	.zero		1


	//   ....[4]....
        /*09ec*/ 	.word	0x00000390
        /*09f0*/ 	.word	0x000000ff
        /*09f4*/ 	.word	0x0002a838
        /*09f8*/ 	.short	0x0100
        /*09fa*/ 	.byte	0x08
	.zero		1


	//   ....[5]....
        /*09fc*/ 	.word	0x000003a0
        /*0a00*/ 	.word	0x000000ff
        /*0a04*/ 	.word	0x0002a848
        /*0a08*/ 	.short	0x0100
        /*0a0a*/ 	.byte	0x08
	.zero		1


	//   ....[6]....
        /*0a0c*/ 	.word	0x000004d0
        /*0a10*/ 	.word	0x000000ff
        /*0a14*/ 	.word	0x0002a850
        /*0a18*/ 	.short	0x0100
        /*0a1a*/ 	.byte	0x08
	.zero		1


	//   ....[7]....
        /*0a1c*/ 	.word	0x000004e0
        /*0a20*/ 	.word	0x000000ff
        /*0a24*/ 	.word	0x0002a860
        /*0a28*/ 	.short	0x0100
        /*0a2a*/ 	.byte	0x08
	.zero		1


	//   ....[8]....
        /*0a2c*/ 	.word	0x000004f0
        /*0a30*/ 	.word	0x000000ff
        /*0a34*/ 	.word	0x0002a858
        /*0a38*/ 	.short	0x0100
        /*0a3a*/ 	.byte	0x08
	.zero		1


	//   ....[9]....
        /*0a3c*/ 	.word	0x00000500
        /*0a40*/ 	.word	0x000000ff
        /*0a44*/ 	.word	0x0002a868
        /*0a48*/ 	.short	0x0100
        /*0a4a*/ 	.byte	0x08
	.zero		1


	//   ....[10]....
        /*0a4c*/ 	.word	0x000005f0
        /*0a50*/ 	.word	0x000000ff
        /*0a54*/ 	.word	0x0002a870
        /*0a58*/ 	.short	0x0100
        /*0a5a*/ 	.byte	0x06
	.zero		1


	//   ....[11]....
        /*0a5c*/ 	.word	0x00000600
        /*0a60*/ 	.word	0x000000ff
        /*0a64*/ 	.word	0x0002a880
        /*0a68*/ 	.short	0x0100
        /*0a6a*/ 	.byte	0x06
	.zero		1


	//   ....[12]....
        /*0a6c*/ 	.word	0x00000610
        /*0a70*/ 	.word	0x000000ff
        /*0a74*/ 	.word	0x0002a878
        /*0a78*/ 	.short	0x0100
        /*0a7a*/ 	.byte	0x06
	.zero		1


	//   ....[13]....
        /*0a7c*/ 	.word	0x00000620
        /*0a80*/ 	.word	0x000000ff
        /*0a84*/ 	.word	0x0002a888
        /*0a88*/ 	.short	0x0100
        /*0a8a*/ 	.byte	0x06
	.zero		1


	//   ....[14]....
        /*0a8c*/ 	.word	0x00000750
        /*0a90*/ 	.word	0x000000ff
        /*0a94*/ 	.word	0x0002a890
        /*0a98*/ 	.short	0x0100
        /*0a9a*/ 	.byte	0x08
	.zero		1


	//   ....[15]....
        /*0a9c*/ 	.word	0x00000760
        /*0aa0*/ 	.word	0x000000ff
        /*0aa4*/ 	.word	0x0002a8a0
        /*0aa8*/ 	.short	0x0100
        /*0aaa*/ 	.byte	0x08
	.zero		1


	//   ....[16]....
        /*0aac*/ 	.word	0x00000770
        /*0ab0*/ 	.word	0x000000ff
        /*0ab4*/ 	.word	0x0002a898
        /*0ab8*/ 	.short	0x0100
        /*0aba*/ 	.byte	0x08
	.zero		1


	//   ....[17]....
        /*0abc*/ 	.word	0x00000780
        /*0ac0*/ 	.word	0x000000ff
        /*0ac4*/ 	.word	0x0002a8a8
        /*0ac8*/ 	.short	0x0100
        /*0aca*/ 	.byte	0x08
	.zero		1


	//   ....[18]....
        /*0acc*/ 	.word	0x000008b0
        /*0ad0*/ 	.word	0x000000ff
        /*0ad4*/ 	.word	0x0002a8b0
        /*0ad8*/ 	.short	0x0100
        /*0ada*/ 	.byte	0x08
	.zero		1


	//   ....[19]....
        /*0adc*/ 	.word	0x000008c0
        /*0ae0*/ 	.word	0x000000ff
        /*0ae4*/ 	.word	0x0002a8c0
        /*0ae8*/ 	.short	0x0100
        /*0aea*/ 	.byte	0x08
	.zero		1


	//   ....[20]....
        /*0aec*/ 	.word	0x000008d0
        /*0af0*/ 	.word	0x000000ff
        /*0af4*/ 	.word	0x0002a8b8
        /*0af8*/ 	.short	0x0100
        /*0afa*/ 	.byte	0x08
	.zero		1


	//   ....[21]....
        /*0afc*/ 	.word	0x000008e0
        /*0b00*/ 	.word	0x000000ff
        /*0b04*/ 	.word	0x0002a8c8
        /*0b08*/ 	.short	0x0100
        /*0b0a*/ 	.byte	0x08
	.zero		1


	//   ....[22]....
        /*0b0c*/ 	.word	0x000026b0
        /*0b10*/ 	.word	0x000000ff
        /*0b14*/ 	.word	0x0002a800
        /*0b18*/ 	.short	0x010a
        /*0b1a*/ 	.byte	0x24
	.zero		1


	//   ....[23]....
        /*0b1c*/ 	.word	0x00002750
        /*0b20*/ 	.word	0x00000014
        /*0b24*/ 	.word	0x0002a830
        /*0b28*/ 	.short	0x010a
        /*0b2a*/ 	.byte	0x3f
	.zero		1


	//   ....[24]....
        /*0b2c*/ 	.word	0x000027b0
        /*0b30*/ 	.word	0x00000014
        /*0b34*/ 	.word	0x0002a830
        /*0b38*/ 	.short	0x010a
        /*0b3a*/ 	.byte	0x3f
	.zero		1


	//   ....[25]....
        /*0b3c*/ 	.word	0x00002d10
        /*0b40*/ 	.word	0x00000014
        /*0b44*/ 	.word	0x00000000
        /*0b48*/ 	.short	0x0101
        /*0b4a*/ 	.byte	0x3f
	.zero		1


	//   ....[26]....
        /*0b4c*/ 	.word	0x00006560
        /*0b50*/ 	.word	0x000000ff
        /*0b54*/ 	.word	0x0002a830
        /*0b58*/ 	.short	0x010a
        /*0b5a*/ 	.byte	0x06
	.zero		1


	//   ....[27]....
        /*0b5c*/ 	.word	0x000065a0
        /*0b60*/ 	.word	0x000000ff
        /*0b64*/ 	.word	0x0002a830
        /*0b68*/ 	.short	0x010a
        /*0b6a*/ 	.byte	0x06
	.zero		1


	//   ....[28]....
        /*0b6c*/ 	.word	0x00006840
        /*0b70*/ 	.word	0x000000ff
        /*0b74*/ 	.word	0x0002a850
        /*0b78*/ 	.short	0x010a
        /*0b7a*/ 	.byte	0x06
	.zero		1


	//   ....[29]....
        /*0b7c*/ 	.word	0x00006880
        /*0b80*/ 	.word	0x000000ff
        /*0b84*/ 	.word	0x0002a850
        /*0b88*/ 	.short	0x010a
        /*0b8a*/ 	.byte	0x06
	.zero		1


	//   ....[30]....
        /*0b8c*/ 	.word	0x00007360
        /*0b90*/ 	.word	0x0000000d
        /*0b94*/ 	.word	0x00000000
        /*0b98*/ 	.short	0x0101
        /*0b9a*/ 	.byte	0x3f
	.zero		1


	//   ....[31]....
        /*0b9c*/ 	.word	0x000095f0
        /*0ba0*/ 	.word	0x000000ff
        /*0ba4*/ 	.word	0x00000000
        /*0ba8*/ 	.short	0x0101
        /*0baa*/ 	.byte	0x06
	.zero		1


	//   ....[32]....
        /*0bac*/ 	.word	0x0000a160
        /*0bb0*/ 	.word	0x000000ff
        /*0bb4*/ 	.word	0x0002a830
        /*0bb8*/ 	.short	0x010a
        /*0bba*/ 	.byte	0x06
	.zero		1


	//   ....[33]....
        /*0bbc*/ 	.word	0x0000a1a0
        /*0bc0*/ 	.word	0x000000ff
        /*0bc4*/ 	.word	0x0002a830
        /*0bc8*/ 	.short	0x010a
        /*0bca*/ 	.byte	0x06
	.zero		1


	//   ....[34]....
        /*0bcc*/ 	.word	0x0000a470
        /*0bd0*/ 	.word	0x000000ff
        /*0bd4*/ 	.word	0x0002a850
        /*0bd8*/ 	.short	0x010a
        /*0bda*/ 	.byte	0x06
	.zero		1


	//   ....[35]....
        /*0bdc*/ 	.word	0x0000a4b0
        /*0be0*/ 	.word	0x000000ff
        /*0be4*/ 	.word	0x0002a850
        /*0be8*/ 	.short	0x010a
        /*0bea*/ 	.byte	0x06
	.zero		1


	//   ....[36]....
        /*0bec*/ 	.word	0x0000ba10
        /*0bf0*/ 	.word	0x000000af
        /*0bf4*/ 	.word	0x00000000
        /*0bf8*/ 	.short	0x0101
        /*0bfa*/ 	.byte	0x3f
	.zero		1


	//   ....[37]....
        /*0bfc*/ 	.word	0x0000c160
        /*0c00*/ 	.word	0x000000ff
        /*0c04*/ 	.word	0x00000000
        /*0c08*/ 	.short	0x0101
        /*0c0a*/ 	.byte	0x06
	.zero		1


	//   ....[38]....
        /*0c0c*/ 	.word	0x0000ca50
        /*0c10*/ 	.word	0x000000ff
        /*0c14*/ 	.word	0x0002a830
        /*0c18*/ 	.short	0x010a
        /*0c1a*/ 	.byte	0x06
	.zero		1


	//   ....[39]....
        /*0c1c*/ 	.word	0x0000ca90
        /*0c20*/ 	.word	0x000000ff
        /*0c24*/ 	.word	0x0002a830
        /*0c28*/ 	.short	0x010a
        /*0c2a*/ 	.byte	0x06
	.zero		1


	//   ....[40]....
        /*0c2c*/ 	.word	0x0000cd60
        /*0c30*/ 	.word	0x000000ff
        /*0c34*/ 	.word	0x0002a850
        /*0c38*/ 	.short	0x010a
        /*0c3a*/ 	.byte	0x06
	.zero		1


	//   ....[41]....
        /*0c3c*/ 	.word	0x0000cda0
        /*0c40*/ 	.word	0x000000ff
        /*0c44*/ 	.word	0x0002a850
        /*0c48*/ 	.short	0x010a
        /*0c4a*/ 	.byte	0x06
	.zero		1


	//   ....[42]....
        /*0c4c*/ 	.word	0x0000d860
        /*0c50*/ 	.word	0x0000000c
        /*0c54*/ 	.word	0x00000000
        /*0c58*/ 	.short	0x0101
        /*0c5a*/ 	.byte	0x3f
	.zero		1


	//   ....[43]....
        /*0c5c*/ 	.word	0x0000fae0
        /*0c60*/ 	.word	0x000000ff
        /*0c64*/ 	.word	0x00000000
        /*0c68*/ 	.short	0x0101
        /*0c6a*/ 	.byte	0x06
	.zero		1


	//   ....[44]....
        /*0c6c*/ 	.word	0x000102f0
        /*0c70*/ 	.word	0x000000ff
        /*0c74*/ 	.word	0x0002a850
        /*0c78*/ 	.short	0x010a
        /*0c7a*/ 	.byte	0x09
	.zero		1


	//   ....[45]....
        /*0c7c*/ 	.word	0x00010330
        /*0c80*/ 	.word	0x000000ff
        /*0c84*/ 	.word	0x0002a850
        /*0c88*/ 	.short	0x010a
        /*0c8a*/ 	.byte	0x09
	.zero		1


	//   ....[46]....
        /*0c8c*/ 	.word	0x00010910
        /*0c90*/ 	.word	0x000000ff
        /*0c94*/ 	.word	0x00000000
        /*0c98*/ 	.short	0x0101
        /*0c9a*/ 	.byte	0x04
	.zero		1


	//   ....[47]....
        /*0c9c*/ 	.word	0x000138d0
        /*0ca0*/ 	.word	0x000000ff
        /*0ca4*/ 	.word	0x00000000
        /*0ca8*/ 	.short	0x0101
        /*0caa*/ 	.byte	0x07
	.zero		1


	//   ....[48]....
        /*0cac*/ 	.word	0x00013f30
        /*0cb0*/ 	.word	0x000000ff
        /*0cb4*/ 	.word	0x00000000
        /*0cb8*/ 	.short	0x0101
        /*0cba*/ 	.byte	0x07
	.zero		1


	//   ....[49]....
        /*0cbc*/ 	.word	0x00018660
        /*0cc0*/ 	.word	0x00000003
        /*0cc4*/ 	.word	0x0002a880
        /*0cc8*/ 	.short	0x010a
        /*0cca*/ 	.byte	0x3f
	.zero		1


	//   ....[50]....
        /*0ccc*/ 	.word	0x000188f0
        /*0cd0*/ 	.word	0x00000003
        /*0cd4*/ 	.word	0x0002a840
        /*0cd8*/ 	.short	0x010a
        /*0cda*/ 	.byte	0x3f
	.zero		1


	//   ....[51]....
        /*0cdc*/ 	.word	0x00019530
        /*0ce0*/ 	.word	0x00000011
        /*0ce4*/ 	.word	0x0002a800
        /*0ce8*/ 	.short	0x0107
        /*0cea*/ 	.byte	0x3f
	.zero		1


	//   ....[52]....
        /*0cec*/ 	.word	0x00019630
        /*0cf0*/ 	.word	0x00000011
        /*0cf4*/ 	.word	0x0002a800
        /*0cf8*/ 	.short	0x0101
        /*0cfa*/ 	.byte	0x3f
	.zero		1


	//   ....[53]....
        /*0cfc*/ 	.word	0x00019650
        /*0d00*/ 	.word	0x00000011
        /*0d04*/ 	.word	0x0002a820
        /*0d08*/ 	.short	0x010a
        /*0d0a*/ 	.byte	0x3f
	.zero		1


	//   ....[54]....
        /*0d0c*/ 	.word	0x00019950
        /*0d10*/ 	.word	0x00000006
        /*0d14*/ 	.word	0x0002a880
        /*0d18*/ 	.short	0x010a
        /*0d1a*/ 	.byte	0x3f
	.zero		1


	//   ....[55]....
        /*0d1c*/ 	.word	0x00019da0
        /*0d20*/ 	.word	0x00000006
        /*0d24*/ 	.word	0x0002a840
        /*0d28*/ 	.short	0x010a
        /*0d2a*/ 	.byte	0x3f
	.zero		1


	//   ....[56]....
        /*0d2c*/ 	.word	0x0001a250
        /*0d30*/ 	.word	0x0000000d
        /*0d34*/ 	.word	0x0002a870
        /*0d38*/ 	.short	0x010a
        /*0d3a*/ 	.byte	0x3f
	.zero		1


	//   ....[57]....
        /*0d3c*/ 	.word	0x0001a2c0
        /*0d40*/ 	.word	0x0000000d
        /*0d44*/ 	.word	0x0002a860
        /*0d48*/ 	.short	0x010a
        /*0d4a*/ 	.byte	0x3f
	.zero		1


	//   ....[58]....
        /*0d4c*/ 	.word	0x0001a8a0
        /*0d50*/ 	.word	0x0000000d
        /*0d54*/ 	.word	0x0002a850
        /*0d58*/ 	.short	0x0101
        /*0d5a*/ 	.byte	0x3f
	.zero		1


	//   ....[59]....
        /*0d5c*/ 	.word	0x0001a920
        /*0d60*/ 	.word	0x0000000d
        /*0d64*/ 	.word	0x00000000
        /*0d68*/ 	.short	0x0101
        /*0d6a*/ 	.byte	0x3f
	.zero		1


	//   ....[60]....
        /*0d6c*/ 	.word	0x0001ab30
        /*0d70*/ 	.word	0x0000000c
        /*0d74*/ 	.word	0x0002a870
        /*0d78*/ 	.short	0x010a
        /*0d7a*/ 	.byte	0x3f
	.zero		1


	//   ....[61]....
        /*0d7c*/ 	.word	0x0001aba0
        /*0d80*/ 	.word	0x0000000c
        /*0d84*/ 	.word	0x0002a860
        /*0d88*/ 	.short	0x010a
        /*0d8a*/ 	.byte	0x3f
	.zero		1


	//   ....[62]....
        /*0d8c*/ 	.word	0x0001b180
        /*0d90*/ 	.word	0x0000000c
        /*0d94*/ 	.word	0x0002a850
        /*0d98*/ 	.short	0x0101
        /*0d9a*/ 	.byte	0x3f
	.zero		1


	//   ....[63]....
        /*0d9c*/ 	.word	0x0001b1d0
        /*0da0*/ 	.word	0x0000000c
        /*0da4*/ 	.word	0x00000000
        /*0da8*/ 	.short	0x0101
        /*0daa*/ 	.byte	0x3f
	.zero		1


	//   ....[64]....
        /*0dac*/ 	.word	0x0001c390
        /*0db0*/ 	.word	0x00000003
        /*0db4*/ 	.word	0x0002a820
        /*0db8*/ 	.short	0x010a
        /*0dba*/ 	.byte	0x3f
	.zero		1


	//   ....[65]....
        /*0dbc*/ 	.word	0x0001c530
        /*0dc0*/ 	.word	0x00000007
        /*0dc4*/ 	.word	0x00000000
        /*0dc8*/ 	.short	0x010a
        /*0dca*/ 	.byte	0x3f
	.zero		1


	//   ....[66]....
        /*0dcc*/ 	.word	0x0001c5a0
        /*0dd0*/ 	.word	0x00000005
        /*0dd4*/ 	.word	0x00000000
        /*0dd8*/ 	.short	0x010a
        /*0dda*/ 	.byte	0x3f
	.zero		1


	//   ....[67]....
        /*0ddc*/ 	.word	0x0001c5f0
        /*0de0*/ 	.word	0x00000005
        /*0de4*/ 	.word	0x0002a860
        /*0de8*/ 	.short	0x010a
        /*0dea*/ 	.byte	0x3f
	.zero		1


	//   ....[68]....
        /*0dec*/ 	.word	0x0001c640
        /*0df0*/ 	.word	0x00000003
        /*0df4*/ 	.word	0x0002a860
        /*0df8*/ 	.short	0x010a
        /*0dfa*/ 	.byte	0x3f
	.zero		1


	//   ....[69]....
        /*0dfc*/ 	.word	0x0001c680
        /*0e00*/ 	.word	0x00000005
        /*0e04*/ 	.word	0x0002a880
        /*0e08*/ 	.short	0x010a
        /*0e0a*/ 	.byte	0x3f
	.zero		1


	//   ....[70]....
        /*0e0c*/ 	.word	0x0001c6a0
        /*0e10*/ 	.word	0x00000003
        /*0e14*/ 	.word	0x0002a880
        /*0e18*/ 	.short	0x010a
        /*0e1a*/ 	.byte	0x3f
	.zero		1


	//   ....[71]....
        /*0e1c*/ 	.word	0x0001c710
        /*0e20*/ 	.word	0x00000003
        /*0e24*/ 	.word	0x0002a800
        /*0e28*/ 	.short	0x010a
        /*0e2a*/ 	.byte	0x3f
	.zero		1


	//   ....[72]....
        /*0e2c*/ 	.word	0x0001c760
        /*0e30*/ 	.word	0x00000014
        /*0e34*/ 	.word	0x0002a830
        /*0e38*/ 	.short	0x010a
        /*0e3a*/ 	.byte	0x3f
	.zero		1


	//   ....[73]....
        /*0e3c*/ 	.word	0x0001c7c0
        /*0e40*/ 	.word	0x00000008
        /*0e44*/ 	.word	0x0002a830
        /*0e48*/ 	.short	0x010a
        /*0e4a*/ 	.byte	0x3f
	.zero		1


	//   ....[74]....
        /*0e4c*/ 	.word	0x0001c820
        /*0e50*/ 	.word	0x00000008
        /*0e54*/ 	.word	0x0002a850
        /*0e58*/ 	.short	0x010a
        /*0e5a*/ 	.byte	0x3f
	.zero		1


	//   ....[75]....
        /*0e5c*/ 	.word	0x0001c880
        /*0e60*/ 	.word	0x00000006
        /*0e64*/ 	.word	0x0002a830
        /*0e68*/ 	.short	0x010a
        /*0e6a*/ 	.byte	0x3f
	.zero		1


	//   ....[76]....
        /*0e6c*/ 	.word	0x0001c8e0
        /*0e70*/ 	.word	0x00000006
        /*0e74*/ 	.word	0x0002a850
        /*0e78*/ 	.short	0x010a
        /*0e7a*/ 	.byte	0x3f
	.zero		1


	//   ....[77]....
        /*0e7c*/ 	.word	0x0001c940
        /*0e80*/ 	.word	0x00000006
        /*0e84*/ 	.word	0x0002a830
        /*0e88*/ 	.short	0x010a
        /*0e8a*/ 	.byte	0x3f
	.zero		1


	//   ....[78]....
        /*0e8c*/ 	.word	0x0001c9a0
        /*0e90*/ 	.word	0x00000006
        /*0e94*/ 	.word	0x0002a850
        /*0e98*/ 	.short	0x010a
        /*0e9a*/ 	.byte	0x3f
	.zero		1


	//   ....[79]....
        /*0e9c*/ 	.word	0x0001ca00
        /*0ea0*/ 	.word	0x00000007
        /*0ea4*/ 	.word	0x0002a850
        /*0ea8*/ 	.short	0x010a
        /*0eaa*/ 	.byte	0x3f
	.zero		1


	//   ....[80]....
        /*0eac*/ 	.word	0x0001cb50
        /*0eb0*/ 	.word	0x00000003
        /*0eb4*/ 	.word	0x0002a880
        /*0eb8*/ 	.short	0x010a
        /*0eba*/ 	.byte	0x3f
	.zero		1


	//   ....[81]....
        /*0ebc*/ 	.word	0x0001cba0
        /*0ec0*/ 	.word	0x00000003
        /*0ec4*/ 	.word	0x0002a840
        /*0ec8*/ 	.short	0x010a
        /*0eca*/ 	.byte	0x3f
	.zero		1


	//   ....[82]....
        /*0ecc*/ 	.word	0x0001d1a0
        /*0ed0*/ 	.word	0x00000011
        /*0ed4*/ 	.word	0x0002a820
        /*0ed8*/ 	.short	0x010a
        /*0eda*/ 	.byte	0x3f
	.zero		1


	//   ....[83]....
        /*0edc*/ 	.word	0x0001d1f0
        /*0ee0*/ 	.word	0x00000006
        /*0ee4*/ 	.word	0x0002a880
        /*0ee8*/ 	.short	0x010a
        /*0eea*/ 	.byte	0x3f
	.zero		1


	//   ....[84]....
        /*0eec*/ 	.word	0x0001d240
        /*0ef0*/ 	.word	0x00000006
        /*0ef4*/ 	.word	0x0002a840
        /*0ef8*/ 	.short	0x010a
        /*0efa*/ 	.byte	0x3f
	.zero		1


	//   ....[85]....
        /*0efc*/ 	.word	0x0001d290
        /*0f00*/ 	.word	0x0000000d
        /*0f04*/ 	.word	0x0002a870
        /*0f08*/ 	.short	0x010a
        /*0f0a*/ 	.byte	0x3f
	.zero		1


	//   ....[86]....
        /*0f0c*/ 	.word	0x0001d2e0
        /*0f10*/ 	.word	0x0000000d
        /*0f14*/ 	.word	0x0002a860
        /*0f18*/ 	.short	0x010a
        /*0f1a*/ 	.byte	0x3f
	.zero		1


	//   ....[87]....
        /*0f1c*/ 	.word	0x0001d330
        /*0f20*/ 	.word	0x0000000c
        /*0f24*/ 	.word	0x0002a870
        /*0f28*/ 	.short	0x010a
        /*0f2a*/ 	.byte	0x3f
	.zero		1


	//   ....[88]....
        /*0f2c*/ 	.word	0x0001d380
        /*0f30*/ 	.word	0x0000000c
        /*0f34*/ 	.word	0x0002a860
        /*0f38*/ 	.short	0x010a
        /*0f3a*/ 	.byte	0x3f
	.zero		1


	//   ....[89]....
        /*0f3c*/ 	.word	0x0001d3d0
        /*0f40*/ 	.word	0x00000003
        /*0f44*/ 	.word	0x0002a820
        /*0f48*/ 	.short	0x010a
        /*0f4a*/ 	.byte	0x3f
	.zero		1


	//   ....[90]....
        /*0f4c*/ 	.word	0x0001d570
        /*0f50*/ 	.word	0x00000007
        /*0f54*/ 	.word	0x00000000
        /*0f58*/ 	.short	0x010a
        /*0f5a*/ 	.byte	0x3f
	.zero		1


	//   ....[91]....
        /*0f5c*/ 	.word	0x0001d5c0
        /*0f60*/ 	.word	0x00000005
        /*0f64*/ 	.word	0x00000000
        /*0f68*/ 	.short	0x010a
        /*0f6a*/ 	.byte	0x3f
	.zero		1


	//   ....[92]....
        /*0f6c*/ 	.word	0x0001d610
        /*0f70*/ 	.word	0x00000005
        /*0f74*/ 	.word	0x0002a860
        /*0f78*/ 	.short	0x010a
        /*0f7a*/ 	.byte	0x3f
	.zero		1


	//   ....[93]....
        /*0f7c*/ 	.word	0x0001d660
        /*0f80*/ 	.word	0x00000003
        /*0f84*/ 	.word	0x0002a860
        /*0f88*/ 	.short	0x010a
        /*0f8a*/ 	.byte	0x3f
	.zero		1


	//   ....[94]....
        /*0f8c*/ 	.word	0x0001d6b0
        /*0f90*/ 	.word	0x00000005
        /*0f94*/ 	.word	0x0002a880
        /*0f98*/ 	.short	0x010a
        /*0f9a*/ 	.byte	0x3f
	.zero		1


	//----- nvinfo : EIATTR_NUM_MBARRIERS
	.align		4
.L_214:
        /*0f9c*/ 	.byte	0x03, 0x38
        /*0f9e*/ 	.short	0x0016


	//----- nvinfo : EIATTR_EXIT_INSTR_OFFSETS
	.align		4
        /*0fa0*/ 	.byte	0x04, 0x1c
        /*0fa2*/ 	.short	(.L_216 - .L_215)


	//   ....[0]....
.L_215:
        /*0fa4*/ 	.word	0x00000a80


	//   ....[1]....
        /*0fa8*/ 	.word	0x00015bf0


	//   ....[2]....
        /*0fac*/ 	.word	0x0001c6f0


	//----- nvinfo : EIATTR_MAX_THREADS
	.align		4
.L_216:
        /*0fb0*/ 	.byte	0x04, 0x05
        /*0fb2*/ 	.short	(.L_218 - .L_217)
.L_217:
        /*0fb4*/ 	.word	0x00000180
        /*0fb8*/ 	.word	0x00000001
        /*0fbc*/ 	.word	0x00000001


	//----- nvinfo : EIATTR_CRS_STACK_SIZE
	.align		4
.L_218:
        /*0fc0*/ 	.byte	0x04, 0x1e
        /*0fc2*/ 	.short	(.L_220 - .L_219)
.L_219:
        /*0fc4*/ 	.word	0x00000000


	//----- nvinfo : EIATTR_CBANK_PARAM_SIZE
	.align		4
.L_220:
        /*0fc8*/ 	.byte	0x03, 0x19
        /*0fca*/ 	.short	0x0af0


	//----- nvinfo : EIATTR_PARAM_CBANK
	.align		4
        /*0fcc*/ 	.byte	0x04, 0x0a
        /*0fce*/ 	.short	(.L_222 - .L_221)
	.align		4
.L_221:
        /*0fd0*/ 	.word	index@(.nv.constant0._ZN7cutlass13device_kernelIN5flash11enable_sm90INS1_16FlashAttnFwdSm90INS1_25CollectiveMainloopFwdSm90ILi2EN4cute5tupleIJNS5_1CILi1EEES8_S8_EEENS6_IJNS7_ILi128EEESA_NS7_ILi192EEEEEELi192ENS_12float_e4m3_tEfNS_4arch4Sm90ELb0ELb1ELb1ELb1ELb0ELb0ELb0ELb1ELb1ELb1ELb1ELb0EEENS1_21CollectiveEpilogueFwdINS6_IJSA_SB_SA_EEES9_NS_10bfloat16_tESF_Li256ELb1ELb1ELb1ELb1EEENS1_36VarlenDynamicPersistentTileSchedulerILi128ELi128ELi256ELi128ELb1ELb1ELb1ELb1ELb0ELb1EEEEEEEEEvNT_6ParamsE)
        /*0fd4*/ 	.short	0x0210
        /*0fd6*/ 	.short	0x0af0


	//----- nvinfo : EIATTR_SW_WAR
	.align		4
.L_222:
        /*0fd8*/ 	.byte	0x04, 0x36
        /*0fda*/ 	.short	(.L_224 - .L_223)
.L_223:
        /*0fdc*/ 	.word	0x00000008
.L_224:


//--------------------- .nv.info._ZN7cutlass13device_kernelIN5flash11enable_sm90INS1_16FlashAttnFwdSm90INS1_25CollectiveMainloopFwdSm90ILi2EN4cute5tupleIJNS5_1CILi1EEES8_S8_EEENS6_IJNS7_ILi128EEESA_NS7_ILi192EEEEEELi192ENS_12float_e4m3_tEfNS_4arch4Sm90ELb0ELb1ELb1ELb1ELb0ELb1ELb0ELb1ELb1ELb1ELb1ELb0EEENS1_21CollectiveEpilogueFwdINS6_IJSA_SB_SA_EEES9_NS_10bfloat16_tESF_Li256ELb1ELb1ELb1ELb1EEENS1_36VarlenDynamicPersistentTileSchedulerILi128ELi128ELi256ELi128ELb1ELb1ELb1ELb1ELb0ELb1EEEEEEEEEvNT_6ParamsE --------------------------
	.section	.nv.info._ZN7cutlass13device_kernelIN5flash11enable_sm90INS1_16FlashAttnFwdSm90INS1_25CollectiveMainloopFwdSm90ILi2EN4cute5tupleIJNS5_1CILi1EEES8_S8_EEENS6_IJNS7_ILi128EEESA_NS7_ILi192EEEEEELi192ENS_12float_e4m3_tEfNS_4arch4Sm90ELb0ELb1ELb1ELb1ELb0ELb1ELb0ELb1ELb1ELb1ELb1ELb0EEENS1_21CollectiveEpilogueFwdINS6_IJSA_SB_SA_EEES9_NS_10bfloat16_tESF_Li256ELb1ELb1ELb1ELb1EEENS1_36VarlenDynamicPersistentTileSchedulerILi128ELi128ELi256ELi128ELb1ELb1ELb1ELb1ELb0ELb1EEEEEEEEEvNT_6ParamsE,"",@"SHT_CUDA_INFO"
	.sectionflags	@""
	.align	4


	//----- nvinfo : EIATTR_CUDA_API_VERSION
	.align		4
        /*0000*/ 	.byte	0x04, 0x37
        /*0002*/ 	.short	(.L_226 - .L_225)
.L_225:
        /*0004*/ 	.word	0x00000082


	//----- nvinfo : EIATTR_KPARAM_INFO
	.align		4
.L_226:
        /*0008*/ 	.byte	0x04, 0x17
        /*000a*/ 	.short	(.L_228 - .L_227)
.L_227:
        /*000c*/ 	.word	0x00000000
        /*0010*/ 	.short	0x0000
        /*0012*/ 	.short	0x0070
        /*0014*/ 	.byte	0x00, 0xf0, 0x01, 0x2a


	//----- nvinfo : EIATTR_SPARSE_MMA_MASK
	.align		4
.L_228:
        /*0018*/ 	.byte	0x03, 0x50
        /*001a*/ 	.short	0x0000


	//----- nvinfo : EIATTR_MAXREG_COUNT
	.align		4
        /*001c*/ 	.byte	0x03, 0x1b
        /*001e*/ 	.short	0x00a8


	//----- nvinfo : EIATTR_NUM_BARRIERS
	.align		4
        /*0020*/ 	.byte	0x02, 0x4c
        /*0022*/ 	.byte	0x10
	.zero		1


	//----- nvinfo : EIATTR_EXTERNS
	.align		4
        /*0024*/ 	.byte	0x04, 0x0f
        /*0026*/ 	.short	(.L_230 - .L_229)


	//   ....[0]....
	.align		4
.L_229:
        /*0028*/ 	.word	index@(__assertfail)


	//----- nvinfo : EIATTR_ANNOTATIONS
	.align		4
.L_230:
        /*002c*/ 	.byte	0x04, 0x55
        /*002e*/ 	.short	(.L_232 - .L_231)


	//   ....[0]....
.L_231:
        /* <DEDUP_REMOVED lines=75> */


	//----- nvinfo : EIATTR_MERCURY_ISA_VERSION
	.align		4
.L_232:
        /*04c8*/ 	.byte	0x03, 0x5f
        /*04ca*/ 	.short	0x0101


	//----- nvinfo : EIATTR_UNUSED_LOAD_BYTE_OFFSET
	.align		4
        /*04cc*/ 	.byte	0x04, 0x44
        /*04ce*/ 	.short	(.L_234 - .L_233)


	//   ....[0]....
.L_233:
        /*04d0*/ 	.word	0x00000ad0
        /*04d4*/ 	.word	0x0000fff0


	//   ....[1]....
        /*04d8*/ 	.word	0x00020510
        /*04dc*/ 	.word	0x0000fff0


	//----- nvinfo : EIATTR_INT_WARP_WIDE_INSTR_OFFSETS
	.align		4
.L_234:
        /*04e0*/ 	.byte	0x04, 0x31
        /*04e2*/ 	.short	(.L_236 - .L_235)


	//   ....[0]....
.L_235:
        /*04e4*/ 	.word	0x00000190


	//   ....[1]....
        /*04e8*/ 	.word	0x000001d0


	//   ....[2]....
        /*04ec*/ 	.word	0x00000240


	//   ....[3]....
        /*04f0*/ 	.word	0x00029920


	//   ....[4]....
        /*04f4*/ 	.word	0x00029980


	//   ....[5]....
        /*04f8*/ 	.word	0x0002c5f0


	//   ....[6]....
        /*04fc*/ 	.word	0x0002c650


	//----- nvinfo : EIATTR_COOP_GROUP_MASK_REGIDS
	.align		4
.L_236:
        /*0500*/ 	.byte	0x04, 0x29
        /*0502*/ 	.short	(.L_238 - .L_237)


	//   ....[0]....
.L_237:
        /*0504*/ 	.word	0xffffffff


	//   ....[1]....
        /*0508*/ 	.word	0xffffffff


	//   ....[2]....
        /*050c*/ 	.word	0xffffffff


	//   ....[3]....
        /*0510*/ 	.word	0xffffffff


	//   ....[4]....
        /*0514*/ 	.word	0xffffffff


	//   ....[5]....
        /*0518*/ 	.word	0xffffffff


	//   ....[6]....
        /*051c*/ 	.word	0xffffffff


	//   ....[7]....
        /*0520*/ 	.word	0xffffffff


	//   ....[8]....
        /*0524*/ 	.word	0xffffffff


	//   ....[9]....
        /*0528*/ 	.word	0xffffffff


	//   ....[10]....
        /*052c*/ 	.word	0xffffffff


	//   ....[11]....
        /*0530*/ 	.word	0xffffffff


	//   ....[12]....
        /*0534*/ 	.word	0xffffffff


	//   ....[13]....
        /*0538*/ 	.word	0xffffffff


	//   ....[14]....
        /*053c*/ 	.word	0xffffffff


	//   ....[15]....
        /*0540*/ 	.word	0xffffffff


	//   ....[16]....
        /*0544*/ 	.word	0xffffffff


	//   ....[17]....
        /*0548*/ 	.word	0xffffffff


	//   ....[18]....
        /*054c*/ 	.word	0xffffffff


	//   ....[19]....
        /*0550*/ 	.word	0xffffffff


	//   ....[20]....
        /*0554*/ 	.word	0xffffffff


	//   ....[21]....
        /*0558*/ 	.word	0xffffffff


	//   ....[22]....
        /*055c*/ 	.word	0xffffffff


	//   ....[23]....
        /*0560*/ 	.word	0xffffffff


	//   ....[24]....
        /*0564*/ 	.word	0xffffffff


	//   ....[25]....
        /*0568*/ 	.word	0xffffffff


	//   ....[26]....
        /*056c*/ 	.word	0xffffffff


	//   ....[27]....
        /*0570*/ 	.word	0xffffffff


	//   ....[28]....
        /*0574*/ 	.word	0xffffffff


	//   ....[29]....
        /*0578*/ 	.word	0xffffffff


	//   ....[30]....
        /*057c*/ 	.word	0xffffffff


	//   ....[31]....
        /*0580*/ 	.word	0xffffffff


	//   ....[32]....
        /*0584*/ 	.word	0xffffffff


	//   ....[33]....
        /*0588*/ 	.word	0xffffffff


	//   ....[34]....
        /*058c*/ 	.word	0xffffffff


	//   ....[35]....
        /*0590*/ 	.word	0xffffffff


	//   ....[36]....
        /*0594*/ 	.word	0xffffffff


	//   ....[37]....
        /*0598*/ 	.word	0xffffffff


	//   ....[38]....
        /*059c*/ 	.word	0xffffffff


	//   ....[39]....
        /*05a0*/ 	.word	0xffffffff


	//   ....[40]....
        /*05a4*/ 	.word	0xffffffff


	//   ....[41]....
        /*05a8*/ 	.word	0xffffffff


	//   ....[42]....
        /*05ac*/ 	.word	0xffffffff


	//   ....[43]....
        /*05b0*/ 	.word	0xffffffff


	//   ....[44]....
        /*05b4*/ 	.word	0xffffffff


	//   ....[45]....
        /*05b8*/ 	.word	0xffffffff


	//   ....[46]....
        /*05bc*/ 	.word	0xffffffff


	//   ....[47]....
        /*05c0*/ 	.word	0xffffffff


	//   ....[48]....
        /*05c4*/ 	.word	0xffffffff


	//   ....[49]....
        /*05c8*/ 	.word	0xffffffff


	//   ....[50]....
        /*05cc*/ 	.word	0xffffffff


	//   ....[51]....
        /*05d0*/ 	.word	0xffffffff


	//   ....[52]....
        /*05d4*/ 	.word	0xffffffff


	//   ....[53]....
        /*05d8*/ 	.word	0xffffffff


	//   ....[54]....
        /*05dc*/ 	.word	0xffffffff


	//   ....[55]....
        /*05e0*/ 	.word	0xffffffff


	//   ....[56]....
        /*05e4*/ 	.word	0xffffffff


	//   ....[57]....
        /*05e8*/ 	.word	0xffffffff


	//   ....[58]....
        /*05ec*/ 	.word	0xffffffff


	//   ....[59]....
        /*05f0*/ 	.word	0xffffffff


	//   ....[60]....
        /*05f4*/ 	.word	0xffffffff


	//   ....[61]....
        /*05f8*/ 	.word	0xffffffff


	//   ....[62]....
        /*05fc*/ 	.word	0xffffffff


	//   ....[63]....
        /*0600*/ 	.word	0xffffffff


	//   ....[64]....
        /*0604*/ 	.word	0xffffffff


	//   ....[65]....
        /*0608*/ 	.word	0xffffffff


	//   ....[66]....
        /*060c*/ 	.word	0xffffffff


	//   ....[67]....
        /*0610*/ 	.word	0xffffffff


	//   ....[68]....
        /*0614*/ 	.word	0xffffffff


	//   ....[69]....
        /*0618*/ 	.word	0xffffffff


	//   ....[70]....
        /*061c*/ 	.word	0xffffffff


	//   ....[71]....
        /*0620*/ 	.word	0xffffffff


	//   ....[72]....
        /*0624*/ 	.word	0xffffffff


	//   ....[73]....
        /*0628*/ 	.word	0xffffffff


	//   ....[74]....
        /*062c*/ 	.word	0xffffffff


	//   ....[75]....
        /*0630*/ 	.word	0xffffffff


	//   ....[76]....
        /*0634*/ 	.word	0xffffffff


	//   ....[77]....
        /*0638*/ 	.word	0xffffffff


	//   ....[78]....
        /*063c*/ 	.word	0xffffffff


	//   ....[79]....
        /*0640*/ 	.word	0xffffffff


	//   ....[80]....
        /*0644*/ 	.word	0xffffffff


	//   ....[81]....
        /*0648*/ 	.word	0xffffffff


	//   ....[82]....
        /*064c*/ 	.word	0xffffffff


	//   ....[83]....
        /*0650*/ 	.word	0xffffffff


	//   ....[84]....
        /*0654*/ 	.word	0xffffffff


	//   ....[85]....
        /*0658*/ 	.word	0xffffffff


	//   ....[86]....
        /*065c*/ 	.word	0xffffffff


	//   ....[87]....
        /*0660*/ 	.word	0xffffffff


	//   ....[88]....
        /*0664*/ 	.word	0xffffffff


	//   ....[89]....
        /*0668*/ 	.word	0xffffffff


	//   ....[90]....
        /*066c*/ 	.word	0xffffffff


	//   ....[91]....
        /*0670*/ 	.word	0xffffffff


	//   ....[92]....
        /*0674*/ 	.word	0xffffffff


	//   ....[93]....
        /*0678*/ 	.word	0xffffffff


	//   ....[94]....
        /*067c*/ 	.word	0xffffffff


	//   ....[95]....
        /*0680*/ 	.word	0xffffffff


	//   ....[96]....
        /*0684*/ 	.word	0xffffffff


	//   ....[97]....
        /*0688*/ 	.word	0xffffffff


	//   ....[98]....
        /*068c*/ 	.word	0xffffffff


	//   ....[99]....
        /*0690*/ 	.word	0xffffffff


	//   ....[100]....
        /*0694*/ 	.word	0xffffffff


	//   ....[101]....
        /*0698*/ 	.word	0xffffffff


	//   ....[102]....
        /*069c*/ 	.word	0xffffffff


	//   ....[103]....
        /*06a0*/ 	.word	0xffffffff


	//   ....[104]....
        /*06a4*/ 	.word	0xffffffff


	//   ....[105]....
        /*06a8*/ 	.word	0xffffffff


	//   ....[106]....
        /*06ac*/ 	.word	0xffffffff


	//   ....[107]....
        /*06b0*/ 	.word	0xffffffff


	//   ....[108]....
        /*06b4*/ 	.word	0xffffffff


	//   ....[109]....
        /*06b8*/ 	.word	0xffffffff


	//   ....[110]....
        /*06bc*/ 	.word	0xffffffff


	//   ....[111]....
        /*06c0*/ 	.word	0xffffffff


	//   ....[112]....
        /*06c4*/ 	.word	0xffffffff


	//   ....[113]....
        /*06c8*/ 	.word	0xffffffff


	//   ....[114]....
        /*06cc*/ 	.word	0xffffffff


	//   ....[115]....
        /*06d0*/ 	.word	0xffffffff


	//   ....[116]....
        /*06d4*/ 	.word	0xffffffff


	//   ....[117]....
        /*06d8*/ 	.word	0xffffffff


	//   ....[118]....
        /*06dc*/ 	.word	0xffffffff


	//   ....[119]....
        /*06e0*/ 	.word	0xffffffff


	//   ....[120]....
        /*06e4*/ 	.word	0xffffffff


	//   ....[121]....
        /*06e8*/ 	.word	0xffffffff


	//   ....[122]....
        /*06ec*/ 	.word	0xffffffff


	//   ....[123]....
        /*06f0*/ 	.word	0xffffffff


	//   ....[124]....
        /*06f4*/ 	.word	0xffffffff


	//   ....[125]....
        /*06f8*/ 	.word	0xffffffff


	//   ....[126]....
        /*06fc*/ 	.word	0xffffffff


	//   ....[127]....
        /*0700*/ 	.word	0xffffffff


	//   ....[128]....
        /*0704*/ 	.word	0xffffffff


	//   ....[129]....
        /*0708*/ 	.word	0xffffffff


	//   ....[130]....
        /*070c*/ 	.word	0xffffffff


	//   ....[131]....
        /*0710*/ 	.word	0xffffffff


	//   ....[132]....
        /*0714*/ 	.word	0xffffffff


	//   ....[133]....
        /*0718*/ 	.word	0xffffffff


	//   ....[134]....
        /*071c*/ 	.word	0xffffffff


	//   ....[135]....
        /*0720*/ 	.word	0xffffffff


	//   ....[136]....
        /*0724*/ 	.word	0xffffffff


	//   ....[137]....
        /*0728*/ 	.word	0xffffffff


	//   ....[138]....
        /*072c*/ 	.word	0xffffffff


	//   ....[139]....
        /*0730*/ 	.word	0xffffffff


	//   ....[140]....
        /*0734*/ 	.word	0xffffffff


	//   ....[141]....
        /*0738*/ 	.word	0xffffffff


	//   ....[142]....
        /*073c*/ 	.word	0xffffffff


	//   ....[143]....
        /*0740*/ 	.word	0xffffffff


	//   ....[144]....
        /*0744*/ 	.word	0xffffffff


	//   ....[145]....
        /*0748*/ 	.word	0xffffffff


	//   ....[146]....
        /*074c*/ 	.word	0xffffffff


	//   ....[147]....
        /*0750*/ 	.word	0xffffffff


	//   ....[148]....
        /*0754*/ 	.word	0xffffffff


	//   ....[149]....
        /*0758*/ 	.word	0xffffffff


	//   ....[150]....
        /*075c*/ 	.word	0xffffffff


	//   ....[151]....
        /*0760*/ 	.word	0xffffffff


	//   ....[152]....
        /*0764*/ 	.word	0xffffffff


	//   ....[153]....
        /*0768*/ 	.word	0xffffffff


	//   ....[154]....
        /*076c*/ 	.word	0xffffffff


	//   ....[155]....
        /*0770*/ 	.word	0xffffffff


	//   ....[156]....
        /*0774*/ 	.word	0xffffffff


	//   ....[157]....
        /*0778*/ 	.word	0xffffffff


	//   ....[158]....
        /*077c*/ 	.word	0xffffffff


	//   ....[159]....
        /*0780*/ 	.word	0xffffffff


	//   ....[160]....
        /*0784*/ 	.word	0xffffffff


	//   ....[161]....
        /*0788*/ 	.word	0xffffffff


	//   ....[162]....
        /*078c*/ 	.word	0xffffffff


	//   ....[163]....
        /*0790*/ 	.word	0xffffffff


	//   ....[164]....
        /*0794*/ 	.word	0xffffffff


	//   ....[165]....
        /*0798*/ 	.word	0xffffffff


	//   ....[166]....
        /*079c*/ 	.word	0xffffffff


	//   ....[167]....
        /*07a0*/ 	.word	0xffffffff


	//   ....[168]....
        /*07a4*/ 	.word	0xffffffff


	//   ....[169]....
        /*07a8*/ 	.word	0xffffffff


	//   ....[170]....
        /*07ac*/ 	.word	0xffffffff


	//   ....[171]....
        /*07b0*/ 	.word	0xffffffff


	//   ....[172]....
        /*07b4*/ 	.word	0xffffffff


	//   ....[173]....
        /*07b8*/ 	.word	0xffffffff


	//   ....[174]....
        /*07bc*/ 	.word	0xffffffff


	//   ....[175]....
        /*07c0*/ 	.word	0xffffffff


	//   ....[176]....
        /*07c4*/ 	.word	0xffffffff


	//   ....[177]....
        /*07c8*/ 	.word	0xffffffff


	//   ....[178]....
        /*07cc*/ 	.word	0xffffffff


	//   ....[179]....
        /*07d0*/ 	.word	0xffffffff


	//   ....[180]....
        /*07d4*/ 	.word	0xffffffff


	//   ....[181]....
        /*07d8*/ 	.word	0xffffffff


	//   ....[182]....
        /*07dc*/ 	.word	0xffffffff


	//   ....[183]....
        /*07e0*/ 	.word	0xffffffff


	//   ....[184]....
        /*07e4*/ 	.word	0xffffffff


	//   ....[185]....
        /*07e8*/ 	.word	0xffffffff


	//   ....[186]....
        /*07ec*/ 	.word	0xffffffff


	//   ....[187]....
        /*07f0*/ 	.word	0xffffffff


	//   ....[188]....
        /*07f4*/ 	.word	0xffffffff


	//   ....[189]....
        /*07f8*/ 	.word	0xffffffff


	//   ....[190]....
        /*07fc*/ 	.word	0xffffffff


	//   ....[191]....
        /*0800*/ 	.word	0xffffffff


	//   ....[192]....
        /*0804*/ 	.word	0xffffffff


	//   ....[193]....
        /*0808*/ 	.word	0xffffffff


	//   ....[194]....
        /*080c*/ 	.word	0xffffffff


	//   ....[195]....
        /*0810*/ 	.word	0xffffffff


	//   ....[196]....
        /*0814*/ 	.word	0xffffffff


	//   ....[197]....
        /*0818*/ 	.word	0xffffffff


	//   ....[198]....
        /*081c*/ 	.word	0xffffffff


	//   ....[199]....
        /*0820*/ 	.word	0xffffffff


	//   ....[200]....
        /*0824*/ 	.word	0xffffffff


	//   ....[201]....
        /*0828*/ 	.word	0xffffffff


	//   ....[202]....
        /*082c*/ 	.word	0xffffffff


	//   ....[203]....
        /*0830*/ 	.word	0xffffffff


	//   ....[204]....
        /*0834*/ 	.word	0xffffffff


	//   ....[205]....
        /*0838*/ 	.word	0xffffffff


	//   ....[206]....
        /*083c*/ 	.word	0xffffffff


	//   ....[207]....
        /*0840*/ 	.word	0xffffffff


	//   ....[208]....
        /*0844*/ 	.word	0x0500000f


	//   ....[209]....
        /*0848*/ 	.word	0x0500000f


	//   ....[210]....
        /*084c*/ 	.word	0x0500000f


	//   ....[211]....
        /*0850*/ 	.word	0x0500000f


	//   ....[212]....
        /*0854*/ 	.word	0x0500000f


	//   ....[213]....
        /*0858*/ 	.word	0x0500000f


	//   ....[214]....
        /*085c*/ 	.word	0x0500000f


	//   ....[215]....
        /*0860*/ 	.word	0x0500000f


	//   ....[216]....
        /*0864*/ 	.word	0x0500000f


	//   ....[217]....
        /*0868*/ 	.word	0x0500000f


	//   ....[218]....
        /*086c*/ 	.word	0x0500000f


	//   ....[219]....
        /*0870*/ 	.word	0x0500000f


	//   ....[220]....
        /*0874*/ 	.word	0x0500000f


	//   ....[221]....
        /*0878*/ 	.word	0x0500000f


	//   ....[222]....
        /*087c*/ 	.word	0x0500000f


	//   ....[223]....
        /*0880*/ 	.word	0x0500000f


	//   ....[224]....
        /*0884*/ 	.word	0x0500000f


	//   ....[225]....
        /*0888*/ 	.word	0x0500000f


	//   ....[226]....
        /*088c*/ 	.word	0x0500000f


	//   ....[227]....
        /*0890*/ 	.word	0x0500000f


	//   ....[228]....
        /*0894*/ 	.word	0x0500000f


	//   ....[229]....
        /*0898*/ 	.word	0x0500000f


	//   ....[230]....
        /*089c*/ 	.word	0x0500000f


	//   ....[231]....
        /*08a0*/ 	.word	0x0500000f


	//   ....[232]....
        /*08a4*/ 	.word	0x0500000f


	//   ....[233]....
        /*08a8*/ 	.word	0x0500000f


	//   ....[234]....
        /*08ac*/ 	.word	0x0500000f


	//   ....[235]....
        /*08b0*/ 	.word	0x0500000f


	//   ....[236]....
        /*08b4*/ 	.word	0x0500000f


	//   ....[237]....
        /*08b8*/ 	.word	0x0500000f


	//   ....[238]....
        /*08bc*/ 	.word	0x0500000f


	//   ....[239]....
        /*08c0*/ 	.word	0x0500000f


	//   ....[240]....
        /*08c4*/ 	.word	0x0500000f


	//   ....[241]....
        /*08c8*/ 	.word	0x0500000f


	//   ....[242]....
        /*08cc*/ 	.word	0x0500000f


	//   ....[243]....
        /*08d0*/ 	.word	0x0500000f


	//   ....[244]....
        /*08d4*/ 	.word	0x0500000f


	//   ....[245]....
        /*08d8*/ 	.word	0x0500000f


	//   ....[246]....
        /*08dc*/ 	.word	0x0500000f


	//   ....[247]....
        /*08e0*/ 	.word	0x0500000f


	//   ....[248]....
        /*08e4*/ 	.word	0x0500000f


	//   ....[249]....
        /*08e8*/ 	.word	0x0500000f


	//   ....[250]....
        /*08ec*/ 	.word	0x0500000f


	//   ....[251]....
        /*08f0*/ 	.word	0x0500000f


	//   ....[252]....
        /*08f4*/ 	.word	0x0500000f


	//   ....[253]....
        /*08f8*/ 	.word	0x0500000f


	//   ....[254]....
        /*08fc*/ 	.word	0x0500000f


	//   ....[255]....
        /*0900*/ 	.word	0x0500000f


	//   ....[0]....
        /*0904*/ 	.word	0x0500000f


	//   ....[1]....
        /*0908*/ 	.word	0x0500000f


	//   ....[2]....
        /*090c*/ 	.word	0x0500000f


	//   ....[3]....
        /*0910*/ 	.word	0x0500000f


	//   ....[4]....
        /*0914*/ 	.word	0x0500000f


	//   ....[5]....
        /*0918*/ 	.word	0x0500000f


	//   ....[6]....
        /*091c*/ 	.word	0x0500000f


	//   ....[7]....
        /*0920*/ 	.word	0x0500000f


	//   ....[8]....
        /*0924*/ 	.word	0x0500000f


	//   ....[9]....
        /*0928*/ 	.word	0x0500000f


	//   ....[10]....
        /*092c*/ 	.word	0x0500000f


	//   ....[11]....
        /*0930*/ 	.word	0x0500000f


	//   ....[12]....
        /*0934*/ 	.word	0x0500000f


	//   ....[13]....
        /*0938*/ 	.word	0x0500000f


	//   ....[14]....
        /*093c*/ 	.word	0x0500000f


	//   ....[15]....
        /*0940*/ 	.word	0x0500000f


	//   ....[16]....
        /*0944*/ 	.word	0x0500000f


	//   ....[17]....
        /*0948*/ 	.word	0x0500000f


	//   ....[18]....
        /*094c*/ 	.word	0x0500000f


	//   ....[19]....
        /*0950*/ 	.word	0x0500000f


	//   ....[20]....
        /*0954*/ 	.word	0x0500000f


	//   ....[21]....
        /*0958*/ 	.word	0x0500000f


	//   ....[22]....
        /*095c*/ 	.word	0x0500000f


	//   ....[23]....
        /*0960*/ 	.word	0x0500000f


	//   ....[24]....
        /*0964*/ 	.word	0x0500000f


	//   ....[25]....
        /*0968*/ 	.word	0x0500000f


	//   ....[26]....
        /*096c*/ 	.word	0x0500000f


	//   ....[27]....
        /*0970*/ 	.word	0x0500000f


	//   ....[28]....
        /*0974*/ 	.word	0x0500000f


	//   ....[29]....
        /*0978*/ 	.word	0x0500000f


	//   ....[30]....
        /*097c*/ 	.word	0x0500000f


	//   ....[31]....
        /*0980*/ 	.word	0x0500000f


	//   ....[32]....
        /*0984*/ 	.word	0x0500000f


	//   ....[33]....
        /*0988*/ 	.word	0x0500000f


	//   ....[34]....
        /*098c*/ 	.word	0x0500000f


	//   ....[35]....
        /*0990*/ 	.word	0x0500000f


	//   ....[36]....
        /*0994*/ 	.word	0x0500000f


	//   ....[37]....
        /*0998*/ 	.word	0x0500000f


	//   ....[38]....
        /*099c*/ 	.word	0x0500000f


	//   ....[39]....
        /*09a0*/ 	.word	0x0500000f


	//   ....[40]....
        /*09a4*/ 	.word	0x0500000f


	//   ....[41]....
        /*09a8*/ 	.word	0x0500000f


	//   ....[42]....
        /*09ac*/ 	.word	0x0500000f


	//   ....[43]....
        /*09b0*/ 	.word	0x0500000f


	//   ....[44]....
        /*09b4*/ 	.word	0x0500000f


	//   ....[45]....
        /*09b8*/ 	.word	0x0500000f


	//   ....[46]....
        /*09bc*/ 	.word	0x0500000f


	//   ....[47]....
        /*09c0*/ 	.word	0x0500000f


	//   ....[48]....
        /*09c4*/ 	.word	0x0500000f


	//   ....[49]....
        /*09c8*/ 	.word	0x0500000f


	//   ....[50]....
        /*09cc*/ 	.word	0x0500000f


	//   ....[51]....
        /*09d0*/ 	.word	0x0500000f


	//   ....[52]....
        /*09d4*/ 	.word	0x0500000f


	//   ....[53]....
        /*09d8*/ 	.word	0x0500000f


	//   ....[54]....
        /*09dc*/ 	.word	0x0500000f


	//   ....[55]....
        /*09e0*/ 	.word	0x0500000f


	//   ....[56]....
        /*09e4*/ 	.word	0x0500000f


	//   ....[57]....
        /*09e8*/ 	.word	0x0500000f


	//   ....[58]....
        /*09ec*/ 	.word	0x0500000f


	//   ....[59]....
        /*09f0*/ 	.word	0x0500000f


	//   ....[60]....
        /*09f4*/ 	.word	0x0500000f


	//   ....[61]....
        /*09f8*/ 	.word	0x0500000f


	//   ....[62]....
        /*09fc*/ 	.word	0x0500000f


	//   ....[63]....
        /*0a00*/ 	.word	0x0500000f


	//   ....[64]....
        /*0a04*/ 	.word	0x0500000f


	//   ....[65]....
        /*0a08*/ 	.word	0x0500000f


	//   ....[66]....
        /*0a0c*/ 	.word	0x0500000f


	//   ....[67]....
        /*0a10*/ 	.word	0x0500000f


	//   ....[68]....
        /*0a14*/ 	.word	0x0500000f


	//   ....[69]....
        /*0a18*/ 	.word	0x0500000f


	//   ....[70]....
        /*0a1c*/ 	.word	0x0500000f


	//   ....[71]....
        /*0a20*/ 	.word	0x0500000f


	//   ....[72]....
        /*0a24*/ 	.word	0x0500000f


	//   ....[73]....
        /*0a28*/ 	.word	0x0500000f


	//   ....[74]....
        /*0a2c*/ 	.word	0x0500000f


	//   ....[75]....
        /*0a30*/ 	.word	0x0500000f


	//   ....[76]....
        /*0a34*/ 	.word	0x0500000f


	//   ....[77]....
        /*0a38*/ 	.word	0x0500000f


	//   ....[78]....
        /*0a3c*/ 	.word	0x0500000f


	//   ....[79]....
        /*0a40*/ 	.word	0x0500000f


	//   ....[80]....
        /*0a44*/ 	.word	0x0500000f


	//   ....[81]....
        /*0a48*/ 	.word	0x0500000f


	//   ....[82]....
        /*0a4c*/ 	.word	0x0500000f


	//   ....[83]....
        /*0a50*/ 	.word	0x0500000f


	//   ....[84]....
        /*0a54*/ 	.word	0x0500000f


	//   ....[85]....
        /*0a58*/ 	.word	0x0500000f


	//   ....[86]....
        /*0a5c*/ 	.word	0x0500000f


	//   ....[87]....
        /*0a60*/ 	.word	0x0500000f


	//   ....[88]....
        /*0a64*/ 	.word	0x0500000f


	//   ....[89]....
        /*0a68*/ 	.word	0x0500000f


	//   ....[90]....
        /*0a6c*/ 	.word	0x0500000f


	//   ....[91]....
        /*0a70*/ 	.word	0x0500000f


	//   ....[92]....
        /*0a74*/ 	.word	0x0500000f


	//   ....[93]....
        /*0a78*/ 	.word	0x0500000f


	//   ....[94]....
        /*0a7c*/ 	.word	0x0500000f


	//   ....[95]....
        /*0a80*/ 	.word	0x0500000f


	//   ....[96]....
        /*0a84*/ 	.word	0x0500000f


	//   ....[97]....
        /*0a88*/ 	.word	0x0500000f


	//   ....[98]....
        /*0a8c*/ 	.word	0x0500000f


	//   ....[99]....
        /*0a90*/ 	.word	0x0500000f


	//   ....[100]....
        /*0a94*/ 	.word	0x0500000f


	//   ....[101]....
        /*0a98*/ 	.word	0x0500000f


	//   ....[102]....
        /*0a9c*/ 	.word	0x0500000f


	//   ....[103]....
        /*0aa0*/ 	.word	0x0500000f


	//   ....[104]....
        /*0aa4*/ 	.word	0x0500000f


	//   ....[105]....
        /*0aa8*/ 	.word	0x0500000f


	//----- nvinfo : EIATTR_COOP_GROUP_INSTR_OFFSETS
	.align		4
.L_238:
        /*0aac*/ 	.byte	0x04, 0x28
        /*0aae*/ 	.short	(.L_240 - .L_239)


	//   ....[0]....
.L_239:
        /*0ab0*/ 	.word	0x00000070


	//   ....[1]....
        /*0ab4*/ 	.word	0x000001a0


	//   ....[2]....
        /*0ab8*/ 	.word	0x000001f0


	//   ....[3]....
        /*0abc*/ 	.word	0x00000420


	//   ....[4]....
        /*0ac0*/ 	.word	0x00000580


	//   ....[5]....
        /*0ac4*/ 	.word	0x000006a0


	//   ....[6]....
        /*0ac8*/ 	.word	0x00000800


	//   ....[7]....
        /*0acc*/ 	.word	0x0000a330


	//   ....[8]....
        /*0ad0*/ 	.word	0x0000ac20


	//   ....[9]....
        /*0ad4*/ 	.word	0x0000ac30


	//   ....[10]....
        /*0ad8*/ 	.word	0x0000ac40


	//   ....[11]....
        /*0adc*/ 	.word	0x0000ac50


	//   ....[12]....
        /*0ae0*/ 	.word	0x0000e2e0


	//   ....[13]....
        /*0ae4*/ 	.word	0x0000e2f0


	//   ....[14]....
        /*0ae8*/ 	.word	0x0000e300


	//   ....[15]....
        /*0aec*/ 	.word	0x0000e310


	//   ....[16]....
        /*0af0*/ 	.word	0x00011f40


	//   ....[17]....
        /*0af4*/ 	.word	0x000130a0


	//   ....[18]....
        /*0af8*/ 	.word	0x000139f0


	//   ....[19]....
        /*0afc*/ 	.word	0x00013d40


	//   ....[20]....
        /*0b00*/ 	.word	0x00014370


	//   ....[21]....
        /*0b04*/ 	.word	0x000143d0


	//   ....[22]....
        /*0b08*/ 	.word	0x000166e0


	//   ....[23]....
        /*0b0c*/ 	.word	0x000168b0


	//   ....[24]....
        /*0b10*/ 	.word	0x00017260


	//   ....[25]....
        /*0b14*/ 	.word	0x00017280


	//   ....[26]....
        /*0b18*/ 	.word	0x00017f40


	//   ....[27]....
        /*0b1c*/ 	.word	0x00017f60


	//   ....[28]....
        /*0b20*/ 	.word	0x0001a670


	//   ....[29]....
        /*0b24*/ 	.word	0x0001a6a0


	//   ....[30]....
        /*0b28*/ 	.word	0x0001a6d0


	//   ....[31]....
        /*0b2c*/ 	.word	0x0001a730


	//   ....[32]....
        /*0b30*/ 	.word	0x0001c9e0


	//   ....[33]....
        /*0b34*/ 	.word	0x0001cfb0


	//   ....[34]....
        /*0b38*/ 	.word	0x0001d960


	//   ....[35]....
        /*0b3c*/ 	.word	0x0001d980


	//   ....[36]....
        /*0b40*/ 	.word	0x0001e640


	//   ....[37]....
        /*0b44*/ 	.word	0x0001e660


	//   ....[38]....
        /*0b48*/ 	.word	0x0001fb20


	//   ....[39]....
        /*0b4c*/ 	.word	0x0001fb30


	//   ....[40]....
        /*0b50*/ 	.word	0x0001fbb0


	//   ....[41]....
        /*0b54*/ 	.word	0x0001fbc0


	//   ....[42]....
        /*0b58*/ 	.word	0x00020af0


	//   ....[43]....
        /*0b5c*/ 	.word	0x00020bb0


	//   ....[44]....
        /*0b60*/ 	.word	0x00020c30


	//   ....[45]....
        /*0b64*/ 	.word	0x00020cb0


	//   ....[46]....
        /*0b68*/ 	.word	0x00020d20


	//   ....[47]....
        /*0b6c*/ 	.word	0x00020d50


	//   ....[48]....
        /*0b70*/ 	.word	0x00020d80


	//   ....[49]....
        /*0b74*/ 	.word	0x00020db0


	//   ....[50]....
        /*0b78*/ 	.word	0x00020de0


	//   ....[51]....
        /*0b7c*/ 	.word	0x00020e10


	//   ....[52]....
        /*0b80*/ 	.word	0x00020e40


	//   ....[53]....
        /*0b84*/ 	.word	0x00020e70


	//   ....[54]....
        /*0b88*/ 	.word	0x00020ea0


	//   ....[55]....
        /*0b8c*/ 	.word	0x00020ed0


	//   ....[56]....
        /*0b90*/ 	.word	0x00020f00


	//   ....[57]....
        /*0b94*/ 	.word	0x00020f30


	//   ....[58]....
        /*0b98*/ 	.word	0x00020f60


	//   ....[59]....
        /*0b9c*/ 	.word	0x00020f90


	//   ....[60]....
        /*0ba0*/ 	.word	0x00020fc0


	//   ....[61]....
        /*0ba4*/ 	.word	0x00020ff0


	//   ....[62]....
        /*0ba8*/ 	.word	0x00021020


	//   ....[63]....
        /*0bac*/ 	.word	0x00021050


	//   ....[64]....
        /*0bb0*/ 	.word	0x00021080


	//   ....[65]....
        /*0bb4*/ 	.word	0x000210b0


	//   ....[66]....
        /*0bb8*/ 	.word	0x000210e0


	//   ....[67]....
        /*0bbc*/ 	.word	0x00021110


	//   ....[68]....
        /*0bc0*/ 	.word	0x00021140


	//   ....[69]....
        /*0bc4*/ 	.word	0x00021170


	//   ....[70]....
        /*0bc8*/ 	.word	0x000211a0


	//   ....[71]....
        /*0bcc*/ 	.word	0x000211d0


	//   ....[72]....
        /*0bd0*/ 	.word	0x00021200


	//   ....[73]....
        /*0bd4*/ 	.word	0x00021230


	//   ....[74]....
        /*0bd8*/ 	.word	0x00021260


	//   ....[75]....
        /*0bdc*/ 	.word	0x00021290


	//   ....[76]....
        /*0be0*/ 	.word	0x000212c0


	//   ....[77]....
        /*0be4*/ 	.word	0x000212e0


	//   ....[78]....
        /*0be8*/ 	.word	0x00021300


	//   ....[79]....
        /*0bec*/ 	.word	0x00021330


	//   ....[80]....
        /*0bf0*/ 	.word	0x00021360


	//   ....[81]....
        /*0bf4*/ 	.word	0x00021380


	//   ....[82]....
        /*0bf8*/ 	.word	0x000213b0


	//   ....[83]....
        /*0bfc*/ 	.word	0x000213e0


	//   ....[84]....
        /*0c00*/ 	.word	0x00021410


	//   ....[85]....
        /*0c04*/ 	.word	0x00021440


	//   ....[86]....
        /*0c08*/ 	.word	0x00021470


	//   ....[87]....
        /*0c0c*/ 	.word	0x000214a0


	//   ....[88]....
        /*0c10*/ 	.word	0x000214d0


	//   ....[89]....
        /*0c14*/ 	.word	0x00021500


	//   ....[90]....
        /*0c18*/ 	.word	0x00021520


	//   ....[91]....
        /*0c1c*/ 	.word	0x00021530


	//   ....[92]....
        /*0c20*/ 	.word	0x00021550


	//   ....[93]....
        /*0c24*/ 	.word	0x00021570


	//   ....[94]....
        /*0c28*/ 	.word	0x00021580


	//   ....[95]....
        /*0c2c*/ 	.word	0x000215b0


	//   ....[96]....
        /*0c30*/ 	.word	0x000215e0


	//   ....[97]....
        /*0c34*/ 	.word	0x00021600


	//   ....[98]....
        /*0c38*/ 	.word	0x00021610


	//   ....[99]....
        /*0c3c*/ 	.word	0x00021640


	//   ....[100]....
        /*0c40*/ 	.word	0x00021650


	//   ....[101]....
        /*0c44*/ 	.word	0x00021680


	//   ....[102]....
        /*0c48*/ 	.word	0x000216a0


	//   ....[103]....
        /*0c4c*/ 	.word	0x000216d0


	//   ....[104]....
        /*0c50*/ 	.word	0x00021700


	//   ....[105]....
        /*0c54*/ 	.word	0x00021730


	//   ....[106]....
        /*0c58*/ 	.word	0x00021750


	//   ....[107]....
        /*0c5c*/ 	.word	0x00021760


	//   ....[108]....
        /*0c60*/ 	.word	0x00021770


	//   ....[109]....
        /*0c64*/ 	.word	0x00021780


	//   ....[110]....
        /*0c68*/ 	.word	0x00021790


	//   ....[111]....
        /*0c6c*/ 	.word	0x000217a0


	//   ....[112]....
        /*0c70*/ 	.word	0x000217c0


	//   ....[113]....
        /*0c74*/ 	.word	0x000217f0


	//   ....[114]....
        /*0c78*/ 	.word	0x00021820


	//   ....[115]....
        /*0c7c*/ 	.word	0x00021850


	//   ....[116]....
        /*0c80*/ 	.word	0x00021880


	//   ....[117]....
        /*0c84*/ 	.word	0x000218b0


	//   ....[118]....
        /*0c88*/ 	.word	0x000218e0


	//   ....[119]....
        /*0c8c*/ 	.word	0x00021910


	//   ....[120]....
        /*0c90*/ 	.word	0x00021940


	//   ....[121]....
        /*0c94*/ 	.word	0x00021970


	//   ....[122]....
        /*0c98*/ 	.word	0x000219a0


	//   ....[123]....
        /*0c9c*/ 	.word	0x000219d0


	//   ....[124]....
        /*0ca0*/ 	.word	0x00021a00


	//   ....[125]....
        /*0ca4*/ 	.word	0x00021a30


	//   ....[126]....
        /*0ca8*/ 	.word	0x00021a50


	//   ....[127]....
        /*0cac*/ 	.word	0x00021a60


	//   ....[128]....
        /*0cb0*/ 	.word	0x00021a70


	//   ....[129]....
        /*0cb4*/ 	.word	0x00021a90


	//   ....[130]....
        /*0cb8*/ 	.word	0x00021ab0


	//   ....[131]....
        /*0cbc*/ 	.word	0x00021ad0


	//   ....[132]....
        /*0cc0*/ 	.word	0x00021b00


	//   ....[133]....
        /*0cc4*/ 	.word	0x00021b30


	//   ....[134]....
        /*0cc8*/ 	.word	0x00021b60


	//   ....[135]....
        /*0ccc*/ 	.word	0x00021b90


	//   ....[136]....
        /*0cd0*/ 	.word	0x00021bc0


	//   ....[137]....
        /*0cd4*/ 	.word	0x00021bf0


	//   ....[138]....
        /*0cd8*/ 	.word	0x00022510


	//   ....[139]....
        /*0cdc*/ 	.word	0x00022530


	//   ....[140]....
        /*0ce0*/ 	.word	0x00022540


	//   ....[141]....
        /*0ce4*/ 	.word	0x00022550


	//   ....[142]....
        /*0ce8*/ 	.word	0x00022e30


	//   ....[143]....
        /*0cec*/ 	.word	0x00022e40


	//   ....[144]....
        /*0cf0*/ 	.word	0x00022f90


	//   ....[145]....
        /*0cf4*/ 	.word	0x00022fa0


	//   ....[146]....
        /*0cf8*/ 	.word	0x000230f0


	//   ....[147]....
        /*0cfc*/ 	.word	0x00023100


	//   ....[148]....
        /*0d00*/ 	.word	0x00023250


	//   ....[149]....
        /*0d04*/ 	.word	0x00023260


	//   ....[150]....
        /*0d08*/ 	.word	0x00023650


	//   ....[151]....
        /*0d0c*/ 	.word	0x00023660


	//   ....[152]....
        /*0d10*/ 	.word	0x00024290


	//   ....[153]....
        /*0d14*/ 	.word	0x000242a0


	//   ....[154]....
        /*0d18*/ 	.word	0x00025610


	//   ....[155]....
        /*0d1c*/ 	.word	0x00025620


	//   ....[156]....
        /*0d20*/ 	.word	0x00025780


	//   ....[157]....
        /*0d24*/ 	.word	0x00025790


	//   ....[158]....
        /*0d28*/ 	.word	0x000258e0


	//   ....[159]....
        /*0d2c*/ 	.word	0x000258f0


	//   ....[160]....
        /*0d30*/ 	.word	0x00025a40


	//   ....[161]....
        /*0d34*/ 	.word	0x00025a50


	//   ....[162]....
        /*0d38*/ 	.word	0x00025c00


	//   ....[163]....
        /*0d3c*/ 	.word	0x00025e40


	//   ....[164]....
        /*0d40*/ 	.word	0x00025e70


	//   ....[165]....
        /*0d44*/ 	.word	0x00025ea0


	//   ....[166]....
        /*0d48*/ 	.word	0x00025ed0


	//   ....[167]....
        /*0d4c*/ 	.word	0x00025f00


	//   ....[168]....
        /*0d50*/ 	.word	0x00025f30


	//   ....[169]....
        /*0d54*/ 	.word	0x000260d0


	//   ....[170]....
        /*0d58*/ 	.word	0x00026100


	//   ....[171]....
        /*0d5c*/ 	.word	0x00026130


	//   ....[172]....
        /*0d60*/ 	.word	0x00026160


	//   ....[173]....
        /*0d64*/ 	.word	0x00026190


	//   ....[174]....
        /*0d68*/ 	.word	0x000261c0


	//   ....[175]....
        /*0d6c*/ 	.word	0x00026260


	//   ....[176]....
        /*0d70*/ 	.word	0x00026290


	//   ....[177]....
        /*0d74*/ 	.word	0x000262a0


	//   ....[178]....
        /*0d78*/ 	.word	0x000262d0


	//   ....[179]....
        /*0d7c*/ 	.word	0x00027d50


	//   ....[180]....
        /*0d80*/ 	.word	0x0002a0b0


	//   ....[181]....
        /*0d84*/ 	.word	0x0002ae30


	//   ....[182]....
        /*0d88*/ 	.word	0x0002ae50


	//   ....[183]....
        /*0d8c*/ 	.word	0x0002aeb0


	//   ....[184]....
        /*0d90*/ 	.word	0x0002af30


	//   ....[185]....
        /*0d94*/ 	.word	0x0002afc0


	//   ....[186]....
        /*0d98*/ 	.word	0x0002afd0


	//   ....[187]....
        /*0d9c*/ 	.word	0x0002b020


	//   ....[188]....
        /*0da0*/ 	.word	0x0002b060


	//   ....[189]....
        /*0da4*/ 	.word	0x0002d0b0


	//   ....[190]....
        /*0da8*/ 	.word	0x0002d0e0


	//   ....[191]....
        /*0dac*/ 	.word	0x0002d140


	//   ....[192]....
        /*0db0*/ 	.word	0x0002d170


	//   ....[193]....
        /*0db4*/ 	.word	0x0002d1a0


	//   ....[194]....
        /*0db8*/ 	.word	0x0002d1d0


	//   ....[195]....
        /*0dbc*/ 	.word	0x0002d200


	//   ....[196]....
        /*0dc0*/ 	.word	0x0002d230


	//   ....[197]....
        /*0dc4*/ 	.word	0x0002d400


	//   ....[198]....
        /*0dc8*/ 	.word	0x0002d430


	//   ....[199]....
        /*0dcc*/ 	.word	0x0002d460


	//   ....[200]....
        /*0dd0*/ 	.word	0x0002d490


	//   ....[201]....
        /*0dd4*/ 	.word	0x0002d4c0


	//   ....[202]....
        /*0dd8*/ 	.word	0x0002d4f0


	//   ....[203]....
        /*0ddc*/ 	.word	0x0002d5d0


	//   ....[204]....
        /*0de0*/ 	.word	0x0002d5f0


	//   ....[205]....
        /*0de4*/ 	.word	0x0002d600


	//   ....[206]....
        /*0de8*/ 	.word	0x0002d680


	//   ....[207]....
        /*0dec*/ 	.word	0x0002e1d0


	//   ....[208]....
        /*0df0*/ 	.word	0x0002e650


	//   ....[209]....
        /*0df4*/ 	.word	0x0002e6f0


	//   ....[210]....
        /*0df8*/ 	.word	0x0002e780


	//   ....[211]....
        /*0dfc*/ 	.word	0x0002e7d0


	//   ....[212]....
        /*0e00*/ 	.word	0x0002e820


	//   ....[213]....
        /*0e04*/ 	.word	0x0002e8f0


	//   ....[214]....
        /*0e08*/ 	.word	0x0002e980


	//   ....[215]....
        /*0e0c*/ 	.word	0x0002e9d0


	//   ....[216]....
        /*0e10*/ 	.word	0x0002ea20


	//   ....[217]....
        /*0e14*/ 	.word	0x0002ee90


	//   ....[218]....
        /*0e18*/ 	.word	0x0002efb0


	//   ....[219]....
        /*0e1c*/ 	.word	0x0002f0e0


	//   ....[220]....
        /*0e20*/ 	.word	0x0002f200


	//   ....[221]....
        /*0e24*/ 	.word	0x0002f330


	//   ....[222]....
        /*0e28*/ 	.word	0x0002f450


	//   ....[223]....
        /*0e2c*/ 	.word	0x0002f570


	//   ....[224]....
        /*0e30*/ 	.word	0x0002f5c0


	//   ....[225]....
        /*0e34*/ 	.word	0x0002f630


	//   ....[226]....
        /*0e38*/ 	.word	0x0002f6c0


	//   ....[227]....
        /*0e3c*/ 	.word	0x0002f720


	//   ....[228]....
        /*0e40*/ 	.word	0x0002f780


	//   ....[229]....
        /*0e44*/ 	.word	0x0002f800


	//   ....[230]....
        /*0e48*/ 	.word	0x0002f870


	//   ....[231]....
        /*0e4c*/ 	.word	0x0002f8d0


	//   ....[232]....
        /*0e50*/ 	.word	0x0002f920


	//   ....[233]....
        /*0e54*/ 	.word	0x0002f9a0


	//   ....[234]....
        /*0e58*/ 	.word	0x0002fa10


	//   ....[235]....
        /*0e5c*/ 	.word	0x0002fa70


	//   ....[236]....
        /*0e60*/ 	.word	0x0002fac0


	//   ....[237]....
        /*0e64*/ 	.word	0x0002fb40


	//   ....[238]....
        /*0e68*/ 	.word	0x0002fbb0


	//   ....[239]....
        /*0e6c*/ 	.word	0x0002fc10


	//   ....[240]....
        /*0e70*/ 	.word	0x0002fc60


	//   ....[241]....
        /*0e74*/ 	.word	0x0002fd10


	//   ....[242]....
        /*0e78*/ 	.word	0x0002fd60


	//   ....[243]....
        /*0e7c*/ 	.word	0x0002fdc0


	//   ....[244]....
        /*0e80*/ 	.word	0x0002fe10


	//   ....[245]....
        /*0e84*/ 	.word	0x0002fe90


	//   ....[246]....
        /*0e88*/ 	.word	0x0002fee0


	//   ....[247]....
        /*0e8c*/ 	.word	0x0002ff40


	//   ....[248]....
        /*0e90*/ 	.word	0x0002ffb0


	//   ....[249]....
        /*0e94*/ 	.word	0x00030020


	//   ....[250]....
        /*0e98*/ 	.word	0x00030080


	//   ....[251]....
        /*0e9c*/ 	.word	0x000300f0


	//   ....[252]....
        /*0ea0*/ 	.word	0x00030150


	//   ....[253]....
        /*0ea4*/ 	.word	0x000301b0


	//   ....[254]....
        /*0ea8*/ 	.word	0x00030220


	//   ....[255]....
        /*0eac*/ 	.word	0x00030280


	//   ....[0]....
        /*0eb0*/ 	.word	0x000302f0


	//   ....[1]....
        /*0eb4*/ 	.word	0x00030370


	//   ....[2]....
        /*0eb8*/ 	.word	0x000303e0


	//   ....[3]....
        /*0ebc*/ 	.word	0x00030440


	//   ....[4]....
        /*0ec0*/ 	.word	0x00030490


	//   ....[5]....
        /*0ec4*/ 	.word	0x000304f0


	//   ....[6]....
        /*0ec8*/ 	.word	0x00030580


	//   ....[7]....
        /*0ecc*/ 	.word	0x000305e0


	//   ....[8]....
        /*0ed0*/ 	.word	0x00030630


	//   ....[9]....
        /*0ed4*/ 	.word	0x000306d0


	//   ....[10]....
        /*0ed8*/ 	.word	0x00030720


	//   ....[11]....
        /*0edc*/ 	.word	0x00030780


	//   ....[12]....
        /*0ee0*/ 	.word	0x000307d0


	//   ....[13]....
        /*0ee4*/ 	.word	0x00030850


	//   ....[14]....
        /*0ee8*/ 	.word	0x000308a0


	//   ....[15]....
        /*0eec*/ 	.word	0x00030900


	//   ....[16]....
        /*0ef0*/ 	.word	0x00030970


	//   ....[17]....
        /*0ef4*/ 	.word	0x000309e0


	//   ....[18]....
        /*0ef8*/ 	.word	0x00030a40


	//   ....[19]....
        /*0efc*/ 	.word	0x00030ab0


	//   ....[20]....
        /*0f00*/ 	.word	0x00030b10


	//   ....[21]....
        /*0f04*/ 	.word	0x00030b80


	//   ....[22]....
        /*0f08*/ 	.word	0x00030bd0


	//   ....[23]....
        /*0f0c*/ 	.word	0x00030c40


	//   ....[24]....
        /*0f10*/ 	.word	0x00030ca0


	//   ....[25]....
        /*0f14*/ 	.word	0x00030d20


	//   ....[26]....
        /*0f18*/ 	.word	0x00030d70


	//   ....[27]....
        /*0f1c*/ 	.word	0x00030df0


	//   ....[28]....
        /*0f20*/ 	.word	0x00030e40


	//   ....[29]....
        /*0f24*/ 	.word	0x00030ec0


	//   ....[30]....
        /*0f28*/ 	.word	0x00030f30


	//   ....[31]....
        /*0f2c*/ 	.word	0x00030f90


	//   ....[32]....
        /*0f30*/ 	.word	0x00030ff0


	//   ....[33]....
        /*0f34*/ 	.word	0x00031070


	//   ....[34]....
        /*0f38*/ 	.word	0x000310e0


	//   ....[35]....
        /*0f3c*/ 	.word	0x00031140


	//   ....[36]....
        /*0f40*/ 	.word	0x00031190


	//   ....[37]....
        /*0f44*/ 	.word	0x000311f0


	//   ....[38]....
        /*0f48*/ 	.word	0x00031240


	//   ....[39]....
        /*0f4c*/ 	.word	0x000312a0


	//   ....[40]....
        /*0f50*/ 	.word	0x000312f0


	//   ....[41]....
        /*0f54*/ 	.word	0x00031350


	//   ....[42]....
        /*0f58*/ 	.word	0x000313b0


	//   ....[43]....
        /*0f5c*/ 	.word	0x00031410


	//   ....[44]....
        /*0f60*/ 	.word	0x00031460


	//   ....[45]....
        /*0f64*/ 	.word	0x000314f0


	//   ....[46]....
        /*0f68*/ 	.word	0x00031550


	//   ....[47]....
        /*0f6c*/ 	.word	0x000315b0


	//   ....[48]....
        /*0f70*/ 	.word	0x00031600


	//   ....[49]....
        /*0f74*/ 	.word	0x00031690


	//   ....[50]....
        /*0f78*/ 	.word	0x00031710


	//   ....[51]....
        /*0f7c*/ 	.word	0x00031790


	//   ....[52]....
        /*0f80*/ 	.word	0x000317e0


	//   ....[53]....
        /*0f84*/ 	.word	0x00031870


	//   ....[54]....
        /*0f88*/ 	.word	0x000318e0


	//   ....[55]....
        /*0f8c*/ 	.word	0x00031960


	//   ....[56]....
        /*0f90*/ 	.word	0x000319b0


	//   ....[57]....
        /*0f94*/ 	.word	0x00031a40


	//   ....[58]....
        /*0f98*/ 	.word	0x00031a90


	//   ....[59]....
        /*0f9c*/ 	.word	0x00031b20


	//   ....[60]....
        /*0fa0*/ 	.word	0x00031bb0


	//   ....[61]....
        /*0fa4*/ 	.word	0x00031c40


	//   ....[62]....
        /*0fa8*/ 	.word	0x00031cd0


	//   ....[63]....
        /*0fac*/ 	.word	0x00031d60


	//   ....[64]....
        /*0fb0*/ 	.word	0x00031df0


	//   ....[65]....
        /*0fb4*/ 	.word	0x00031e70


	//   ....[66]....
        /*0fb8*/ 	.word	0x00031ec0


	//   ....[67]....
        /*0fbc*/ 	.word	0x00031f60


	//   ....[68]....
        /*0fc0*/ 	.word	0x00031ff0


	//   ....[69]....
        /*0fc4*/ 	.word	0x00032070


	//   ....[70]....
        /*0fc8*/ 	.word	0x000320c0


	//   ....[71]....
        /*0fcc*/ 	.word	0x00032150


	//   ....[72]....
        /*0fd0*/ 	.word	0x000321e0


	//   ....[73]....
        /*0fd4*/ 	.word	0x00032270


	//   ....[74]....
        /*0fd8*/ 	.word	0x00032300


	//   ....[75]....
        /*0fdc*/ 	.word	0x00032390


	//   ....[76]....
        /*0fe0*/ 	.word	0x00032420


	//   ....[77]....
        /*0fe4*/ 	.word	0x000324e0


	//   ....[78]....
        /*0fe8*/ 	.word	0x000327c0


	//   ....[79]....
        /*0fec*/ 	.word	0x000329d0


	//   ....[80]....
        /*0ff0*/ 	.word	0x00032a20


	//   ....[81]....
        /*0ff4*/ 	.word	0x00032a80


	//   ....[82]....
        /*0ff8*/ 	.word	0x00032b90


	//   ....[83]....
        /*0ffc*/ 	.word	0x00032bf0


	//   ....[84]....
        /*1000*/ 	.word	0x00032d00


	//   ....[85]....
        /*1004*/ 	.word	0x00032d60


	//   ....[86]....
        /*1008*/ 	.word	0x00032e40


	//   ....[87]....
        /*100c*/ 	.word	0x00033160


	//   ....[88]....
        /*1010*/ 	.word	0x00033200


	//   ....[89]....
        /*1014*/ 	.word	0x000333a0


	//   ....[90]....
        /*1018*/ 	.word	0x00033420


	//   ....[91]....
        /*101c*/ 	.word	0x000334a0


	//   ....[92]....
        /*1020*/ 	.word	0x00033520


	//   ....[93]....
        /*1024*/ 	.word	0x000335a0


	//   ....[94]....
        /*1028*/ 	.word	0x00033630


	//   ....[95]....
        /*102c*/ 	.word	0x000336d0


	//   ....[96]....
        /*1030*/ 	.word	0x00033780


	//   ....[97]....
        /*1034*/ 	.word	0x00033800


	//   ....[98]....
        /*1038*/ 	.word	0x00033880


	//   ....[99]....
        /*103c*/ 	.word	0x00033900


	//   ....[100]....
        /*1040*/ 	.word	0x00033990


	//   ....[101]....
        /*1044*/ 	.word	0x00033a10


	//   ....[102]....
        /*1048*/ 	.word	0x00033ac0


	//   ....[103]....
        /*104c*/ 	.word	0x00033b10


	//   ....[104]....
        /*1050*/ 	.word	0x00033bd0


	//   ....[105]....
        /*1054*/ 	.word	0x00033d00


	//----- nvinfo : EIATTR_REG_RECONFIG
	.align		4
.L_240:
        /*1058*/ 	.byte	0x01, 0x54
	.zero		2


	//----- nvinfo : EIATTR_SYSCALL_OFFSETS
	.align		4
        /*105c*/ 	.byte	0x04, 0x46
        /*105e*/ 	.short	(.L_242 - .L_241)


	//   ....[0]....
.L_241:
        /*1060*/ 	.word	0x00002220


	//   ....[1]....
        /*1064*/ 	.word	0x00002370


	//   ....[2]....
        /*1068*/ 	.word	0x0000a4c0


	//   ....[3]....
        /*106c*/ 	.word	0x0000aa00


	//   ....[4]....
        /*1070*/ 	.word	0x00029b20


	//   ....[5]....
        /*1074*/ 	.word	0x00029cb0


	//   ....[6]....
        /*1078*/ 	.word	0x00029e00


	//   ....[7]....
        /*107c*/ 	.word	0x00029f40


	//   ....[8]....
        /*1080*/ 	.word	0x0002a9c0


	//----- nvinfo : EIATTR_MBARRIER_INSTR_OFFSETS
	.align		4
.L_242:
        /*1084*/ 	.byte	0x04, 0x39
        /*1086*/ 	.short	(.L_244 - .L_243)


	//   ....[0]....
.L_243:
        /*1088*/ 	.word	0x000002d0
        /*108c*/ 	.word	0x000000ff
        /*1090*/ 	.word	0x0002a800
        /*1094*/ 	.short	0x0100
        /*1096*/ 	.byte	0x08
	.zero		1


	//   ....[1]....
        /*1098*/ 	.word	0x000002e0
        /*109c*/ 	.word	0x000000ff
        /*10a0*/ 	.word	0x0002a820
        /*10a4*/ 	.short	0x0100
        /*10a6*/ 	.byte	0x08
	.zero		1


	//   ....[2]....
        /*10a8*/ 	.word	0x000003d0
        /*10ac*/ 	.word	0x000000ff
        /*10b0*/ 	.word	0x0002a830
        /*10b4*/ 	.short	0x0100
        /*10b6*/ 	.byte	0x08
	.zero		1


	//   ....[3]....
        /*10b8*/ 	.word	0x000003e0
        /*10bc*/ 	.word	0x000000ff
        /*10c0*/ 	.word	0x0002a840
        /*10c4*/ 	.short	0x0100
        /*10c6*/ 	.byte	0x08
	.zero		1


	//   ....[4]....
        /*10c8*/ 	.word	0x000003f0
        /*10cc*/ 	.word	0x000000ff
        /*10d0*/ 	.word	0x0002a838
        /*10d4*/ 	.short	0x0100
        /*10d6*/ 	.byte	0x08
	.zero		1


	//   ....[5]....
        /*10d8*/ 	.word	0x00000400
        /*10dc*/ 	.word	0x000000ff
        /*10e0*/ 	.word	0x0002a848
        /*10e4*/ 	.short	0x0100
        /*10e6*/ 	.byte	0x08
	.zero		1


	//   ....[6]....
        /*10e8*/ 	.word	0x00000530
        /*10ec*/ 	.word	0x000000ff
        /*10f0*/ 	.word	0x0002a850
        /*10f4*/ 	.short	0x0100
        /*10f6*/ 	.byte	0x08
	.zero		1


	//   ....[7]....
        /*10f8*/ 	.word	0x00000540
        /*10fc*/ 	.word	0x000000ff
        /*1100*/ 	.word	0x0002a860
        /*1104*/ 	.short	0x0100
        /*1106*/ 	.byte	0x08
	.zero		1


	//   ....[8]....
        /*1108*/ 	.word	0x00000550
        /*110c*/ 	.word	0x000000ff
        /*1110*/ 	.word	0x0002a858
        /*1114*/ 	.short	0x0100
        /*1116*/ 	.byte	0x08
	.zero		1


	//   ....[9]....
        /*1118*/ 	.word	0x00000560
        /*111c*/ 	.word	0x000000ff
        /*1120*/ 	.word	0x0002a868
        /*1124*/ 	.short	0x0100
        /*1126*/ 	.byte	0x08
	.zero		1


	//   ....[10]....
        /*1128*/ 	.word	0x00000650
        /*112c*/ 	.word	0x000000ff
        /*1130*/ 	.word	0x0002a870
        /*1134*/ 	.short	0x0100
        /*1136*/ 	.byte	0x06
	.zero		1


	//   ....[11]....
        /*1138*/ 	.word	0x00000660
        /*113c*/ 	.word	0x000000ff
        /*1140*/ 	.word	0x0002a880
        /*1144*/ 	.short	0x0100
        /*1146*/ 	.byte	0x06
	.zero		1


	//   ....[12]....
        /*1148*/ 	.word	0x00000670
        /*114c*/ 	.word	0x000000ff
        /*1150*/ 	.word	0x0002a878
        /*1154*/ 	.short	0x0100
        /*1156*/ 	.byte	0x06
	.zero		1


	//   ....[13]....
        /*1158*/ 	.word	0x00000680
        /*115c*/ 	.word	0x000000ff
        /*1160*/ 	.word	0x0002a888
        /*1164*/ 	.short	0x0100
        /*1166*/ 	.byte	0x06
	.zero		1


	//   ....[14]....
        /*1168*/ 	.word	0x000007b0
        /*116c*/ 	.word	0x000000ff
        /*1170*/ 	.word	0x0002a890
        /*1174*/ 	.short	0x0100
        /*1176*/ 	.byte	0x08
	.zero		1


	//   ....[15]....
        /*1178*/ 	.word	0x000007c0
        /*117c*/ 	.word	0x000000ff
        /*1180*/ 	.word	0x0002a8a0
        /*1184*/ 	.short	0x0100
        /*1186*/ 	.byte	0x08
	.zero		1


	//   ....[16]....
        /*1188*/ 	.word	0x000007d0
        /*118c*/ 	.word	0x000000ff
        /*1190*/ 	.word	0x0002a898
        /*1194*/ 	.short	0x0100
        /*1196*/ 	.byte	0x08
	.zero		1


	//   ....[17]....
        /*1198*/ 	.word	0x000007e0
        /*119c*/ 	.word	0x000000ff
        /*11a0*/ 	.word	0x0002a8a8
        /*11a4*/ 	.short	0x0100
        /*11a6*/ 	.byte	0x08
	.zero		1


	//   ....[18]....
        /*11a8*/ 	.word	0x00000910
        /*11ac*/ 	.word	0x000000ff
        /*11b0*/ 	.word	0x0002a8b0
        /*11b4*/ 	.short	0x0100
        /*11b6*/ 	.byte	0x08
	.zero		1


	//   ....[19]....
        /*11b8*/ 	.word	0x00000920
        /*11bc*/ 	.word	0x000000ff
        /*11c0*/ 	.word	0x0002a8c0
        /*11c4*/ 	.short	0x0100
        /*11c6*/ 	.byte	0x08
	.zero		1


	//   ....[20]....
        /*11c8*/ 	.word	0x00000930
        /*11cc*/ 	.word	0x000000ff
        /*11d0*/ 	.word	0x0002a8b8
        /*11d4*/ 	.short	0x0100
        /*11d6*/ 	.byte	0x08
	.zero		1


	//   ....[21]....
        /*11d8*/ 	.word	0x00000940
        /*11dc*/ 	.word	0x000000ff
        /*11e0*/ 	.word	0x0002a8c8
        /*11e4*/ 	.short	0x0100
        /*11e6*/ 	.byte	0x08
	.zero		1


	//   ....[22]....
        /*11e8*/ 	.word	0x00003470
        /*11ec*/ 	.word	0x00000068
        /*11f0*/ 	.word	0x0002a890
        /*11f4*/ 	.short	0x010a
        /*11f6*/ 	.byte	0x3f
	.zero		1


	//   ....[23]....
        /*11f8*/ 	.word	0x00006310
        /*11fc*/ 	.word	0x00000068
        /*1200*/ 	.word	0x0002a890
        /*1204*/ 	.short	0x010a
        /*1206*/ 	.byte	0x3f
	.zero		1


	//   ....[24]....
        /*1208*/ 	.word	0x00009230
        /*120c*/ 	.word	0x00000068
        /*1210*/ 	.word	0x0002a890
        /*1214*/ 	.short	0x010a
        /*1216*/ 	.byte	0x3f
	.zero		1


	//   ....[25]....
        /*1218*/ 	.word	0x000094a0
        /*121c*/ 	.word	0x00000004
        /*1220*/ 	.word	0x00000000
        /*1224*/ 	.short	0x0101
        /*1226*/ 	.byte	0x3f
	.zero		1


	//   ....[26]....
        /*1228*/ 	.word	0x000094e0
        /*122c*/ 	.word	0x00000068
        /*1230*/ 	.word	0x0002a8b0
        /*1234*/ 	.short	0x010a
        /*1236*/ 	.byte	0x3f
	.zero		1


	//   ....[27]....
        /*1238*/ 	.word	0x00009810
        /*123c*/ 	.word	0x00000068
        /*1240*/ 	.word	0x00000000
        /*1244*/ 	.short	0x0101
        /*1246*/ 	.byte	0x3f
	.zero		1


	//   ....[28]....
        /*1248*/ 	.word	0x0000a780
        /*124c*/ 	.word	0x00000010
        /*1250*/ 	.word	0x0002a800
        /*1254*/ 	.short	0x010a
        /*1256*/ 	.byte	0x3f
	.zero		1


	//   ....[29]....
        /*1258*/ 	.word	0x0000a7d0
        /*125c*/ 	.word	0x00000010
        /*1260*/ 	.word	0x0002a800
        /*1264*/ 	.short	0x010a
        /*1266*/ 	.byte	0x3f
	.zero		1


	//   ....[30]....
        /*1268*/ 	.word	0x0000b1c0
        /*126c*/ 	.word	0x00000010
        /*1270*/ 	.word	0x0002a800
        /*1274*/ 	.short	0x010a
        /*1276*/ 	.byte	0x3f
	.zero		1


	//   ....[31]....
        /*1278*/ 	.word	0x0000e7c0
        /*127c*/ 	.word	0x00000010
        /*1280*/ 	.word	0x0002a800
        /*1284*/ 	.short	0x010a
        /*1286*/ 	.byte	0x3f
	.zero		1


	//   ....[32]....
        /*1288*/ 	.word	0x00011940
        /*128c*/ 	.word	0x00000008
        /*1290*/ 	.word	0x0002a830
        /*1294*/ 	.short	0x010a
        /*1296*/ 	.byte	0x3f
	.zero		1


	//   ....[33]....
        /*1298*/ 	.word	0x000119b0
        /*129c*/ 	.word	0x00000008
        /*12a0*/ 	.word	0x0002a830
        /*12a4*/ 	.short	0x010a
        /*12a6*/ 	.byte	0x3f
	.zero		1


	//   ....[34]....
        /*12a8*/ 	.word	0x00012280
        /*12ac*/ 	.word	0x00000008
        /*12b0*/ 	.word	0x00000000
        /*12b4*/ 	.short	0x0101
        /*12b6*/ 	.byte	0x3f
	.zero		1


	//   ....[35]....
        /*12b8*/ 	.word	0x000157c0
        /*12bc*/ 	.word	0x00000007
        /*12c0*/ 	.word	0x0002a830
        /*12c4*/ 	.short	0x010a
        /*12c6*/ 	.byte	0x3f
	.zero		1


	//   ....[36]....
        /*12c8*/ 	.word	0x00015810
        /*12cc*/ 	.word	0x00000007
        /*12d0*/ 	.word	0x0002a830
        /*12d4*/ 	.short	0x010a
        /*12d6*/ 	.byte	0x3f
	.zero		1


	//   ....[37]....
        /*12d8*/ 	.word	0x00015b60
        /*12dc*/ 	.word	0x00000007
        /*12e0*/ 	.word	0x0002a850
        /*12e4*/ 	.short	0x010a
        /*12e6*/ 	.byte	0x3f
	.zero		1


	//   ....[38]....
        /*12e8*/ 	.word	0x00015ba0
        /*12ec*/ 	.word	0x00000007
        /*12f0*/ 	.word	0x0002a850
        /*12f4*/ 	.short	0x010a
        /*12f6*/ 	.byte	0x3f
	.zero		1


	//   ....[39]....
        /*12f8*/ 	.word	0x00016700
        /*12fc*/ 	.word	0x00000014
        /*1300*/ 	.word	0x00000000
        /*1304*/ 	.short	0x0101
        /*1306*/ 	.byte	0x3f
	.zero		1


	//   ....[40]....
        /*1308*/ 	.word	0x000188e0
        /*130c*/ 	.word	0x00000013
        /*1310*/ 	.word	0x00000000
        /*1314*/ 	.short	0x0101
        /*1316*/ 	.byte	0x3f
	.zero		1


	//   ....[41]....
        /*1318*/ 	.word	0x00019480
        /*131c*/ 	.word	0x00000007
        /*1320*/ 	.word	0x0002a830
        /*1324*/ 	.short	0x010a
        /*1326*/ 	.byte	0x3f
	.zero		1


	//   ....[42]....
        /*1328*/ 	.word	0x000194d0
        /*132c*/ 	.word	0x00000007
        /*1330*/ 	.word	0x0002a830
        /*1334*/ 	.short	0x010a
        /*1336*/ 	.byte	0x3f
	.zero		1


	//   ....[43]....
        /*1338*/ 	.word	0x00019850
        /*133c*/ 	.word	0x00000007
        /*1340*/ 	.word	0x0002a850
        /*1344*/ 	.short	0x010a
        /*1346*/ 	.byte	0x3f
	.zero		1


	//   ....[44]....
        /*1348*/ 	.word	0x00019890
        /*134c*/ 	.word	0x00000007
        /*1350*/ 	.word	0x0002a850
        /*1354*/ 	.short	0x010a
        /*1356*/ 	.byte	0x3f
	.zero		1


	//   ....[45]....
        /*1358*/ 	.word	0x0001b000
        /*135c*/ 	.word	0x000000b3
        /*1360*/ 	.word	0x00000000
        /*1364*/ 	.short	0x0101
        /*1366*/ 	.byte	0x3f
	.zero		1


	//   ....[46]....
        /*1368*/ 	.word	0x0001b570
        /*136c*/ 	.word	0x00000013
        /*1370*/ 	.word	0x00000000
        /*1374*/ 	.short	0x0101
        /*1376*/ 	.byte	0x3f
	.zero		1


	//   ....[47]....
        /*1378*/ 	.word	0x0001be90
        /*137c*/ 	.word	0x00000007
        /*1380*/ 	.word	0x0002a830
        /*1384*/ 	.short	0x010a
        /*1386*/ 	.byte	0x3f
	.zero		1


	//   ....[48]....
        /*1388*/ 	.word	0x0001bee0
        /*138c*/ 	.word	0x00000007
        /*1390*/ 	.word	0x0002a830
        /*1394*/ 	.short	0x010a
        /*1396*/ 	.byte	0x3f
	.zero		1


	//   ....[49]....
        /*1398*/ 	.word	0x0001c260
        /*139c*/ 	.word	0x00000007
        /*13a0*/ 	.word	0x0002a850
        /*13a4*/ 	.short	0x010a
        /*13a6*/ 	.byte	0x3f
	.zero		1


	//   ....[50]....
        /*13a8*/ 	.word	0x0001c2a0
        /*13ac*/ 	.word	0x00000007
        /*13b0*/ 	.word	0x0002a850
        /*13b4*/ 	.short	0x010a
        /*13b6*/ 	.byte	0x3f
	.zero		1


	//   ....[51]....
        /*13b8*/ 	.word	0x0001cdf0
        /*13bc*/ 	.word	0x00000015
        /*13c0*/ 	.word	0x00000000
        /*13c4*/ 	.short	0x0101
        /*13c6*/ 	.byte	0x3f
	.zero		1


	//   ....[52]....
        /*13c8*/ 	.word	0x0001efd0
        /*13cc*/ 	.word	0x00000013
        /*13d0*/ 	.word	0x00000000
        /*13d4*/ 	.short	0x0101
        /*13d6*/ 	.byte	0x3f
	.zero		1


	//   ....[53]....
        /*13d8*/ 	.word	0x0001f840
        /*13dc*/ 	.word	0x00000000
        /*13e0*/ 	.word	0x0002a850
        /*13e4*/ 	.short	0x010a
        /*13e6*/ 	.byte	0x3f
	.zero		1


	//   ....[54]....
        /*13e8*/ 	.word	0x0001f8c0
        /*13ec*/ 	.word	0x00000000
        /*13f0*/ 	.word	0x0002a850
        /*13f4*/ 	.short	0x010a
        /*13f6*/ 	.byte	0x3f
	.zero		1


	//   ....[55]....
        /*13f8*/ 	.word	0x0001fe80
        /*13fc*/ 	.word	0x00000003
        /*1400*/ 	.word	0x00000000
        /*1404*/ 	.short	0x0101
        /*1406*/ 	.byte	0x3f
	.zero		1


	//   ....[56]....
        /*1408*/ 	.word	0x00022dd0
        /*140c*/ 	.word	0x00000000
        /*1410*/ 	.word	0x00000000
        /*1414*/ 	.short	0x0101
        /*1416*/ 	.byte	0x3f
	.zero		1


	//   ....[57]....
        /*1418*/ 	.word	0x00023450
        /*141c*/ 	.word	0x00000028
        /*1420*/ 	.word	0x00000000
        /*1424*/ 	.short	0x0101
        /*1426*/ 	.byte	0x3f
	.zero		1


	//   ....[58]....
        /*1428*/ 	.word	0x00027e30
        /*142c*/ 	.word	0x00000012
        /*1430*/ 	.word	0x0002a820
        /*1434*/ 	.short	0x010a
        /*1436*/ 	.byte	0x3f
	.zero		1


	//   ....[59]....
        /*1438*/ 	.word	0x00027f00
        /*143c*/ 	.word	0x00000008
        /*1440*/ 	.word	0x0002a8a0
        /*1444*/ 	.short	0x010a
        /*1446*/ 	.byte	0x3f
	.zero		1


	//   ....[60]....
        /*1448*/ 	.word	0x00028340
        /*144c*/ 	.word	0x00000008
        /*1450*/ 	.word	0x0002a8c0
        /*1454*/ 	.short	0x010a
        /*1456*/ 	.byte	0x3f
	.zero		1


	//   ....[61]....
        /*1458*/ 	.word	0x000288e0
        /*145c*/ 	.word	0x00000009
        /*1460*/ 	.word	0x0002a8a0
        /*1464*/ 	.short	0x010a
        /*1466*/ 	.byte	0x3f
	.zero		1


	//   ....[62]....
        /*1468*/ 	.word	0x00028d10
        /*146c*/ 	.word	0x00000009
        /*1470*/ 	.word	0x0002a8c0
        /*1474*/ 	.short	0x010a
        /*1476*/ 	.byte	0x3f
	.zero		1


	//   ....[63]....
        /*1478*/ 	.word	0x0002a330
        /*147c*/ 	.word	0x00000002
        /*1480*/ 	.word	0x0002a880
        /*1484*/ 	.short	0x010a
        /*1486*/ 	.byte	0x3f
	.zero		1


	//   ....[64]....
        /*1488*/ 	.word	0x0002a570
        /*148c*/ 	.word	0x00000002
        /*1490*/ 	.word	0x0002a840
        /*1494*/ 	.short	0x010a
        /*1496*/ 	.byte	0x3f
	.zero		1


	//   ....[65]....
        /*1498*/ 	.word	0x0002b140
        /*149c*/ 	.word	0x00000012
        /*14a0*/ 	.word	0x0002a800
        /*14a4*/ 	.short	0x0107
        /*14a6*/ 	.byte	0x3f
	.zero		1


	//   ....[66]....
        /*14a8*/ 	.word	0x0002b240
        /*14ac*/ 	.word	0x00000012
        /*14b0*/ 	.word	0x0002a800
        /*14b4*/ 	.short	0x0101
        /*14b6*/ 	.byte	0x3f
	.zero		1


	//   ....[67]....
        /*14b8*/ 	.word	0x0002b260
        /*14bc*/ 	.word	0x00000012
        /*14c0*/ 	.word	0x0002a820
        /*14c4*/ 	.short	0x010a
        /*14c6*/ 	.byte	0x3f
	.zero		1


	//   ....[68]....
        /*14c8*/ 	.word	0x0002b570
        /*14cc*/ 	.word	0x00000006
        /*14d0*/ 	.word	0x0002a880
        /*14d4*/ 	.short	0x010a
        /*14d6*/ 	.byte	0x3f
	.zero		1


	//   ....[69]....
        /*14d8*/ 	.word	0x0002b9c0
        /*14dc*/ 	.word	0x00000006
        /*14e0*/ 	.word	0x0002a840
        /*14e4*/ 	.short	0x010a
        /*14e6*/ 	.byte	0x3f
	.zero		1


	//   ....[70]....
        /*14e8*/ 	.word	0x0002be70
        /*14ec*/ 	.word	0x0000000d
        /*14f0*/ 	.word	0x0002a870
        /*14f4*/ 	.short	0x010a
        /*14f6*/ 	.byte	0x3f
	.zero		1


	//   ....[71]....
        /*14f8*/ 	.word	0x0002bee0
        /*14fc*/ 	.word	0x0000000d
        /*1500*/ 	.word	0x0002a860
        /*1504*/ 	.short	0x010a
        /*1506*/ 	.byte	0x3f
	.zero		1


	//   ....[72]....
        /*1508*/ 	.word	0x0002c4c0
        /*150c*/ 	.word	0x0000000d
        /*1510*/ 	.word	0x0002a850
        /*1514*/ 	.short	0x0101
        /*1516*/ 	.byte	0x3f
	.zero		1


	//   ....[73]....
        /*1518*/ 	.word	0x0002c540
        /*151c*/ 	.word	0x0000000d
        /*1520*/ 	.word	0x00000000
        /*1524*/ 	.short	0x0101
        /*1526*/ 	.byte	0x3f
	.zero		1


	//   ....[74]....
        /*1528*/ 	.word	0x0002c770
        /*152c*/ 	.word	0x0000000c
        /*1530*/ 	.word	0x0002a870
        /*1534*/ 	.short	0x010a
        /*1536*/ 	.byte	0x3f
	.zero		1


	//   ....[75]....
        /*1538*/ 	.word	0x0002c7e0
        /*153c*/ 	.word	0x0000000c
        /*1540*/ 	.word	0x0002a860
        /*1544*/ 	.short	0x010a
        /*1546*/ 	.byte	0x3f
	.zero		1


	//   ....[76]....
        /*1548*/ 	.word	0x0002cdd0
        /*154c*/ 	.word	0x0000000c
        /*1550*/ 	.word	0x0002a850
        /*1554*/ 	.short	0x0101
        /*1556*/ 	.byte	0x3f
	.zero		1


	//   ....[77]....
        /*1558*/ 	.word	0x0002ce20
        /*155c*/ 	.word	0x0000000c
        /*1560*/ 	.word	0x00000000
        /*1564*/ 	.short	0x0101
        /*1566*/ 	.byte	0x3f
	.zero		1


	//   ....[78]....
        /*1568*/ 	.word	0x0002e150
        /*156c*/ 	.word	0x00000000
        /*1570*/ 	.word	0x0002a820
        /*1574*/ 	.short	0x010a
        /*1576*/ 	.byte	0x3f
	.zero		1


	//   ....[79]....
        /*1578*/ 	.word	0x0002e330
        /*157c*/ 	.word	0x00000006
        /*1580*/ 	.word	0x00000000
        /*1584*/ 	.short	0x010a
        /*1586*/ 	.byte	0x3f
	.zero		1


	//   ....[80]....
        /*1588*/ 	.word	0x0002e360
        /*158c*/ 	.word	0x00000007
        /*1590*/ 	.word	0x00000000
        /*1594*/ 	.short	0x010a
        /*1596*/ 	.byte	0x3f
	.zero		1


	//   ....[81]....
        /*1598*/ 	.word	0x0002e3b0
        /*159c*/ 	.word	0x00000004
        /*15a0*/ 	.word	0x0002a860
        /*15a4*/ 	.short	0x010a
        /*15a6*/ 	.byte	0x3f
	.zero		1


	//   ....[82]....
        /*15a8*/ 	.word	0x0002e400
        /*15ac*/ 	.word	0x00000003
        /*15b0*/ 	.word	0x0002a860
        /*15b4*/ 	.short	0x010a
        /*15b6*/ 	.byte	0x3f
	.zero		1


	//   ....[83]....
        /*15b8*/ 	.word	0x0002e440
        /*15bc*/ 	.word	0x00000004
        /*15c0*/ 	.word	0x0002a880
        /*15c4*/ 	.short	0x010a
        /*15c6*/ 	.byte	0x3f
	.zero		1


	//   ....[84]....
        /*15c8*/ 	.word	0x0002e460
        /*15cc*/ 	.word	0x00000003
        /*15d0*/ 	.word	0x0002a880
        /*15d4*/ 	.short	0x010a
        /*15d6*/ 	.byte	0x3f
	.zero		1


	//   ....[85]....
        /*15d8*/ 	.word	0x0002e4c0
        /*15dc*/ 	.word	0x00000068
        /*15e0*/ 	.word	0x0002a890
        /*15e4*/ 	.short	0x010a
        /*15e6*/ 	.byte	0x3f
	.zero		1


	//   ....[86]....
        /*15e8*/ 	.word	0x0002e510
        /*15ec*/ 	.word	0x00000068
        /*15f0*/ 	.word	0x0002a890
        /*15f4*/ 	.short	0x010a
        /*15f6*/ 	.byte	0x3f
	.zero		1


	//   ....[87]....
        /*15f8*/ 	.word	0x0002e560
        /*15fc*/ 	.word	0x00000068
        /*1600*/ 	.word	0x0002a890
        /*1604*/ 	.short	0x010a
        /*1606*/ 	.byte	0x3f
	.zero		1


	//   ....[88]....
        /*1608*/ 	.word	0x0002e5b0
        /*160c*/ 	.word	0x00000068
        /*1610*/ 	.word	0x0002a8b0
        /*1614*/ 	.short	0x010a
        /*1616*/ 	.byte	0x3f
	.zero		1


	//   ....[89]....
        /*1618*/ 	.word	0x0002e850
        /*161c*/ 	.word	0x00000010
        /*1620*/ 	.word	0x0002a800
        /*1624*/ 	.short	0x010a
        /*1626*/ 	.byte	0x3f
	.zero		1


	//   ....[90]....
        /*1628*/ 	.word	0x0002ea60
        /*162c*/ 	.word	0x00000010
        /*1630*/ 	.word	0x0002a800
        /*1634*/ 	.short	0x010a
        /*1636*/ 	.byte	0x3f
	.zero		1


	//   ....[91]....
        /*1638*/ 	.word	0x0002eab0
        /*163c*/ 	.word	0x00000008
        /*1640*/ 	.word	0x0002a830
        /*1644*/ 	.short	0x010a
        /*1646*/ 	.byte	0x3f
	.zero		1


	//   ....[92]....
        /*1648*/ 	.word	0x0002eb00
        /*164c*/ 	.word	0x00000007
        /*1650*/ 	.word	0x0002a830
        /*1654*/ 	.short	0x010a
        /*1656*/ 	.byte	0x3f
	.zero		1


	//   ....[93]....
        /*1658*/ 	.word	0x0002eb50
        /*165c*/ 	.word	0x00000007
        /*1660*/ 	.word	0x0002a850
        /*1664*/ 	.short	0x010a
        /*1666*/ 	.byte	0x3f
	.zero		1


	//   ....[94]....
        /*1668*/ 	.word	0x0002eba0
        /*166c*/ 	.word	0x00000007
        /*1670*/ 	.word	0x0002a830
        /*1674*/ 	.short	0x010a
        /*1676*/ 	.byte	0x3f
	.zero		1


	//   ....[95]....
        /*1678*/ 	.word	0x0002ebf0
        /*167c*/ 	.word	0x00000007
        /*1680*/ 	.word	0x0002a850
        /*1684*/ 	.short	0x010a
        /*1686*/ 	.byte	0x3f
	.zero		1


	//   ....[96]....
        /*1688*/ 	.word	0x0002ec40
        /*168c*/ 	.word	0x00000007
        /*1690*/ 	.word	0x0002a830
        /*1694*/ 	.short	0x010a
        /*1696*/ 	.byte	0x3f
	.zero		1


	//   ....[97]....
        /*1698*/ 	.word	0x0002ec90
        /*169c*/ 	.word	0x00000007
        /*16a0*/ 	.word	0x0002a850
        /*16a4*/ 	.short	0x010a
        /*16a6*/ 	.byte	0x3f
	.zero		1


	//   ....[98]....
        /*16a8*/ 	.word	0x0002ece0
        /*16ac*/ 	.word	0x00000000
        /*16b0*/ 	.word	0x0002a850
        /*16b4*/ 	.short	0x010a
        /*16b6*/ 	.byte	0x3f
	.zero		1


	//   ....[99]....
        /*16b8*/ 	.word	0x000325a0
        /*16bc*/ 	.word	0x00000012
        /*16c0*/ 	.word	0x0002a820
        /*16c4*/ 	.short	0x010a
        /*16c6*/ 	.byte	0x3f
	.zero		1


	//   ....[100]....
        /*16c8*/ 	.word	0x000325f0
        /*16cc*/ 	.word	0x00000008
        /*16d0*/ 	.word	0x0002a8a0
        /*16d4*/ 	.short	0x010a
        /*16d6*/ 	.byte	0x3f
	.zero		1


	//   ....[101]....
        /*16d8*/ 	.word	0x00032640
        /*16dc*/ 	.word	0x00000008
        /*16e0*/ 	.word	0x0002a8c0
        /*16e4*/ 	.short	0x010a
        /*16e6*/ 	.byte	0x3f
	.zero		1


	//   ....[102]....
        /*16e8*/ 	.word	0x00032690
        /*16ec*/ 	.word	0x00000009
        /*16f0*/ 	.word	0x0002a8a0
        /*16f4*/ 	.short	0x010a
        /*16f6*/ 	.byte	0x3f
	.zero		1


	//   ....[103]....
        /*16f8*/ 	.word	0x000326e0
        /*16fc*/ 	.word	0x00000009
        /*1700*/ 	.word	0x0002a8c0
        /*1704*/ 	.short	0x010a
        /*1706*/ 	.byte	0x3f
	.zero		1


	//   ....[104]....
        /*1708*/ 	.word	0x00032880
        /*170c*/ 	.word	0x00000002
        /*1710*/ 	.word	0x0002a880
        /*1714*/ 	.short	0x010a
        /*1716*/ 	.byte	0x3f
	.zero		1


	//   ....[105]....
        /*1718*/ 	.word	0x000328d0
        /*171c*/ 	.word	0x00000002
        /*1720*/ 	.word	0x0002a840
        /*1724*/ 	.short	0x010a
        /*1726*/ 	.byte	0x3f
	.zero		1


	//   ....[106]....
        /*1728*/ 	.word	0x00032ec0
        /*172c*/ 	.word	0x00000012
        /*1730*/ 	.word	0x0002a820
        /*1734*/ 	.short	0x010a
        /*1736*/ 	.byte	0x3f
	.zero		1


	//   ....[107]....
        /*1738*/ 	.word	0x00032f10
        /*173c*/ 	.word	0x00000006
        /*1740*/ 	.word	0x0002a880
        /*1744*/ 	.short	0x010a
        /*1746*/ 	.byte	0x3f
	.zero		1


	//   ....[108]....
        /*1748*/ 	.word	0x00032f60
        /*174c*/ 	.word	0x00000006
        /*1750*/ 	.word	0x0002a840
        /*1754*/ 	.short	0x010a
        /*1756*/ 	.byte	0x3f
	.zero		1


	//   ....[109]....
        /*1758*/ 	.word	0x00032fb0
        /*175c*/ 	.word	0x0000000d
        /*1760*/ 	.word	0x0002a870
        /*1764*/ 	.short	0x010a
        /*1766*/ 	.byte	0x3f
	.zero		1


	//   ....[110]....
        /*1768*/ 	.word	0x00033000
        /*176c*/ 	.word	0x0000000d
        /*1770*/ 	.word	0x0002a860
        /*1774*/ 	.short	0x010a
        /*1776*/ 	.byte	0x3f
	.zero		1


	//   ....[111]....
        /*1778*/ 	.word	0x00033050
        /*177c*/ 	.word	0x0000000c
        /*1780*/ 	.word	0x0002a870
        /*1784*/ 	.short	0x010a
        /*1786*/ 	.byte	0x3f
	.zero		1


	//   ....[112]....
        /*1788*/ 	.word	0x000330a0
        /*178c*/ 	.word	0x0000000c
        /*1790*/ 	.word	0x0002a860
        /*1794*/ 	.short	0x010a
        /*1796*/ 	.byte	0x3f
	.zero		1


	//   ....[113]....
        /*1798*/ 	.word	0x00033c20
        /*179c*/ 	.word	0x00000000
        /*17a0*/ 	.word	0x0002a820
        /*17a4*/ 	.short	0x010a
        /*17a6*/ 	.byte	0x3f
	.zero		1


	//   ....[114]....
        /*17a8*/ 	.word	0x00033dc0
        /*17ac*/ 	.word	0x00000006
        /*17b0*/ 	.word	0x00000000
        /*17b4*/ 	.short	0x010a
        /*17b6*/ 	.byte	0x3f
	.zero		1


	//   ....[115]....
        /*17b8*/ 	.word	0x00033e10
        /*17bc*/ 	.word	0x00000007
        /*17c0*/ 	.word	0x00000000
        /*17c4*/ 	.short	0x010a
        /*17c6*/ 	.byte	0x3f
	.zero		1


	//   ....[116]....
        /*17c8*/ 	.word	0x00033e60
        /*17cc*/ 	.word	0x00000004
        /*17d0*/ 	.word	0x0002a860
        /*17d4*/ 	.short	0x010a
        /*17d6*/ 	.byte	0x3f
	.zero		1


	//   ....[117]....
        /*17d8*/ 	.word	0x00033eb0
        /*17dc*/ 	.word	0x00000003
        /*17e0*/ 	.word	0x0002a860
        /*17e4*/ 	.short	0x010a
        /*17e6*/ 	.byte	0x3f
	.zero		1


	//   ....[118]....
        /*17e8*/ 	.word	0x00033f00
        /*17ec*/ 	.word	0x00000004
        /*17f0*/ 	.word	0x0002a880
        /*17f4*/ 	.short	0x010a
        /*17f6*/ 	.byte	0x3f
	.zero		1


	//----- nvinfo : EIATTR_NUM_MBARRIERS
	.align		4
.L_244:
        /*17f8*/ 	.byte	0x03, 0x38
        /*17fa*/ 	.short	0x0016


	//----- nvinfo : EIATTR_EXIT_INSTR_OFFSETS
	.align		4
        /*17fc*/ 	.byte	0x04, 0x1c
        /*17fe*/ 	.short	(.L_246 - .L_245)


	//   ....[0]....
.L_245:
        /*1800*/ 	.word	0x0002e4b0


	//----- nvinfo : EIATTR_MAX_THREADS
	.align		4
.L_246:
        /*1804*/ 	.byte	0x04, 0x05
        /*1806*/ 	.short	(.L_248 - .L_247)
.L_247:
        /*1808*/ 	.word	0x00000180
        /*180c*/ 	.word	0x00000001
        /*1810*/ 	.word	0x00000001


	//----- nvinfo : EIATTR_CRS_STACK_SIZE
	.align		4
.L_248:
        /*1814*/ 	.byte	0x04, 0x1e
        /*1816*/ 	.short	(.L_250 - .L_249)
.L_249:
        /*1818*/ 	.word	0x00000000


	//----- nvinfo : EIATTR_CBANK_PARAM_SIZE
	.align		4
.L_250:
        /*181c*/ 	.byte	0x03, 0x19
        /*181e*/ 	.short	0x0af0


	//----- nvinfo : EIATTR_PARAM_CBANK
	.align		4
        /*1820*/ 	.byte	0x04, 0x0a
        /*1822*/ 	.short	(.L_252 - .L_251)
	.align		4
.L_251:
        /*1824*/ 	.word	index@(.nv.constant0._ZN7cutlass13device_kernelIN5flash11enable_sm90INS1_16FlashAttnFwdSm90INS1_25CollectiveMainloopFwdSm90ILi2EN4cute5tupleIJNS5_1CILi1EEES8_S8_EEENS6_IJNS7_ILi128EEESA_NS7_ILi192EEEEEELi192ENS_12float_e4m3_tEfNS_4arch4Sm90ELb0ELb1ELb1ELb1ELb0ELb1ELb0ELb1ELb1ELb1ELb1ELb0EEENS1_21CollectiveEpilogueFwdINS6_IJSA_SB_SA_EEES9_NS_10bfloat16_tESF_Li256ELb1ELb1ELb1ELb1EEENS1_36VarlenDynamicPersistentTileSchedulerILi128ELi128ELi256ELi128ELb1ELb1ELb1ELb1ELb0ELb1EEEEEEEEEvNT_6ParamsE)
        /*1828*/ 	.short	0x0210
        /*182a*/ 	.short	0x0af0


	//----- nvinfo : EIATTR_SW_WAR
	.align		4
.L_252:
        /*182c*/ 	.byte	0x04, 0x36
        /*182e*/ 	.short	(.L_254 - .L_253)
.L_253:
        /*1830*/ 	.word	0x00000008
.L_254:


//--------------------- .nv.info._ZN7cutlass13device_kernelIN5flash11enable_sm90INS1_16FlashAttnFwdSm90INS1_25CollectiveMainloopFwdSm90ILi2EN4cute5tupleIJNS5_1CILi1EEES8_S8_EEENS6_IJNS7_ILi128EEENS7_ILi160EEENS7_ILi192EEEEEELi192ENS_12float_e4m3_tEfNS_4arch4Sm90ELb1ELb0ELb1ELb0ELb0ELb0ELb0ELb1ELb1ELb1ELb1ELb0EEENS1_21CollectiveEpilogueFwdINS6_IJSA_SC_SB_EEES9_NS_10bfloat16_tESG_Li256ELb0ELb1ELb1ELb1EEENS1_19SingleTileSchedulerILb0ELb1ELb1ELi128EEEEEEEEEvNT_6ParamsE --------------------------
	.section	.nv.info._ZN7cutlass13device_kernelIN5flash11enable_sm90INS1_16FlashAttnFwdSm90INS1_25CollectiveMainloopFwdSm90ILi2EN4cute5tupleIJNS5_1CILi1EEES8_S8_EEENS6_IJNS7_ILi128EEENS7_ILi160EEENS7_ILi192EEEEEELi192ENS_12float_e4m3_tEfNS_4arch4Sm90ELb1ELb0ELb1ELb0ELb0ELb0ELb0ELb1ELb1ELb1ELb1ELb0EEENS1_21CollectiveEpilogueFwdINS6_IJSA_SC_SB_EEES9_NS_10bfloat16_tESG_Li256ELb0ELb1ELb1ELb1EEENS1_19SingleTileSchedulerILb0ELb1ELb1ELi128EEEEEEEEEvNT_6ParamsE,"",@"SHT_CUDA_INFO"
	.sectionflags	@""
	.align	4


	//----- nvinfo : EIATTR_CUDA_API_VERSION
	.align		4
        /*0000*/ 	.byte	0x04, 0x37
        /*0002*/ 	.short	(.L_256 - .L_255)
.L_255:
        /*0004*/ 	.word	0x00000082


	//----- nvinfo : EIATTR_KPARAM_INFO
	.align		4
.L_256:
        /*0008*/ 	.byte	0x04, 0x17
        /*000a*/ 	.short	(.L_258 - .L_257)
.L_257:
        /*000c*/ 	.word	0x00000000
        /*0010*/ 	.short	0x0000
        /*0012*/ 	.short	0x0070
        /*0014*/ 	.byte	0x00, 0xf0, 0x01, 0x28


	//----- nvinfo : EIATTR_SPARSE_MMA_MASK
	.align		4
.L_258:
        /*0018*/ 	.byte	0x03, 0x50
        /*001a*/ 	.short	0x0000


	//----- nvinfo : EIATTR_MAXREG_COUNT
	.align		4
        /*001c*/ 	.byte	0x03, 0x1b
        /*001e*/ 	.short	0x00a8


	//----- nvinfo : EIATTR_NUM_BARRIERS
	.align		4
        /*0020*/ 	.byte	0x02, 0x4c
        /*0022*/ 	.byte	0x10
	.zero		1


	//----- nvinfo : EIATTR_EXTERNS
	.align		4
        /*0024*/ 	.byte	0x04, 0x0f
        /*0026*/ 	.short	(.L_260 - .L_259)


	//   ....[0]....
	.align		4
.L_259:
        /*0028*/ 	.word	index@(__assertfail)


	//----- nvinfo : EIATTR_ANNOTATIONS
	.align		4
.L_260:
        /*002c*/ 	.byte	0x04, 0x55
        /*002e*/ 	.short	(.L_262 - .L_261)


	//   ....[0]....
.L_261:
        /* <DEDUP_REMOVED lines=10> */


	//----- nvinfo : EIATTR_MERCURY_ISA_VERSION
	.align		4
.L_262:
        /*00c0*/ 	.byte	0x03, 0x5f
        /*00c2*/ 	.short	0x0101


	//----- nvinfo : EIATTR_INT_WARP_WIDE_INSTR_OFFSETS
	.align		4
        /*00c4*/ 	.byte	0x04, 0x31
        /*00c6*/ 	.short	(.L_264 - .L_263)


	//   ....[0]....
.L_263:
        /*00c8*/ 	.word	0x00000120


	//   ....[1]....
        /*00cc*/ 	.word	0x000001c0


	//   ....[2]....
        /*00d0*/ 	.word	0x00000230


	//----- nvinfo : EIATTR_COOP_GROUP_MASK_REGIDS
	.align		4
.L_264:
        /*00d4*/ 	.byte	0x04, 0x29
        /*00d6*/ 	.short	(.L_266 - .L_265)


	//   ....[0]....
.L_265:
        /*00d8*/ 	.word	0xffffffff


	//   ....[1]....
        /*00dc*/ 	.word	0xffffffff


	//   ....[2]....
        /*00e0*/ 	.word	0xffffffff


	//   ....[3]....
        /*00e4*/ 	.word	0xffffffff


	//   ....[4]....
        /*00e8*/ 	.word	0xffffffff


	//   ....[5]....
        /*00ec*/ 	.word	0xffffffff


	//   ....[6]....
        /*00f0*/ 	.word	0xffffffff


	//   ....[7]....
        /*00f4*/ 	.word	0xffffffff


	//   ....[8]....
        /*00f8*/ 	.word	0xffffffff


	//   ....[9]....
        /*00fc*/ 	.word	0xffffffff


	//   ....[10]....
        /*0100*/ 	.word	0xffffffff


	//   ....[11]....
        /*0104*/ 	.word	0xffffffff


	//   ....[12]....
        /*0108*/ 	.word	0xffffffff


	//   ....[13]....
        /*010c*/ 	.word	0xffffffff


	//   ....[14]....
        /*0110*/ 	.word	0xffffffff


	//   ....[15]....
        /*0114*/ 	.word	0xffffffff


	//   ....[16]....
        /*0118*/ 	.word	0xffffffff


	//   ....[17]....
        /*011c*/ 	.word	0xffffffff


	//   ....[18]....
        /*0120*/ 	.word	0xffffffff


	//   ....[19]....
        /*0124*/ 	.word	0xffffffff


	//   ....[20]....
        /*0128*/ 	.word	0xffffffff


	//   ....[21]....
        /*012c*/ 	.word	0xffffffff


	//   ....[22]....
        /*0130*/ 	.word	0xffffffff


	//   ....[23]....
        /*0134*/ 	.word	0xffffffff


	//   ....[24]....
        /*0138*/ 	.word	0xffffffff


	//   ....[25]....
        /*013c*/ 	.word	0xffffffff


	//   ....[26]....
        /*0140*/ 	.word	0xffffffff


	//   ....[27]....
        /*0144*/ 	.word	0xffffffff


	//   ....[28]....
        /*0148*/ 	.word	0xffffffff


	//   ....[29]....
        /*014c*/ 	.word	0xffffffff


	//   ....[30]....
        /*0150*/ 	.word	0xffffffff


	//   ....[31]....
        /*0154*/ 	.word	0xffffffff


	//   ....[32]....
        /*0158*/ 	.word	0xffffffff


	//   ....[33]....
        /*015c*/ 	.word	0xffffffff


	//   ....[34]....
        /*0160*/ 	.word	0xffffffff


	//   ....[35]....
        /*0164*/ 	.word	0xffffffff


	//   ....[36]....
        /*0168*/ 	.word	0xffffffff


	//   ....[37]....
        /*016c*/ 	.word	0xffffffff


	//   ....[38]....
        /*0170*/ 	.word	0xffffffff


	//   ....[39]....
        /*0174*/ 	.word	0xffffffff


	//   ....[40]....
        /*0178*/ 	.word	0xffffffff


	//   ....[41]....
        /*017c*/ 	.word	0xffffffff


	//   ....[42]....
        /*0180*/ 	.word	0xffffffff


	//   ....[43]....
        /*0184*/ 	.word	0xffffffff


	//   ....[44]....
        /*0188*/ 	.word	0xffffffff


	//   ....[45]....
        /*018c*/ 	.word	0xffffffff


	//   ....[46]....
        /*0190*/ 	.word	0xffffffff


	//   ....[47]....
        /*0194*/ 	.word	0xffffffff


	//   ....[48]....
        /*0198*/ 	.word	0xffffffff


	//   ....[49]....
        /*019c*/ 	.word	0xffffffff


	//   ....[50]....
        /*01a0*/ 	.word	0xffffffff


	//   ....[51]....
        /*01a4*/ 	.word	0xffffffff


	//   ....[52]....
        /*01a8*/ 	.word	0xffffffff


	//   ....[53]....
        /*01ac*/ 	.word	0xffffffff


	//   ....[54]....
        /*01b0*/ 	.word	0xffffffff


	//   ....[55]....
        /*01b4*/ 	.word	0xffffffff


	//   ....[56]....
        /*01b8*/ 	.word	0xffffffff


	//   ....[57]....
        /*01bc*/ 	.word	0xffffffff


	//   ....[58]....
        /*01c0*/ 	.word	0xffffffff


	//   ....[59]....
        /*01c4*/ 	.word	0xffffffff


	//   ....[60]....
        /*01c8*/ 	.word	0xffffffff


	//   ....[61]....
        /*01cc*/ 	.word	0xffffffff


	//   ....[62]....
        /*01d0*/ 	.word	0xffffffff


	//   ....[63]....
        /*01d4*/ 	.word	0xffffffff


	//   ....[64]....
        /*01d8*/ 	.word	0xffffffff


	//   ....[65]....
        /*01dc*/ 	.word	0xffffffff


	//   ....[66]....
        /*01e0*/ 	.word	0xffffffff


	//   ....[67]....
        /*01e4*/ 	.word	0xffffffff


	//   ....[68]....
        /*01e8*/ 	.word	0xffffffff


	//   ....[69]....
        /*01ec*/ 	.word	0xffffffff


	//   ....[70]....
        /*01f0*/ 	.word	0xffffffff


	//   ....[71]....
        /*01f4*/ 	.word	0xffffffff


	//   ....[72]....
        /*01f8*/ 	.word	0xffffffff


	//   ....[73]....
        /*01fc*/ 	.word	0xffffffff


	//   ....[74]....
        /*0200*/ 	.word	0xffffffff


	//   ....[75]....
        /*0204*/ 	.word	0xffffffff


	//   ....[76]....
        /*0208*/ 	.word	0xffffffff


	//   ....[77]....
        /*020c*/ 	.word	0xffffffff


	//   ....[78]....
        /*0210*/ 	.word	0xffffffff


	//   ....[79]....
        /*0214*/ 	.word	0xffffffff


	//   ....[80]....
        /*0218*/ 	.word	0xffffffff


	//   ....[81]....
        /*021c*/ 	.word	0xffffffff


	//   ....[82]....
        /*0220*/ 	.word	0xffffffff


	//   ....[83]....
        /*0224*/ 	.word	0xffffffff


	//   ....[84]....
        /*0228*/ 	.word	0xffffffff


	//   ....[85]....
        /*022c*/ 	.word	0xffffffff


	//   ....[86]....
        /*0230*/ 	.word	0xffffffff


	//   ....[87]....
        /*0234*/ 	.word	0xffffffff


	//   ....[88]....
        /*0238*/ 	.word	0xffffffff


	//   ....[89]....
        /*023c*/ 	.word	0xffffffff


	//   ....[90]....
        /*0240*/ 	.word	0xffffffff


	//   ....[91]....
        /*0244*/ 	.word	0xffffffff


	//   ....[92]....
        /*0248*/ 	.word	0xffffffff


	//   ....[93]....
        /*024c*/ 	.word	0xffffffff


	//   ....[94]....
        /*0250*/ 	.word	0xffffffff


	//   ....[95]....
        /*0254*/ 	.word	0xffffffff


	//   ....[96]....
        /*0258*/ 	.word	0xffffffff


	//   ....[97]....
        /*025c*/ 	.word	0xffffffff


	//   ....[98]....
        /*0260*/ 	.word	0xffffffff


	//   ....[99]....
        /*0264*/ 	.word	0xffffffff


	//   ....[100]....
        /*0268*/ 	.word	0xffffffff


	//   ....[101]....
        /*026c*/ 	.word	0xffffffff


	//   ....[102]....
        /*0270*/ 	.word	0xffffffff


	//   ....[103]....
        /*0274*/ 	.word	0xffffffff


	//   ....[104]....
        /*0278*/ 	.word	0xffffffff


	//   ....[105]....
        /*027c*/ 	.word	0xffffffff


	//   ....[106]....
        /*0280*/ 	.word	0xffffffff


	//   ....[107]....
        /*0284*/ 	.word	0xffffffff


	//   ....[108]....
        /*0288*/ 	.word	0xffffffff


	//   ....[109]....
        /*028c*/ 	.word	0xffffffff


	//   ....[110]....
        /*0290*/ 	.word	0xffffffff


	//   ....[111]....
        /*0294*/ 	.word	0xffffffff


	//   ....[112]....
        /*0298*/ 	.word	0xffffffff


	//   ....[113]....
        /*029c*/ 	.word	0xffffffff


	//   ....[114]....
        /*02a0*/ 	.word	0xffffffff


	//   ....[115]....
        /*02a4*/ 	.word	0xffffffff


	//   ....[116]....
        /*02a8*/ 	.word	0xffffffff


	//   ....[117]....
        /*02ac*/ 	.word	0xffffffff


	//   ....[118]....
        /*02b0*/ 	.word	0xffffffff


	//   ....[119]....
        /*02b4*/ 	.word	0xffffffff


	//   ....[120]....
        /*02b8*/ 	.word	0xffffffff


	//   ....[121]....
        /*02bc*/ 	.word	0xffffffff


	//   ....[122]....
        /*02c0*/ 	.word	0xffffffff


	//   ....[123]....
        /*02c4*/ 	.word	0xffffffff


	//   ....[124]....
        /*02c8*/ 	.word	0xffffffff


	//   ....[125]....
        /*02cc*/ 	.word	0xffffffff


	//   ....[126]....
        /*02d0*/ 	.word	0xffffffff


	//   ....[127]....
        /*02d4*/ 	.word	0xffffffff


	//   ....[128]....
        /*02d8*/ 	.word	0xffffffff


	//   ....[129]....
        /*02dc*/ 	.word	0xffffffff


	//   ....[130]....
        /*02e0*/ 	.word	0xffffffff


	//   ....[131]....
        /*02e4*/ 	.word	0xffffffff


	//   ....[132]....
        /*02e8*/ 	.word	0xffffffff


	//   ....[133]....
        /*02ec*/ 	.word	0xffffffff


	//   ....[134]....
        /*02f0*/ 	.word	0xffffffff


	//   ....[135]....
        /*02f4*/ 	.word	0xffffffff


	//   ....[136]....
        /*02f8*/ 	.word	0xffffffff


	//   ....[137]....
        /*02fc*/ 	.word	0xffffffff


	//   ....[138]....
        /*0300*/ 	.word	0xffffffff


	//   ....[139]....
        /*0304*/ 	.word	0xffffffff


	//   ....[140]....
        /*0308*/ 	.word	0xffffffff


	//   ....[141]....
        /*030c*/ 	.word	0xffffffff


	//   ....[142]....
        /*0310*/ 	.word	0xffffffff


	//   ....[143]....
        /*0314*/ 	.word	0x0500000f


	//   ....[144]....
        /*0318*/ 	.word	0x0500000f


	//   ....[145]....
        /*031c*/ 	.word	0x0500000f


	//   ....[146]....
        /*0320*/ 	.word	0x0500000f


	//   ....[147]....
        /*0324*/ 	.word	0x0500000f


	//   ....[148]....
        /*0328*/ 	.word	0x0500000f


	//   ....[149]....
        /*032c*/ 	.word	0x0500000f


	//   ....[150]....
        /*0330*/ 	.word	0x0500000f


	//   ....[151]....
        /*0334*/ 	.word	0x0500000f


	//----- nvinfo : EIATTR_COOP_GROUP_INSTR_OFFSETS
	.align		4
.L_266:
        /*0338*/ 	.byte	0x04, 0x28
        /*033a*/ 	.short	(.L_268 - .L_267)


	//   ....[0]....
.L_267:
        /*033c*/ 	.word	0x00000060


	//   ....[1]....
        /*0340*/ 	.word	0x00000130


	//   ....[2]....
        /*0344*/ 	.word	0x000001e0


	//   ....[3]....
        /*0348*/ 	.word	0x000003a0


	//   ....[4]....
        /*034c*/ 	.word	0x00000500


	//   ....[5]....
        /*0350*/ 	.word	0x00000620


	//   ....[6]....
        /*0354*/ 	.word	0x00000780


	//   ....[7]....
        /*0358*/ 	.word	0x000012e0


	//   ....[8]....
        /*035c*/ 	.word	0x00002bd0


	//   ....[9]....
        /*0360*/ 	.word	0x000032a0


	//   ....[10]....
        /*0364*/ 	.word	0x00003850


	//   ....[11]....
        /*0368*/ 	.word	0x000038e0


	//   ....[12]....
        /*036c*/ 	.word	0x000044d0


	//   ....[13]....
        /*0370*/ 	.word	0x00004560


	//   ....[14]....
        /*0374*/ 	.word	0x00006b80


	//   ....[15]....
        /*0378*/ 	.word	0x00007bc0


	//   ....[16]....
        /*037c*/ 	.word	0x00007be0


	//   ....[17]....
        /*0380*/ 	.word	0x00007c80


	//   ....[18]....
        /*0384*/ 	.word	0x000088a0


	//   ....[19]....
        /*0388*/ 	.word	0x00008910


	//   ....[20]....
        /*038c*/ 	.word	0x0000bcc0


	//   ....[21]....
        /*0390*/ 	.word	0x0000bd10


	//   ....[22]....
        /*0394*/ 	.word	0x0000bd30


	//   ....[23]....
        /*0398*/ 	.word	0x0000bd50


	//   ....[24]....
        /*039c*/ 	.word	0x0000da50


	//   ....[25]....
        /*03a0*/ 	.word	0x0000da60


	//   ....[26]....
        /*03a4*/ 	.word	0x0000dac0


	//   ....[27]....
        /*03a8*/ 	.word	0x0000dad0


	//   ....[28]....
        /*03ac*/ 	.word	0x0000ecd0


	//   ....[29]....
        /*03b0*/ 	.word	0x0000ece0


	//   ....[30]....
        /*03b4*/ 	.word	0x0000ecf0


	//   ....[31]....
        /*03b8*/ 	.word	0x0000ed10


	//   ....[32]....
        /*03bc*/ 	.word	0x0000ed20


	//   ....[33]....
        /*03c0*/ 	.word	0x0000ed30


	//   ....[34]....
        /*03c4*/ 	.word	0x0000ed40


	//   ....[35]....
        /*03c8*/ 	.word	0x0000ed50


	//   ....[36]....
        /*03cc*/ 	.word	0x0000ed60


	//   ....[37]....
        /*03d0*/ 	.word	0x0000ed70


	//   ....[38]....
        /*03d4*/ 	.word	0x0000ed80


	//   ....[39]....
        /*03d8*/ 	.word	0x0000ed90


	//   ....[40]....
        /*03dc*/ 	.word	0x0000eda0


	//   ....[41]....
        /*03e0*/ 	.word	0x0000edb0


	//   ....[42]....
        /*03e4*/ 	.word	0x0000edc0


	//   ....[43]....
        /*03e8*/ 	.word	0x0000ede0


	//   ....[44]....
        /*03ec*/ 	.word	0x0000edf0


	//   ....[45]....
        /*03f0*/ 	.word	0x0000ee00


	//   ....[46]....
        /*03f4*/ 	.word	0x0000ee10


	//   ....[47]....
        /*03f8*/ 	.word	0x0000ee20


	//   ....[48]....
        /*03fc*/ 	.word	0x0000ee30


	//   ....[49]....
        /*0400*/ 	.word	0x0000ee40


	//   ....[50]....
        /*0404*/ 	.word	0x0000ee50


	//   ....[51]....
        /*0408*/ 	.word	0x0000ee70


	//   ....[52]....
        /*040c*/ 	.word	0x0000ee80


	//   ....[53]....
        /*0410*/ 	.word	0x0000ee90


	//   ....[54]....
        /*0414*/ 	.word	0x0000eea0


	//   ....[55]....
        /*0418*/ 	.word	0x0000eec0


	//   ....[56]....
        /*041c*/ 	.word	0x0000eed0


	//   ....[57]....
        /*0420*/ 	.word	0x0000eee0


	//   ....[58]....
        /*0424*/ 	.word	0x0000eef0


	//   ....[59]....
        /*0428*/ 	.word	0x0000ef00


	//   ....[60]....
        /*042c*/ 	.word	0x0000ef10


	//   ....[61]....
        /*0430*/ 	.word	0x0000ef20


	//   ....[62]....
        /*0434*/ 	.word	0x0000ef30


	//   ....[63]....
        /*0438*/ 	.word	0x0000ef40


	//   ....[64]....
        /*043c*/ 	.word	0x0000ef50


	//   ....[65]....
        /*0440*/ 	.word	0x0000ef60


	//   ....[66]....
        /*0444*/ 	.word	0x0000ef70


	//   ....[67]....
        /*0448*/ 	.word	0x0000ef80


	//   ....[68]....
        /*044c*/ 	.word	0x0000ef90


	//   ....[69]....
        /*0450*/ 	.word	0x0000efa0


	//   ....[70]....
        /*0454*/ 	.word	0x0000efb0


	//   ....[71]....
        /*0458*/ 	.word	0x0000efc0


	//   ....[72]....
        /*045c*/ 	.word	0x0000efd0


	//   ....[73]....
        /*0460*/ 	.word	0x0000efe0


	//   ....[74]....
        /*0464*/ 	.word	0x0000eff0


	//   ....[75]....
        /*0468*/ 	.word	0x0000f000


	//   ....[76]....
        /*046c*/ 	.word	0x0000f010


	//   ....[77]....
        /*0470*/ 	.word	0x0000f020


	//   ....[78]....
        /*0474*/ 	.word	0x0000f030


	//   ....[79]....
        /*0478*/ 	.word	0x0000f040


	//   ....[80]....
        /*047c*/ 	.word	0x0000f050


	//   ....[81]....
        /*0480*/ 	.word	0x0000f060


	//   ....[82]....
        /*0484*/ 	.word	0x0000f070


	//   ....[83]....
        /*0488*/ 	.word	0x0000f080


	//   ....[84]....
        /*048c*/ 	.word	0x0000f090


	//   ....[85]....
        /*0490*/ 	.word	0x0000f0a0


	//   ....[86]....
        /*0494*/ 	.word	0x0000f0b0


	//   ....[87]....
        /*0498*/ 	.word	0x0000f0c0


	//   ....[88]....
        /*049c*/ 	.word	0x0000f0d0


	//   ....[89]....
        /*04a0*/ 	.word	0x0000f100


	//   ....[90]....
        /*04a4*/ 	.word	0x0000f130


	//   ....[91]....
        /*04a8*/ 	.word	0x0000f160


	//   ....[92]....
        /*04ac*/ 	.word	0x0000f190


	//   ....[93]....
        /*04b0*/ 	.word	0x0000f1c0


	//   ....[94]....
        /*04b4*/ 	.word	0x0000f1f0


	//   ....[95]....
        /*04b8*/ 	.word	0x0000f210


	//   ....[96]....
        /*04bc*/ 	.word	0x0000f240


	//   ....[97]....
        /*04c0*/ 	.word	0x0000f270


	//   ....[98]....
        /*04c4*/ 	.word	0x0000f2a0


	//   ....[99]....
        /*04c8*/ 	.word	0x0000f2b0


	//   ....[100]....
        /*04cc*/ 	.word	0x0000f2d0


	//   ....[101]....
        /*04d0*/ 	.word	0x0000f2f0


	//   ....[102]....
        /*04d4*/ 	.word	0x0000f310


	//   ....[103]....
        /*04d8*/ 	.word	0x0000f340


	//   ....[104]....
        /*04dc*/ 	.word	0x0000f370


	//   ....[105]....
        /*04e0*/ 	.word	0x0000f3a0


	//   ....[106]....
        /*04e4*/ 	.word	0x0000f3d0


	//   ....[107]....
        /*04e8*/ 	.word	0x0000f400


	//   ....[108]....
        /*04ec*/ 	.word	0x0000f430


	//   ....[109]....
        /*04f0*/ 	.word	0x0000f460


	//   ....[110]....
        /*04f4*/ 	.word	0x0000f490


	//   ....[111]....
        /*04f8*/ 	.word	0x0000f4c0


	//   ....[112]....
        /*04fc*/ 	.word	0x0000f4f0


	//   ....[113]....
        /*0500*/ 	.word	0x0000f520


	//   ....[114]....
        /*0504*/ 	.word	0x0000f530


	//   ....[115]....
        /*0508*/ 	.word	0x0000f550


	//   ....[116]....
        /*050c*/ 	.word	0x0000f560


	//   ....[117]....
        /*0510*/ 	.word	0x0000f580


	//   ....[118]....
        /*0514*/ 	.word	0x0000f590


	//   ....[119]....
        /*0518*/ 	.word	0x0000f5a0


	//   ....[120]....
        /*051c*/ 	.word	0x0000f5b0


	//   ....[121]....
        /*0520*/ 	.word	0x0000f5c0


	//   ....[122]....
        /*0524*/ 	.word	0x0000f5d0


	//   ....[123]....
        /*0528*/ 	.word	0x0000f5e0


	//   ....[124]....
        /*052c*/ 	.word	0x0000fae0


	//   ....[125]....
        /*0530*/ 	.word	0x0000fb40


	//   ....[126]....
        /*0534*/ 	.word	0x0000fb70


	//   ....[127]....
        /*0538*/ 	.word	0x0000fbb0


	//   ....[128]....
        /*053c*/ 	.word	0x0000fbe0


	//   ....[129]....
        /*0540*/ 	.word	0x0000fc20


	//   ....[130]....
        /*0544*/ 	.word	0x000105d0


	//   ....[131]....
        /*0548*/ 	.word	0x00010600


	//   ....[132]....
        /*054c*/ 	.word	0x00011420


	//   ....[133]....
        /*0550*/ 	.word	0x000121b0


	//   ....[134]....
        /*0554*/ 	.word	0x00012df0


	//   ....[135]....
        /*0558*/ 	.word	0x00012e00


	//   ....[136]....
        /*055c*/ 	.word	0x00012e20


	//   ....[137]....
        /*0560*/ 	.word	0x00012f10


	//   ....[138]....
        /*0564*/ 	.word	0x00012f40


	//   ....[139]....
        /*0568*/ 	.word	0x00012fd0


	//   ....[140]....
        /*056c*/ 	.word	0x00013000


	//   ....[141]....
        /*0570*/ 	.word	0x00013010


	//   ....[142]....
        /*0574*/ 	.word	0x00014e10


	//   ....[143]....
        /*0578*/ 	.word	0x000153c0


	//   ....[144]....
        /*057c*/ 	.word	0x000155a0


	//   ....[145]....
        /*0580*/ 	.word	0x000155f0


	//   ....[146]....
        /*0584*/ 	.word	0x00015690


	//   ....[147]....
        /*0588*/ 	.word	0x000157b0


	//   ....[148]....
        /*058c*/ 	.word	0x00015820


	//   ....[149]....
        /*0590*/ 	.word	0x00015920


	//   ....[150]....
        /*0594*/ 	.word	0x00015990


	//   ....[151]....
        /*0598*/ 	.word	0x00015a80


	//----- nvinfo : EIATTR_REG_RECONFIG
	.align		4
.L_268:
        /*059c*/ 	.byte	0x01, 0x54
	.zero		2


	//----- nvinfo : EIATTR_SYSCALL_OFFSETS
	.align		4
        /*05a0*/ 	.byte	0x04, 0x46
        /*05a2*/ 	.short	(.L_270 - .L_269)


	//   ....[0]....
.L_269:
        /*05a4*/ 	.word	0x000014a0


	//   ....[1]....
        /*05a8*/ 	.word	0x00011b90


	//   ....[2]....
        /*05ac*/ 	.word	0x00011cd0


	//   ....[3]....
        /*05b0*/ 	.word	0x00011e10


	//   ....[4]....
        /*05b4*/ 	.word	0x00011f30


	//   ....[5]....
        /*05b8*/ 	.word	0x000129a0


	//----- nvinfo : EIATTR_MBARRIER_INSTR_OFFSETS
	.align		4
.L_270:
        /*05bc*/ 	.byte	0x04, 0x39
        /*05be*/ 	.short	(.L_272 - .L_271)


	//   ....[0]....
.L_271:
        /*05c0*/ 	.word	0x00000250
        /*05c4*/ 	.word	0x000000ff
        /*05c8*/ 	.word	0x00033400
        /*05cc*/ 	.short	0x0100
        /*05ce*/ 	.byte	0x08
	.zero		1


	//   ....[1]....
        /*05d0*/ 	.word	0x00000260
        /*05d4*/ 	.word	0x000000ff
        /*05d8*/ 	.word	0x00033420
        /*05dc*/ 	.short	0x0100
        /*05de*/ 	.byte	0x08
	.zero		1


	//   ....[2]....
        /*05e0*/ 	.word	0x00000350
        /*05e4*/ 	.word	0x000000ff
        /*05e8*/ 	.word	0x00033430
        /*05ec*/ 	.short	0x0100
        /*05ee*/ 	.byte	0x08
	.zero		1


	//   ....[3]....
        /*05f0*/ 	.word	0x00000360
        /*05f4*/ 	.word	0x000000ff
        /*05f8*/ 	.word	0x00033440
        /*05fc*/ 	.short	0x0100
        /*05fe*/ 	.byte	0x08
	.zero		1


	//   ....[4]....
        /*0600*/ 	.word	0x00000370
        /*0604*/ 	.word	0x000000ff
        /*0608*/ 	.word	0x00033438
        /*060c*/ 	.short	0x0100
        /*060e*/ 	.byte	0x08
	.zero		1


	//   ....[5]....
        /*0610*/ 	.word	0x00000380
        /*0614*/ 	.word	0x000000ff
        /*0618*/ 	.word	0x00033448
        /*061c*/ 	.short	0x0100
        /*061e*/ 	.byte	0x08
	.zero		1


	//   ....[6]....
        /*0620*/ 	.word	0x000004b0
        /*0624*/ 	.word	0x000000ff
        /*0628*/ 	.word	0x00033450
        /*062c*/ 	.short	0x0100
        /*062e*/ 	.byte	0x08
	.zero		1


	//   ....[7]....
        /*0630*/ 	.word	0x000004c0
        /*0634*/ 	.word	0x000000ff
        /*0638*/ 	.word	0x00033460
        /*063c*/ 	.short	0x0100
        /*063e*/ 	.byte	0x08
	.zero		1


	//   ....[8]....
        /*0640*/ 	.word	0x000004d0
        /*0644*/ 	.word	0x000000ff
        /*0648*/ 	.word	0x00033458
        /*064c*/ 	.short	0x0100
        /*064e*/ 	.byte	0x08
	.zero		1


	//   ....[9]....
        /*0650*/ 	.word	0x000004e0
        /*0654*/ 	.word	0x000000ff
        /*0658*/ 	.word	0x00033468
        /*065c*/ 	.short	0x0100
        /*065e*/ 	.byte	0x08
	.zero		1


	//   ....[10]....
        /*0660*/ 	.word	0x000005d0
        /*0664*/ 	.word	0x000000ff
        /*0668*/ 	.word	0x00033470
        /*066c*/ 	.short	0x0100
        /*066e*/ 	.byte	0x06
	.zero		1


	//   ....[11]....
        /*0670*/ 	.word	0x000005e0
        /*0674*/ 	.word	0x000000ff
        /*0678*/ 	.word	0x00033480
        /*067c*/ 	.short	0x0100
        /*067e*/ 	.byte	0x06
	.zero		1


	//   ....[12]....
        /*0680*/ 	.word	0x000005f0
        /*0684*/ 	.word	0x000000ff
        /*0688*/ 	.word	0x00033478
        /*068c*/ 	.short	0x0100
        /*068e*/ 	.byte	0x06
	.zero		1


	//   ....[13]....
        /*0690*/ 	.word	0x00000600
        /*0694*/ 	.word	0x000000ff
        /*0698*/ 	.word	0x00033488
        /*069c*/ 	.short	0x0100
        /*069e*/ 	.byte	0x06
	.zero		1


	//   ....[14]....
        /*06a0*/ 	.word	0x00000730
        /*06a4*/ 	.word	0x000000ff
        /*06a8*/ 	.word	0x00033490
        /*06ac*/ 	.short	0x0100
        /*06ae*/ 	.byte	0x08
	.zero		1


	//   ....[15]....
        /*06b0*/ 	.word	0x00000740
        /*06b4*/ 	.word	0x000000ff
        /*06b8*/ 	.word	0x000334a0
        /*06bc*/ 	.short	0x0100
        /*06be*/ 	.byte	0x08
	.zero		1


	//   ....[16]....
        /*06c0*/ 	.word	0x00000750
        /*06c4*/ 	.word	0x000000ff
        /*06c8*/ 	.word	0x00033498
        /*06cc*/ 	.short	0x0100
        /*06ce*/ 	.byte	0x08
	.zero		1


	//   ....[17]....
        /*06d0*/ 	.word	0x00000760
        /*06d4*/ 	.word	0x000000ff
        /*06d8*/ 	.word	0x000334a8
        /*06dc*/ 	.short	0x0100
        /*06de*/ 	.byte	0x08
	.zero		1


	//   ....[18]....
        /*06e0*/ 	.word	0x00000890
        /*06e4*/ 	.word	0x000000ff
        /*06e8*/ 	.word	0x000334b0
        /*06ec*/ 	.short	0x0100
        /*06ee*/ 	.byte	0x08
	.zero		1


	//   ....[19]....
        /*06f0*/ 	.word	0x000008a0
        /*06f4*/ 	.word	0x000000ff
        /*06f8*/ 	.word	0x000334c0
        /*06fc*/ 	.short	0x0100
        /*06fe*/ 	.byte	0x08
	.zero		1


	//   ....[20]....
        /*0700*/ 	.word	0x000008b0
        /*0704*/ 	.word	0x000000ff
        /*0708*/ 	.word	0x000334b8
        /*070c*/ 	.short	0x0100
        /*070e*/ 	.byte	0x08
	.zero		1


	//   ....[21]....
        /*0710*/ 	.word	0x000008c0
        /*0714*/ 	.word	0x000000ff
        /*0718*/ 	.word	0x000334c8
        /*071c*/ 	.short	0x0100
        /*071e*/ 	.byte	0x08
	.zero		1


	//   ....[22]....
        /*0720*/ 	.word	0x00001720
        /*0724*/ 	.word	0x000000ff
        /*0728*/ 	.word	0x00033400
        /*072c*/ 	.short	0x010a
        /*072e*/ 	.byte	0x28
	.zero		1


	//   ....[23]....
        /*0730*/ 	.word	0x000017a0
        /*0734*/ 	.word	0x000000ff
        /*0738*/ 	.word	0x00033430
        /*073c*/ 	.short	0x010a
        /*073e*/ 	.byte	0x28
	.zero		1


	//   ....[24]....
        /*0740*/ 	.word	0x00001830
        /*0744*/ 	.word	0x000000ff
        /*0748*/ 	.word	0x00033430
        /*074c*/ 	.short	0x010a
        /*074e*/ 	.byte	0x28
	.zero		1


	//   ....[25]....
        /*0750*/ 	.word	0x000049d0
        /*0754*/ 	.word	0x00000038
        /*0758*/ 	.word	0x00000000
        /*075c*/ 	.short	0x0101
        /*075e*/ 	.byte	0x3f
	.zero		1


	//   ....[26]....
        /*0760*/ 	.word	0x00005ba0
        /*0764*/ 	.word	0x000000ff
        /*0768*/ 	.word	0x00033430
        /*076c*/ 	.short	0x010a
        /*076e*/ 	.byte	0x06
	.zero		1


	//   ....[27]....
        /*0770*/ 	.word	0x00005be0
        /*0774*/ 	.word	0x000000ff
        /*0778*/ 	.word	0x00033430
        /*077c*/ 	.short	0x010a
        /*077e*/ 	.byte	0x06
	.zero		1


	//   ....[28]....
        /*0780*/ 	.word	0x00006840
        /*0784*/ 	.word	0x000000ff
        /*0788*/ 	.word	0x00033450
        /*078c*/ 	.short	0x010a
        /*078e*/ 	.byte	0x06
	.zero		1


	//   ....[29]....
        /*0790*/ 	.word	0x00006880
        /*0794*/ 	.word	0x000000ff
        /*0798*/ 	.word	0x00033450
        /*079c*/ 	.short	0x010a
        /*079e*/ 	.byte	0x06
	.zero		1


	//   ....[30]....
        /*07a0*/ 	.word	0x000092d0
        /*07a4*/ 	.word	0x00000005
        /*07a8*/ 	.word	0x00000000
        /*07ac*/ 	.short	0x0101
        /*07ae*/ 	.byte	0x3f
	.zero		1


	//   ....[31]....
        /*07b0*/ 	.word	0x00009660
        /*07b4*/ 	.word	0x000000ff
        /*07b8*/ 	.word	0x00000000
        /*07bc*/ 	.short	0x0101
        /*07be*/ 	.byte	0x06
	.zero		1


	//   ....[32]....
        /*07c0*/ 	.word	0x00009fa0
        /*07c4*/ 	.word	0x000000ff
        /*07c8*/ 	.word	0x00033430
        /*07cc*/ 	.short	0x010a
        /*07ce*/ 	.byte	0x06
	.zero		1


	//   ....[33]....
        /*07d0*/ 	.word	0x00009fe0
        /*07d4*/ 	.word	0x000000ff
        /*07d8*/ 	.word	0x00033430
        /*07dc*/ 	.short	0x010a
        /*07de*/ 	.byte	0x06
	.zero		1


	//   ....[34]....
        /*07e0*/ 	.word	0x0000ac00
        /*07e4*/ 	.word	0x000000ff
        /*07e8*/ 	.word	0x00033450
        /*07ec*/ 	.short	0x010a
        /*07ee*/ 	.byte	0x06
	.zero		1


	//   ....[35]....
        /*07f0*/ 	.word	0x0000ac40
        /*07f4*/ 	.word	0x000000ff
        /*07f8*/ 	.word	0x00033450
        /*07fc*/ 	.short	0x010a
        /*07fe*/ 	.byte	0x06
	.zero		1


	//   ....[36]....
        /*0800*/ 	.word	0x0000cb90
        /*0804*/ 	.word	0x00000005
        /*0808*/ 	.word	0x00000000
        /*080c*/ 	.short	0x0101
        /*080e*/ 	.byte	0x3f
	.zero		1


	//   ....[37]....
        /*0810*/ 	.word	0x0000cee0
        /*0814*/ 	.word	0x000000ff
        /*0818*/ 	.word	0x00000000
        /*081c*/ 	.short	0x0101
        /*081e*/ 	.byte	0x06
	.zero		1


	//   ....[38]....
        /*0820*/ 	.word	0x0000d740
        /*0824*/ 	.word	0x000000ff
        /*0828*/ 	.word	0x00033450
        /*082c*/ 	.short	0x010a
        /*082e*/ 	.byte	0x05
	.zero		1


	//   ....[39]....
        /*0830*/ 	.word	0x0000d780
        /*0834*/ 	.word	0x000000ff
        /*0838*/ 	.word	0x00033450
        /*083c*/ 	.short	0x010a
        /*083e*/ 	.byte	0x05
	.zero		1


	//   ....[40]....
        /*0840*/ 	.word	0x0000dd90
        /*0844*/ 	.word	0x000000ff
        /*0848*/ 	.word	0x00000000
        /*084c*/ 	.short	0x0101
        /*084e*/ 	.byte	0x04
	.zero		1


	//   ....[41]....
        /*0850*/ 	.word	0x0000fc10
        /*0854*/ 	.word	0x000000ff
        /*0858*/ 	.word	0x00000000
        /*085c*/ 	.short	0x0101
        /*085e*/ 	.byte	0x04
	.zero		1


	//   ....[42]....
        /*0860*/ 	.word	0x000123c0
        /*0864*/ 	.word	0x000000ff
        /*0868*/ 	.word	0x00033480
        /*086c*/ 	.short	0x010a
        /*086e*/ 	.byte	0x28
	.zero		1


	//   ....[43]....
        /*0870*/ 	.word	0x000125f0
        /*0874*/ 	.word	0x000000ff
        /*0878*/ 	.word	0x00033440
        /*087c*/ 	.short	0x010a
        /*087e*/ 	.byte	0x28
	.zero		1


	//   ....[44]....
        /*0880*/ 	.word	0x00013170
        /*0884*/ 	.word	0x000000ff
        /*0888*/ 	.word	0x00033400
        /*088c*/ 	.short	0x0107
        /*088e*/ 	.byte	0x28
	.zero		1


	//   ....[45]....
        /*0890*/ 	.word	0x000131d0
        /*0894*/ 	.word	0x000000ff
        /*0898*/ 	.word	0x00033400
        /*089c*/ 	.short	0x0101
        /*089e*/ 	.byte	0x28
	.zero		1


	//   ....[46]....
        /*08a0*/ 	.word	0x00013200
        /*08a4*/ 	.word	0x000000ff
        /*08a8*/ 	.word	0x00033420
        /*08ac*/ 	.short	0x010a
        /*08ae*/ 	.byte	0x28
	.zero		1


	//   ....[47]....
        /*08b0*/ 	.word	0x00013500
        /*08b4*/ 	.word	0x00000008
        /*08b8*/ 	.word	0x00033480
        /*08bc*/ 	.short	0x010a
        /*08be*/ 	.byte	0x3f
	.zero		1


	//   ....[48]....
        /*08c0*/ 	.word	0x000138e0
        /*08c4*/ 	.word	0x00000008
        /*08c8*/ 	.word	0x00033440
        /*08cc*/ 	.short	0x010a
        /*08ce*/ 	.byte	0x3f
	.zero		1


	//   ....[49]....
        /*08d0*/ 	.word	0x00013cf0
        /*08d4*/ 	.word	0x0000000c
        /*08d8*/ 	.word	0x00033470
        /*08dc*/ 	.short	0x010a
        /*08de*/ 	.byte	0x3f
	.zero		1


	//   ....[50]....
        /*08e0*/ 	.word	0x00013d50
        /*08e4*/ 	.word	0x0000000c
        /*08e8*/ 	.word	0x00033460
        /*08ec*/ 	.short	0x010a
        /*08ee*/ 	.byte	0x3f
	.zero		1


	//   ....[51]....
        /*08f0*/ 	.word	0x00014400
        /*08f4*/ 	.word	0x0000000c
        /*08f8*/ 	.word	0x00033450
        /*08fc*/ 	.short	0x0101
        /*08fe*/ 	.byte	0x3f
	.zero		1


	//   ....[52]....
        /*0900*/ 	.word	0x00014470
        /*0904*/ 	.word	0x00000000
        /*0908*/ 	.word	0x00000000
        /*090c*/ 	.short	0x0101
        /*090e*/ 	.byte	0x3f
	.zero		1


	//   ....[53]....
        /*0910*/ 	.word	0x00014580
        /*0914*/ 	.word	0x00000003
        /*0918*/ 	.word	0x00033470
        /*091c*/ 	.short	0x010a
        /*091e*/ 	.byte	0x3f
	.zero		1


	//   ....[54]....
        /*0920*/ 	.word	0x000145f0
        /*0924*/ 	.word	0x00000003
        /*0928*/ 	.word	0x00033460
        /*092c*/ 	.short	0x010a
        /*092e*/ 	.byte	0x3f
	.zero		1


	//   ....[55]....
        /*0930*/ 	.word	0x00014cb0
        /*0934*/ 	.word	0x00000003
        /*0938*/ 	.word	0x00033450
        /*093c*/ 	.short	0x0101
        /*093e*/ 	.byte	0x3f
	.zero		1


	//   ....[56]....
        /*0940*/ 	.word	0x00014d20
        /*0944*/ 	.word	0x00000000
        /*0948*/ 	.word	0x00000000
        /*094c*/ 	.short	0x0101
        /*094e*/ 	.byte	0x3f
	.zero		1


	//   ....[57]....
        /*0950*/ 	.word	0x00014dc0
        /*0954*/ 	.word	0x00000009
        /*0958*/ 	.word	0x00033420
        /*095c*/ 	.short	0x010a
        /*095e*/ 	.byte	0x3f
	.zero		1


	//   ....[58]....
        /*0960*/ 	.word	0x00014f00
        /*0964*/ 	.word	0x00000005
        /*0968*/ 	.word	0x00000000
        /*096c*/ 	.short	0x010a
        /*096e*/ 	.byte	0x3f
	.zero		1


	//   ....[59]....
        /*0970*/ 	.word	0x00014f70
        /*0974*/ 	.word	0x00000007
        /*0978*/ 	.word	0x00000000
        /*097c*/ 	.short	0x010a
        /*097e*/ 	.byte	0x3f
	.zero		1


	//   ....[60]....
        /*0980*/ 	.word	0x00014fc0
        /*0984*/ 	.word	0x00000005
        /*0988*/ 	.word	0x00033460
        /*098c*/ 	.short	0x010a
        /*098e*/ 	.byte	0x3f
	.zero		1


	//   ....[61]....
        /*0990*/ 	.word	0x00015010
        /*0994*/ 	.word	0x00000003
        /*0998*/ 	.word	0x00033460
        /*099c*/ 	.short	0x010a
        /*099e*/ 	.byte	0x3f
	.zero		1


	//   ....[62]....
        /*09a0*/ 	.word	0x00015050
        /*09a4*/ 	.word	0x00000005
        /*09a8*/ 	.word	0x00033480
        /*09ac*/ 	.short	0x010a
        /*09ae*/ 	.byte	0x3f
	.zero		1


	//   ....[63]....
        /*09b0*/ 	.word	0x00015070
        /*09b4*/ 	.word	0x00000003
        /*09b8*/ 	.word	0x00033480
        /*09bc*/ 	.short	0x010a
        /*09be*/ 	.byte	0x3f
	.zero		1


	//   ....[64]....
        /*09c0*/ 	.word	0x000150e0
        /*09c4*/ 	.word	0x00000003
        /*09c8*/ 	.word	0x00033400
        /*09cc*/ 	.short	0x010a
        /*09ce*/ 	.byte	0x3f
	.zero		1


	//   ....[65]....
        /*09d0*/ 	.word	0x00015140
        /*09d4*/ 	.word	0x00000005
        /*09d8*/ 	.word	0x00033430
        /*09dc*/ 	.short	0x010a
        /*09de*/ 	.byte	0x3f
	.zero		1


	//   ....[66]....
        /*09e0*/ 	.word	0x000151a0
        /*09e4*/ 	.word	0x0000000f
        /*09e8*/ 	.word	0x00033430
        /*09ec*/ 	.short	0x010a
        /*09ee*/ 	.byte	0x3f
	.zero		1


	//   ....[67]....
        /*09f0*/ 	.word	0x00015200
        /*09f4*/ 	.word	0x0000000e
        /*09f8*/ 	.word	0x00033450
        /*09fc*/ 	.short	0x010a
        /*09fe*/ 	.byte	0x3f
	.zero		1


	//   ....[68]....
        /*0a00*/ 	.word	0x00015260
        /*0a04*/ 	.word	0x0000000d
        /*0a08*/ 	.word	0x00033430
        /*0a0c*/ 	.short	0x010a
        /*0a0e*/ 	.byte	0x3f
	.zero		1


	//   ....[69]....
        /*0a10*/ 	.word	0x000152c0
        /*0a14*/ 	.word	0x0000000d
        /*0a18*/ 	.word	0x00033450
        /*0a1c*/ 	.short	0x010a
        /*0a1e*/ 	.byte	0x3f
	.zero		1


	//   ....[70]....
        /*0a20*/ 	.word	0x00015320
        /*0a24*/ 	.word	0x00000003
        /*0a28*/ 	.word	0x00033450
        /*0a2c*/ 	.short	0x010a
        /*0a2e*/ 	.byte	0x3f
	.zero		1


	//   ....[71]....
        /*0a30*/ 	.word	0x00015480
        /*0a34*/ 	.word	0x00000003
        /*0a38*/ 	.word	0x00033480
        /*0a3c*/ 	.short	0x010a
        /*0a3e*/ 	.byte	0x3f
	.zero		1


	//   ....[72]....
        /*0a40*/ 	.word	0x000154e0
        /*0a44*/ 	.word	0x00000003
        /*0a48*/ 	.word	0x00033440
        /*0a4c*/ 	.short	0x010a
        /*0a4e*/ 	.byte	0x3f
	.zero		1


	//   ....[73]....
        /*0a50*/ 	.word	0x00015ac0
        /*0a54*/ 	.word	0x00000003
        /*0a58*/ 	.word	0x00033420
        /*0a5c*/ 	.short	0x010a
        /*0a5e*/ 	.byte	0x3f
	.zero		1


	//   ....[74]....
        /*0a60*/ 	.word	0x00015b10
        /*0a64*/ 	.word	0x00000008
        /*0a68*/ 	.word	0x00033480
        /*0a6c*/ 	.short	0x010a
        /*0a6e*/ 	.byte	0x3f
	.zero		1


	//   ....[75]....
        /*0a70*/ 	.word	0x00015b60
        /*0a74*/ 	.word	0x00000008
        /*0a78*/ 	.word	0x00033440
        /*0a7c*/ 	.short	0x010a
        /*0a7e*/ 	.byte	0x3f
	.zero		1


	//   ....[76]....
        /*0a80*/ 	.word	0x00015bb0
        /*0a84*/ 	.word	0x0000000c
        /*0a88*/ 	.word	0x00033470
        /*0a8c*/ 	.short	0x010a
        /*0a8e*/ 	.byte	0x3f
	.zero		1


	//   ....[77]....
        /*0a90*/ 	.word	0x00015c00
        /*0a94*/ 	.word	0x0000000c
        /*0a98*/ 	.word	0x00033460
        /*0a9c*/ 	.short	0x010a
        /*0a9e*/ 	.byte	0x3f
	.zero		1


	//   ....[78]....
        /*0aa0*/ 	.word	0x00015c50
        /*0aa4*/ 	.word	0x00000003
        /*0aa8*/ 	.word	0x00033470
        /*0aac*/ 	.short	0x010a
        /*0aae*/ 	.byte	0x3f
	.zero		1


	//   ....[79]....
        /*0ab0*/ 	.word	0x00015ca0
        /*0ab4*/ 	.word	0x00000003
        /*0ab8*/ 	.word	0x00033460
        /*0abc*/ 	.short	0x010a
        /*0abe*/ 	.byte	0x3f
	.zero		1


	//   ....[80]....
        /*0ac0*/ 	.word	0x00015cf0
        /*0ac4*/ 	.word	0x00000009
        /*0ac8*/ 	.word	0x00033420
        /*0acc*/ 	.short	0x010a
        /*0ace*/ 	.byte	0x3f
	.zero		1


	//   ....[81]....
        /*0ad0*/ 	.word	0x00015d40
        /*0ad4*/ 	.word	0x00000005
        /*0ad8*/ 	.word	0x00000000
        /*0adc*/ 	.short	0x010a
        /*0ade*/ 	.byte	0x3f
	.zero		1


	//   ....[82]....
        /*0ae0*/ 	.word	0x00015d90
        /*0ae4*/ 	.word	0x00000007
        /*0ae8*/ 	.word	0x00000000
        /*0aec*/ 	.short	0x010a
        /*0aee*/ 	.byte	0x3f
	.zero		1


	//   ....[83]....
        /*0af0*/ 	.word	0x00015de0
        /*0af4*/ 	.word	0x00000005
        /*0af8*/ 	.word	0x00033460
        /*0afc*/ 	.short	0x010a
        /*0afe*/ 	.byte	0x3f
	.zero		1


	//   ....[84]....
        /*0b00*/ 	.word	0x00015e30
        /*0b04*/ 	.word	0x00000003
        /*0b08*/ 	.word	0x00033460
        /*0b0c*/ 	.short	0x010a
        /*0b0e*/ 	.byte	0x3f
	.zero		1


	//   ....[85]....
        /*0b10*/ 	.word	0x00015e80
        /*0b14*/ 	.word	0x00000005
        /*0b18*/ 	.word	0x00033480
        /*0b1c*/ 	.short	0x010a
        /*0b1e*/ 	.byte	0x3f
	.zero		1


	//----- nvinfo : EIATTR_NUM_MBARRIERS
	.align		4
.L_272:
        /*0b20*/ 	.byte	0x03, 0x38
        /*0b22*/ 	.short	0x0016


	//----- nvinfo : EIATTR_EXIT_INSTR_OFFSETS
	.align		4
        /*0b24*/ 	.byte	0x04, 0x1c
        /*0b26*/ 	.short	(.L_274 - .L_273)


	//   ....[0]....
.L_273:
        /*0b28*/ 	.word	0x000150c0


	//----- nvinfo : EIATTR_MAX_THREADS
	.align		4
.L_274:
        /*0b2c*/ 	.byte	0x04, 0x05
        /*0b2e*/ 	.short	(.L_276 - .L_275)
.L_275:
        /*0b30*/ 	.word	0x00000180
        /*0b34*/ 	.word	0x00000001
        /*0b38*/ 	.word	0x00000001


	//----- nvinfo : EIATTR_CRS_STACK_SIZE
	.align		4
.L_276:
        /*0b3c*/ 	.byte	0x04, 0x1e
        /*0b3e*/ 	.short	(.L_278 - .L_277)
.L_277:
        /*0b40*/ 	.word	0x00000000


	//----- nvinfo : EIATTR_CBANK_PARAM_SIZE
	.align		4
.L_278:
        /*0b44*/ 	.byte	0x03, 0x19
        /*0b46*/ 	.short	0x0a70


	//----- nvinfo : EIATTR_PARAM_CBANK
	.align		4
        /*0b48*/ 	.byte	0x04, 0x0a
        /*0b4a*/ 	.short	(.L_280 - .L_279)
	.align		4
.L_279:
        /*0b4c*/ 	.word	index@(.nv.constant0._ZN7cutlass13device_kernelIN5flash11enable_sm90INS1_16FlashAttnFwdSm90INS1_25CollectiveMainloopFwdSm90ILi2EN4cute5tupleIJNS5_1CILi1EEES8_S8_EEENS6_IJNS7_ILi128EEENS7_ILi160EEENS7_ILi192EEEEEELi192ENS_12float_e4m3_tEfNS_4arch4Sm90ELb1ELb0ELb1ELb0ELb0ELb0ELb0ELb1ELb1ELb1ELb1ELb0EEENS1_21CollectiveEpilogueFwdINS6_IJSA_SC_SB_EEES9_NS_10bfloat16_tESG_Li256ELb0ELb1ELb1ELb1EEENS1_19SingleTileSchedulerILb0ELb1ELb1ELi128EEEEEEEEEvNT_6ParamsE)
        /*0b50*/ 	.short	0x0210
        /*0b52*/ 	.short	0x0a70


	//----- nvinfo : EIATTR_SW_WAR
	.align		4
.L_280:
        /*0b54*/ 	.byte	0x04, 0x36
        /*0b56*/ 	.short	(.L_282 - .L_281)
.L_281:
        /*0b58*/ 	.word	0x00000008
.L_282:


//--------------------- .nv.info._ZN7cutlass13device_kernelIN5flash11enable_sm90INS1_16FlashAttnFwdSm90INS1_25CollectiveMainloopFwdSm90ILi2EN4cute5tupleIJNS5_1CILi1EEES8_S8_EEENS6_IJNS7_ILi128EEENS7_ILi160EEENS7_ILi192EEEEEELi192ENS_12float_e4m3_tEfNS_4arch4Sm90ELb1ELb0ELb1ELb1ELb0ELb0ELb0ELb1ELb1ELb1ELb1ELb0EEENS1_21CollectiveEpilogueFwdINS6_IJSA_SC_SB_EEES9_NS_10bfloat16_tESG_Li256ELb1ELb1ELb1ELb1EEENS1_36VarlenDynamicPersistentTileSchedulerILi128ELi160ELi256ELi128ELb1ELb1ELb1ELb1ELb1ELb1EEEEEEEEEvNT_6ParamsE --------------------------
	.section	.nv.info._ZN7cutlass13device_kernelIN5flash11enable_sm90INS1_16FlashAttnFwdSm90INS1_25CollectiveMainloopFwdSm90ILi2EN4cute5tupleIJNS5_1CILi1EEES8_S8_EEENS6_IJNS7_ILi128EEENS7_ILi160EEENS7_ILi192EEEEEELi192ENS_12float_e4m3_tEfNS_4arch4Sm90ELb1ELb0ELb1ELb1ELb0ELb0ELb0ELb1ELb1ELb1ELb1ELb0EEENS1_21CollectiveEpilogueFwdINS6_IJSA_SC_SB_EEES9_NS_10bfloat16_tESG_Li256ELb1ELb1ELb1ELb1EEENS1_36VarlenDynamicPersistentTileSchedulerILi128ELi160ELi256ELi128ELb1ELb1ELb1ELb1ELb1ELb1EEEEEEEEEvNT_6ParamsE,"",@"SHT_CUDA_INFO"
	.sectionflags	@""
	.align	4


	//----- nvinfo : EIATTR_CUDA_API_VERSION
	.align		4
        /*0000*/ 	.byte	0x04, 0x37
        /*0002*/ 	.short	(.L_284 - .L_283)
.L_283:
        /*0004*/ 	.word	0x00000082


	//----- nvinfo : EIATTR_KPARAM_INFO
	.align		4
.L_284:
        /*0008*/ 	.byte	0x04, 0x17
        /*000a*/ 	.short	(.L_286 - .L_285)
.L_285:
        /*000c*/ 	.word	0x00000000
        /*0010*/ 	.short	0x0000
        /*0012*/ 	.short	0x0070
        /*0014*/ 	.byte	0x00, 0xf0, 0x01, 0x2a


	//----- nvinfo : EIATTR_SPARSE_MMA_MASK
	.align		4
.L_286:
        /*0018*/ 	.byte	0x03, 0x50
        /*001a*/ 	.short	0x0000


	//----- nvinfo : EIATTR_MAXREG_COUNT
	.align		4
        /*001c*/ 	.byte	0x03, 0x1b
        /*001e*/ 	.short	0x00a8


	//----- nvinfo : EIATTR_NUM_BARRIERS
	.align		4
        /*0020*/ 	.byte	0x02, 0x4c
        /*0022*/ 	.byte	0x10
	.zero		1


	//----- nvinfo : EIATTR_EXTERNS
	.align		4
        /*0024*/ 	.byte	0x04, 0x0f
        /*0026*/ 	.short	(.L_288 - .L_287)


	//   ....[0]....
	.align		4
.L_287:
        /*0028*/ 	.word	index@(__assertfail)


	//----- nvinfo : EIATTR_ANNOTATIONS
	.align		4
.L_288:
        /*002c*/ 	.byte	0x04, 0x55
        /*002e*/ 	.short	(.L_290 - .L_289)


	//   ....[0]....
.L_289:
        /* <DEDUP_REMOVED lines=37> */


	//----- nvinfo : EIATTR_MERCURY_ISA_VERSION
	.align		4
.L_290:
        /*0268*/ 	.byte	0x03, 0x5f
        /*026a*/ 	.short	0x0101


	//----- nvinfo : EIATTR_UNUSED_LOAD_BYTE_OFFSET
	.align		4
        /*026c*/ 	.byte	0x04, 0x44
        /*026e*/ 	.short	(.L_292 - .L_291)


	//   ....[0]....
.L_291:
        /*0270*/ 	.word	0x00000a40
        /*0274*/ 	.word	0x0000fff0


	//   ....[1]....
        /*0278*/ 	.word	0x0000ed80
        /*027c*/ 	.word	0x0000fff0


	//----- nvinfo : EIATTR_INT_WARP_WIDE_INSTR_OFFSETS
	.align		4
.L_292:
        /*0280*/ 	.byte	0x04, 0x31
        /*0282*/ 	.short	(.L_294 - .L_293)


	//   ....[0]....
.L_293:
        /*0284*/ 	.word	0x00000130


	//   ....[1]....
        /*0288*/ 	.word	0x00000170


	//   ....[2]....
        /*028c*/ 	.word	0x000001e0


	//   ....[3]....
        /*0290*/ 	.word	0x00015910


	//   ....[4]....
        /*0294*/ 	.word	0x000159a0


	//   ....[5]....
        /*0298*/ 	.word	0x00018630


	//   ....[6]....
        /*029c*/ 	.word	0x000186c0


	//----- nvinfo : EIATTR_COOP_GROUP_MASK_REGIDS
	.align		4
.L_294:
        /*02a0*/ 	.byte	0x04, 0x29
        /*02a2*/ 	.short	(.L_296 - .L_295)


	//   ....[0]....
.L_295:
        /*02a4*/ 	.word	0xffffffff


	//   ....[1]....
        /*02a8*/ 	.word	0xffffffff


	//   ....[2]....
        /*02ac*/ 	.word	0xffffffff


	//   ....[3]....
        /*02b0*/ 	.word	0xffffffff


	//   ....[4]....
        /*02b4*/ 	.word	0xffffffff


	//   ....[5]....
        /*02b8*/ 	.word	0xffffffff


	//   ....[6]....
        /*02bc*/ 	.word	0xffffffff


	//   ....[7]....
        /*02c0*/ 	.word	0xffffffff


	//   ....[8]....
        /*02c4*/ 	.word	0xffffffff


	//   ....[9]....
        /*02c8*/ 	.word	0xffffffff


	//   ....[10]....
        /*02cc*/ 	.word	0xffffffff


	//   ....[11]....
        /*02d0*/ 	.word	0xffffffff


	//   ....[12]....
        /*02d4*/ 	.word	0xffffffff


	//   ....[13]....
        /*02d8*/ 	.word	0xffffffff


	//   ....[14]....
        /*02dc*/ 	.word	0xffffffff


	//   ....[15]....
        /*02e0*/ 	.word	0xffffffff


	//   ....[16]....
        /*02e4*/ 	.word	0xffffffff


	//   ....[17]....
        /*02e8*/ 	.word	0xffffffff


	//   ....[18]....
        /*02ec*/ 	.word	0xffffffff


	//   ....[19]....
        /*02f0*/ 	.word	0xffffffff


	//   ....[20]....
        /*02f4*/ 	.word	0xffffffff


	//   ....[21]....
        /*02f8*/ 	.word	0xffffffff


	//   ....[22]....
        /*02fc*/ 	.word	0xffffffff


	//   ....[23]....
        /*0300*/ 	.word	0xffffffff


	//   ....[24]....
        /*0304*/ 	.word	0xffffffff


	//   ....[25]....
        /*0308*/ 	.word	0xffffffff


	//   ....[26]....
        /*030c*/ 	.word	0xffffffff


	//   ....[27]....
        /*0310*/ 	.word	0xffffffff


	//   ....[28]....
        /*0314*/ 	.word	0xffffffff


	//   ....[29]....
        /*0318*/ 	.word	0xffffffff


	//   ....[30]....
        /*031c*/ 	.word	0xffffffff


	//   ....[31]....
        /*0320*/ 	.word	0xffffffff


	//   ....[32]....
        /*0324*/ 	.word	0xffffffff


	//   ....[33]....
        /*0328*/ 	.word	0xffffffff


	//   ....[34]....
        /*032c*/ 	.word	0xffffffff


	//   ....[35]....
        /*0330*/ 	.word	0xffffffff


	//   ....[36]....
        /*0334*/ 	.word	0xffffffff


	//   ....[37]....
        /*0338*/ 	.word	0xffffffff


	//   ....[38]....
        /*033c*/ 	.word	0xffffffff


	//   ....[39]....
        /*0340*/ 	.word	0xffffffff


	//   ....[40]....
        /*0344*/ 	.word	0xffffffff


	//   ....[41]....
        /*0348*/ 	.word	0xffffffff


	//   ....[42]....
        /*034c*/ 	.word	0xffffffff


	//   ....[43]....
        /*0350*/ 	.word	0xffffffff


	//   ....[44]....
        /*0354*/ 	.word	0xffffffff


	//   ....[45]....
        /*0358*/ 	.word	0xffffffff


	//   ....[46]....
        /*035c*/ 	.word	0xffffffff


	//   ....[47]....
        /*0360*/ 	.word	0xffffffff


	//   ....[48]....
        /*0364*/ 	.word	0xffffffff


	//   ....[49]....
        /*0368*/ 	.word	0xffffffff


	//   ....[50]....
        /*036c*/ 	.word	0xffffffff


	//   ....[51]....
        /*0370*/ 	.word	0xffffffff


	//   ....[52]....
        /*0374*/ 	.word	0xffffffff


	//   ....[53]....
        /*0378*/ 	.word	0xffffffff


	//   ....[54]....
        /*037c*/ 	.word	0xffffffff


	//   ....[55]....
        /*0380*/ 	.word	0xffffffff


	//   ....[56]....
        /*0384*/ 	.word	0xffffffff


	//   ....[57]....
        /*0388*/ 	.word	0xffffffff


	//   ....[58]....
        /*038c*/ 	.word	0xffffffff


	//   ....[59]....
        /*0390*/ 	.word	0xffffffff


	//   ....[60]....
        /*0394*/ 	.word	0xffffffff


	//   ....[61]....
        /*0398*/ 	.word	0xffffffff


	//   ....[62]....
        /*039c*/ 	.word	0xffffffff


	//   ....[63]....
        /*03a0*/ 	.word	0xffffffff


	//   ....[64]....
        /*03a4*/ 	.word	0xffffffff


	//   ....[65]....
        /*03a8*/ 	.word	0xffffffff


	//   ....[66]....
        /*03ac*/ 	.word	0xffffffff


	//   ....[67]....
        /*03b0*/ 	.word	0xffffffff


	//   ....[68]....
        /*03b4*/ 	.word	0xffffffff


	//   ....[69]....
        /*03b8*/ 	.word	0xffffffff


	//   ....[70]....
        /*03bc*/ 	.word	0xffffffff


	//   ....[71]....
        /*03c0*/ 	.word	0xffffffff


	//   ....[72]....
        /*03c4*/ 	.word	0xffffffff


	//   ....[73]....
        /*03c8*/ 	.word	0xffffffff


	//   ....[74]....
        /*03cc*/ 	.word	0xffffffff


	//   ....[75]....
        /*03d0*/ 	.word	0xffffffff


	//   ....[76]....
        /*03d4*/ 	.word	0xffffffff


	//   ....[77]....
        /*03d8*/ 	.word	0xffffffff


	//   ....[78]....
        /*03dc*/ 	.word	0xffffffff


	//   ....[79]....
        /*03e0*/ 	.word	0xffffffff


	//   ....[80]....
        /*03e4*/ 	.word	0xffffffff


	//   ....[81]....
        /*03e8*/ 	.word	0xffffffff


	//   ....[82]....
        /*03ec*/ 	.word	0xffffffff


	//   ....[83]....
        /*03f0*/ 	.word	0xffffffff


	//   ....[84]....
        /*03f4*/ 	.word	0xffffffff


	//   ....[85]....
        /*03f8*/ 	.word	0xffffffff


	//   ....[86]....
        /*03fc*/ 	.word	0xffffffff


	//   ....[87]....
        /*0400*/ 	.word	0xffffffff


	//   ....[88]....
        /*0404*/ 	.word	0xffffffff


	//   ....[89]....
        /*0408*/ 	.word	0xffffffff


	//   ....[90]....
        /*040c*/ 	.word	0xffffffff


	//   ....[91]....
        /*0410*/ 	.word	0xffffffff


	//   ....[92]....
        /*0414*/ 	.word	0xffffffff


	//   ....[93]....
        /*0418*/ 	.word	0xffffffff


	//   ....[94]....
        /*041c*/ 	.word	0xffffffff


	//   ....[95]....
        /*0420*/ 	.word	0xffffffff


	//   ....[96]....
        /*0424*/ 	.word	0xffffffff


	//   ....[97]....
        /*0428*/ 	.word	0xffffffff


	//   ....[98]....
        /*042c*/ 	.word	0xffffffff


	//   ....[99]....
        /*0430*/ 	.word	0xffffffff


	//   ....[100]....
        /*0434*/ 	.word	0xffffffff


	//   ....[101]....
        /*0438*/ 	.word	0xffffffff


	//   ....[102]....
        /*043c*/ 	.word	0xffffffff


	//   ....[103]....
        /*0440*/ 	.word	0xffffffff


	//   ....[104]....
        /*0444*/ 	.word	0xffffffff


	//   ....[105]....
        /*0448*/ 	.word	0xffffffff


	//   ....[106]....
        /*044c*/ 	.word	0xffffffff


	//   ....[107]....
        /*0450*/ 	.word	0xffffffff


	//   ....[108]....
        /*0454*/ 	.word	0xffffffff


	//   ....[109]....
        /*0458*/ 	.word	0xffffffff


	//   ....[110]....
        /*045c*/ 	.word	0xffffffff


	//   ....[111]....
        /*0460*/ 	.word	0xffffffff


	//   ....[112]....
        /*0464*/ 	.word	0xffffffff


	//   ....[113]....
        /*0468*/ 	.word	0xffffffff


	//   ....[114]....
        /*046c*/ 	.word	0xffffffff


	//   ....[115]....
        /*0470*/ 	.word	0xffffffff


	//   ....[116]....
        /*0474*/ 	.word	0xffffffff


	//   ....[117]....
        /*0478*/ 	.word	0xffffffff


	//   ....[118]....
        /*047c*/ 	.word	0xffffffff


	//   ....[119]....
        /*0480*/ 	.word	0xffffffff


	//   ....[120]....
        /*0484*/ 	.word	0xffffffff


	//   ....[121]....
        /*0488*/ 	.word	0xffffffff


	//   ....[122]....
        /*048c*/ 	.word	0xffffffff


	//   ....[123]....
        /*0490*/ 	.word	0xffffffff


	//   ....[124]....
        /*0494*/ 	.word	0xffffffff


	//   ....[125]....
        /*0498*/ 	.word	0xffffffff


	//   ....[126]....
        /*049c*/ 	.word	0xffffffff


	//   ....[127]....
        /*04a0*/ 	.word	0xffffffff


	//   ....[128]....
        /*04a4*/ 	.word	0xffffffff


	//   ....[129]....
        /*04a8*/ 	.word	0xffffffff


	//   ....[130]....
        /*04ac*/ 	.word	0xffffffff


	//   ....[131]....
        /*04b0*/ 	.word	0xffffffff


	//   ....[132]....
        /*04b4*/ 	.word	0xffffffff


	//   ....[133]....
        /*04b8*/ 	.word	0xffffffff


	//   ....[134]....
        /*04bc*/ 	.word	0xffffffff


	//   ....[135]....
        /*04c0*/ 	.word	0xffffffff


	//   ....[136]....
        /*04c4*/ 	.word	0xffffffff


	//   ....[137]....
        /*04c8*/ 	.word	0xffffffff


	//   ....[138]....
        /*04cc*/ 	.word	0xffffffff


	//   ....[139]....
        /*04d0*/ 	.word	0xffffffff


	//   ....[140]....
        /*04d4*/ 	.word	0xffffffff


	//   ....[141]....
        /*04d8*/ 	.word	0xffffffff


	//   ....[142]....
        /*04dc*/ 	.word	0xffffffff


	//   ....[143]....
        /*04e0*/ 	.word	0xffffffff


	//   ....[144]....
        /*04e4*/ 	.word	0xffffffff


	//   ....[145]....
        /*04e8*/ 	.word	0xffffffff


	//   ....[146]....
        /*04ec*/ 	.word	0xffffffff


	//   ....[147]....
        /*04f0*/ 	.word	0xffffffff


	//   ....[148]....
        /*04f4*/ 	.word	0xffffffff


	//   ....[149]....
        /*04f8*/ 	.word	0xffffffff


	//   ....[150]....
        /*04fc*/ 	.word	0xffffffff


	//   ....[151]....
        /*0500*/ 	.word	0xffffffff


	//   ....[152]....
        /*0504*/ 	.word	0xffffffff


	//   ....[153]....
        /*0508*/ 	.word	0xffffffff


	//   ....[154]....
        /*050c*/ 	.word	0xffffffff


	//   ....[155]....
        /*0510*/ 	.word	0xffffffff


	//   ....[156]....
        /*0514*/ 	.word	0xffffffff


	//   ....[157]....
        /*0518*/ 	.word	0xffffffff


	//   ....[158]....
        /*051c*/ 	.word	0xffffffff


	//   ....[159]....
        /*0520*/ 	.word	0xffffffff


	//   ....[160]....
        /*0524*/ 	.word	0xffffffff


	//   ....[161]....
        /*0528*/ 	.word	0xffffffff


	//   ....[162]....
        /*052c*/ 	.word	0xffffffff


	//   ....[163]....
        /*0530*/ 	.word	0xffffffff


	//   ....[164]....
        /*0534*/ 	.word	0xffffffff


	//   ....[165]....
        /*0538*/ 	.word	0xffffffff


	//   ....[166]....
        /*053c*/ 	.word	0xffffffff


	//   ....[167]....
        /*0540*/ 	.word	0xffffffff


	//   ....[168]....
        /*0544*/ 	.word	0xffffffff


	//   ....[169]....
        /*0548*/ 	.word	0xffffffff


	//   ....[170]....
        /*054c*/ 	.word	0xffffffff


	//   ....[171]....
        /*0550*/ 	.word	0xffffffff


	//   ....[172]....
        /*0554*/ 	.word	0xffffffff


	//   ....[173]....
        /*0558*/ 	.word	0xffffffff


	//   ....[174]....
        /*055c*/ 	.word	0xffffffff


	//   ....[175]....
        /*0560*/ 	.word	0xffffffff


	//   ....[176]....
        /*0564*/ 	.word	0xffffffff


	//   ....[177]....
        /*0568*/ 	.word	0xffffffff


	//   ....[178]....
        /*056c*/ 	.word	0xffffffff


	//   ....[179]....
        /*0570*/ 	.word	0xffffffff


	//   ....[180]....
        /*0574*/ 	.word	0xffffffff


	//   ....[181]....
        /*0578*/ 	.word	0xffffffff


	//   ....[182]....
        /*057c*/ 	.word	0xffffffff


	//   ....[183]....
        /*0580*/ 	.word	0xffffffff


	//   ....[184]....
        /*0584*/ 	.word	0xffffffff


	//   ....[185]....
        /*0588*/ 	.word	0xffffffff


	//   ....[186]....
        /*058c*/ 	.word	0xffffffff


	//   ....[187]....
        /*0590*/ 	.word	0xffffffff


	//   ....[188]....
        /*0594*/ 	.word	0xffffffff


	//   ....[189]....
        /*0598*/ 	.word	0xffffffff


	//   ....[190]....
        /*059c*/ 	.word	0xffffffff


	//   ....[191]....
        /*05a0*/ 	.word	0xffffffff


	//   ....[192]....
        /*05a4*/ 	.word	0xffffffff


	//   ....[193]....
        /*05a8*/ 	.word	0x0500000f


	//   ....[194]....
        /*05ac*/ 	.word	0x0500000f


	//   ....[195]....
        /*05b0*/ 	.word	0x0500000f


	//   ....[196]....
        /*05b4*/ 	.word	0x0500000f


	//   ....[197]....
        /*05b8*/ 	.word	0x0500000f


	//   ....[198]....
        /*05bc*/ 	.word	0x0500000f


	//   ....[199]....
        /*05c0*/ 	.word	0x0500000f


	//   ....[200]....
        /*05c4*/ 	.word	0x0500000f


	//   ....[201]....
        /*05c8*/ 	.word	0x0500000f


	//   ....[202]....
        /*05cc*/ 	.word	0x0500000f


	//----- nvinfo : EIATTR_COOP_GROUP_INSTR_OFFSETS
	.align		4
.L_296:
        /*05d0*/ 	.byte	0x04, 0x28
        /*05d2*/ 	.short	(.L_298 - .L_297)


	//   ....[0]....
.L_297:
        /*05d4*/ 	.word	0x00000070


	//   ....[1]....
        /*05d8*/ 	.word	0x00000140


	//   ....[2]....
        /*05dc*/ 	.word	0x00000190


	//   ....[3]....
        /*05e0*/ 	.word	0x000003c0


	//   ....[4]....
        /*05e4*/ 	.word	0x00000520


	//   ....[5]....
        /*05e8*/ 	.word	0x00000640


	//   ....[6]....
        /*05ec*/ 	.word	0x000007a0


	//   ....[7]....
        /*05f0*/ 	.word	0x00001e80


	//   ....[8]....
        /*05f4*/ 	.word	0x00003480


	//   ....[9]....
        /*05f8*/ 	.word	0x000034b0


	//   ....[10]....
        /*05fc*/ 	.word	0x00004210


	//   ....[11]....
        /*0600*/ 	.word	0x00004310


	//   ....[12]....
        /*0604*/ 	.word	0x00004e40


	//   ....[13]....
        /*0608*/ 	.word	0x00004ef0


	//   ....[14]....
        /*060c*/ 	.word	0x00007cb0


	//   ....[15]....
        /*0610*/ 	.word	0x000085b0


	//   ....[16]....
        /*0614*/ 	.word	0x000085d0


	//   ....[17]....
        /*0618*/ 	.word	0x00008650


	//   ....[18]....
        /*061c*/ 	.word	0x00009140


	//   ....[19]....
        /*0620*/ 	.word	0x000091c0


	//   ....[20]....
        /*0624*/ 	.word	0x0000c620


	//   ....[21]....
        /*0628*/ 	.word	0x0000c680


	//   ....[22]....
        /*062c*/ 	.word	0x0000c6e0


	//   ....[23]....
        /*0630*/ 	.word	0x0000c6f0


	//   ....[24]....
        /*0634*/ 	.word	0x0000e410


	//   ....[25]....
        /*0638*/ 	.word	0x0000e420


	//   ....[26]....
        /*063c*/ 	.word	0x0000e450


	//   ....[27]....
        /*0640*/ 	.word	0x0000e460


	//   ....[28]....
        /*0644*/ 	.word	0x0000f500


	//   ....[29]....
        /*0648*/ 	.word	0x0000f510


	//   ....[30]....
        /*064c*/ 	.word	0x0000f520


	//   ....[31]....
        /*0650*/ 	.word	0x0000f540


	//   ....[32]....
        /*0654*/ 	.word	0x0000f560


	//   ....[33]....
        /*0658*/ 	.word	0x0000f590


	//   ....[34]....
        /*065c*/ 	.word	0x0000f650


	//   ....[35]....
        /*0660*/ 	.word	0x0000f680


	//   ....[36]....
        /*0664*/ 	.word	0x0000f770


	//   ....[37]....
        /*0668*/ 	.word	0x0000f7a0


	//   ....[38]....
        /*066c*/ 	.word	0x0000f7d0


	//   ....[39]....
        /*0670*/ 	.word	0x0000f800


	//   ....[40]....
        /*0674*/ 	.word	0x0000f830


	//   ....[41]....
        /*0678*/ 	.word	0x0000f860


	//   ....[42]....
        /*067c*/ 	.word	0x0000f890


	//   ....[43]....
        /*0680*/ 	.word	0x0000f8c0


	//   ....[44]....
        /*0684*/ 	.word	0x0000f8f0


	//   ....[45]....
        /*0688*/ 	.word	0x0000f920


	//   ....[46]....
        /*068c*/ 	.word	0x0000f950


	//   ....[47]....
        /*0690*/ 	.word	0x0000f980


	//   ....[48]....
        /*0694*/ 	.word	0x0000f9b0


	//   ....[49]....
        /*0698*/ 	.word	0x0000f9e0


	//   ....[50]....
        /*069c*/ 	.word	0x0000fa10


	//   ....[51]....
        /*06a0*/ 	.word	0x0000fa40


	//   ....[52]....
        /*06a4*/ 	.word	0x0000fa70


	//   ....[53]....
        /*06a8*/ 	.word	0x0000faa0


	//   ....[54]....
        /*06ac*/ 	.word	0x0000fad0


	//   ....[55]....
        /*06b0*/ 	.word	0x0000fb00


	//   ....[56]....
        /*06b4*/ 	.word	0x0000fb30


	//   ....[57]....
        /*06b8*/ 	.word	0x0000fb50


	//   ....[58]....
        /*06bc*/ 	.word	0x0000fb60


	//   ....[59]....
        /*06c0*/ 	.word	0x0000fb70


	//   ....[60]....
        /*06c4*/ 	.word	0x0000fb80


	//   ....[61]....
        /*06c8*/ 	.word	0x0000fbb0


	//   ....[62]....
        /*06cc*/ 	.word	0x0000fbc0


	//   ....[63]....
        /*06d0*/ 	.word	0x0000fbf0


	//   ....[64]....
        /*06d4*/ 	.word	0x0000fc20


	//   ....[65]....
        /*06d8*/ 	.word	0x0000fc30


	//   ....[66]....
        /*06dc*/ 	.word	0x0000fc60


	//   ....[67]....
        /*06e0*/ 	.word	0x0000fc70


	//   ....[68]....
        /*06e4*/ 	.word	0x0000fc80


	//   ....[69]....
        /*06e8*/ 	.word	0x0000fc90


	//   ....[70]....
        /*06ec*/ 	.word	0x0000fca0


	//   ....[71]....
        /*06f0*/ 	.word	0x0000fcb0


	//   ....[72]....
        /*06f4*/ 	.word	0x0000fcc0


	//   ....[73]....
        /*06f8*/ 	.word	0x0000fcd0


	//   ....[74]....
        /*06fc*/ 	.word	0x0000fce0


	//   ....[75]....
        /*0700*/ 	.word	0x0000fcf0


	//   ....[76]....
        /*0704*/ 	.word	0x0000fd00


	//   ....[77]....
        /*0708*/ 	.word	0x0000fd10


	//   ....[78]....
        /*070c*/ 	.word	0x0000fd20


	//   ....[79]....
        /*0710*/ 	.word	0x0000fd30


	//   ....[80]....
        /*0714*/ 	.word	0x0000fd40


	//   ....[81]....
        /*0718*/ 	.word	0x0000fd50


	//   ....[82]....
        /*071c*/ 	.word	0x0000fd60


	//   ....[83]....
        /*0720*/ 	.word	0x0000fd70


	//   ....[84]....
        /*0724*/ 	.word	0x0000fd80


	//   ....[85]....
        /*0728*/ 	.word	0x0000fd90


	//   ....[86]....
        /*072c*/ 	.word	0x0000fda0


	//   ....[87]....
        /*0730*/ 	.word	0x0000fdb0


	//   ....[88]....
        /*0734*/ 	.word	0x0000fdc0


	//   ....[89]....
        /*0738*/ 	.word	0x0000fdd0


	//   ....[90]....
        /*073c*/ 	.word	0x0000fde0


	//   ....[91]....
        /*0740*/ 	.word	0x0000fe00


	//   ....[92]....
        /*0744*/ 	.word	0x0000fe10


	//   ....[93]....
        /*0748*/ 	.word	0x0000fe20


	//   ....[94]....
        /*074c*/ 	.word	0x0000fe30


	//   ....[95]....
        /*0750*/ 	.word	0x0000fe60


	//   ....[96]....
        /*0754*/ 	.word	0x0000fe80


	//   ....[97]....
        /*0758*/ 	.word	0x0000fe90


	//   ....[98]....
        /*075c*/ 	.word	0x0000fea0


	//   ....[99]....
        /*0760*/ 	.word	0x0000feb0


	//   ....[100]....
        /*0764*/ 	.word	0x0000fed0


	//   ....[101]....
        /*0768*/ 	.word	0x0000ff00


	//   ....[102]....
        /*076c*/ 	.word	0x0000ff10


	//   ....[103]....
        /*0770*/ 	.word	0x0000ff20


	//   ....[104]....
        /*0774*/ 	.word	0x0000ff50


	//   ....[105]....
        /*0778*/ 	.word	0x0000ff70


	//   ....[106]....
        /*077c*/ 	.word	0x0000ff90


	//   ....[107]....
        /*0780*/ 	.word	0x0000ffc0


	//   ....[108]....
        /*0784*/ 	.word	0x0000fff0


	//   ....[109]....
        /*0788*/ 	.word	0x00010020


	//   ....[110]....
        /*078c*/ 	.word	0x00010050


	//   ....[111]....
        /*0790*/ 	.word	0x00010080


	//   ....[112]....
        /*0794*/ 	.word	0x000100b0


	//   ....[113]....
        /*0798*/ 	.word	0x000100e0


	//   ....[114]....
        /*079c*/ 	.word	0x00010110


	//   ....[115]....
        /*07a0*/ 	.word	0x00010140


	//   ....[116]....
        /*07a4*/ 	.word	0x00010170


	//   ....[117]....
        /*07a8*/ 	.word	0x000101a0


	//   ....[118]....
        /*07ac*/ 	.word	0x000101d0


	//   ....[119]....
        /*07b0*/ 	.word	0x00010200


	//   ....[120]....
        /*07b4*/ 	.word	0x00010230


	//   ....[121]....
        /*07b8*/ 	.word	0x00010260


	//   ....[122]....
        /*07bc*/ 	.word	0x00010290


	//   ....[123]....
        /*07c0*/ 	.word	0x000102c0


	//   ....[124]....
        /*07c4*/ 	.word	0x00010e10


	//   ....[125]....
        /*07c8*/ 	.word	0x00010e20


	//   ....[126]....
        /*07cc*/ 	.word	0x00010e30


	//   ....[127]....
        /*07d0*/ 	.word	0x00010e40


	//   ....[128]....
        /*07d4*/ 	.word	0x00011720


	//   ....[129]....
        /*07d8*/ 	.word	0x00011740


	//   ....[130]....
        /*07dc*/ 	.word	0x00011870


	//   ....[131]....
        /*07e0*/ 	.word	0x00011890


	//   ....[132]....
        /*07e4*/ 	.word	0x00011990


	//   ....[133]....
        /*07e8*/ 	.word	0x000119b0


	//   ....[134]....
        /*07ec*/ 	.word	0x00011ac0


	//   ....[135]....
        /*07f0*/ 	.word	0x00011ae0


	//   ....[136]....
        /*07f4*/ 	.word	0x00011fe0


	//   ....[137]....
        /*07f8*/ 	.word	0x00011ff0


	//   ....[138]....
        /*07fc*/ 	.word	0x000126e0


	//   ....[139]....
        /*0800*/ 	.word	0x000126f0


	//   ....[140]....
        /*0804*/ 	.word	0x000136e0


	//   ....[141]....
        /*0808*/ 	.word	0x00013710


	//   ....[142]....
        /*080c*/ 	.word	0x00013830


	//   ....[143]....
        /*0810*/ 	.word	0x00013850


	//   ....[144]....
        /*0814*/ 	.word	0x00013950


	//   ....[145]....
        /*0818*/ 	.word	0x00013970


	//   ....[146]....
        /*081c*/ 	.word	0x00013a80


	//   ....[147]....
        /*0820*/ 	.word	0x00013aa0


	//   ....[148]....
        /*0824*/ 	.word	0x00013c30


	//   ....[149]....
        /*0828*/ 	.word	0x00013e60


	//   ....[150]....
        /*082c*/ 	.word	0x00013ea0


	//   ....[151]....
        /*0830*/ 	.word	0x00013ee0


	//   ....[152]....
        /*0834*/ 	.word	0x00013f10


	//   ....[153]....
        /*0838*/ 	.word	0x00013f40


	//   ....[154]....
        /*083c*/ 	.word	0x00013f70


	//   ....[155]....
        /*0840*/ 	.word	0x00014100


	//   ....[156]....
        /*0844*/ 	.word	0x00014130


	//   ....[157]....
        /*0848*/ 	.word	0x00014170


	//   ....[158]....
        /*084c*/ 	.word	0x000141a0


	//   ....[159]....
        /*0850*/ 	.word	0x000141d0


	//   ....[160]....
        /*0854*/ 	.word	0x00014200


	//   ....[161]....
        /*0858*/ 	.word	0x000142a0


	//   ....[162]....
        /*085c*/ 	.word	0x000142f0


	//   ....[163]....
        /*0860*/ 	.word	0x00014300


	//   ....[164]....
        /*0864*/ 	.word	0x00014340


	//   ....[165]....
        /*0868*/ 	.word	0x00016090


	//   ....[166]....
        /*086c*/ 	.word	0x00016de0


	//   ....[167]....
        /*0870*/ 	.word	0x00016e00


	//   ....[168]....
        /*0874*/ 	.word	0x00016ea0


	//   ....[169]....
        /*0878*/ 	.word	0x00016eb0


	//   ....[170]....
        /*087c*/ 	.word	0x00016f40


	//   ....[171]....
        /*0880*/ 	.word	0x00016f50


	//   ....[172]....
        /*0884*/ 	.word	0x00016f60


	//   ....[173]....
        /*0888*/ 	.word	0x00016f70


	//   ....[174]....
        /*088c*/ 	.word	0x000191d0


	//   ....[175]....
        /*0890*/ 	.word	0x00019200


	//   ....[176]....
        /*0894*/ 	.word	0x00019230


	//   ....[177]....
        /*0898*/ 	.word	0x00019270


	//   ....[178]....
        /*089c*/ 	.word	0x00019280


	//   ....[179]....
        /*08a0*/ 	.word	0x000192b0


	//   ....[180]....
        /*08a4*/ 	.word	0x000192c0


	//   ....[181]....
        /*08a8*/ 	.word	0x00019300


	//   ....[182]....
        /*08ac*/ 	.word	0x00019470


	//   ....[183]....
        /*08b0*/ 	.word	0x000194a0


	//   ....[184]....
        /*08b4*/ 	.word	0x000194d0


	//   ....[185]....
        /*08b8*/ 	.word	0x00019500


	//   ....[186]....
        /*08bc*/ 	.word	0x00019530


	//   ....[187]....
        /*08c0*/ 	.word	0x00019560


	//   ....[188]....
        /*08c4*/ 	.word	0x000195e0


	//   ....[189]....
        /*08c8*/ 	.word	0x00019620


	//   ....[190]....
        /*08cc*/ 	.word	0x00019630


	//   ....[191]....
        /*08d0*/ 	.word	0x00019670


	//   ....[192]....
        /*08d4*/ 	.word	0x0001a150


	//   ....[193]....
        /*08d8*/ 	.word	0x0001a720


	//   ....[194]....
        /*08dc*/ 	.word	0x0001a900


	//   ....[195]....
        /*08e0*/ 	.word	0x0001a960


	//   ....[196]....
        /*08e4*/ 	.word	0x0001a9d0


	//   ....[197]....
        /*08e8*/ 	.word	0x0001aad0


	//   ....[198]....
        /*08ec*/ 	.word	0x0001ab30


	//   ....[199]....
        /*08f0*/ 	.word	0x0001ac30


	//   ....[200]....
        /*08f4*/ 	.word	0x0001ac90


	//   ....[201]....
        /*08f8*/ 	.word	0x0001ad70


	//   ....[202]....
        /*08fc*/ 	.word	0x0001b0c0


	//----- nvinfo : EIATTR_REG_RECONFIG
	.align		4
.L_298:
        /*0900*/ 	.byte	0x01, 0x54
	.zero		2


	//----- nvinfo : EIATTR_SYSCALL_OFFSETS
	.align		4
        /*0904*/ 	.byte	0x04, 0x46
        /*0906*/ 	.short	(.L_300 - .L_299)


	//   ....[0]....
.L_299:
        /*0908*/ 	.word	0x00002000


	//   ....[1]....
        /*090c*/ 	.word	0x00015b10


	//   ....[2]....
        /*0910*/ 	.word	0x00015c70


	//   ....[3]....
        /*0914*/ 	.word	0x00015dc0


	//   ....[4]....
        /*0918*/ 	.word	0x00015f00


	//   ....[5]....
        /*091c*/ 	.word	0x000169e0


	//----- nvinfo : EIATTR_MBARRIER_INSTR_OFFSETS
	.align		4
.L_300:
        /*0920*/ 	.byte	0x04, 0x39
        /*0922*/ 	.short	(.L_302 - .L_301)


	//   ....[0]....
.L_301:
        /*0924*/ 	.word	0x00000270
        /*0928*/ 	.word	0x000000ff
        /*092c*/ 	.word	0x00033400
        /*0930*/ 	.short	0x0100
        /*0932*/ 	.byte	0x08
	.zero		1


	//   ....[1]....
        /*0934*/ 	.word	0x00000280
        /*0938*/ 	.word	0x000000ff
        /*093c*/ 	.word	0x00033420
        /*0940*/ 	.short	0x0100
        /*0942*/ 	.byte	0x08
	.zero		1


	//   ....[2]....
        /*0944*/ 	.word	0x00000370
        /*0948*/ 	.word	0x000000ff
        /*094c*/ 	.word	0x00033430
        /*0950*/ 	.short	0x0100
        /*0952*/ 	.byte	0x08
	.zero		1


	//   ....[3]....
        /*0954*/ 	.word	0x00000380
        /*0958*/ 	.word	0x000000ff
        /*095c*/ 	.word	0x00033440
        /*0960*/ 	.short	0x0100
        /*0962*/ 	.byte	0x08
	.zero		1


	//   ....[4]....
        /*0964*/ 	.word	0x00000390
        /*0968*/ 	.word	0x000000ff
        /*096c*/ 	.word	0x00033438
        /*0970*/ 	.short	0x0100
        /*0972*/ 	.byte	0x08
	.zero		1


	//   ....[5]....
        /*0974*/ 	.word	0x000003a0
        /*0978*/ 	.word	0x000000ff
        /*097c*/ 	.word	0x00033448
        /*0980*/ 	.short	0x0100
        /*0982*/ 	.byte	0x08
	.zero		1


	//   ....[6]....
        /*0984*/ 	.word	0x000004d0
        /*0988*/ 	.word	0x000000ff
        /*098c*/ 	.word	0x00033450
        /*0990*/ 	.short	0x0100
        /*0992*/ 	.byte	0x08
	.zero		1


	//   ....[7]....
        /*0994*/ 	.word	0x000004e0
        /*0998*/ 	.word	0x000000ff
        /*099c*/ 	.word	0x00033460
        /*09a0*/ 	.short	0x0100
        /*09a2*/ 	.byte	0x08
	.zero		1


	//   ....[8]....
        /*09a4*/ 	.word	0x000004f0
        /*09a8*/ 	.word	0x000000ff
        /*09ac*/ 	.word	0x00033458
        /*09b0*/ 	.short	0x0100
        /*09b2*/ 	.byte	0x08
	.zero		1


	//   ....[9]....
        /*09b4*/ 	.word	0x00000500
        /*09b8*/ 	.word	0x000000ff
        /*09bc*/ 	.word	0x00033468
        /*09c0*/ 	.short	0x0100
        /*09c2*/ 	.byte	0x08
	.zero		1


	//   ....[10]....
        /*09c4*/ 	.word	0x000005f0
        /*09c8*/ 	.word	0x000000ff
        /*09cc*/ 	.word	0x00033470
        /*09d0*/ 	.short	0x0100
        /*09d2*/ 	.byte	0x06
	.zero		1


	//   ....[11]....
        /*09d4*/ 	.word	0x00000600
        /*09d8*/ 	.word	0x000000ff
        /*09dc*/ 	.word	0x00033480
        /*09e0*/ 	.short	0x0100
        /*09e2*/ 	.byte	0x06
	.zero		1


	//   ....[12]....
        /*09e4*/ 	.word	0x00000610
        /*09e8*/ 	.word	0x000000ff
        /*09ec*/ 	.word	0x00033478
        /*09f0*/ 	.short	0x0100
        /*09f2*/ 	.byte	0x06
	.zero		1


	//   ....[13]....
        /*09f4*/ 	.word	0x00000620
        /*09f8*/ 	.word	0x000000ff
        /*09fc*/ 	.word	0x00033488
        /*0a00*/ 	.short	0x0100
        /*0a02*/ 	.byte	0x06
	.zero		1


	//   ....[14]....
        /*0a04*/ 	.word	0x00000750
        /*0a08*/ 	.word	0x000000ff
        /*0a0c*/ 	.word	0x00033490
        /*0a10*/ 	.short	0x0100
        /*0a12*/ 	.byte	0x08
	.zero		1


	//   ....[15]....
        /*0a14*/ 	.word	0x00000760
        /*0a18*/ 	.word	0x000000ff
        /*0a1c*/ 	.word	0x000334a0
        /*0a20*/ 	.short	0x0100
        /*0a22*/ 	.byte	0x08
	.zero		1


	//   ....[16]....
        /*0a24*/ 	.word	0x00000770
        /*0a28*/ 	.word	0x000000ff
        /*0a2c*/ 	.word	0x00033498
        /*0a30*/ 	.short	0x0100
        /*0a32*/ 	.byte	0x08
	.zero		1


	//   ....[17]....
        /*0a34*/ 	.word	0x00000780
        /*0a38*/ 	.word	0x000000ff
        /*0a3c*/ 	.word	0x000334a8
        /*0a40*/ 	.short	0x0100
        /*0a42*/ 	.byte	0x08
	.zero		1


	//   ....[18]....
        /*0a44*/ 	.word	0x000008b0
        /*0a48*/ 	.word	0x000000ff
        /*0a4c*/ 	.word	0x000334b0
        /*0a50*/ 	.short	0x0100
        /*0a52*/ 	.byte	0x08
	.zero		1


	//   ....[19]....
        /*0a54*/ 	.word	0x000008c0
        /*0a58*/ 	.word	0x000000ff
        /*0a5c*/ 	.word	0x000334c0
        /*0a60*/ 	.short	0x0100
        /*0a62*/ 	.byte	0x08
	.zero		1


	//   ....[20]....
        /*0a64*/ 	.word	0x000008d0
        /*0a68*/ 	.word	0x000000ff
        /*0a6c*/ 	.word	0x000334b8
        /*0a70*/ 	.short	0x0100
        /*0a72*/ 	.byte	0x08
	.zero		1


	//   ....[21]....
        /*0a74*/ 	.word	0x000008e0
        /*0a78*/ 	.word	0x000000ff
        /*0a7c*/ 	.word	0x000334c8
        /*0a80*/ 	.short	0x0100
        /*0a82*/ 	.byte	0x08
	.zero		1


	//   ....[22]....
        /*0a84*/ 	.word	0x00002250
        /*0a88*/ 	.word	0x000000ff
        /*0a8c*/ 	.word	0x00033400
        /*0a90*/ 	.short	0x010a
        /*0a92*/ 	.byte	0x29
	.zero		1


	//   ....[23]....
        /*0a94*/ 	.word	0x00002310
        /*0a98*/ 	.word	0x00000002
        /*0a9c*/ 	.word	0x00033430
        /*0aa0*/ 	.short	0x010a
        /*0aa2*/ 	.byte	0x3f
	.zero		1


	//   ....[24]....
        /*0aa4*/ 	.word	0x00002370
        /*0aa8*/ 	.word	0x00000002
        /*0aac*/ 	.word	0x00033430
        /*0ab0*/ 	.short	0x010a
        /*0ab2*/ 	.byte	0x3f
	.zero		1


	//   ....[25]....
        /*0ab4*/ 	.word	0x00005370
        /*0ab8*/ 	.word	0x00000032
        /*0abc*/ 	.word	0x00000000
        /*0ac0*/ 	.short	0x0101
        /*0ac2*/ 	.byte	0x3f
	.zero		1


	//   ....[26]....
        /*0ac4*/ 	.word	0x00006480
        /*0ac8*/ 	.word	0x000000ff
        /*0acc*/ 	.word	0x00033430
        /*0ad0*/ 	.short	0x010a
        /*0ad2*/ 	.byte	0x06
	.zero		1


	//   ....[27]....
        /*0ad4*/ 	.word	0x000064c0
        /*0ad8*/ 	.word	0x000000ff
        /*0adc*/ 	.word	0x00033430
        /*0ae0*/ 	.short	0x010a
        /*0ae2*/ 	.byte	0x06
	.zero		1


	//   ....[28]....
        /*0ae4*/ 	.word	0x00007110
        /*0ae8*/ 	.word	0x000000ff
        /*0aec*/ 	.word	0x00033450
        /*0af0*/ 	.short	0x010a
        /*0af2*/ 	.byte	0x06
	.zero		1


	//   ....[29]....
        /*0af4*/ 	.word	0x00007150
        /*0af8*/ 	.word	0x000000ff
        /*0afc*/ 	.word	0x00033450
        /*0b00*/ 	.short	0x010a
        /*0b02*/ 	.byte	0x06
	.zero		1


	//   ....[30]....
        /*0b04*/ 	.word	0x000093d0
        /*0b08*/ 	.word	0x00000004
        /*0b0c*/ 	.word	0x00000000
        /*0b10*/ 	.short	0x0101
        /*0b12*/ 	.byte	0x3f
	.zero		1


	//   ....[31]....
        /*0b14*/ 	.word	0x00009fb0
        /*0b18*/ 	.word	0x000000ff
        /*0b1c*/ 	.word	0x00000000
        /*0b20*/ 	.short	0x0101
        /*0b22*/ 	.byte	0x06
	.zero		1


	//   ....[32]....
        /*0b24*/ 	.word	0x0000a900
        /*0b28*/ 	.word	0x000000ff
        /*0b2c*/ 	.word	0x00033430
        /*0b30*/ 	.short	0x010a
        /*0b32*/ 	.byte	0x06
	.zero		1


	//   ....[33]....
        /*0b34*/ 	.word	0x0000a940
        /*0b38*/ 	.word	0x000000ff
        /*0b3c*/ 	.word	0x00033430
        /*0b40*/ 	.short	0x010a
        /*0b42*/ 	.byte	0x06
	.zero		1


	//   ....[34]....
        /*0b44*/ 	.word	0x0000b560
        /*0b48*/ 	.word	0x000000ff
        /*0b4c*/ 	.word	0x00033450
        /*0b50*/ 	.short	0x010a
        /*0b52*/ 	.byte	0x06
	.zero		1


	//   ....[35]....
        /*0b54*/ 	.word	0x0000b5a0
        /*0b58*/ 	.word	0x000000ff
        /*0b5c*/ 	.word	0x00033450
        /*0b60*/ 	.short	0x010a
        /*0b62*/ 	.byte	0x06
	.zero		1


	//   ....[36]....
        /*0b64*/ 	.word	0x0000cfd0
        /*0b68*/ 	.word	0x000000ba
        /*0b6c*/ 	.word	0x00000000
        /*0b70*/ 	.short	0x0101
        /*0b72*/ 	.byte	0x3f
	.zero		1


	//   ....[37]....
        /*0b74*/ 	.word	0x0000d8c0
        /*0b78*/ 	.word	0x000000ff
        /*0b7c*/ 	.word	0x00000000
        /*0b80*/ 	.short	0x0101
        /*0b82*/ 	.byte	0x06
	.zero		1


	//   ....[38]....
        /*0b84*/ 	.word	0x0000e120
        /*0b88*/ 	.word	0x000000ff
        /*0b8c*/ 	.word	0x00033450
        /*0b90*/ 	.short	0x010a
        /*0b92*/ 	.byte	0x05
	.zero		1


	//   ....[39]....
        /*0b94*/ 	.word	0x0000e160
        /*0b98*/ 	.word	0x000000ff
        /*0b9c*/ 	.word	0x00033450
        /*0ba0*/ 	.short	0x010a
        /*0ba2*/ 	.byte	0x05
	.zero		1


	//   ....[40]....
        /*0ba4*/ 	.word	0x0000e790
        /*0ba8*/ 	.word	0x000000ff
        /*0bac*/ 	.word	0x00000000
        /*0bb0*/ 	.short	0x0101
        /*0bb2*/ 	.byte	0x04
	.zero		1


	//   ....[41]....
        /*0bb4*/ 	.word	0x00011710
        /*0bb8*/ 	.word	0x000000ff
        /*0bbc*/ 	.word	0x00000000
        /*0bc0*/ 	.short	0x0101
        /*0bc2*/ 	.byte	0x08
	.zero		1


	//   ....[42]....
        /*0bc4*/ 	.word	0x00011d90
        /*0bc8*/ 	.word	0x000000ff
        /*0bcc*/ 	.word	0x00000000
        /*0bd0*/ 	.short	0x0101
        /*0bd2*/ 	.byte	0x08
	.zero		1


	//   ....[43]....
        /*0bd4*/ 	.word	0x000162c0
        /*0bd8*/ 	.word	0x00000004
        /*0bdc*/ 	.word	0x00033480
        /*0be0*/ 	.short	0x010a
        /*0be2*/ 	.byte	0x3f
	.zero		1


	//   ....[44]....
        /*0be4*/ 	.word	0x00016550
        /*0be8*/ 	.word	0x00000004
        /*0bec*/ 	.word	0x00033440
        /*0bf0*/ 	.short	0x010a
        /*0bf2*/ 	.byte	0x3f
	.zero		1


	//   ....[45]....
        /*0bf4*/ 	.word	0x000170b0
        /*0bf8*/ 	.word	0x00000011
        /*0bfc*/ 	.word	0x00033400
        /*0c00*/ 	.short	0x0107
        /*0c02*/ 	.byte	0x3f
	.zero		1


	//   ....[46]....
        /*0c04*/ 	.word	0x000171b0
        /*0c08*/ 	.word	0x00000011
        /*0c0c*/ 	.word	0x00033400
        /*0c10*/ 	.short	0x0101
        /*0c12*/ 	.byte	0x3f
	.zero		1


	//   ....[47]....
        /*0c14*/ 	.word	0x000171d0
        /*0c18*/ 	.word	0x00000011
        /*0c1c*/ 	.word	0x00033420
        /*0c20*/ 	.short	0x010a
        /*0c22*/ 	.byte	0x3f
	.zero		1


	//   ....[48]....
        /*0c24*/ 	.word	0x000174d0
        /*0c28*/ 	.word	0x00000006
        /*0c2c*/ 	.word	0x00033480
        /*0c30*/ 	.short	0x010a
        /*0c32*/ 	.byte	0x3f
	.zero		1


	//   ....[49]....
        /*0c34*/ 	.word	0x00017920
        /*0c38*/ 	.word	0x00000006
        /*0c3c*/ 	.word	0x00033440
        /*0c40*/ 	.short	0x010a
        /*0c42*/ 	.byte	0x3f
	.zero		1


	//   ....[50]....
        /*0c44*/ 	.word	0x00017dd0
        /*0c48*/ 	.word	0x00000003
        /*0c4c*/ 	.word	0x00033470
        /*0c50*/ 	.short	0x010a
        /*0c52*/ 	.byte	0x3f
	.zero		1


	//   ....[51]....
        /*0c54*/ 	.word	0x00017e40
        /*0c58*/ 	.word	0x00000003
        /*0c5c*/ 	.word	0x00033460
        /*0c60*/ 	.short	0x010a
        /*0c62*/ 	.byte	0x3f
	.zero		1


	//   ....[52]....
        /*0c64*/ 	.word	0x00018500
        /*0c68*/ 	.word	0x00000003
        /*0c6c*/ 	.word	0x00033450
        /*0c70*/ 	.short	0x0101
        /*0c72*/ 	.byte	0x3f
	.zero		1


	//   ....[53]....
        /*0c74*/ 	.word	0x00018580
        /*0c78*/ 	.word	0x00000003
        /*0c7c*/ 	.word	0x00000000
        /*0c80*/ 	.short	0x0101
        /*0c82*/ 	.byte	0x3f
	.zero		1


	//   ....[54]....
        /*0c84*/ 	.word	0x000187a0
        /*0c88*/ 	.word	0x00000003
        /*0c8c*/ 	.word	0x00033470
        /*0c90*/ 	.short	0x010a
        /*0c92*/ 	.byte	0x3f
	.zero		1


	//   ....[55]....
        /*0c94*/ 	.word	0x00018800
        /*0c98*/ 	.word	0x00000003
        /*0c9c*/ 	.word	0x00033460
        /*0ca0*/ 	.short	0x010a
        /*0ca2*/ 	.byte	0x3f
	.zero		1


	//   ....[56]....
        /*0ca4*/ 	.word	0x00018ec0
        /*0ca8*/ 	.word	0x00000003
        /*0cac*/ 	.word	0x00033450
        /*0cb0*/ 	.short	0x0101
        /*0cb2*/ 	.byte	0x3f
	.zero		1


	//   ....[57]....
        /*0cb4*/ 	.word	0x00018f10
        /*0cb8*/ 	.word	0x00000000
        /*0cbc*/ 	.word	0x00000000
        /*0cc0*/ 	.short	0x0101
        /*0cc2*/ 	.byte	0x3f
	.zero		1


	//   ....[58]....
        /*0cc4*/ 	.word	0x0001a0d0
        /*0cc8*/ 	.word	0x00000003
        /*0ccc*/ 	.word	0x00033420
        /*0cd0*/ 	.short	0x010a
        /*0cd2*/ 	.byte	0x3f
	.zero		1


	//   ....[59]....
        /*0cd4*/ 	.word	0x0001a270
        /*0cd8*/ 	.word	0x00000007
        /*0cdc*/ 	.word	0x00000000
        /*0ce0*/ 	.short	0x010a
        /*0ce2*/ 	.byte	0x3f
	.zero		1


	//   ....[60]....
        /*0ce4*/ 	.word	0x0001a2e0
        /*0ce8*/ 	.word	0x00000005
        /*0cec*/ 	.word	0x00000000
        /*0cf0*/ 	.short	0x010a
        /*0cf2*/ 	.byte	0x3f
	.zero		1


	//   ....[61]....
        /*0cf4*/ 	.word	0x0001a330
        /*0cf8*/ 	.word	0x00000005
        /*0cfc*/ 	.word	0x00033460
        /*0d00*/ 	.short	0x010a
        /*0d02*/ 	.byte	0x3f
	.zero		1


	//   ....[62]....
        /*0d04*/ 	.word	0x0001a380
        /*0d08*/ 	.word	0x00000003
        /*0d0c*/ 	.word	0x00033460
        /*0d10*/ 	.short	0x010a
        /*0d12*/ 	.byte	0x3f
	.zero		1


	//   ....[63]....
        /*0d14*/ 	.word	0x0001a3c0
        /*0d18*/ 	.word	0x00000005
        /*0d1c*/ 	.word	0x00033480
        /*0d20*/ 	.short	0x010a
        /*0d22*/ 	.byte	0x3f
	.zero		1


	//   ....[64]....
        /*0d24*/ 	.word	0x0001a3e0
        /*0d28*/ 	.word	0x00000003
        /*0d2c*/ 	.word	0x00033480
        /*0d30*/ 	.short	0x010a
        /*0d32*/ 	.byte	0x3f
	.zero		1


	//   ....[65]....
        /*0d34*/ 	.word	0x0001a450
        /*0d38*/ 	.word	0x00000003
        /*0d3c*/ 	.word	0x00033400
        /*0d40*/ 	.short	0x010a
        /*0d42*/ 	.byte	0x3f
	.zero		1


	//   ....[66]....
        /*0d44*/ 	.word	0x0001a4a0
        /*0d48*/ 	.word	0x00000002
        /*0d4c*/ 	.word	0x00033430
        /*0d50*/ 	.short	0x010a
        /*0d52*/ 	.byte	0x3f
	.zero		1


	//   ....[67]....
        /*0d54*/ 	.word	0x0001a500
        /*0d58*/ 	.word	0x00000007
        /*0d5c*/ 	.word	0x00033430
        /*0d60*/ 	.short	0x010a
        /*0d62*/ 	.byte	0x3f
	.zero		1


	//   ....[68]....
        /*0d64*/ 	.word	0x0001a560
        /*0d68*/ 	.word	0x00000007
        /*0d6c*/ 	.word	0x00033450
        /*0d70*/ 	.short	0x010a
        /*0d72*/ 	.byte	0x3f
	.zero		1


	//   ....[69]....
        /*0d74*/ 	.word	0x0001a5c0
        /*0d78*/ 	.word	0x00000007
        /*0d7c*/ 	.word	0x00033430
        /*0d80*/ 	.short	0x010a
        /*0d82*/ 	.byte	0x3f
	.zero		1


	//   ....[70]....
        /*0d84*/ 	.word	0x0001a620
        /*0d88*/ 	.word	0x00000007
        /*0d8c*/ 	.word	0x00033450
        /*0d90*/ 	.short	0x010a
        /*0d92*/ 	.byte	0x3f
	.zero		1


	//   ....[71]....
        /*0d94*/ 	.word	0x0001a680
        /*0d98*/ 	.word	0x00000005
        /*0d9c*/ 	.word	0x00033450
        /*0da0*/ 	.short	0x010a
        /*0da2*/ 	.byte	0x3f
	.zero		1


	//   ....[72]....
        /*0da4*/ 	.word	0x0001a7d0
        /*0da8*/ 	.word	0x00000004
        /*0dac*/ 	.word	0x00033480
        /*0db0*/ 	.short	0x010a
        /*0db2*/ 	.byte	0x3f
	.zero		1


	//   ....[73]....
        /*0db4*/ 	.word	0x0001a820
        /*0db8*/ 	.word	0x00000004
        /*0dbc*/ 	.word	0x00033440
        /*0dc0*/ 	.short	0x010a
        /*0dc2*/ 	.byte	0x3f
	.zero		1


	//   ....[74]....
        /*0dc4*/ 	.word	0x0001adb0
        /*0dc8*/ 	.word	0x00000011
        /*0dcc*/ 	.word	0x00033420
        /*0dd0*/ 	.short	0x010a
        /*0dd2*/ 	.byte	0x3f
	.zero		1


	//   ....[75]....
        /*0dd4*/ 	.word	0x0001ae00
        /*0dd8*/ 	.word	0x00000006
        /*0ddc*/ 	.word	0x00033480
        /*0de0*/ 	.short	0x010a
        /*0de2*/ 	.byte	0x3f
	.zero		1


	//   ....[76]....
        /*0de4*/ 	.word	0x0001ae50
        /*0de8*/ 	.word	0x00000006
        /*0dec*/ 	.word	0x00033440
        /*0df0*/ 	.short	0x010a
        /*0df2*/ 	.byte	0x3f
	.zero		1


	//   ....[77]....
        /*0df4*/ 	.word	0x0001aea0
        /*0df8*/ 	.word	0x00000003
        /*0dfc*/ 	.word	0x00033470
        /*0e00*/ 	.short	0x010a
        /*0e02*/ 	.byte	0x3f
	.zero		1


	//   ....[78]....
        /*0e04*/ 	.word	0x0001aef0
        /*0e08*/ 	.word	0x00000003
        /*0e0c*/ 	.word	0x00033460
        /*0e10*/ 	.short	0x010a
        /*0e12*/ 	.byte	0x3f
	.zero		1


	//   ....[79]....
        /*0e14*/ 	.word	0x0001af40
        /*0e18*/ 	.word	0x00000003
        /*0e1c*/ 	.word	0x00033470
        /*0e20*/ 	.short	0x010a
        /*0e22*/ 	.byte	0x3f
	.zero		1


	//   ....[80]....
        /*0e24*/ 	.word	0x0001af90
        /*0e28*/ 	.word	0x00000003
        /*0e2c*/ 	.word	0x00033460
        /*0e30*/ 	.short	0x010a
        /*0e32*/ 	.byte	0x3f
	.zero		1


	//   ....[81]....
        /*0e34*/ 	.word	0x0001afe0
        /*0e38*/ 	.word	0x00000003
        /*0e3c*/ 	.word	0x00033420
        /*0e40*/ 	.short	0x010a
        /*0e42*/ 	.byte	0x3f
	.zero		1


	//   ....[82]....
        /*0e44*/ 	.word	0x0001b180
        /*0e48*/ 	.word	0x00000007
        /*0e4c*/ 	.word	0x00000000
        /*0e50*/ 	.short	0x010a
        /*0e52*/ 	.byte	0x3f
	.zero		1


	//   ....[83]....
        /*0e54*/ 	.word	0x0001b1d0
        /*0e58*/ 	.word	0x00000005
        /*0e5c*/ 	.word	0x00000000
        /*0e60*/ 	.short	0x010a
        /*0e62*/ 	.byte	0x3f
	.zero		1


	//   ....[84]....
        /*0e64*/ 	.word	0x0001b220
        /*0e68*/ 	.word	0x00000005
        /*0e6c*/ 	.word	0x00033460
        /*0e70*/ 	.short	0x010a
        /*0e72*/ 	.byte	0x3f
	.zero		1


	//   ....[85]....
        /*0e74*/ 	.word	0x0001b270
        /*0e78*/ 	.word	0x00000003
        /*0e7c*/ 	.word	0x00033460
        /*0e80*/ 	.short	0x010a
        /*0e82*/ 	.byte	0x3f
	.zero		1


	//   ....[86]....
        /*0e84*/ 	.word	0x0001b2c0
        /*0e88*/ 	.word	0x00000005
        /*0e8c*/ 	.word	0x00033480
        /*0e90*/ 	.short	0x010a
        /*0e92*/ 	.byte	0x3f
	.zero		1


	//----- nvinfo : EIATTR_NUM_MBARRIERS
	.align		4
.L_302:
        /*0e94*/ 	.byte	0x03, 0x38
        /*0e96*/ 	.short	0x0016


	//----- nvinfo : EIATTR_EXIT_INSTR_OFFSETS
	.align		4
        /*0e98*/ 	.byte	0x04, 0x1c
        /*0e9a*/ 	.short	(.L_304 - .L_303)


	//   ....[0]....
.L_303:
        /*0e9c*/ 	.word	0x00000a80


	//   ....[1]....
        /*0ea0*/ 	.word	0x00013be0


	//   ....[2]....
        /*0ea4*/ 	.word	0x0001a430


	//----- nvinfo : EIATTR_MAX_THREADS
	.align		4
.L_304:
        /*0ea8*/ 	.byte	0x04, 0x05
        /*0eaa*/ 	.short	(.L_306 - .L_305)
.L_305:
        /*0eac*/ 	.word	0x00000180
        /*0eb0*/ 	.word	0x00000001
        /*0eb4*/ 	.word	0x00000001


	//----- nvinfo : EIATTR_CRS_STACK_SIZE
	.align		4
.L_306:
        /*0eb8*/ 	.byte	0x04, 0x1e
        /*0eba*/ 	.short	(.L_308 - .L_307)
.L_307:
        /*0ebc*/ 	.word	0x00000000


	//----- nvinfo : EIATTR_CBANK_PARAM_SIZE
	.align		4
.L_308:
        /*0ec0*/ 	.byte	0x03, 0x19
        /*0ec2*/ 	.short	0x0af0


	//----- nvinfo : EIATTR_PARAM_CBANK
	.align		4
        /*0ec4*/ 	.byte	0x04, 0x0a
        /*0ec6*/ 	.short	(.L_310 - .L_309)
	.align		4
.L_309:
        /*0ec8*/ 	.word	index@(.nv.constant0._ZN7cutlass13device_kernelIN5flash11enable_sm90INS1_16FlashAttnFwdSm90INS1_25CollectiveMainloopFwdSm90ILi2EN4cute5tupleIJNS5_1CILi1EEES8_S8_EEENS6_IJNS7_ILi128EEENS7_ILi160EEENS7_ILi192EEEEEELi192ENS_12float_e4m3_tEfNS_4arch4Sm90ELb1ELb0ELb1ELb1ELb0ELb0ELb0ELb1ELb1ELb1ELb1ELb0EEENS1_21CollectiveEpilogueFwdINS6_IJSA_SC_SB_EEES9_NS_10bfloat16_tESG_Li256ELb1ELb1ELb1ELb1EEENS1_36VarlenDynamicPersistentTileSchedulerILi128ELi160ELi256ELi128ELb1ELb1ELb1ELb1ELb1ELb1EEEEEEEEEvNT_6ParamsE)
        /*0ecc*/ 	.short	0x0210
        /*0ece*/ 	.short	0x0af0


	//----- nvinfo : EIATTR_SW_WAR
	.align		4
.L_310:
        /*0ed0*/ 	.byte	0x04, 0x36
        /*0ed2*/ 	.short	(.L_312 - .L_311)
.L_311:
        /*0ed4*/ 	.word	0x00000008
.L_312:


//--------------------- .nv.info._ZN7cutlass13device_kernelIN5flash11enable_sm90INS1_16FlashAttnFwdSm90INS1_25CollectiveMainloopFwdSm90ILi2EN4cute5tupleIJNS5_1CILi1EEES8_S8_EEENS6_IJNS7_ILi128EEENS7_ILi160EEENS7_ILi192EEEEEELi192ENS_12float_e4m3_tEfNS_4arch4Sm90ELb1ELb0ELb1ELb1ELb0ELb1ELb0ELb1ELb1ELb1ELb1ELb0EEENS1_21CollectiveEpilogueFwdINS6_IJSA_SC_SB_EEES9_NS_10bfloat16_tESG_Li256ELb1ELb1ELb1ELb1EEENS1_36VarlenDynamicPersistentTileSchedulerILi128ELi160ELi256ELi128ELb1ELb1ELb1ELb1ELb1ELb1EEEEEEEEEvNT_6ParamsE --------------------------
	.section	.nv.info._ZN7cutlass13device_kernelIN5flash11enable_sm90INS1_16FlashAttnFwdSm90INS1_25CollectiveMainloopFwdSm90ILi2EN4cute5tupleIJNS5_1CILi1EEES8_S8_EEENS6_IJNS7_ILi128EEENS7_ILi160EEENS7_ILi192EEEEEELi192ENS_12float_e4m3_tEfNS_4arch4Sm90ELb1ELb0ELb1ELb1ELb0ELb1ELb0ELb1ELb1ELb1ELb1ELb0EEENS1_21CollectiveEpilogueFwdINS6_IJSA_SC_SB_EEES9_NS_10bfloat16_tESG_Li256ELb1ELb1ELb1ELb1EEENS1_36VarlenDynamicPersistentTileSchedulerILi128ELi160ELi256ELi128ELb1ELb1ELb1ELb1ELb1ELb1EEEEEEEEEvNT_6ParamsE,"",@"SHT_CUDA_INFO"
	.sectionflags	@""
	.align	4


	//----- nvinfo : EIATTR_CUDA_API_VERSION
	.align		4
        /*0000*/ 	.byte	0x04, 0x37
        /*0002*/ 	.short	(.L_314 - .L_313)
.L_313:
        /*0004*/ 	.word	0x00000082


	//----- nvinfo : EIATTR_KPARAM_INFO
	.align		4
.L_314:
        /*0008*/ 	.byte	0x04, 0x17
        /*000a*/ 	.short	(.L_316 - .L_315)
.L_315:
        /*000c*/ 	.word	0x00000000
        /*0010*/ 	.short	0x0000
        /*0012*/ 	.short	0x0070
        /*0014*/ 	.byte	0x00, 0xf0, 0x01, 0x2a


	//----- nvinfo : EIATTR_SPARSE_MMA_MASK
	.align		4
.L_316:
        /*0018*/ 	.byte	0x03, 0x50
        /*001a*/ 	.short	0x0000


	//----- nvinfo : EIATTR_MAXREG_COUNT
	.align		4
        /*001c*/ 	.byte	0x03, 0x1b
        /*001e*/ 	.short	0x00a8


	//----- nvinfo : EIATTR_NUM_BARRIERS
	.align		4
        /*0020*/ 	.byte	0x02, 0x4c
        /*0022*/ 	.byte	0x10
	.zero		1


	//----- nvinfo : EIATTR_EXTERNS
	.align		4
        /*0024*/ 	.byte	0x04, 0x0f
        /*0026*/ 	.short	(.L_318 - .L_317)


	//   ....[0]....
	.align		4
.L_317:
        /*0028*/ 	.word	index@(__assertfail)


	//----- nvinfo : EIATTR_ANNOTATIONS
	.align		4
.L_318:
        /*002c*/ 	.byte	0x04, 0x55
        /*002e*/ 	.short	(.L_320 - .L_319)


	//   ....[0]....
.L_319:
        /* <DEDUP_REMOVED lines=105> */


	//----- nvinfo : EIATTR_MERCURY_ISA_VERSION
	.align		4
.L_320:
        /*06b0*/ 	.byte	0x03, 0x5f
        /*06b2*/ 	.short	0x0101


	//----- nvinfo : EIATTR_UNUSED_LOAD_BYTE_OFFSET
	.align		4
        /*06b4*/ 	.byte	0x04, 0x44
        /*06b6*/ 	.short	(.L_322 - .L_321)


	//   ....[0]....
.L_321:
        /*06b8*/ 	.word	0x00000ae0
        /*06bc*/ 	.word	0x0000fff0


	//   ....[1]....
        /*06c0*/ 	.word	0x00025ab0
        /*06c4*/ 	.word	0x0000fff0


	//----- nvinfo : EIATTR_INT_WARP_WIDE_INSTR_OFFSETS
	.align		4
.L_322:
        /*06c8*/ 	.byte	0x04, 0x31
        /*06ca*/ 	.short	(.L_324 - .L_323)


	//   ....[0]....
.L_323:
        /*06cc*/ 	.word	0x00000190


	//   ....[1]....
        /*06d0*/ 	.word	0x000001d0


	//   ....[2]....
        /*06d4*/ 	.word	0x00000240


	//   ....[3]....
        /*06d8*/ 	.word	0x0002ec00


	//   ....[4]....
        /*06dc*/ 	.word	0x0002ec90


	//   ....[5]....
        /*06e0*/ 	.word	0x00031a00


	//   ....[6]....
        /*06e4*/ 	.word	0x00031a90


	//----- nvinfo : EIATTR_COOP_GROUP_MASK_REGIDS
	.align		4
.L_324:
        /*06e8*/ 	.byte	0x04, 0x29
        /*06ea*/ 	.short	(.L_326 - .L_325)


	//   ....[0]....
.L_325:
        /*06ec*/ 	.word	0xffffffff


	//   ....[1]....
        /*06f0*/ 	.word	0xffffffff


	//   ....[2]....
        /*06f4*/ 	.word	0xffffffff


	//   ....[3]....
        /*06f8*/ 	.word	0xffffffff


	//   ....[4]....
        /*06fc*/ 	.word	0xffffffff


	//   ....[5]....
        /*0700*/ 	.word	0xffffffff


	//   ....[6]....
        /*0704*/ 	.word	0xffffffff


	//   ....[7]....
        /*0708*/ 	.word	0xffffffff


	//   ....[8]....
        /*070c*/ 	.word	0xffffffff


	//   ....[9]....
        /*0710*/ 	.word	0xffffffff


	//   ....[10]....
        /*0714*/ 	.word	0xffffffff


	//   ....[11]....
        /*0718*/ 	.word	0xffffffff


	//   ....[12]....
        /*071c*/ 	.word	0xffffffff


	//   ....[13]....
        /*0720*/ 	.word	0xffffffff


	//   ....[14]....
        /*0724*/ 	.word	0xffffffff


	//   ....[15]....
        /*0728*/ 	.word	0xffffffff


	//   ....[16]....
        /*072c*/ 	.word	0xffffffff


	//   ....[17]....
        /*0730*/ 	.word	0xffffffff


	//   ....[18]....
        /*0734*/ 	.word	0xffffffff


	//   ....[19]....
        /*0738*/ 	.word	0xffffffff


	//   ....[20]....
        /*073c*/ 	.word	0xffffffff


	//   ....[21]....
        /*0740*/ 	.word	0xffffffff


	//   ....[22]....
        /*0744*/ 	.word	0xffffffff


	//   ....[23]....
        /*0748*/ 	.word	0xffffffff


	//   ....[24]....
        /*074c*/ 	.word	0xffffffff


	//   ....[25]....
        /*0750*/ 	.word	0xffffffff


	//   ....[26]....
        /*0754*/ 	.word	0xffffffff


	//   ....[27]....
        /*0758*/ 	.word	0xffffffff


	//   ....[28]....
        /*075c*/ 	.word	0xffffffff


	//   ....[29]....
        /*0760*/ 	.word	0xffffffff


	//   ....[30]....
        /*0764*/ 	.word	0xffffffff


	//   ....[31]....
        /*0768*/ 	.word	0xffffffff


	//   ....[32]....
        /*076c*/ 	.word	0xffffffff


	//   ....[33]....
        /*0770*/ 	.word	0xffffffff


	//   ....[34]....
        /*0774*/ 	.word	0xffffffff


	//   ....[35]....
        /*0778*/ 	.word	0xffffffff


	//   ....[36]....
        /*077c*/ 	.word	0xffffffff


	//   ....[37]....
        /*0780*/ 	.word	0xffffffff


	//   ....[38]....
        /*0784*/ 	.word	0xffffffff


	//   ....[39]....
        /*0788*/ 	.word	0xffffffff


	//   ....[40]....
        /*078c*/ 	.word	0xffffffff


	//   ....[41]....
        /*0790*/ 	.word	0xffffffff


	//   ....[42]....
        /*0794*/ 	.word	0xffffffff


	//   ....[43]....
        /*0798*/ 	.word	0xffffffff


	//   ....[44]....
        /*079c*/ 	.word	0xffffffff


	//   ....[45]....
        /*07a0*/ 	.word	0xffffffff


	//   ....[46]....
        /*07a4*/ 	.word	0xffffffff


	//   ....[47]....
        /*07a8*/ 	.word	0xffffffff


	//   ....[48]....
        /*07ac*/ 	.word	0xffffffff


	//   ....[49]....
        /*07b0*/ 	.word	0xffffffff


	//   ....[50]....
        /*07b4*/ 	.word	0xffffffff


	//   ....[51]....
        /*07b8*/ 	.word	0xffffffff


	//   ....[52]....
        /*07bc*/ 	.word	0xffffffff


	//   ....[53]....
        /*07c0*/ 	.word	0xffffffff


	//   ....[54]....
        /*07c4*/ 	.word	0xffffffff


	//   ....[55]....
        /*07c8*/ 	.word	0xffffffff


	//   ....[56]....
        /*07cc*/ 	.word	0xffffffff


	//   ....[57]....
        /*07d0*/ 	.word	0xffffffff


	//   ....[58]....
        /*07d4*/ 	.word	0xffffffff


	//   ....[59]....
        /*07d8*/ 	.word	0xffffffff


	//   ....[60]....
        /*07dc*/ 	.word	0xffffffff


	//   ....[61]....
        /*07e0*/ 	.word	0xffffffff


	//   ....[62]....
        /*07e4*/ 	.word	0xffffffff


	//   ....[63]....
        /*07e8*/ 	.word	0xffffffff


	//   ....[64]....
        /*07ec*/ 	.word	0xffffffff


	//   ....[65]....
        /*07f0*/ 	.word	0xffffffff


	//   ....[66]....
        /*07f4*/ 	.word	0xffffffff


	//   ....[67]....
        /*07f8*/ 	.word	0xffffffff


	//   ....[68]....
        /*07fc*/ 	.word	0xffffffff


	//   ....[69]....
        /*0800*/ 	.word	0xffffffff


	//   ....[70]....
        /*0804*/ 	.word	0xffffffff


	//   ....[71]....
        /*0808*/ 	.word	0xffffffff


	//   ....[72]....
        /*080c*/ 	.word	0xffffffff


	//   ....[73]....
        /*0810*/ 	.word	0xffffffff


	//   ....[74]....
        /*0814*/ 	.word	0xffffffff


	//   ....[75]....
        /*0818*/ 	.word	0xffffffff


	//   ....[76]....
        /*081c*/ 	.word	0xffffffff


	//   ....[77]....
        /*0820*/ 	.word	0xffffffff


	//   ....[78]....
        /*0824*/ 	.word	0xffffffff


	//   ....[79]....
        /*0828*/ 	.word	0xffffffff


	//   ....[80]....
        /*082c*/ 	.word	0xffffffff


	//   ....[81]....
        /*0830*/ 	.word	0xffffffff


	//   ....[82]....
        /*0834*/ 	.word	0xffffffff


	//   ....[83]....
        /*0838*/ 	.word	0xffffffff


	//   ....[84]....
        /*083c*/ 	.word	0xffffffff


	//   ....[85]....
        /*0840*/ 	.word	0xffffffff


	//   ....[86]....
        /*0844*/ 	.word	0xffffffff


	//   ....[87]....
        /*0848*/ 	.word	0xffffffff


	//   ....[88]....
        /*084c*/ 	.word	0xffffffff


	//   ....[89]....
        /*0850*/ 	.word	0xffffffff


	//   ....[90]....
        /*0854*/ 	.word	0xffffffff


	//   ....[91]....
        /*0858*/ 	.word	0xffffffff


	//   ....[92]....
        /*085c*/ 	.word	0xffffffff


	//   ....[93]....
        /*0860*/ 	.word	0xffffffff


	//   ....[94]....
        /*0864*/ 	.word	0xffffffff


	//   ....[95]....
        /*0868*/ 	.word	0xffffffff


	//   ....[96]....
        /*086c*/ 	.word	0xffffffff


	//   ....[97]....
        /*0870*/ 	.word	0xffffffff


	//   ....[98]....
        /*0874*/ 	.word	0xffffffff


	//   ....[99]....
        /*0878*/ 	.word	0xffffffff


	//   ....[100]....
        /*087c*/ 	.word	0xffffffff


	//   ....[101]....
        /*0880*/ 	.word	0xffffffff


	//   ....[102]....
        /*0884*/ 	.word	0xffffffff


	//   ....[103]....
        /*0888*/ 	.word	0xffffffff


	//   ....[104]....
        /*088c*/ 	.word	0xffffffff


	//   ....[105]....
        /*0890*/ 	.word	0xffffffff


	//   ....[106]....
        /*0894*/ 	.word	0xffffffff


	//   ....[107]....
        /*0898*/ 	.word	0xffffffff


	//   ....[108]....
        /*089c*/ 	.word	0xffffffff


	//   ....[109]....
        /*08a0*/ 	.word	0xffffffff


	//   ....[110]....
        /*08a4*/ 	.word	0xffffffff


	//   ....[111]....
        /*08a8*/ 	.word	0xffffffff


	//   ....[112]....
        /*08ac*/ 	.word	0xffffffff


	//   ....[113]....
        /*08b0*/ 	.word	0xffffffff


	//   ....[114]....
        /*08b4*/ 	.word	0xffffffff


	//   ....[115]....
        /*08b8*/ 	.word	0xffffffff


	//   ....[116]....
        /*08bc*/ 	.word	0xffffffff


	//   ....[117]....
        /*08c0*/ 	.word	0xffffffff


	//   ....[118]....
        /*08c4*/ 	.word	0xffffffff


	//   ....[119]....
        /*08c8*/ 	.word	0xffffffff


	//   ....[120]....
        /*08cc*/ 	.word	0xffffffff


	//   ....[121]....
        /*08d0*/ 	.word	0xffffffff


	//   ....[122]....
        /*08d4*/ 	.word	0xffffffff


	//   ....[123]....
        /*08d8*/ 	.word	0xffffffff


	//   ....[124]....
        /*08dc*/ 	.word	0xffffffff


	//   ....[125]....
        /*08e0*/ 	.word	0xffffffff


	//   ....[126]....
        /*08e4*/ 	.word	0xffffffff


	//   ....[127]....
        /*08e8*/ 	.word	0xffffffff


	//   ....[128]....
        /*08ec*/ 	.word	0xffffffff


	//   ....[129]....
        /*08f0*/ 	.word	0xffffffff


	//   ....[130]....
        /*08f4*/ 	.word	0xffffffff


	//   ....[131]....
        /*08f8*/ 	.word	0xffffffff


	//   ....[132]....
        /*08fc*/ 	.word	0xffffffff


	//   ....[133]....
        /*0900*/ 	.word	0xffffffff


	//   ....[134]....
        /*0904*/ 	.word	0xffffffff


	//   ....[135]....
        /*0908*/ 	.word	0xffffffff


	//   ....[136]....
        /*090c*/ 	.word	0xffffffff


	//   ....[137]....
        /*0910*/ 	.word	0xffffffff


	//   ....[138]....
        /*0914*/ 	.word	0xffffffff


	//   ....[139]....
        /*0918*/ 	.word	0xffffffff


	//   ....[140]....
        /*091c*/ 	.word	0xffffffff


	//   ....[141]....
        /*0920*/ 	.word	0xffffffff


	//   ....[142]....
        /*0924*/ 	.word	0xffffffff


	//   ....[143]....
        /*0928*/ 	.word	0xffffffff


	//   ....[144]....
        /*092c*/ 	.word	0xffffffff


	//   ....[145]....
        /*0930*/ 	.word	0xffffffff


	//   ....[146]....
        /*0934*/ 	.word	0xffffffff


	//   ....[147]....
        /*0938*/ 	.word	0xffffffff


	//   ....[148]....
        /*093c*/ 	.word	0xffffffff


	//   ....[149]....
        /*0940*/ 	.word	0xffffffff


	//   ....[150]....
        /*0944*/ 	.word	0xffffffff


	//   ....[151]....
        /*0948*/ 	.word	0xffffffff


	//   ....[152]....
        /*094c*/ 	.word	0xffffffff


	//   ....[153]....
        /*0950*/ 	.word	0xffffffff


	//   ....[154]....
        /*0954*/ 	.word	0xffffffff


	//   ....[155]....
        /*0958*/ 	.word	0xffffffff


	//   ....[156]....
        /*095c*/ 	.word	0xffffffff


	//   ....[157]....
        /*0960*/ 	.word	0xffffffff


	//   ....[158]....
        /*0964*/ 	.word	0xffffffff


	//   ....[159]....
        /*0968*/ 	.word	0xffffffff


	//   ....[160]....
        /*096c*/ 	.word	0xffffffff


	//   ....[161]....
        /*0970*/ 	.word	0xffffffff


	//   ....[162]....
        /*0974*/ 	.word	0xffffffff


	//   ....[163]....
        /*0978*/ 	.word	0xffffffff


	//   ....[164]....
        /*097c*/ 	.word	0xffffffff


	//   ....[165]....
        /*0980*/ 	.word	0xffffffff


	//   ....[166]....
        /*0984*/ 	.word	0xffffffff


	//   ....[167]....
        /*0988*/ 	.word	0xffffffff


	//   ....[168]....
        /*098c*/ 	.word	0xffffffff


	//   ....[169]....
        /*0990*/ 	.word	0xffffffff


	//   ....[170]....
        /*0994*/ 	.word	0xffffffff


	//   ....[171]....
        /*0998*/ 	.word	0xffffffff


	//   ....[172]....
        /*099c*/ 	.word	0xffffffff


	//   ....[173]....
        /*09a0*/ 	.word	0xffffffff


	//   ....[174]....
        /*09a4*/ 	.word	0xffffffff


	//   ....[175]....
        /*09a8*/ 	.word	0xffffffff


	//   ....[176]....
        /*09ac*/ 	.word	0xffffffff


	//   ....[177]....
        /*09b0*/ 	.word	0xffffffff


	//   ....[178]....
        /*09b4*/ 	.word	0xffffffff


	//   ....[179]....
        /*09b8*/ 	.word	0xffffffff


	//   ....[180]....
        /*09bc*/ 	.word	0xffffffff


	//   ....[181]....
        /*09c0*/ 	.word	0xffffffff


	//   ....[182]....
        /*09c4*/ 	.word	0xffffffff


	//   ....[183]....
        /*09c8*/ 	.word	0xffffffff


	//   ....[184]....
        /*09cc*/ 	.word	0xffffffff


	//   ....[185]....
        /*09d0*/ 	.word	0xffffffff


	//   ....[186]....
        /*09d4*/ 	.word	0xffffffff


	//   ....[187]....
        /*09d8*/ 	.word	0xffffffff


	//   ....[188]....
        /*09dc*/ 	.word	0xffffffff


	//   ....[189]....
        /*09e0*/ 	.word	0xffffffff


	//   ....[190]....
        /*09e4*/ 	.word	0xffffffff


	//   ....[191]....
        /*09e8*/ 	.word	0xffffffff


	//   ....[192]....
        /*09ec*/ 	.word	0xffffffff


	//   ....[193]....
        /*09f0*/ 	.word	0xffffffff


	//   ....[194]....
        /*09f4*/ 	.word	0xffffffff


	//   ....[195]....
        /*09f8*/ 	.word	0xffffffff


	//   ....[196]....
        /*09fc*/ 	.word	0xffffffff


	//   ....[197]....
        /*0a00*/ 	.word	0xffffffff


	//   ....[198]....
        /*0a04*/ 	.word	0xffffffff


	//   ....[199]....
        /*0a08*/ 	.word	0xffffffff


	//   ....[200]....
        /*0a0c*/ 	.word	0xffffffff


	//   ....[201]....
        /*0a10*/ 	.word	0xffffffff


	//   ....[202]....
        /*0a14*/ 	.word	0x0500000f


	//   ....[203]....
        /*0a18*/ 	.word	0x0500000f


	//   ....[204]....
        /*0a1c*/ 	.word	0x0500000f


	//   ....[205]....
        /*0a20*/ 	.word	0x0500000f


	//   ....[206]....
        /*0a24*/ 	.word	0x0500000f


	//   ....[207]....
        /*0a28*/ 	.word	0x0500000f


	//   ....[208]....
        /*0a2c*/ 	.word	0x0500000f


	//   ....[209]....
        /*0a30*/ 	.word	0x0500000f


	//   ....[210]....
        /*0a34*/ 	.word	0x0500000f


	//   ....[211]....
        /*0a38*/ 	.word	0x0500000f


	//   ....[212]....
        /*0a3c*/ 	.word	0x0500000f


	//   ....[213]....
        /*0a40*/ 	.word	0x0500000f


	//   ....[214]....
        /*0a44*/ 	.word	0x0500000f


	//   ....[215]....
        /*0a48*/ 	.word	0x0500000f


	//   ....[216]....
        /*0a4c*/ 	.word	0x0500000f


	//   ....[217]....
        /*0a50*/ 	.word	0x0500000f


	//   ....[218]....
        /*0a54*/ 	.word	0x0500000f


	//   ....[219]....
        /*0a58*/ 	.word	0x0500000f


	//   ....[220]....
        /*0a5c*/ 	.word	0x0500000f


	//   ....[221]....
        /*0a60*/ 	.word	0x0500000f


	//   ....[222]....
        /*0a64*/ 	.word	0x0500000f


	//   ....[223]....
        /*0a68*/ 	.word	0x0500000f


	//   ....[224]....
        /*0a6c*/ 	.word	0x0500000f


	//   ....[225]....
        /*0a70*/ 	.word	0x0500000f


	//   ....[226]....
        /*0a74*/ 	.word	0x0500000f


	//   ....[227]....
        /*0a78*/ 	.word	0x0500000f


	//   ....[228]....
        /*0a7c*/ 	.word	0x0500000f


	//   ....[229]....
        /*0a80*/ 	.word	0x0500000f


	//   ....[230]....
        /*0a84*/ 	.word	0x0500000f


	//   ....[231]....
        /*0a88*/ 	.word	0x0500000f


	//   ....[232]....
        /*0a8c*/ 	.word	0x0500000f


	//   ....[233]....
        /*0a90*/ 	.word	0x0500000f


	//   ....[234]....
        /*0a94*/ 	.word	0x0500000f


	//   ....[235]....
        /*0a98*/ 	.word	0x0500000f


	//   ....[236]....
        /*0a9c*/ 	.word	0x0500000f


	//   ....[237]....
        /*0aa0*/ 	.word	0x0500000f


	//   ....[238]....
        /*0aa4*/ 	.word	0x0500000f


	//   ....[239]....
        /*0aa8*/ 	.word	0x0500000f


	//   ....[240]....
        /*0aac*/ 	.word	0x0500000f


	//   ....[241]....
        /*0ab0*/ 	.word	0x0500000f


	//   ....[242]....
        /*0ab4*/ 	.word	0x0500000f


	//   ....[243]....
        /*0ab8*/ 	.word	0x0500000f


	//   ....[244]....
        /*0abc*/ 	.word	0x0500000f


	//   ....[245]....
        /*0ac0*/ 	.word	0x0500000f


	//   ....[246]....
        /*0ac4*/ 	.word	0x0500000f


	//   ....[247]....
        /*0ac8*/ 	.word	0x0500000f


	//   ....[248]....
        /*0acc*/ 	.word	0x0500000f


	//   ....[249]....
        /*0ad0*/ 	.word	0x0500000f


	//   ....[250]....
        /*0ad4*/ 	.word	0x0500000f


	//   ....[251]....
        /*0ad8*/ 	.word	0x0500000f


	//   ....[252]....
        /*0adc*/ 	.word	0x0500000f


	//   ....[253]....
        /*0ae0*/ 	.word	0x0500000f


	//   ....[254]....
        /*0ae4*/ 	.word	0x0500000f


	//   ....[255]....
        /*0ae8*/ 	.word	0x0500000f


	//   ....[0]....
        /*0aec*/ 	.word	0x0500000f


	//   ....[1]....
        /*0af0*/ 	.word	0x0500000f


	//   ....[2]....
        /*0af4*/ 	.word	0x0500000f


	//   ....[3]....
        /*0af8*/ 	.word	0x0500000f


	//   ....[4]....
        /*0afc*/ 	.word	0x0500000f


	//   ....[5]....
        /*0b00*/ 	.word	0x0500000f


	//   ....[6]....
        /*0b04*/ 	.word	0x0500000f


	//   ....[7]....
        /*0b08*/ 	.word	0x0500000f


	//   ....[8]....
        /*0b0c*/ 	.word	0x0500000f


	//   ....[9]....
        /*0b10*/ 	.word	0x0500000f


	//   ....[10]....
        /*0b14*/ 	.word	0x0500000f


	//   ....[11]....
        /*0b18*/ 	.word	0x0500000f


	//   ....[12]....
        /*0b1c*/ 	.word	0x0500000f


	//   ....[13]....
        /*0b20*/ 	.word	0x0500000f


	//   ....[14]....
        /*0b24*/ 	.word	0x0500000f


	//   ....[15]....
        /*0b28*/ 	.word	0x0500000f


	//   ....[16]....
        /*0b2c*/ 	.word	0x0500000f


	//   ....[17]....
        /*0b30*/ 	.word	0x0500000f


	//   ....[18]....
        /*0b34*/ 	.word	0x0500000f


	//   ....[19]....
        /*0b38*/ 	.word	0x0500000f


	//   ....[20]....
        /*0b3c*/ 	.word	0x0500000f


	//   ....[21]....
        /*0b40*/ 	.word	0x0500000f


	//   ....[22]....
        /*0b44*/ 	.word	0x0500000f


	//   ....[23]....
        /*0b48*/ 	.word	0x0500000f


	//   ....[24]....
        /*0b4c*/ 	.word	0x0500000f


	//   ....[25]....
        /*0b50*/ 	.word	0x0500000f


	//   ....[26]....
        /*0b54*/ 	.word	0x0500000f


	//   ....[27]....
        /*0b58*/ 	.word	0x0500000f


	//   ....[28]....
        /*0b5c*/ 	.word	0x0500000f


	//   ....[29]....
        /*0b60*/ 	.word	0x0500000f


	//   ....[30]....
        /*0b64*/ 	.word	0x0500000f


	//   ....[31]....
        /*0b68*/ 	.word	0x0500000f


	//   ....[32]....
        /*0b6c*/ 	.word	0x0500000f


	//   ....[33]....
        /*0b70*/ 	.word	0x0500000f


	//   ....[34]....
        /*0b74*/ 	.word	0x0500000f


	//   ....[35]....
        /*0b78*/ 	.word	0x0500000f


	//   ....[36]....
        /*0b7c*/ 	.word	0x0500000f


	//   ....[37]....
        /*0b80*/ 	.word	0x0500000f


	//   ....[38]....
        /*0b84*/ 	.word	0x0500000f


	//   ....[39]....
        /*0b88*/ 	.word	0x0500000f


	//   ....[40]....
        /*0b8c*/ 	.word	0x0500000f


	//   ....[41]....
        /*0b90*/ 	.word	0x0500000f


	//   ....[42]....
        /*0b94*/ 	.word	0x0500000f


	//   ....[43]....
        /*0b98*/ 	.word	0x0500000f


	//   ....[44]....
        /*0b9c*/ 	.word	0x0500000f


	//   ....[45]....
        /*0ba0*/ 	.word	0x0500000f


	//   ....[46]....
        /*0ba4*/ 	.word	0x0500000f


	//   ....[47]....
        /*0ba8*/ 	.word	0x0500000f


	//   ....[48]....
        /*0bac*/ 	.word	0x0500000f


	//   ....[49]....
        /*0bb0*/ 	.word	0x0500000f


	//   ....[50]....
        /*0bb4*/ 	.word	0x0500000f


	//   ....[51]....
        /*0bb8*/ 	.word	0x0500000f


	//   ....[52]....
        /*0bbc*/ 	.word	0x0500000f


	//   ....[53]....
        /*0bc0*/ 	.word	0x0500000f


	//   ....[54]....
        /*0bc4*/ 	.word	0x0500000f


	//   ....[55]....
        /*0bc8*/ 	.word	0x0500000f


	//   ....[56]....
        /*0bcc*/ 	.word	0x0500000f


	//   ....[57]....
        /*0bd0*/ 	.word	0x0500000f


	//   ....[58]....
        /*0bd4*/ 	.word	0x0500000f


	//   ....[59]....
        /*0bd8*/ 	.word	0x0500000f


	//   ....[60]....
        /*0bdc*/ 	.word	0x0500000f


	//   ....[61]....
        /*0be0*/ 	.word	0x0500000f


	//   ....[62]....
        /*0be4*/ 	.word	0x0500000f


	//   ....[63]....
        /*0be8*/ 	.word	0x0500000f


	//   ....[64]....
        /*0bec*/ 	.word	0x0500000f


	//   ....[65]....
        /*0bf0*/ 	.word	0x0500000f


	//   ....[66]....
        /*0bf4*/ 	.word	0x0500000f


	//   ....[67]....
        /*0bf8*/ 	.word	0x0500000f


	//   ....[68]....
        /*0bfc*/ 	.word	0x0500000f


	//   ....[69]....
        /*0c00*/ 	.word	0x0500000f


	//   ....[70]....
        /*0c04*/ 	.word	0x0500000f


	//   ....[71]....
        /*0c08*/ 	.word	0x0500000f


	//   ....[72]....
        /*0c0c*/ 	.word	0x0500000f


	//   ....[73]....
        /*0c10*/ 	.word	0x0500000f


	//   ....[74]....
        /*0c14*/ 	.word	0x0500000f


	//   ....[75]....
        /*0c18*/ 	.word	0x0500000f


	//   ....[76]....
        /*0c1c*/ 	.word	0x0500000f


	//   ....[77]....
        /*0c20*/ 	.word	0x0500000f


	//   ....[78]....
        /*0c24*/ 	.word	0x0500000f


	//   ....[79]....
        /*0c28*/ 	.word	0x0500000f


	//   ....[80]....
        /*0c2c*/ 	.word	0x0500000f


	//   ....[81]....
        /*0c30*/ 	.word	0x0500000f


	//   ....[82]....
        /*0c34*/ 	.word	0x0500000f


	//   ....[83]....
        /*0c38*/ 	.word	0x0500000f


	//   ....[84]....
        /*0c3c*/ 	.word	0x0500000f


	//   ....[85]....
        /*0c40*/ 	.word	0x0500000f


	//   ....[86]....
        /*0c44*/ 	.word	0x0500000f


	//   ....[87]....
        /*0c48*/ 	.word	0x0500000f


	//   ....[88]....
        /*0c4c*/ 	.word	0x0500000f


	//   ....[89]....
        /*0c50*/ 	.word	0x0500000f


	//   ....[90]....
        /*0c54*/ 	.word	0x0500000f


	//   ....[91]....
        /*0c58*/ 	.word	0x0500000f


	//   ....[92]....
        /*0c5c*/ 	.word	0x0500000f


	//   ....[93]....
        /*0c60*/ 	.word	0x0500000f


	//   ....[94]....
        /*0c64*/ 	.word	0x0500000f


	//   ....[95]....
        /*0c68*/ 	.word	0x0500000f


	//   ....[96]....
        /*0c6c*/ 	.word	0x0500000f


	//   ....[97]....
        /*0c70*/ 	.word	0x0500000f


	//   ....[98]....
        /*0c74*/ 	.word	0x0500000f


	//   ....[99]....
        /*0c78*/ 	.word	0x0500000f


	//----- nvinfo : EIATTR_COOP_GROUP_INSTR_OFFSETS
	.align		4
.L_326:
        /*0c7c*/ 	.byte	0x04, 0x28
        /*0c7e*/ 	.short	(.L_328 - .L_327)


	//   ....[0]....
.L_327:
        /*0c80*/ 	.word	0x00000070


	//   ....[1]....
        /*0c84*/ 	.word	0x000001a0


	//   ....[2]....
        /*0c88*/ 	.word	0x000001f0


	//   ....[3]....
        /*0c8c*/ 	.word	0x00000420


	//   ....[4]....
        /*0c90*/ 	.word	0x00000580


	//   ....[5]....
        /*0c94*/ 	.word	0x000006a0


	//   ....[6]....
        /*0c98*/ 	.word	0x00000800


	//   ....[7]....
        /*0c9c*/ 	.word	0x00010860


	//   ....[8]....
        /*0ca0*/ 	.word	0x00011160


	//   ....[9]....
        /*0ca4*/ 	.word	0x00011170


	//   ....[10]....
        /*0ca8*/ 	.word	0x00011180


	//   ....[11]....
        /*0cac*/ 	.word	0x00011190


	//   ....[12]....
        /*0cb0*/ 	.word	0x00014840


	//   ....[13]....
        /*0cb4*/ 	.word	0x00014850


	//   ....[14]....
        /*0cb8*/ 	.word	0x00014860


	//   ....[15]....
        /*0cbc*/ 	.word	0x00014870


	//   ....[16]....
        /*0cc0*/ 	.word	0x00019130


	//   ....[17]....
        /*0cc4*/ 	.word	0x00019ea0


	//   ....[18]....
        /*0cc8*/ 	.word	0x00019eb0


	//   ....[19]....
        /*0ccc*/ 	.word	0x00019ed0


	//   ....[20]....
        /*0cd0*/ 	.word	0x0001abc0


	//   ....[21]....
        /*0cd4*/ 	.word	0x0001abe0


	//   ....[22]....
        /*0cd8*/ 	.word	0x0001d9a0


	//   ....[23]....
        /*0cdc*/ 	.word	0x0001ea20


	//   ....[24]....
        /*0ce0*/ 	.word	0x0001ea70


	//   ....[25]....
        /*0ce4*/ 	.word	0x0001ea80


	//   ....[26]....
        /*0ce8*/ 	.word	0x0001f720


	//   ....[27]....
        /*0cec*/ 	.word	0x0001f780


	//   ....[28]....
        /*0cf0*/ 	.word	0x000231a0


	//   ....[29]....
        /*0cf4*/ 	.word	0x00023200


	//   ....[30]....
        /*0cf8*/ 	.word	0x00023260


	//   ....[31]....
        /*0cfc*/ 	.word	0x00023270


	//   ....[32]....
        /*0d00*/ 	.word	0x000250f0


	//   ....[33]....
        /*0d04*/ 	.word	0x00025150


	//   ....[34]....
        /*0d08*/ 	.word	0x00025170


	//   ....[35]....
        /*0d0c*/ 	.word	0x00025190


	//   ....[36]....
        /*0d10*/ 	.word	0x000260c0


	//   ....[37]....
        /*0d14*/ 	.word	0x000261d0


	//   ....[38]....
        /*0d18*/ 	.word	0x000262a0


	//   ....[39]....
        /*0d1c*/ 	.word	0x000262d0


	//   ....[40]....
        /*0d20*/ 	.word	0x00026300


	//   ....[41]....
        /*0d24*/ 	.word	0x00026330


	//   ....[42]....
        /*0d28*/ 	.word	0x00026360


	//   ....[43]....
        /*0d2c*/ 	.word	0x00026390


	//   ....[44]....
        /*0d30*/ 	.word	0x000263c0


	//   ....[45]....
        /*0d34*/ 	.word	0x000263f0


	//   ....[46]....
        /*0d38*/ 	.word	0x00026420


	//   ....[47]....
        /*0d3c*/ 	.word	0x00026450


	//   ....[48]....
        /*0d40*/ 	.word	0x00026480


	//   ....[49]....
        /*0d44*/ 	.word	0x000264b0


	//   ....[50]....
        /*0d48*/ 	.word	0x000264e0


	//   ....[51]....
        /*0d4c*/ 	.word	0x00026510


	//   ....[52]....
        /*0d50*/ 	.word	0x00026540


	//   ....[53]....
        /*0d54*/ 	.word	0x00026570


	//   ....[54]....
        /*0d58*/ 	.word	0x000265a0


	//   ....[55]....
        /*0d5c*/ 	.word	0x000265d0


	//   ....[56]....
        /*0d60*/ 	.word	0x00026600


	//   ....[57]....
        /*0d64*/ 	.word	0x00026630


	//   ....[58]....
        /*0d68*/ 	.word	0x00026660


	//   ....[59]....
        /*0d6c*/ 	.word	0x00026690


	//   ....[60]....
        /*0d70*/ 	.word	0x000266c0


	//   ....[61]....
        /*0d74*/ 	.word	0x000266f0


	//   ....[62]....
        /*0d78*/ 	.word	0x00026720


	//   ....[63]....
        /*0d7c*/ 	.word	0x00026750


	//   ....[64]....
        /*0d80*/ 	.word	0x00026780


	//   ....[65]....
        /*0d84*/ 	.word	0x000267b0


	//   ....[66]....
        /*0d88*/ 	.word	0x000267e0


	//   ....[67]....
        /*0d8c*/ 	.word	0x00026810


	//   ....[68]....
        /*0d90*/ 	.word	0x00026840


	//   ....[69]....
        /*0d94*/ 	.word	0x00026870


	//   ....[70]....
        /*0d98*/ 	.word	0x000268a0


	//   ....[71]....
        /*0d9c*/ 	.word	0x000268d0


	//   ....[72]....
        /*0da0*/ 	.word	0x00026900


	//   ....[73]....
        /*0da4*/ 	.word	0x00026930


	//   ....[74]....
        /*0da8*/ 	.word	0x00026960


	//   ....[75]....
        /*0dac*/ 	.word	0x00026990


	//   ....[76]....
        /*0db0*/ 	.word	0x000269c0


	//   ....[77]....
        /*0db4*/ 	.word	0x000269e0


	//   ....[78]....
        /*0db8*/ 	.word	0x000269f0


	//   ....[79]....
        /*0dbc*/ 	.word	0x00026a20


	//   ....[80]....
        /*0dc0*/ 	.word	0x00026a50


	//   ....[81]....
        /*0dc4*/ 	.word	0x00026a80


	//   ....[82]....
        /*0dc8*/ 	.word	0x00026ab0


	//   ....[83]....
        /*0dcc*/ 	.word	0x00026ad0


	//   ....[84]....
        /*0dd0*/ 	.word	0x00026ae0


	//   ....[85]....
        /*0dd4*/ 	.word	0x00026af0


	//   ....[86]....
        /*0dd8*/ 	.word	0x00026b10


	//   ....[87]....
        /*0ddc*/ 	.word	0x00026b40


	//   ....[88]....
        /*0de0*/ 	.word	0x00026b70


	//   ....[89]....
        /*0de4*/ 	.word	0x00026b80


	//   ....[90]....
        /*0de8*/ 	.word	0x00026bb0


	//   ....[91]....
        /*0dec*/ 	.word	0x00026bd0


	//   ....[92]....
        /*0df0*/ 	.word	0x00026c00


	//   ....[93]....
        /*0df4*/ 	.word	0x00026c30


	//   ....[94]....
        /*0df8*/ 	.word	0x00026c60


	//   ....[95]....
        /*0dfc*/ 	.word	0x00026c70


	//   ....[96]....
        /*0e00*/ 	.word	0x00026ca0


	//   ....[97]....
        /*0e04*/ 	.word	0x00026cd0


	//   ....[98]....
        /*0e08*/ 	.word	0x00026d00


	//   ....[99]....
        /*0e0c*/ 	.word	0x00026d30


	//   ....[100]....
        /*0e10*/ 	.word	0x00026d60


	//   ....[101]....
        /*0e14*/ 	.word	0x00026d80


	//   ....[102]....
        /*0e18*/ 	.word	0x00026d90


	//   ....[103]....
        /*0e1c*/ 	.word	0x00026da0


	//   ....[104]....
        /*0e20*/ 	.word	0x00026db0


	//   ....[105]....
        /*0e24*/ 	.word	0x00026dc0


	//   ....[106]....
        /*0e28*/ 	.word	0x00026dd0


	//   ....[107]....
        /*0e2c*/ 	.word	0x00026de0


	//   ....[108]....
        /*0e30*/ 	.word	0x00026e00


	//   ....[109]....
        /*0e34*/ 	.word	0x00026e20


	//   ....[110]....
        /*0e38*/ 	.word	0x00026e50


	//   ....[111]....
        /*0e3c*/ 	.word	0x00026e80


	//   ....[112]....
        /*0e40*/ 	.word	0x00026eb0


	//   ....[113]....
        /*0e44*/ 	.word	0x00026ee0


	//   ....[114]....
        /*0e48*/ 	.word	0x00026f10


	//   ....[115]....
        /*0e4c*/ 	.word	0x00026f40


	//   ....[116]....
        /*0e50*/ 	.word	0x00026f70


	//   ....[117]....
        /*0e54*/ 	.word	0x00026fa0


	//   ....[118]....
        /*0e58*/ 	.word	0x00026fd0


	//   ....[119]....
        /*0e5c*/ 	.word	0x00027000


	//   ....[120]....
        /*0e60*/ 	.word	0x00027030


	//   ....[121]....
        /*0e64*/ 	.word	0x00027060


	//   ....[122]....
        /*0e68*/ 	.word	0x00027070


	//   ....[123]....
        /*0e6c*/ 	.word	0x00027080


	//   ....[124]....
        /*0e70*/ 	.word	0x000270a0


	//   ....[125]....
        /*0e74*/ 	.word	0x000270d0


	//   ....[126]....
        /*0e78*/ 	.word	0x00027100


	//   ....[127]....
        /*0e7c*/ 	.word	0x00027120


	//   ....[128]....
        /*0e80*/ 	.word	0x00027150


	//   ....[129]....
        /*0e84*/ 	.word	0x00027180


	//   ....[130]....
        /*0e88*/ 	.word	0x000271b0


	//   ....[131]....
        /*0e8c*/ 	.word	0x000271e0


	//   ....[132]....
        /*0e90*/ 	.word	0x00027b40


	//   ....[133]....
        /*0e94*/ 	.word	0x00027b60


	//   ....[134]....
        /*0e98*/ 	.word	0x00027b70


	//   ....[135]....
        /*0e9c*/ 	.word	0x00027b80


	//   ....[136]....
        /*0ea0*/ 	.word	0x00028460


	//   ....[137]....
        /*0ea4*/ 	.word	0x00028470


	//   ....[138]....
        /*0ea8*/ 	.word	0x000285c0


	//   ....[139]....
        /*0eac*/ 	.word	0x000285d0


	//   ....[140]....
        /*0eb0*/ 	.word	0x00028720


	//   ....[141]....
        /*0eb4*/ 	.word	0x00028730


	//   ....[142]....
        /*0eb8*/ 	.word	0x00028880


	//   ....[143]....
        /*0ebc*/ 	.word	0x00028890


	//   ....[144]....
        /*0ec0*/ 	.word	0x00028c80


	//   ....[145]....
        /*0ec4*/ 	.word	0x00028c90


	//   ....[146]....
        /*0ec8*/ 	.word	0x00029a10


	//   ....[147]....
        /*0ecc*/ 	.word	0x00029a20


	//   ....[148]....
        /*0ed0*/ 	.word	0x0002af80


	//   ....[149]....
        /*0ed4*/ 	.word	0x0002af90


	//   ....[150]....
        /*0ed8*/ 	.word	0x0002b0f0


	//   ....[151]....
        /*0edc*/ 	.word	0x0002b100


	//   ....[152]....
        /*0ee0*/ 	.word	0x0002b250


	//   ....[153]....
        /*0ee4*/ 	.word	0x0002b260


	//   ....[154]....
        /*0ee8*/ 	.word	0x0002b3b0


	//   ....[155]....
        /*0eec*/ 	.word	0x0002b3c0


	//   ....[156]....
        /*0ef0*/ 	.word	0x0002b570


	//   ....[157]....
        /*0ef4*/ 	.word	0x0002b7b0


	//   ....[158]....
        /*0ef8*/ 	.word	0x0002b7e0


	//   ....[159]....
        /*0efc*/ 	.word	0x0002b810


	//   ....[160]....
        /*0f00*/ 	.word	0x0002b840


	//   ....[161]....
        /*0f04*/ 	.word	0x0002b870


	//   ....[162]....
        /*0f08*/ 	.word	0x0002b8a0


	//   ....[163]....
        /*0f0c*/ 	.word	0x0002ba40


	//   ....[164]....
        /*0f10*/ 	.word	0x0002ba70


	//   ....[165]....
        /*0f14*/ 	.word	0x0002baa0


	//   ....[166]....
        /*0f18*/ 	.word	0x0002bad0


	//   ....[167]....
        /*0f1c*/ 	.word	0x0002bb00


	//   ....[168]....
        /*0f20*/ 	.word	0x0002bb30


	//   ....[169]....
        /*0f24*/ 	.word	0x0002bbd0


	//   ....[170]....
        /*0f28*/ 	.word	0x0002bc00


	//   ....[171]....
        /*0f2c*/ 	.word	0x0002bc10


	//   ....[172]....
        /*0f30*/ 	.word	0x0002bc40


	//   ....[173]....
        /*0f34*/ 	.word	0x0002d3a0


	//   ....[174]....
        /*0f38*/ 	.word	0x0002f3a0


	//   ....[175]....
        /*0f3c*/ 	.word	0x00030180


	//   ....[176]....
        /*0f40*/ 	.word	0x000301a0


	//   ....[177]....
        /*0f44*/ 	.word	0x000301e0


	//   ....[178]....
        /*0f48*/ 	.word	0x00030260


	//   ....[179]....
        /*0f4c*/ 	.word	0x000302f0


	//   ....[180]....
        /*0f50*/ 	.word	0x00030300


	//   ....[181]....
        /*0f54*/ 	.word	0x00030350


	//   ....[182]....
        /*0f58*/ 	.word	0x00030390


	//   ....[183]....
        /*0f5c*/ 	.word	0x000325a0


	//   ....[184]....
        /*0f60*/ 	.word	0x000325d0


	//   ....[185]....
        /*0f64*/ 	.word	0x00032630


	//   ....[186]....
        /*0f68*/ 	.word	0x00032660


	//   ....[187]....
        /*0f6c*/ 	.word	0x00032690


	//   ....[188]....
        /*0f70*/ 	.word	0x000326c0


	//   ....[189]....
        /*0f74*/ 	.word	0x000326f0


	//   ....[190]....
        /*0f78*/ 	.word	0x00032720


	//   ....[191]....
        /*0f7c*/ 	.word	0x000328e0


	//   ....[192]....
        /*0f80*/ 	.word	0x00032910


	//   ....[193]....
        /*0f84*/ 	.word	0x00032940


	//   ....[194]....
        /*0f88*/ 	.word	0x00032970


	//   ....[195]....
        /*0f8c*/ 	.word	0x000329a0


	//   ....[196]....
        /*0f90*/ 	.word	0x000329d0


	//   ....[197]....
        /*0f94*/ 	.word	0x00032aa0


	//   ....[198]....
        /*0f98*/ 	.word	0x00032ac0


	//   ....[199]....
        /*0f9c*/ 	.word	0x00032ad0


	//   ....[200]....
        /*0fa0*/ 	.word	0x00032b50


	//   ....[201]....
        /*0fa4*/ 	.word	0x000336a0


	//   ....[202]....
        /*0fa8*/ 	.word	0x00033b20


	//   ....[203]....
        /*0fac*/ 	.word	0x00033bc0


	//   ....[204]....
        /*0fb0*/ 	.word	0x00033c50


	//   ....[205]....
        /*0fb4*/ 	.word	0x00033ca0


	//   ....[206]....
        /*0fb8*/ 	.word	0x00033cf0


	//   ....[207]....
        /*0fbc*/ 	.word	0x00033dc0


	//   ....[208]....
        /*0fc0*/ 	.word	0x00033e50


	//   ....[209]....
        /*0fc4*/ 	.word	0x00033ea0


	//   ....[210]....
        /*0fc8*/ 	.word	0x00033ef0


	//   ....[211]....
        /*0fcc*/ 	.word	0x00034300


	//   ....[212]....
        /*0fd0*/ 	.word	0x00034420


	//   ....[213]....
        /*0fd4*/ 	.word	0x00034540


	//   ....[214]....
        /*0fd8*/ 	.word	0x00034660


	//   ....[215]....
        /*0fdc*/ 	.word	0x00034790


	//   ....[216]....
        /*0fe0*/ 	.word	0x000348a0


	//   ....[217]....
        /*0fe4*/ 	.word	0x000349c0


	//   ....[218]....
        /*0fe8*/ 	.word	0x00034a10


	//   ....[219]....
        /*0fec*/ 	.word	0x00034a90


	//   ....[220]....
        /*0ff0*/ 	.word	0x00034af0


	//   ....[221]....
        /*0ff4*/ 	.word	0x00034b50


	//   ....[222]....
        /*0ff8*/ 	.word	0x00034bb0


	//   ....[223]....
        /*0ffc*/ 	.word	0x00034c30


	//   ....[224]....
        /*1000*/ 	.word	0x00034ca0


	//   ....[225]....
        /*1004*/ 	.word	0x00034d00


	//   ....[226]....
        /*1008*/ 	.word	0x00034d50


	//   ....[227]....
        /*100c*/ 	.word	0x00034dd0


	//   ....[228]....
        /*1010*/ 	.word	0x00034e40


	//   ....[229]....
        /*1014*/ 	.word	0x00034ea0


	//   ....[230]....
        /*1018*/ 	.word	0x00034ef0


	//   ....[231]....
        /*101c*/ 	.word	0x00034f70


	//   ....[232]....
        /*1020*/ 	.word	0x00034fe0


	//   ....[233]....
        /*1024*/ 	.word	0x00035040


	//   ....[234]....
        /*1028*/ 	.word	0x00035090


	//   ....[235]....
        /*102c*/ 	.word	0x00035140


	//   ....[236]....
        /*1030*/ 	.word	0x00035190


	//   ....[237]....
        /*1034*/ 	.word	0x000351f0


	//   ....[238]....
        /*1038*/ 	.word	0x00035240


	//   ....[239]....
        /*103c*/ 	.word	0x000352c0


	//   ....[240]....
        /*1040*/ 	.word	0x00035310


	//   ....[241]....
        /*1044*/ 	.word	0x00035370


	//   ....[242]....
        /*1048*/ 	.word	0x000353e0


	//   ....[243]....
        /*104c*/ 	.word	0x00035450


	//   ....[244]....
        /*1050*/ 	.word	0x000354b0


	//   ....[245]....
        /*1054*/ 	.word	0x00035520


	//   ....[246]....
        /*1058*/ 	.word	0x00035580


	//   ....[247]....
        /*105c*/ 	.word	0x00035600


	//   ....[248]....
        /*1060*/ 	.word	0x00035670


	//   ....[249]....
        /*1064*/ 	.word	0x000356d0


	//   ....[250]....
        /*1068*/ 	.word	0x00035720


	//   ....[251]....
        /*106c*/ 	.word	0x000357a0


	//   ....[252]....
        /*1070*/ 	.word	0x00035810


	//   ....[253]....
        /*1074*/ 	.word	0x00035870


	//   ....[254]....
        /*1078*/ 	.word	0x000358c0


	//   ....[255]....
        /*107c*/ 	.word	0x00035920


	//   ....[0]....
        /*1080*/ 	.word	0x000359b0


	//   ....[1]....
        /*1084*/ 	.word	0x00035a10


	//   ....[2]....
        /*1088*/ 	.word	0x00035a60


	//   ....[3]....
        /*108c*/ 	.word	0x00035b00


	//   ....[4]....
        /*1090*/ 	.word	0x00035b50


	//   ....[5]....
        /*1094*/ 	.word	0x00035bb0


	//   ....[6]....
        /*1098*/ 	.word	0x00035c00


	//   ....[7]....
        /*109c*/ 	.word	0x00035c80


	//   ....[8]....
        /*10a0*/ 	.word	0x00035cd0


	//   ....[9]....
        /*10a4*/ 	.word	0x00035d30


	//   ....[10]....
        /*10a8*/ 	.word	0x00035da0


	//   ....[11]....
        /*10ac*/ 	.word	0x00035e10


	//   ....[12]....
        /*10b0*/ 	.word	0x00035e70


	//   ....[13]....
        /*10b4*/ 	.word	0x00035ee0


	//   ....[14]....
        /*10b8*/ 	.word	0x00035f40


	//   ....[15]....
        /*10bc*/ 	.word	0x00035fb0


	//   ....[16]....
        /*10c0*/ 	.word	0x00036000


	//   ....[17]....
        /*10c4*/ 	.word	0x00036070


	//   ....[18]....
        /*10c8*/ 	.word	0x000360d0


	//   ....[19]....
        /*10cc*/ 	.word	0x00036140


	//   ....[20]....
        /*10d0*/ 	.word	0x000361a0


	//   ....[21]....
        /*10d4*/ 	.word	0x00036210


	//   ....[22]....
        /*10d8*/ 	.word	0x00036260


	//   ....[23]....
        /*10dc*/ 	.word	0x000362e0


	//   ....[24]....
        /*10e0*/ 	.word	0x00036360


	//   ....[25]....
        /*10e4*/ 	.word	0x000363c0


	//   ....[26]....
        /*10e8*/ 	.word	0x00036420


	//   ....[27]....
        /*10ec*/ 	.word	0x000364a0


	//   ....[28]....
        /*10f0*/ 	.word	0x00036510


	//   ....[29]....
        /*10f4*/ 	.word	0x00036570


	//   ....[30]....
        /*10f8*/ 	.word	0x000365c0


	//   ....[31]....
        /*10fc*/ 	.word	0x00036620


	//   ....[32]....
        /*1100*/ 	.word	0x00036680


	//   ....[33]....
        /*1104*/ 	.word	0x000366e0


	//   ....[34]....
        /*1108*/ 	.word	0x00036730


	//   ....[35]....
        /*110c*/ 	.word	0x00036790


	//   ....[36]....
        /*1110*/ 	.word	0x000367f0


	//   ....[37]....
        /*1114*/ 	.word	0x00036850


	//   ....[38]....
        /*1118*/ 	.word	0x000368a0


	//   ....[39]....
        /*111c*/ 	.word	0x00036920


	//   ....[40]....
        /*1120*/ 	.word	0x00036990


	//   ....[41]....
        /*1124*/ 	.word	0x000369f0


	//   ....[42]....
        /*1128*/ 	.word	0x00036a40


	//   ....[43]....
        /*112c*/ 	.word	0x00036ae0


	//   ....[44]....
        /*1130*/ 	.word	0x00036b50


	//   ....[45]....
        /*1134*/ 	.word	0x00036bc0


	//   ....[46]....
        /*1138*/ 	.word	0x00036c10


	//   ....[47]....
        /*113c*/ 	.word	0x00036ca0


	//   ....[48]....
        /*1140*/ 	.word	0x00036d10


	//   ....[49]....
        /*1144*/ 	.word	0x00036d90


	//   ....[50]....
        /*1148*/ 	.word	0x00036de0


	//   ....[51]....
        /*114c*/ 	.word	0x00036e70


	//   ....[52]....
        /*1150*/ 	.word	0x00036ec0


	//   ....[53]....
        /*1154*/ 	.word	0x00036f50


	//   ....[54]....
        /*1158*/ 	.word	0x00036fe0


	//   ....[55]....
        /*115c*/ 	.word	0x00037070


	//   ....[56]....
        /*1160*/ 	.word	0x00037100


	//   ....[57]....
        /*1164*/ 	.word	0x00037190


	//   ....[58]....
        /*1168*/ 	.word	0x00037220


	//   ....[59]....
        /*116c*/ 	.word	0x000372a0


	//   ....[60]....
        /*1170*/ 	.word	0x000372f0


	//   ....[61]....
        /*1174*/ 	.word	0x00037390


	//   ....[62]....
        /*1178*/ 	.word	0x00037420


	//   ....[63]....
        /*117c*/ 	.word	0x000374a0


	//   ....[64]....
        /*1180*/ 	.word	0x000374f0


	//   ....[65]....
        /*1184*/ 	.word	0x00037580


	//   ....[66]....
        /*1188*/ 	.word	0x00037610


	//   ....[67]....
        /*118c*/ 	.word	0x000376a0


	//   ....[68]....
        /*1190*/ 	.word	0x00037730


	//   ....[69]....
        /*1194*/ 	.word	0x000377c0


	//   ....[70]....
        /*1198*/ 	.word	0x00037850


	//   ....[71]....
        /*119c*/ 	.word	0x00037910


	//   ....[72]....
        /*11a0*/ 	.word	0x00037bf0


	//   ....[73]....
        /*11a4*/ 	.word	0x00037e10


	//   ....[74]....
        /*11a8*/ 	.word	0x00037e60


	//   ....[75]....
        /*11ac*/ 	.word	0x00037ec0


	//   ....[76]....
        /*11b0*/ 	.word	0x00037fd0


	//   ....[77]....
        /*11b4*/ 	.word	0x00038030


	//   ....[78]....
        /*11b8*/ 	.word	0x00038140


	//   ....[79]....
        /*11bc*/ 	.word	0x000381a0


	//   ....[80]....
        /*11c0*/ 	.word	0x00038280


	//   ....[81]....
        /*11c4*/ 	.word	0x000385a0


	//   ....[82]....
        /*11c8*/ 	.word	0x00038640


	//   ....[83]....
        /*11cc*/ 	.word	0x000387e0


	//   ....[84]....
        /*11d0*/ 	.word	0x00038860


	//   ....[85]....
        /*11d4*/ 	.word	0x000388e0


	//   ....[86]....
        /*11d8*/ 	.word	0x00038960


	//   ....[87]....
        /*11dc*/ 	.word	0x000389e0


	//   ....[88]....
        /*11e0*/ 	.word	0x00038a70


	//   ....[89]....
        /*11e4*/ 	.word	0x00038b10


	//   ....[90]....
        /*11e8*/ 	.word	0x00038bc0


	//   ....[91]....
        /*11ec*/ 	.word	0x00038c40


	//   ....[92]....
        /*11f0*/ 	.word	0x00038cc0


	//   ....[93]....
        /*11f4*/ 	.word	0x00038d40


	//   ....[94]....
        /*11f8*/ 	.word	0x00038dd0


	//   ....[95]....
        /*11fc*/ 	.word	0x00038e50


	//   ....[96]....
        /*1200*/ 	.word	0x00038f00


	//   ....[97]....
        /*1204*/ 	.word	0x00038f50


	//   ....[98]....
        /*1208*/ 	.word	0x00039010


	//   ....[99]....
        /*120c*/ 	.word	0x00039140


	//----- nvinfo : EIATTR_REG_RECONFIG
	.align		4
.L_328:
        /*1210*/ 	.byte	0x01, 0x54
	.zero		2


	//----- nvinfo : EIATTR_SYSCALL_OFFSETS
	.align		4
        /*1214*/ 	.byte	0x04, 0x46
        /*1216*/ 	.short	(.L_330 - .L_329)


	//   ....[0]....
.L_329:
        /*1218*/ 	.word	0x000020d0


	//   ....[1]....
        /*121c*/ 	.word	0x00002220


	//   ....[2]....
        /*1220*/ 	.word	0x000109f0


	//   ....[3]....
        /*1224*/ 	.word	0x00010f40


	//   ....[4]....
        /*1228*/ 	.word	0x0002ee00


	//   ....[5]....
        /*122c*/ 	.word	0x0002ef90


	//   ....[6]....
        /*1230*/ 	.word	0x0002f0e0


	//   ....[7]....
        /*1234*/ 	.word	0x0002f220


	//   ....[8]....
        /*1238*/ 	.word	0x0002fd40


	//----- nvinfo : EIATTR_MBARRIER_INSTR_OFFSETS
	.align		4
.L_330:
        /*123c*/ 	.byte	0x04, 0x39
        /*123e*/ 	.short	(.L_332 - .L_331)


	//   ....[0]....
.L_331:
        /*1240*/ 	.word	0x000002d0
        /*1244*/ 	.word	0x000000ff
        /*1248*/ 	.word	0x00033400
        /*124c*/ 	.short	0x0100
        /*124e*/ 	.byte	0x08
	.zero		1


	//   ....[1]....
        /*1250*/ 	.word	0x000002e0
        /*1254*/ 	.word	0x000000ff
        /*1258*/ 	.word	0x00033420
        /*125c*/ 	.short	0x0100
        /*125e*/ 	.byte	0x08
	.zero		1


	//   ....[2]....
        /*1260*/ 	.word	0x000003d0
        /*1264*/ 	.word	0x000000ff
        /*1268*/ 	.word	0x00033430
        /*126c*/ 	.short	0x0100
        /*126e*/ 	.byte	0x08
	.zero		1


	//   ....[3]....
        /*1270*/ 	.word	0x000003e0
        /*1274*/ 	.word	0x000000ff
        /*1278*/ 	.word	0x00033440
        /*127c*/ 	.short	0x0100
        /*127e*/ 	.byte	0x08
	.zero		1


	//   ....[4]....
        /*1280*/ 	.word	0x000003f0
        /*1284*/ 	.word	0x000000ff
        /*1288*/ 	.word	0x00033438
        /*128c*/ 	.short	0x0100
        /*128e*/ 	.byte	0x08
	.zero		1


	//   ....[5]....
        /*1290*/ 	.word	0x00000400
        /*1294*/ 	.word	0x000000ff
        /*1298*/ 	.word	0x00033448
        /*129c*/ 	.short	0x0100
        /*129e*/ 	.byte	0x08
	.zero		1


	//   ....[6]....
        /*12a0*/ 	.word	0x00000530
        /*12a4*/ 	.word	0x000000ff
        /*12a8*/ 	.word	0x00033450
        /*12ac*/ 	.short	0x0100
        /*12ae*/ 	.byte	0x08
	.zero		1


	//   ....[7]....
        /*12b0*/ 	.word	0x00000540
        /*12b4*/ 	.word	0x000000ff
        /*12b8*/ 	.word	0x00033460
        /*12bc*/ 	.short	0x0100
        /*12be*/ 	.byte	0x08
	.zero		1


	//   ....[8]....
        /*12c0*/ 	.word	0x00000550
        /*12c4*/ 	.word	0x000000ff
        /*12c8*/ 	.word	0x00033458
        /*12cc*/ 	.short	0x0100
        /*12ce*/ 	.byte	0x08
	.zero		1


	//   ....[9]....
        /*12d0*/ 	.word	0x00000560
        /*12d4*/ 	.word	0x000000ff
        /*12d8*/ 	.word	0x00033468
        /*12dc*/ 	.short	0x0100
        /*12de*/ 	.byte	0x08
	.zero		1


	//   ....[10]....
        /*12e0*/ 	.word	0x00000650
        /*12e4*/ 	.word	0x000000ff
        /*12e8*/ 	.word	0x00033470
        /*12ec*/ 	.short	0x0100
        /*12ee*/ 	.byte	0x06
	.zero		1


	//   ....[11]....
        /*12f0*/ 	.word	0x00000660
        /*12f4*/ 	.word	0x000000ff
        /*12f8*/ 	.word	0x00033480
        /*12fc*/ 	.short	0x0100
        /*12fe*/ 	.byte	0x06
	.zero		1


	//   ....[12]....
        /*1300*/ 	.word	0x00000670
        /*1304*/ 	.word	0x000000ff
        /*1308*/ 	.word	0x00033478
        /*130c*/ 	.short	0x0100
        /*130e*/ 	.byte	0x06
	.zero		1


	//   ....[13]....
        /*1310*/ 	.word	0x00000680
        /*1314*/ 	.word	0x000000ff
        /*1318*/ 	.word	0x00033488
        /*131c*/ 	.short	0x0100
        /*131e*/ 	.byte	0x06
	.zero		1


	//   ....[14]....
        /*1320*/ 	.word	0x000007b0
        /*1324*/ 	.word	0x000000ff
        /*1328*/ 	.word	0x00033490
        /*132c*/ 	.short	0x0100
        /*132e*/ 	.byte	0x08
	.zero		1


	//   ....[15]....
        /*1330*/ 	.word	0x000007c0
        /*1334*/ 	.word	0x000000ff
        /*1338*/ 	.word	0x000334a0
        /*133c*/ 	.short	0x0100
        /*133e*/ 	.byte	0x08
	.zero		1


	//   ....[16]....
        /*1340*/ 	.word	0x000007d0
        /*1344*/ 	.word	0x000000ff
        /*1348*/ 	.word	0x00033498
        /*134c*/ 	.short	0x0100
        /*134e*/ 	.byte	0x08
	.zero		1


	//   ....[17]....
        /*1350*/ 	.word	0x000007e0
        /*1354*/ 	.word	0x000000ff
        /*1358*/ 	.word	0x000334a8
        /*135c*/ 	.short	0x0100
        /*135e*/ 	.byte	0x08
	.zero		1


	//   ....[18]....
        /*1360*/ 	.word	0x00000910
        /*1364*/ 	.word	0x000000ff
        /*1368*/ 	.word	0x000334b0
        /*136c*/ 	.short	0x0100
        /*136e*/ 	.byte	0x08
	.zero		1


	//   ....[19]....
        /*1370*/ 	.word	0x00000920
        /*1374*/ 	.word	0x000000ff
        /*1378*/ 	.word	0x000334c0
        /*137c*/ 	.short	0x0100
        /*137e*/ 	.byte	0x08
	.zero		1


	//   ....[20]....
        /*1380*/ 	.word	0x00000930
        /*1384*/ 	.word	0x000000ff
        /*1388*/ 	.word	0x000334b8
        /*138c*/ 	.short	0x0100
        /*138e*/ 	.byte	0x08
	.zero		1


	//   ....[21]....
        /*1390*/ 	.word	0x00000940
        /*1394*/ 	.word	0x000000ff
        /*1398*/ 	.word	0x000334c8
        /*139c*/ 	.short	0x0100
        /*139e*/ 	.byte	0x08
	.zero		1


	//   ....[22]....
        /*13a0*/ 	.word	0x00003a10
        /*13a4*/ 	.word	0x00000064
        /*13a8*/ 	.word	0x00033490
        /*13ac*/ 	.short	0x010a
        /*13ae*/ 	.byte	0x3f
	.zero		1


	//   ....[23]....
        /*13b0*/ 	.word	0x000097b0
        /*13b4*/ 	.word	0x00000064
        /*13b8*/ 	.word	0x00033490
        /*13bc*/ 	.short	0x010a
        /*13be*/ 	.byte	0x3f
	.zero		1


	//   ....[24]....
        /*13c0*/ 	.word	0x0000f700
        /*13c4*/ 	.word	0x00000064
        /*13c8*/ 	.word	0x00033490
        /*13cc*/ 	.short	0x010a
        /*13ce*/ 	.byte	0x3f
	.zero		1


	//   ....[25]....
        /*13d0*/ 	.word	0x0000fae0
        /*13d4*/ 	.word	0x0000002c
        /*13d8*/ 	.word	0x00000000
        /*13dc*/ 	.short	0x0101
        /*13de*/ 	.byte	0x3f
	.zero		1


	//   ....[26]....
        /*13e0*/ 	.word	0x0000fb20
        /*13e4*/ 	.word	0x00000064
        /*13e8*/ 	.word	0x000334b0
        /*13ec*/ 	.short	0x010a
        /*13ee*/ 	.byte	0x3f
	.zero		1


	//   ....[27]....
        /*13f0*/ 	.word	0x00010060
        /*13f4*/ 	.word	0x00000064
        /*13f8*/ 	.word	0x00000000
        /*13fc*/ 	.short	0x0101
        /*13fe*/ 	.byte	0x3f
	.zero		1


	//   ....[28]....
        /*1400*/ 	.word	0x00010cc0
        /*1404*/ 	.word	0x00000010
        /*1408*/ 	.word	0x00033400
        /*140c*/ 	.short	0x010a
        /*140e*/ 	.byte	0x3f
	.zero		1


	//   ....[29]....
        /*1410*/ 	.word	0x00010d10
        /*1414*/ 	.word	0x00000010
        /*1418*/ 	.word	0x00033400
        /*141c*/ 	.short	0x010a
        /*141e*/ 	.byte	0x3f
	.zero		1


	//   ....[30]....
        /*1420*/ 	.word	0x00011710
        /*1424*/ 	.word	0x00000010
        /*1428*/ 	.word	0x00033400
        /*142c*/ 	.short	0x010a
        /*142e*/ 	.byte	0x3f
	.zero		1


	//   ....[31]....
        /*1430*/ 	.word	0x00014d30
        /*1434*/ 	.word	0x00000010
        /*1438*/ 	.word	0x00033400
        /*143c*/ 	.short	0x010a
        /*143e*/ 	.byte	0x3f
	.zero		1


	//   ....[32]....
        /*1440*/ 	.word	0x00017eb0
        /*1444*/ 	.word	0x00000000
        /*1448*/ 	.word	0x00033430
        /*144c*/ 	.short	0x010a
        /*144e*/ 	.byte	0x3f
	.zero		1


	//   ....[33]....
        /*1450*/ 	.word	0x00017f20
        /*1454*/ 	.word	0x00000000
        /*1458*/ 	.word	0x00033430
        /*145c*/ 	.short	0x010a
        /*145e*/ 	.byte	0x3f
	.zero		1


	//   ....[34]....
        /*1460*/ 	.word	0x0001ae30
        /*1464*/ 	.word	0x0000003d
        /*1468*/ 	.word	0x00000000
        /*146c*/ 	.short	0x0101
        /*146e*/ 	.byte	0x3f
	.zero		1


	//   ....[35]....
        /*1470*/ 	.word	0x0001c410
        /*1474*/ 	.word	0x0000000b
        /*1478*/ 	.word	0x00033430
        /*147c*/ 	.short	0x010a
        /*147e*/ 	.byte	0x3f
	.zero		1


	//   ....[36]....
        /*1480*/ 	.word	0x0001c460
        /*1484*/ 	.word	0x0000000b
        /*1488*/ 	.word	0x00033430
        /*148c*/ 	.short	0x010a
        /*148e*/ 	.byte	0x3f
	.zero		1


	//   ....[37]....
        /*1490*/ 	.word	0x0001d560
        /*1494*/ 	.word	0x0000000a
        /*1498*/ 	.word	0x00033450
        /*149c*/ 	.short	0x010a
        /*149e*/ 	.byte	0x3f
	.zero		1


	//   ....[38]....
        /*14a0*/ 	.word	0x0001d5a0
        /*14a4*/ 	.word	0x0000000a
        /*14a8*/ 	.word	0x00033450
        /*14ac*/ 	.short	0x010a
        /*14ae*/ 	.byte	0x3f
	.zero		1


	//   ....[39]....
        /*14b0*/ 	.word	0x0001ff70
        /*14b4*/ 	.word	0x0000009f
        /*14b8*/ 	.word	0x00000000
        /*14bc*/ 	.short	0x0101
        /*14be*/ 	.byte	0x3f
	.zero		1


	//   ....[40]....
        /*14c0*/ 	.word	0x00020660
        /*14c4*/ 	.word	0x00000004
        /*14c8*/ 	.word	0x00000000
        /*14cc*/ 	.short	0x0101
        /*14ce*/ 	.byte	0x3f
	.zero		1


	//   ....[41]....
        /*14d0*/ 	.word	0x00020f10
        /*14d4*/ 	.word	0x0000000a
        /*14d8*/ 	.word	0x00033430
        /*14dc*/ 	.short	0x010a
        /*14de*/ 	.byte	0x3f
	.zero		1


	//   ....[42]....
        /*14e0*/ 	.word	0x00020f60
        /*14e4*/ 	.word	0x0000000a
        /*14e8*/ 	.word	0x00033430
        /*14ec*/ 	.short	0x010a
        /*14ee*/ 	.byte	0x3f
	.zero		1


	//   ....[43]....
        /*14f0*/ 	.word	0x00022030
        /*14f4*/ 	.word	0x0000000a
        /*14f8*/ 	.word	0x00033450
        /*14fc*/ 	.short	0x010a
        /*14fe*/ 	.byte	0x3f
	.zero		1


	//   ....[44]....
        /*1500*/ 	.word	0x00022070
        /*1504*/ 	.word	0x0000000a
        /*1508*/ 	.word	0x00033450
        /*150c*/ 	.short	0x010a
        /*150e*/ 	.byte	0x3f
	.zero		1


	//   ....[45]....
        /*1510*/ 	.word	0x00023d80
        /*1514*/ 	.word	0x000000c1
        /*1518*/ 	.word	0x00000000
        /*151c*/ 	.short	0x0101
        /*151e*/ 	.byte	0x3f
	.zero		1


	//   ....[46]....
        /*1520*/ 	.word	0x00024570
        /*1524*/ 	.word	0x00000008
        /*1528*/ 	.word	0x00000000
        /*152c*/ 	.short	0x0101
        /*152e*/ 	.byte	0x3f
	.zero		1


	//   ....[47]....
        /*1530*/ 	.word	0x00024d80
        /*1534*/ 	.word	0x00000002
        /*1538*/ 	.word	0x00033450
        /*153c*/ 	.short	0x010a
        /*153e*/ 	.byte	0x3f
	.zero		1


	//   ....[48]....
        /*1540*/ 	.word	0x00024e00
        /*1544*/ 	.word	0x00000002
        /*1548*/ 	.word	0x00033450
        /*154c*/ 	.short	0x010a
        /*154e*/ 	.byte	0x3f
	.zero		1


	//   ....[49]....
        /*1550*/ 	.word	0x00025720
        /*1554*/ 	.word	0x0000000c
        /*1558*/ 	.word	0x00000000
        /*155c*/ 	.short	0x0101
        /*155e*/ 	.byte	0x3f
	.zero		1


	//   ....[50]....
        /*1560*/ 	.word	0x00028400
        /*1564*/ 	.word	0x00000000
        /*1568*/ 	.word	0x00000000
        /*156c*/ 	.short	0x0101
        /*156e*/ 	.byte	0x3f
	.zero		1


	//   ....[51]....
        /*1570*/ 	.word	0x00028b80
        /*1574*/ 	.word	0x0000002c
        /*1578*/ 	.word	0x00000000
        /*157c*/ 	.short	0x0101
        /*157e*/ 	.byte	0x3f
	.zero		1


	//   ....[52]....
        /*1580*/ 	.word	0x0002d480
        /*1584*/ 	.word	0x00000012
        /*1588*/ 	.word	0x00033420
        /*158c*/ 	.short	0x010a
        /*158e*/ 	.byte	0x3f
	.zero		1


	//   ....[53]....
        /*1590*/ 	.word	0x0002d550
        /*1594*/ 	.word	0x00000007
        /*1598*/ 	.word	0x000334a0
        /*159c*/ 	.short	0x010a
        /*159e*/ 	.byte	0x3f
	.zero		1


	//   ....[54]....
        /*15a0*/ 	.word	0x0002d990
        /*15a4*/ 	.word	0x00000007
        /*15a8*/ 	.word	0x000334c0
        /*15ac*/ 	.short	0x010a
        /*15ae*/ 	.byte	0x3f
	.zero		1


	//   ....[55]....
        /*15b0*/ 	.word	0x0002df20
        /*15b4*/ 	.word	0x00000008
        /*15b8*/ 	.word	0x000334a0
        /*15bc*/ 	.short	0x010a
        /*15be*/ 	.byte	0x3f
	.zero		1


	//   ....[56]....
        /*15c0*/ 	.word	0x0002e350
        /*15c4*/ 	.word	0x00000008
        /*15c8*/ 	.word	0x000334c0
        /*15cc*/ 	.short	0x010a
        /*15ce*/ 	.byte	0x3f
	.zero		1


	//   ....[57]....
        /*15d0*/ 	.word	0x0002f620
        /*15d4*/ 	.word	0x00000002
        /*15d8*/ 	.word	0x00033480
        /*15dc*/ 	.short	0x010a
        /*15de*/ 	.byte	0x3f
	.zero		1


	//   ....[58]....
        /*15e0*/ 	.word	0x0002f860
        /*15e4*/ 	.word	0x00000002
        /*15e8*/ 	.word	0x00033440
        /*15ec*/ 	.short	0x010a
        /*15ee*/ 	.byte	0x3f
	.zero		1


	//   ....[59]....
        /*15f0*/ 	.word	0x00030470
        /*15f4*/ 	.word	0x00000012
        /*15f8*/ 	.word	0x00033400
        /*15fc*/ 	.short	0x0107
        /*15fe*/ 	.byte	0x3f
	.zero		1


	//   ....[60]....
        /*1600*/ 	.word	0x00030570
        /*1604*/ 	.word	0x00000012
        /*1608*/ 	.word	0x00033400
        /*160c*/ 	.short	0x0101
        /*160e*/ 	.byte	0x3f
	.zero		1


	//   ....[61]....
        /*1610*/ 	.word	0x00030590
        /*1614*/ 	.word	0x00000012
        /*1618*/ 	.word	0x00033420
        /*161c*/ 	.short	0x010a
        /*161e*/ 	.byte	0x3f
	.zero		1


	//   ....[62]....
        /*1620*/ 	.word	0x000308a0
        /*1624*/ 	.word	0x00000006
        /*1628*/ 	.word	0x00033480
        /*162c*/ 	.short	0x010a
        /*162e*/ 	.byte	0x3f
	.zero		1


	//   ....[63]....
        /*1630*/ 	.word	0x00030cf0
        /*1634*/ 	.word	0x00000006
        /*1638*/ 	.word	0x00033440
        /*163c*/ 	.short	0x010a
        /*163e*/ 	.byte	0x3f
	.zero		1


	//   ....[64]....
        /*1640*/ 	.word	0x000311a0
        /*1644*/ 	.word	0x00000003
        /*1648*/ 	.word	0x00033470
        /*164c*/ 	.short	0x010a
        /*164e*/ 	.byte	0x3f
	.zero		1


	//   ....[65]....
        /*1650*/ 	.word	0x00031210
        /*1654*/ 	.word	0x00000003
        /*1658*/ 	.word	0x00033460
        /*165c*/ 	.short	0x010a
        /*165e*/ 	.byte	0x3f
	.zero		1


	//   ....[66]....
        /*1660*/ 	.word	0x000318d0
        /*1664*/ 	.word	0x00000003
        /*1668*/ 	.word	0x00033450
        /*166c*/ 	.short	0x0101
        /*166e*/ 	.byte	0x3f
	.zero		1


	//   ....[67]....
        /*1670*/ 	.word	0x00031950
        /*1674*/ 	.word	0x00000003
        /*1678*/ 	.word	0x00000000
        /*167c*/ 	.short	0x0101
        /*167e*/ 	.byte	0x3f
	.zero		1


	//   ....[68]....
        /*1680*/ 	.word	0x00031b80
        /*1684*/ 	.word	0x00000003
        /*1688*/ 	.word	0x00033470
        /*168c*/ 	.short	0x010a
        /*168e*/ 	.byte	0x3f
	.zero		1


	//   ....[69]....
        /*1690*/ 	.word	0x00031bf0
        /*1694*/ 	.word	0x00000003
        /*1698*/ 	.word	0x00033460
        /*169c*/ 	.short	0x010a
        /*169e*/ 	.byte	0x3f
	.zero		1


	//   ....[70]....
        /*16a0*/ 	.word	0x000322c0
        /*16a4*/ 	.word	0x00000003
        /*16a8*/ 	.word	0x00033450
        /*16ac*/ 	.short	0x0101
        /*16ae*/ 	.byte	0x3f
	.zero		1


	//   ....[71]....
        /*16b0*/ 	.word	0x00032310
        /*16b4*/ 	.word	0x00000003
        /*16b8*/ 	.word	0x00000000
        /*16bc*/ 	.short	0x0101
        /*16be*/ 	.byte	0x3f
	.zero		1


	//   ....[72]....
        /*16c0*/ 	.word	0x00033620
        /*16c4*/ 	.word	0x00000000
        /*16c8*/ 	.word	0x00033420
        /*16cc*/ 	.short	0x010a
        /*16ce*/ 	.byte	0x3f
	.zero		1


	//   ....[73]....
        /*16d0*/ 	.word	0x00033800
        /*16d4*/ 	.word	0x00000006
        /*16d8*/ 	.word	0x00000000
        /*16dc*/ 	.short	0x010a
        /*16de*/ 	.byte	0x3f
	.zero		1


	//   ....[74]....
        /*16e0*/ 	.word	0x00033830
        /*16e4*/ 	.word	0x00000007
        /*16e8*/ 	.word	0x00000000
        /*16ec*/ 	.short	0x010a
        /*16ee*/ 	.byte	0x3f
	.zero		1


	//   ....[75]....
        /*16f0*/ 	.word	0x00033880
        /*16f4*/ 	.word	0x00000004
        /*16f8*/ 	.word	0x00033460
        /*16fc*/ 	.short	0x010a
        /*16fe*/ 	.byte	0x3f
	.zero		1


	//   ....[76]....
        /*1700*/ 	.word	0x000338d0
        /*1704*/ 	.word	0x00000003
        /*1708*/ 	.word	0x00033460
        /*170c*/ 	.short	0x010a
        /*170e*/ 	.byte	0x3f
	.zero		1


	//   ....[77]....
        /*1710*/ 	.word	0x00033910
        /*1714*/ 	.word	0x00000004
        /*1718*/ 	.word	0x00033480
        /*171c*/ 	.short	0x010a
        /*171e*/ 	.byte	0x3f
	.zero		1


	//   ....[78]....
        /*1720*/ 	.word	0x00033930
        /*1724*/ 	.word	0x00000003
        /*1728*/ 	.word	0x00033480
        /*172c*/ 	.short	0x010a
        /*172e*/ 	.byte	0x3f
	.zero		1


	//   ....[79]....
        /*1730*/ 	.word	0x00033990
        /*1734*/ 	.word	0x00000064
        /*1738*/ 	.word	0x00033490
        /*173c*/ 	.short	0x010a
        /*173e*/ 	.byte	0x3f
	.zero		1


	//   ....[80]....
        /*1740*/ 	.word	0x000339e0
        /*1744*/ 	.word	0x00000064
        /*1748*/ 	.word	0x00033490
        /*174c*/ 	.short	0x010a
        /*174e*/ 	.byte	0x3f
	.zero		1


	//   ....[81]....
        /*1750*/ 	.word	0x00033a30
        /*1754*/ 	.word	0x00000064
        /*1758*/ 	.word	0x00033490
        /*175c*/ 	.short	0x010a
        /*175e*/ 	.byte	0x3f
	.zero		1


	//   ....[82]....
        /*1760*/ 	.word	0x00033a80
        /*1764*/ 	.word	0x00000064
        /*1768*/ 	.word	0x000334b0
        /*176c*/ 	.short	0x010a
        /*176e*/ 	.byte	0x3f
	.zero		1


	//   ....[83]....
        /*1770*/ 	.word	0x00033d20
        /*1774*/ 	.word	0x00000010
        /*1778*/ 	.word	0x00033400
        /*177c*/ 	.short	0x010a
        /*177e*/ 	.byte	0x3f
	.zero		1


	//   ....[84]....
        /*1780*/ 	.word	0x00033f30
        /*1784*/ 	.word	0x00000010
        /*1788*/ 	.word	0x00033400
        /*178c*/ 	.short	0x010a
        /*178e*/ 	.byte	0x3f
	.zero		1


	//   ....[85]....
        /*1790*/ 	.word	0x00033f80
        /*1794*/ 	.word	0x00000000
        /*1798*/ 	.word	0x00033430
        /*179c*/ 	.short	0x010a
        /*179e*/ 	.byte	0x3f
	.zero		1


	//   ....[86]....
        /*17a0*/ 	.word	0x00033fd0
        /*17a4*/ 	.word	0x0000000b
        /*17a8*/ 	.word	0x00033430
        /*17ac*/ 	.short	0x010a
        /*17ae*/ 	.byte	0x3f
	.zero		1


	//   ....[87]....
        /*17b0*/ 	.word	0x00034020
        /*17b4*/ 	.word	0x0000000a
        /*17b8*/ 	.word	0x00033450
        /*17bc*/ 	.short	0x010a
        /*17be*/ 	.byte	0x3f
	.zero		1


	//   ....[88]....
        /*17c0*/ 	.word	0x00034070
        /*17c4*/ 	.word	0x0000000a
        /*17c8*/ 	.word	0x00033430
        /*17cc*/ 	.short	0x010a
        /*17ce*/ 	.byte	0x3f
	.zero		1


	//   ....[89]....
        /*17d0*/ 	.word	0x000340c0
        /*17d4*/ 	.word	0x0000000a
        /*17d8*/ 	.word	0x00033450
        /*17dc*/ 	.short	0x010a
        /*17de*/ 	.byte	0x3f
	.zero		1


	//   ....[90]....
        /*17e0*/ 	.word	0x00034110
        /*17e4*/ 	.word	0x00000002
        /*17e8*/ 	.word	0x00033450
        /*17ec*/ 	.short	0x010a
        /*17ee*/ 	.byte	0x3f
	.zero		1


	//   ....[91]....
        /*17f0*/ 	.word	0x000379d0
        /*17f4*/ 	.word	0x00000012
        /*17f8*/ 	.word	0x00033420
        /*17fc*/ 	.short	0x010a
        /*17fe*/ 	.byte	0x3f
	.zero		1


	//   ....[92]....
        /*1800*/ 	.word	0x00037a20
        /*1804*/ 	.word	0x00000007
        /*1808*/ 	.word	0x000334a0
        /*180c*/ 	.short	0x010a
        /*180e*/ 	.byte	0x3f
	.zero		1


	//   ....[93]....
        /*1810*/ 	.word	0x00037a70
        /*1814*/ 	.word	0x00000007
        /*1818*/ 	.word	0x000334c0
        /*181c*/ 	.short	0x010a
        /*181e*/ 	.byte	0x3f
	.zero		1


	//   ....[94]....
        /*1820*/ 	.word	0x00037ac0
        /*1824*/ 	.word	0x00000008
        /*1828*/ 	.word	0x000334a0
        /*182c*/ 	.short	0x010a
        /*182e*/ 	.byte	0x3f
	.zero		1


	//   ....[95]....
        /*1830*/ 	.word	0x00037b10
        /*1834*/ 	.word	0x00000008
        /*1838*/ 	.word	0x000334c0
        /*183c*/ 	.short	0x010a
        /*183e*/ 	.byte	0x3f
	.zero		1


	//   ....[96]....
        /*1840*/ 	.word	0x00037cb0
        /*1844*/ 	.word	0x00000002
        /*1848*/ 	.word	0x00033480
        /*184c*/ 	.short	0x010a
        /*184e*/ 	.byte	0x3f
	.zero		1


	//   ....[97]....
        /*1850*/ 	.word	0x00037d00
        /*1854*/ 	.word	0x00000002
        /*1858*/ 	.word	0x00033440
        /*185c*/ 	.short	0x010a
        /*185e*/ 	.byte	0x3f
	.zero		1


	//   ....[98]....
        /*1860*/ 	.word	0x00038300
        /*1864*/ 	.word	0x00000012
        /*1868*/ 	.word	0x00033420
        /*186c*/ 	.short	0x010a
        /*186e*/ 	.byte	0x3f
	.zero		1


	//   ....[99]....
        /*1870*/ 	.word	0x00038350
        /*1874*/ 	.word	0x00000006
        /*1878*/ 	.word	0x00033480
        /*187c*/ 	.short	0x010a
        /*187e*/ 	.byte	0x3f
	.zero		1


	//   ....[100]....
        /*1880*/ 	.word	0x000383a0
        /*1884*/ 	.word	0x00000006
        /*1888*/ 	.word	0x00033440
        /*188c*/ 	.short	0x010a
        /*188e*/ 	.byte	0x3f
	.zero		1


	//   ....[101]....
        /*1890*/ 	.word	0x000383f0
        /*1894*/ 	.word	0x00000003
        /*1898*/ 	.word	0x00033470
        /*189c*/ 	.short	0x010a
        /*189e*/ 	.byte	0x3f
	.zero		1


	//   ....[102]....
        /*18a0*/ 	.word	0x00038440
        /*18a4*/ 	.word	0x00000003
        /*18a8*/ 	.word	0x00033460
        /*18ac*/ 	.short	0x010a
        /*18ae*/ 	.byte	0x3f
	.zero		1


	//   ....[103]....
        /*18b0*/ 	.word	0x00038490
        /*18b4*/ 	.word	0x00000003
        /*18b8*/ 	.word	0x00033470
        /*18bc*/ 	.short	0x010a
        /*18be*/ 	.byte	0x3f
	.zero		1


	//   ....[104]....
        /*18c0*/ 	.word	0x000384e0
        /*18c4*/ 	.word	0x00000003
        /*18c8*/ 	.word	0x00033460
        /*18cc*/ 	.short	0x010a
        /*18ce*/ 	.byte	0x3f
	.zero		1


	//   ....[105]....
        /*18d0*/ 	.word	0x00039060
        /*18d4*/ 	.word	0x00000000
        /*18d8*/ 	.word	0x00033420
        /*18dc*/ 	.short	0x010a
        /*18de*/ 	.byte	0x3f
	.zero		1


	//   ....[106]....
        /*18e0*/ 	.word	0x00039200
        /*18e4*/ 	.word	0x00000006
        /*18e8*/ 	.word	0x00000000
        /*18ec*/ 	.short	0x010a
        /*18ee*/ 	.byte	0x3f
	.zero		1


	//   ....[107]....
        /*18f0*/ 	.word	0x00039250
        /*18f4*/ 	.word	0x00000007
        /*18f8*/ 	.word	0x00000000
        /*18fc*/ 	.short	0x010a
        /*18fe*/ 	.byte	0x3f
	.zero		1


	//   ....[108]....
        /*1900*/ 	.word	0x000392a0
        /*1904*/ 	.word	0x00000004
        /*1908*/ 	.word	0x00033460
        /*190c*/ 	.short	0x010a
        /*190e*/ 	.byte	0x3f
	.zero		1


	//   ....[109]....
        /*1910*/ 	.word	0x000392f0
        /*1914*/ 	.word	0x00000003
        /*1918*/ 	.word	0x00033460
        /*191c*/ 	.short	0x010a
        /*191e*/ 	.byte	0x3f
	.zero		1


	//   ....[110]....
        /*1920*/ 	.word	0x00039340
        /*1924*/ 	.word	0x00000004
        /*1928*/ 	.word	0x00033480
        /*192c*/ 	.short	0x010a
        /*192e*/ 	.byte	0x3f
	.zero		1


	//----- nvinfo : EIATTR_NUM_MBARRIERS
	.align		4
.L_332:
        /*1930*/ 	.byte	0x03, 0x38
        /*1932*/ 	.short	0x0016


	//----- nvinfo : EIATTR_EXIT_INSTR_OFFSETS
	.align		4
        /*1934*/ 	.byte	0x04, 0x1c
        /*1936*/ 	.short	(.L_334 - .L_333)


	//   ....[0]....
.L_333:
        /*1938*/ 	.word	0x00033980


	//----- nvinfo : EIATTR_MAX_THREADS
	.align		4
.L_334:
        /*193c*/ 	.byte	0x04, 0x05
        /*193e*/ 	.short	(.L_336 - .L_335)
.L_335:
        /*1940*/ 	.word	0x00000180
        /*1944*/ 	.word	0x00000001
        /*1948*/ 	.word	0x00000001


	//----- nvinfo : EIATTR_CRS_STACK_SIZE
	.align		4
.L_336:
        /*194c*/ 	.byte	0x04, 0x1e
        /*194e*/ 	.short	(.L_338 - .L_337)
.L_337:
        /*1950*/ 	.word	0x00000000


	//----- nvinfo : EIATTR_CBANK_PARAM_SIZE
	.align		4
.L_338:
        /*1954*/ 	.byte	0x03, 0x19
        /*1956*/ 	.short	0x0af0


	//----- nvinfo : EIATTR_PARAM_CBANK
	.align		4
        /*1958*/ 	.byte	0x04, 0x0a
        /*195a*/ 	.short	(.L_340 - .L_339)
	.align		4
.L_339:
        /*195c*/ 	.word	index@(.nv.constant0._ZN7cutlass13device_kernelIN5flash11enable_sm90INS1_16FlashAttnFwdSm90INS1_25CollectiveMainloopFwdSm90ILi2EN4cute5tupleIJNS5_1CILi1EEES8_S8_EEENS6_IJNS7_ILi128EEENS7_ILi160EEENS7_ILi192EEEEEELi192ENS_12float_e4m3_tEfNS_4arch4Sm90ELb1ELb0ELb1ELb1ELb0ELb1ELb0ELb1ELb1ELb1ELb1ELb0EEENS1_21CollectiveEpilogueFwdINS6_IJSA_SC_SB_EEES9_NS_10bfloat16_tESG_Li256ELb1ELb1ELb1ELb1EEENS1_36VarlenDynamicPersistentTileSchedulerILi128ELi160ELi256ELi128ELb1ELb1ELb1ELb1ELb1ELb1EEEEEEEEEvNT_6ParamsE)
        /*1960*/ 	.short	0x0210
        /*1962*/ 	.short	0x0af0


	//----- nvinfo : EIATTR_SW_WAR
	.align		4
.L_340:
        /*1964*/ 	.byte	0x04, 0x36
        /*1966*/ 	.short	(.L_342 - .L_341)
.L_341:
        /*1968*/ 	.word	0x00000008
.L_342:


//--------------------- .nv.callgraph             --------------------------
	.section	.nv.callgraph,"",@"SHT_CUDA_CALLGRAPH"
	.align	4
	.sectionentsize	8
	.align		4
        /*0000*/ 	.word	0x00000000
	.align		4
        /*0004*/ 	.word	0xffffffff
	.align		4
        /*0008*/ 	.word	index@(_ZN7cutlass13device_kernelIN5flash11enable_sm90INS1_16FlashAttnFwdSm90INS1_25CollectiveMainloopFwdSm90ILi2EN4cute5tupleIJNS5_1CILi1EEES8_S8_EEENS6_IJNS7_ILi128EEENS7_ILi160EEENS7_ILi192EEEEEELi192ENS_12float_e4m3_tEfNS_4arch4Sm90ELb0ELb0ELb1ELb0ELb0ELb0ELb0ELb1ELb1ELb1ELb1ELb0EEENS1_21CollectiveEpilogueFwdINS6_IJSA_SC_SB_EEES9_NS_10bfloat16_tESG_Li256ELb0ELb1ELb1ELb1EEENS1_19SingleTileSchedulerILb0ELb1ELb1ELi128EEEEEEEEEvNT_6ParamsE)
	.align		4
        /*000c*/ 	.word	index@(__assertfail)
	.align		4
        /*0010*/ 	.word	index@(_ZN7cutlass13device_kernelIN5flash11enable_sm90INS1_16FlashAttnFwdSm90INS1_25CollectiveMainloopFwdSm90ILi2EN4cute5tupleIJNS5_1CILi1EEES8_S8_EEENS6_IJNS7_ILi128EEENS7_ILi160EEENS7_ILi192EEEEEELi192ENS_12float_e4m3_tEfNS_4arch4Sm90ELb0ELb0ELb1ELb1ELb0ELb0ELb0ELb1ELb1ELb1ELb1ELb0EEENS1_21CollectiveEpilogueFwdINS6_IJSA_SC_SB_EEES9_NS_10bfloat16_tESG_Li256ELb1ELb1ELb1ELb1EEENS1_36VarlenDynamicPersistentTileSchedulerILi128ELi160ELi256ELi128ELb1ELb1ELb1ELb0ELb1ELb1EEEEEEEEEvNT_6ParamsE)
	.align		4
        /*0014*/ 	.word	index@(__assertfail)
	.align		4
        /*0018*/ 	.word	index@(_ZN7cutlass13device_kernelIN5flash11enable_sm90INS1_16FlashAttnFwdSm90INS1_25CollectiveMainloopFwdSm90ILi2EN4cute5tupleIJNS5_1CILi1EEES8_S8_EEENS6_IJNS7_ILi128EEENS7_ILi160EEENS7_ILi192EEEEEELi192ENS_12float_e4m3_tEfNS_4arch4Sm90ELb0ELb0ELb1ELb1ELb0ELb1ELb0ELb1ELb1ELb1ELb1ELb0EEENS1_21CollectiveEpilogueFwdINS6_IJSA_SC_SB_EEES9_NS_10bfloat16_tESG_Li256ELb1ELb1ELb1ELb1EEENS1_36VarlenDynamicPersistentTileSchedulerILi128ELi160ELi256ELi128ELb1ELb1ELb1ELb0ELb1ELb1EEEEEEEEEvNT_6ParamsE)
	.align		4
        /*001c*/ 	.word	index@(__assertfail)
	.align		4
        /*0020*/ 	.word	index@(_ZN7cutlass13device_kernelIN5flash11enable_sm90INS1_16FlashAttnFwdSm90INS1_25CollectiveMainloopFwdSm90ILi2EN4cute5tupleIJNS5_1CILi1EEES8_S8_EEENS6_IJNS7_ILi128EEESA_NS7_ILi192EEEEEELi192ENS_12float_e4m3_tEfNS_4arch4Sm90ELb0ELb1ELb1ELb0ELb0ELb0ELb0ELb1ELb1ELb1ELb1ELb0EEENS1_21CollectiveEpilogueFwdINS6_IJSA_SB_SA_EEES9_NS_10bfloat16_tESF_Li256ELb0ELb1ELb1ELb1EEENS1_19SingleTileSchedulerILb0ELb1ELb1ELi128EEEEEEEEEvNT_6ParamsE)
	.align		4
        /*0024*/ 	.word	index@(__assertfail)
	.align		4
        /*0028*/ 	.word	index@(_ZN7cutlass13device_kernelIN5flash11enable_sm90INS1_16FlashAttnFwdSm90INS1_25CollectiveMainloopFwdSm90ILi2EN4cute5tupleIJNS5_1CILi1EEES8_S8_EEENS6_IJNS7_ILi128EEESA_NS7_ILi192EEEEEELi192ENS_12float_e4m3_tEfNS_4arch4Sm90ELb0ELb1ELb1ELb1ELb0ELb0ELb0ELb1ELb1ELb1ELb1ELb0EEENS1_21CollectiveEpilogueFwdINS6_IJSA_SB_SA_EEES9_NS_10bfloat16_tESF_Li256ELb1ELb1ELb1ELb1EEENS1_36VarlenDynamicPersistentTileSchedulerILi128ELi128ELi256ELi128ELb1ELb1ELb1ELb1ELb0ELb1EEEEEEEEEvNT_6ParamsE)
	.align		4
        /*002c*/ 	.word	index@(__assertfail)
	.align		4
        /*0030*/ 	.word	index@(_ZN7cutlass13device_kernelIN5flash11enable_sm90INS1_16FlashAttnFwdSm90INS1_25CollectiveMainloopFwdSm90ILi2EN4cute5tupleIJNS5_1CILi1EEES8_S8_EEENS6_IJNS7_ILi128EEESA_NS7_ILi192EEEEEELi192ENS_12float_e4m3_tEfNS_4arch4Sm90ELb0ELb1ELb1ELb1ELb0ELb1ELb0ELb1ELb1ELb1ELb1ELb0EEENS1_21CollectiveEpilogueFwdINS6_IJSA_SB_SA_EEES9_NS_10bfloat16_tESF_Li256ELb1ELb1ELb1ELb1EEENS1_36VarlenDynamicPersistentTileSchedulerILi128ELi128ELi256ELi128ELb1ELb1ELb1ELb1ELb0ELb1EEEEEEEEEvNT_6ParamsE)
	.align		4
        /*0034*/ 	.word	index@(__assertfail)
	.align		4
        /*0038*/ 	.word	index@(_ZN7cutlass13device_kernelIN5flash11enable_sm90INS1_16FlashAttnFwdSm90INS1_25CollectiveMainloopFwdSm90ILi2EN4cute5tupleIJNS5_1CILi1EEES8_S8_EEENS6_IJNS7_ILi128EEENS7_ILi160EEENS7_ILi192EEEEEELi192ENS_12float_e4m3_tEfNS_4arch4Sm90ELb1ELb0ELb1ELb0ELb0ELb0ELb0ELb1ELb1ELb1ELb1ELb0EEENS1_21CollectiveEpilogueFwdINS6_IJSA_SC_SB_EEES9_NS_10bfloat16_tESG_Li256ELb0ELb1ELb1ELb1EEENS1_19SingleTileSchedulerILb0ELb1ELb1ELi128EEEEEEEEEvNT_6ParamsE)
	.align		4
        /*003c*/ 	.word	index@(__assertfail)
	.align		4
        /*0040*/ 	.word	index@(_ZN7cutlass13device_kernelIN5flash11enable_sm90INS1_16FlashAttnFwdSm90INS1_25CollectiveMainloopFwdSm90ILi2EN4cute5tupleIJNS5_1CILi1EEES8_S8_EEENS6_IJNS7_ILi128EEENS7_ILi160EEENS7_ILi192EEEEEELi192ENS_12float_e4m3_tEfNS_4arch4Sm90ELb1ELb0ELb1ELb1ELb0ELb0ELb0ELb1ELb1ELb1ELb1ELb0EEENS1_21CollectiveEpilogueFwdINS6_IJSA_SC_SB_EEES9_NS_10bfloat16_tESG_Li256ELb1ELb1ELb1ELb1EEENS1_36VarlenDynamicPersistentTileSchedulerILi128ELi160ELi256ELi128ELb1ELb1ELb1ELb1ELb1ELb1EEEEEEEEEvNT_6ParamsE)
	.align		4
        /*0044*/ 	.word	index@(__assertfail)
	.align		4
        /*0048*/ 	.word	index@(_ZN7cutlass13device_kernelIN5flash11enable_sm90INS1_16FlashAttnFwdSm90INS1_25CollectiveMainloopFwdSm90ILi2EN4cute5tupleIJNS5_1CILi1EEES8_S8_EEENS6_IJNS7_ILi128EEENS7_ILi160EEENS7_ILi192EEEEEELi192ENS_12float_e4m3_tEfNS_4arch4Sm90ELb1ELb0ELb1ELb1ELb0ELb1ELb0ELb1ELb1ELb1ELb1ELb0EEENS1_21CollectiveEpilogueFwdINS6_IJSA_SC_SB_EEES9_NS_10bfloat16_tESG_Li256ELb1ELb1ELb1ELb1EEENS1_36VarlenDynamicPersistentTileSchedulerILi128ELi160ELi256ELi128ELb1ELb1ELb1ELb1ELb1ELb1EEEEEEEEEvNT_6ParamsE)
	.align		4
        /*004c*/ 	.word	index@(__assertfail)
	.align		4
        /*0050*/ 	.word	0x00000000
	.align		4
        /*0054*/ 	.word	0xfffffffe
	.align		4
        /*0058*/ 	.word	0x00000000
	.align		4
        /*005c*/ 	.word	0xfffffffd
	.align		4
        /*0060*/ 	.word	0x00000000
	.align		4
        /*0064*/ 	.word	0xfffffffc


//--------------------- .nv.constant4             --------------------------
	.section	.nv.constant4,"a",@progbits
	.align	8
	.align		8
.nv.constant4:
        /*0000*/ 	.dword	__assertfail
	.align		8
        /*0008*/ 	.dword	__unnamed_1
	.align		8
        /*0010*/ 	.dword	__unnamed_2
	.align		8
        /*0018*/ 	.dword	__unnamed_3
	.align		8
        /*0020*/ 	.dword	__unnamed_4
	.align		8
        /*0028*/ 	.dword	__unnamed_5
	.align		8
        /*0030*/ 	.dword	__unnamed_6
	.align		8
        /*0038*/ 	.dword	_ZZN5flash28permute_output_fp8_VcolmajorIN4cute6TensorINS1_11ArrayEngineIfLm96EEENS1_6LayoutINS1_5tupleIJNS6_IJNS1_1CILi2EEES8_NS7_ILi24EEEEEENS7_ILi1EEESB_EEENS6_IJNS6_IJSB_S8_NS7_ILi4EEEEEENS7_ILi0EEESF_EEEEEEEEEvRT_E9upper_map
	.align		8
        /*0040*/ 	.dword	__unnamed_7
	.align		8
        /*0048*/ 	.dword	__unnamed_8
	.align		8
        /*0050*/ 	.dword	__unnamed_9
	.align		8
        /*0058*/ 	.dword	__unnamed_10
	.align		8
        /*0060*/ 	.dword	__unnamed_11
	.align		8
        /*0068*/ 	.dword	_ZN80_INTERNAL_db2e8898_44_flash_fwd_hdim192_e4m3_split_softcap_sm90_cu_c04999b1_32414cuda3std3__45__cpo5beginE
	.align		8
        /*0070*/ 	.dword	_ZN80_INTERNAL_db2e8898_44_flash_fwd_hdim192_e4m3_split_softcap_sm90_cu_c04999b1_32414cuda3std3__45__cpo3endE
	.align		8
        /*0078*/ 	.dword	_ZN80_INTERNAL_db2e8898_44_flash_fwd_hdim192_e4m3_split_softcap_sm90_cu_c04999b1_32414cuda3std3__45__cpo6cbeginE
	.align		8
        /*0080*/ 	.dword	_ZN80_INTERNAL_db2e8898_44_flash_fwd_hdim192_e4m3_split_softcap_sm90_cu_c04999b1_32414cuda3std3__45__cpo4cendE
	.align		8
        /*0088*/ 	.dword	_ZN80_INTERNAL_db2e8898_44_flash_fwd_hdim192_e4m3_split_softcap_sm90_cu_c04999b1_32414cuda3std3__482_GLOBAL__N__db2e8898_44_flash_fwd_hdim192_e4m3_split_softcap_sm90_cu_c04999b1_32416ignoreE
	.align		8
        /*0090*/ 	.dword	_ZN80_INTERNAL_db2e8898_44_flash_fwd_hdim192_e4m3_split_softcap_sm90_cu_c04999b1_32414cuda3std3__419piecewise_constructE
	.align		8
        /*0098*/ 	.dword	_ZN80_INTERNAL_db2e8898_44_flash_fwd_hdim192_e4m3_split_softcap_sm90_cu_c04999b1_32414cuda3std3__48in_placeE
	.align		8
        /*00a0*/ 	.dword	_ZN80_INTERNAL_db2e8898_44_flash_fwd_hdim192_e4m3_split_softcap_sm90_cu_c04999b1_32414cuda3std6ranges3__45__cpo4swapE
	.align		8
        /*00a8*/ 	.dword	_ZN80_INTERNAL_db2e8898_44_flash_fwd_hdim192_e4m3_split_softcap_sm90_cu_c04999b1_32414cuda3std6ranges3__45__cpo9iter_moveE
	.align		8
        /*00b0*/ 	.dword	_ZN80_INTERNAL_db2e8898_44_flash_fwd_hdim192_e4m3_split_softcap_sm90_cu_c04999b1_32414cute7productE
	.align		8
        /*00b8*/ 	.dword	_ZN80_INTERNAL_db2e8898_44_flash_fwd_hdim192_e4m3_split_softcap_sm90_cu_c04999b1_32414cute1_E
	.align		8
        /*00c0*/ 	.dword	$str$23
	.align		8
        /*00c8*/ 	.dword	$str$24


//--------------------- .text._ZN7cutlass13device_kernelIN5flash11enable_sm90INS1_16FlashAttnFwdSm90INS1_25CollectiveMainloopFwdSm90ILi2EN4cute5tupleIJNS5_1CILi1EEES8_S8_EEENS6_IJNS7_ILi128EEENS7_ILi160EEENS7_ILi192EEEEEELi192ENS_12float_e4m3_tEfNS_4arch4Sm90ELb0ELb0ELb1ELb0ELb0ELb0ELb0ELb1ELb1ELb1ELb1ELb0EEENS1_21CollectiveEpilogueFwdINS6_IJSA_SC_SB_EEES9_NS_10bfloat16_tESG_Li256ELb0ELb1ELb1ELb1EEENS1_19SingleTileSchedulerILb0ELb1ELb1ELi128EEEEEEEEEvNT_6ParamsE --------------------------
	.section	.text._ZN7cutlass13device_kernelIN5flash11enable_sm90INS1_16FlashAttnFwdSm90INS1_25CollectiveMainloopFwdSm90ILi2EN4cute5tupleIJNS5_1CILi1EEES8_S8_EEENS6_IJNS7_ILi128EEENS7_ILi160EEENS7_ILi192EEEEEELi192ENS_12float_e4m3_tEfNS_4arch4Sm90ELb0ELb0ELb1ELb0ELb0ELb0ELb0ELb1ELb1ELb1ELb1ELb0EEENS1_21CollectiveEpilogueFwdINS6_IJSA_SC_SB_EEES9_NS_10bfloat16_tESG_Li256ELb0ELb1ELb1ELb1EEENS1_19SingleTileSchedulerILb0ELb1ELb1ELi128EEEEEEEEEvNT_6ParamsE,"ax",@progbits
	.align	128
.text._ZN7cutlass13device_kernelIN5flash11enable_sm90INS1_16FlashAttnFwdSm90INS1_25CollectiveMainloopFwdSm90ILi2EN4cute5tupleIJNS5_1CILi1EEES8_S8_EEENS6_IJNS7_ILi128EEENS7_ILi160EEENS7_ILi192EEEEEELi192ENS_12float_e4m3_tEfNS_4arch4Sm90ELb0ELb0ELb1ELb0ELb0ELb0ELb0ELb1ELb1ELb1ELb1ELb0EEENS1_21CollectiveEpilogueFwdINS6_IJSA_SC_SB_EEES9_NS_10bfloat16_tESG_Li256ELb0ELb1ELb1ELb1EEENS1_19SingleTileSchedulerILb0ELb1ELb1ELi128EEEEEEEEEvNT_6ParamsE:
        .type           _ZN7cutlass13device_kernelIN5flash11enable_sm90INS1_16FlashAttnFwdSm90INS1_25CollectiveMainloopFwdSm90ILi2EN4cute5tupleIJNS5_1CILi1EEES8_S8_EEENS6_IJNS7_ILi128EEENS7_ILi160EEENS7_ILi192EEEEEELi192ENS_12float_e4m3_tEfNS_4arch4Sm90ELb0ELb0ELb1ELb0ELb0ELb0ELb0ELb1ELb1ELb1ELb1ELb0EEENS1_21CollectiveEpilogueFwdINS6_IJSA_SC_SB_EEES9_NS_10bfloat16_tESG_Li256ELb0ELb1ELb1ELb1EEENS1_19SingleTileSchedulerILb0ELb1ELb1ELi128EEEEEEEEEvNT_6ParamsE,@function
        .size           _ZN7cutlass13device_kernelIN5flash11enable_sm90INS1_16FlashAttnFwdSm90INS1_25CollectiveMainloopFwdSm90ILi2EN4cute5tupleIJNS5_1CILi1EEES8_S8_EEENS6_IJNS7_ILi128EEENS7_ILi160EEENS7_ILi192EEEEEELi192ENS_12float_e4m3_tEfNS_4arch4Sm90ELb0ELb0ELb1ELb0ELb0ELb0ELb0ELb1ELb1ELb1ELb1ELb0EEENS1_21CollectiveEpilogueFwdINS6_IJSA_SC_SB_EEES9_NS_10bfloat16_tESG_Li256ELb0ELb1ELb1ELb1EEENS1_19SingleTileSchedulerILb0ELb1ELb1ELi128EEEEEEEEEvNT_6ParamsE,(.L_x_2926 - _ZN7cutlass13device_kernelIN5flash11enable_sm90INS1_16FlashAttnFwdSm90INS1_25CollectiveMainloopFwdSm90ILi2EN4cute5tupleIJNS5_1CILi1EEES8_S8_EEENS6_IJNS7_ILi128EEENS7_ILi160EEENS7_ILi192EEEEEELi192ENS_12float_e4m3_tEfNS_4arch4Sm90ELb0ELb0ELb1ELb0ELb0ELb0ELb0ELb1ELb1ELb1ELb1ELb0EEENS1_21CollectiveEpilogueFwdINS6_IJSA_SC_SB_EEES9_NS_10bfloat16_tESG_Li256ELb0ELb1ELb1ELb1EEENS1_19SingleTileSchedulerILb0ELb1ELb1ELi128EEEEEEEEEvNT_6ParamsE)
        .other          _ZN7cutlass13device_kernelIN5flash11enable_sm90INS1_16FlashAttnFwdSm90INS1_25CollectiveMainloopFwdSm90ILi2EN4cute5tupleIJNS5_1CILi1EEES8_S8_EEENS6_IJNS7_ILi128EEENS7_ILi160EEENS7_ILi192EEEEEELi192ENS_12float_e4m3_tEfNS_4arch4Sm90ELb0ELb0ELb1ELb0ELb0ELb0ELb0ELb1ELb1ELb1ELb1ELb0EEENS1_21CollectiveEpilogueFwdINS6_IJSA_SC_SB_EEES9_NS_10bfloat16_tESG_Li256ELb0ELb1ELb1ELb1EEENS1_19SingleTileSchedulerILb0ELb1ELb1ELi128EEEEEEEEEvNT_6ParamsE,@"STO_CUDA_ENTRY STV_DEFAULT"
_ZN7cutlass13device_kernelIN5flash11enable_sm90INS1_16FlashAttnFwdSm90INS1_25CollectiveMainloopFwdSm90ILi2EN4cute5tupleIJNS5_1CILi1EEES8_S8_EEENS6_IJNS7_ILi128EEENS7_ILi160EEENS7_ILi192EEEEEELi192ENS_12float_e4m3_tEfNS_4arch4Sm90ELb0ELb0ELb1ELb0ELb0ELb0ELb0ELb1ELb1ELb1ELb1ELb0EEENS1_21CollectiveEpilogueFwdINS6_IJSA_SC_SB_EEES9_NS_10bfloat16_tESG_Li256ELb0ELb1ELb1ELb1EEENS1_19SingleTileSchedulerILb0ELb1ELb1ELi128EEEEEEEEEvNT_6ParamsE:
[----:B------:R-:W0:Y:S02]  /*0000*/  LDC R1, c[0x0][0x28] ;  /* 0x00000a00ff017b82 */ /* 0x000e240000000800 */
[----:B0-----:R-:W-:Y:S01]  /*0010*/  VIADD R1, R1, 0xffffffe8 ;  /* 0xffffffe801017836 */ /* 0x001fe20000000000 */
[----:B------:R-:W0:Y:S01]  /*0020*/  S2R R3, SR_TID.X ;  /* 0x0000000000037919 */ /* 0x000e220000002100 */
[----:B------:R-:W-:Y:S01]  /*0030*/  ELECT P0, URZ, PT ;  /* 0x00000000003f782f */ /* 0x000fe20003800000 */
[----:B------:R-:W-:Y:S01]  /*0040*/  BSSY B0, `(.L_x_0) ;  /* 0x000000d000007945 */ /* 0x000fe20003800000 */
[----:B0-----:R-:W-:-:S05]  /*0050*/  SHF.R.U32.HI R0, RZ, 0x5, R3 ;  /* 0x00000005ff007819 */ /* 0x001fca0000011603 */
[----:B------:R-:W0:Y:S02]  /*0060*/  SHFL.IDX PT, R2, R0, RZ, 0x1f ;  /* 0x00001fff00027589 */ /* 0x000e2400000e0000 */
[----:B0-----:R-:W-:-:S13]  /*0070*/  ISETP.EQ.AND P0, PT, R2, RZ, P0 ;  /* 0x000000ff0200720c */ /* 0x001fda0000702270 */
[----:B------:R-:W-:Y:S05]  /*0080*/  @!P0 BRA `(.L_x_1) ;  /* 0x0000000000208947 */ /* 0x000fea0003800000 */
[----:B------:R-:W-:Y:S02]  /*0090*/  ULDC.64 UR4, c[0x0][0x198] ;  /* 0x0000660000047ab9 */ /* 0x000fe40000000a00 */
[----:B------:R-:W-:Y:S02]  /*00a0*/  UIADD3 UR6, UP0, UR4, 0x370, URZ ;  /* 0x0000037004067890 */ /* 0x000fe4000ff1e03f */
[----:B------:R-:W-:Y:S02]  /*00b0*/  UIADD3 UR4, UP1, UR4, 0x470, URZ ;  /* 0x0000047004047890 */ /* 0x000fe4000ff3e03f */
[----:B------:R-:W-:Y:S02]  /*00c0*/  UIADD3.X UR7, URZ, UR5, URZ, UP0, !UPT ;  /* 0x000000053f077290 */ /* 0x000fe400087fe43f */
[----:B------:R-:W-:-:S07]  /*00d0*/  UIADD3.X UR5, URZ, UR5, URZ, UP1, !UPT ;  /* 0x000000053f057290 */ /* 0x000fce0008ffe43f */
[----:B------:R0:W-:Y:S02]  /*00e0*/  UTMACCTL.PF [UR6] ;  /* 0x00000000060079b9 */ /* 0x0001e40008040000 */
[----:B------:R0:W-:Y:S02]  /*00f0*/  UTMACCTL.PF [UR4] ;  /* 0x00000000040079b9 */ /* 0x0001e40008040000 */
[----:B0-----:R-:W-:Y:S01]  /*0100*/  NOP ;  /* 0x0000000000007918 */ /* 0x001fe20000000000 */
.L_x_1:
[----:B------:R-:W-:Y:S05]  /*0110*/  BSYNC B0 ;  /* 0x0000000000007941 */ /* 0x000fea0003800000 */
.L_x_0:
[----:B------:R-:W-:Y:S01]  /*0120*/  VOTEU.ANY UP0, P0 ;  /* 0x00000000003f7886 */ /* 0x000fe20000000100 */
[----:B------:R-:W0:Y:S01]  /*0130*/  SHFL.IDX PT, R2, R0, RZ, 0x1f ;  /* 0x00001fff00027589 */ /* 0x000e2200000e0000 */
[----:B------:R-:W-:Y:S01]  /*0140*/  UMOV UR4, 0x80 ;  /* 0x0000008000047882 */ /* 0x000fe20000000000 */
[----:B------:R-:W-:Y:S01]  /*0150*/  UMOV UR7, 0x100 ;  /* 0x0000010000077882 */ /* 0x000fe20000000000 */
[----:B------:R-:W-:Y:S01]  /*0160*/  SHF.R.U32.HI R18, RZ, 0x7, R3 ;  /* 0x00000007ff127819 */ /* 0x000fe20000011603 */
[----:B------:R-:W1:Y:S01]  /*0170*/  @UP0 S2UR UR8, SR_CgaCtaId ;  /* 0x00000000000809c3 */ /* 0x000e620000008800 */
[----:B------:R-:W-:Y:S01]  /*0180*/  @UP0 UMOV UR6, 0x400 ;  /* 0x0000040000060882 */ /* 0x000fe20000000000 */
[----:B------:R-:W-:-:S04]  /*0190*/  @UP0 UIADD3 UR4, -UR4, 0x100000, URZ ;  /* 0x0010000004040890 */ /* 0x000fc8000fffe13f */
[----:B------:R-:W-:Y:S02]  /*01a0*/  @UP0 USHF.L.U32 UR5, UR4, 0xb, URZ ;  /* 0x0000000b04050899 */ /* 0x000fe4000800063f */
[----:B------:R-:W-:Y:S01]  /*01b0*/  @UP0 USHF.L.U32 UR4, UR4, 0x1, URZ ;  /* 0x0000000104040899 */ /* 0x000fe2000800063f */
[----:B------:R-:W-:Y:S01]  /*01c0*/  VOTEU.ANY UP1, P0 ;  /* 0x00000000003f7886 */ /* 0x000fe20000020100 */
[----:B0-----:R-:W-:Y:S02]  /*01d0*/  ISETP.NE.AND P1, PT, R2, RZ, PT ;  /* 0x000000ff0200720c */ /* 0x001fe40003f25270 */
[----:B------:R0:W2:Y:S01]  /*01e0*/  SHFL.IDX PT, R2, R18, RZ, 0x1f ;  /* 0x00001fff12027589 */ /* 0x0000a200000e0000 */
[----:B-1----:R-:W-:Y:S02]  /*01f0*/  @UP0 ULEA UR8, UR8, UR6, 0x18 ;  /* 0x0000000608080291 */ /* 0x002fe4000f8ec03f */
[----:B------:R-:W-:-:S04]  /*0200*/  @UP0 UIADD3 UR6, -UR7, 0x100000, URZ ;  /* 0x0010000007060890 */ /* 0x000fc8000fffe13f */
[----:B------:R-:W-:Y:S02]  /*0210*/  @UP0 USHF.L.U32 UR7, UR6, 0xb, URZ ;  /* 0x0000000b06070899 */ /* 0x000fe4000800063f */
[----:B------:R-:W-:Y:S01]  /*0220*/  @UP0 USHF.L.U32 UR6, UR6, 0x1, URZ ;  /* 0x0000000106060899 */ /* 0x000fe2000800063f */
[----:B------:R-:W-:Y:S01]  /*0230*/  VOTEU.ANY UP0, P0 ;  /* 0x00000000003f7886 */ /* 0x000fe20000000100 */
[----:B------:R-:W1:Y:S04]  /*0240*/  FENCE.VIEW.ASYNC.S ;  /* 0x00000000000073c6 */ /* 0x000e680000000000 */
[----:B-1----:R0:W1:Y:S06]  /*0250*/  @UP0 SYNCS.EXCH.64 URZ, [UR8+0x33400], UR4 ;  /* 0x03340004083f05b2 */ /* 0x00206c0008000100 */
[----:B------:R0:W3:Y:S02]  /*0260*/  @UP1 SYNCS.EXCH.64 URZ, [UR8+0x33420], UR6 ;  /* 0x03342006083f15b2 */ /* 0x0000e40008000100 */
[----:B0-----:R-:W-:Y:S05]  /*0270*/  @P1 BRA `(.L_x_2) ;  /* 0x0000000000481947 */ /* 0x001fea0003800000 */
[----:B------:R-:W0:Y:S01]  /*0280*/  S2UR UR5, SR_CgaCtaId ;  /* 0x00000000000579c3 */ /* 0x000e220000008800 */
[----:B------:R-:W-:Y:S01]  /*0290*/  UMOV UR4, 0x400 ;  /* 0x0000040000047882 */ /* 0x000fe20000000000 */
[----:B------:R-:W-:Y:S01]  /*02a0*/  UMOV UR6, 0x1 ;  /* 0x0000000100067882 */ /* 0x000fe20000000000 */
[----:B------:R-:W-:Y:S01]  /*02b0*/  UMOV UR7, 0x2 ;  /* 0x0000000200077882 */ /* 0x000fe20000000000 */
[----:B------:R-:W-:Y:S01]  /*02c0*/  ELECT P0, URZ, PT ;  /* 0x00000000003f782f */ /* 0x000fe20003800000 */
[----:B0-----:R-:W-:Y:S02]  /*02d0*/  ULEA UR8, UR5, UR4, 0x18 ;  /* 0x0000000405087291 */ /* 0x001fe4000f8ec03f */
[----:B------:R-:W-:-:S04]  /*02e0*/  UIADD3 UR4, -UR6, 0x100000, URZ ;  /* 0x0010000006047890 */ /* 0x000fc8000fffe13f */
[----:B------:R-:W-:Y:S02]  /*02f0*/  USHF.L.U32 UR5, UR4, 0xb, URZ ;  /* 0x0000000b04057899 */ /* 0x000fe4000800063f */
[----:B------:R-:W-:Y:S02]  /*0300*/  USHF.L.U32 UR4, UR4, 0x1, URZ ;  /* 0x0000000104047899 */ /* 0x000fe4000800063f */
[----:B------:R-:W-:-:S04]  /*0310*/  UIADD3 UR6, -UR7, 0x100000, URZ ;  /* 0x0010000007067890 */ /* 0x000fc8000fffe13f */
[----:B------:R-:W-:Y:S02]  /*0320*/  USHF.L.U32 UR7, UR6, 0xb, URZ ;  /* 0x0000000b06077899 */ /* 0x000fe4000800063f */
[----:B------:R-:W-:Y:S01]  /*0330*/  USHF.L.U32 UR6, UR6, 0x1, URZ ;  /* 0x0000000106067899 */ /* 0x000fe2000800063f */
[----:B------:R-:W0:Y:S03]  /*0340*/  FENCE.VIEW.ASYNC.S ;  /* 0x00000000000073c6 */ /* 0x000e260000000000 */
[----:B0-----:R0:W4:Y:S08]  /*0350*/  SYNCS.EXCH.64 URZ, [UR8+0x33430], UR4 ;  /* 0x03343004083f75b2 */ /* 0x0011300008000100 */
[----:B------:R0:W0:Y:S01]  /*0360*/  SYNCS.EXCH.64 URZ, [UR8+0x33440], UR6 ;  /* 0x03344006083f75b2 */ /* 0x0000220008000100 */
[----:B------:R0:W0:Y:S01]  /*0370*/  SYNCS.EXCH.64 URZ, [UR8+0x33438], UR4 ;  /* 0x03343804083f75b2 */ /* 0x0000220008000100 */
[----:B------:R0:W0:Y:S01]  /*0380*/  SYNCS.EXCH.64 URZ, [UR8+0x33448], UR6 ;  /* 0x03344806083f75b2 */ /* 0x0000220008000100 */
[----:B------:R-:W-:Y:S01]  /*0390*/  NOP ;  /* 0x0000000000007918 */ /* 0x000fe20000000000 */
.L_x_2:
[----:B------:R-:W5:Y:S01]  /*03a0*/  SHFL.IDX PT, R3, R0, RZ, 0x1f ;  /* 0x00001fff00037589 */ /* 0x000f6200000e0000 */
[----:B------:R-:W-:Y:S01]  /*03b0*/  NOP ;  /* 0x0000000000007918 */ /* 0x000fe20000000000 */
[----:B-----5:R-:W-:-:S13]  /*03c0*/  ISETP.NE.AND P0, PT, R3, RZ, PT ;  /* 0x000000ff0300720c */ /* 0x020fda0003f05270 */
[----:B------:R-:W-:Y:S05]  /*03d0*/  @P0 BRA `(.L_x_3) ;  /* 0x0000000000480947 */ /* 0x000fea0003800000 */
[----:B0-----:R-:W0:Y:S01]  /*03e0*/  S2UR UR5, SR_CgaCtaId ;  /* 0x00000000000579c3 */ /* 0x001e220000008800 */
        /* <DEDUP_REMOVED lines=12> */
[----:B0-----:R0:W0:Y:S08]  /*04b0*/  SYNCS.EXCH.64 URZ, [UR8+0x33450], UR4 ;  /* 0x03345004083f75b2 */ /* 0x0010300008000100 */
[----:B------:R0:W0:Y:S01]  /*04c0*/  SYNCS.EXCH.64 URZ, [UR8+0x33460], UR6 ;  /* 0x03346006083f75b2 */ /* 0x0000220008000100 */
[----:B------:R0:W0:Y:S01]  /*04d0*/  SYNCS.EXCH.64 URZ, [UR8+0x33458], UR4 ;  /* 0x03345804083f75b2 */ /* 0x0000220008000100 */
[----:B------:R0:W0:Y:S01]  /*04e0*/  SYNCS.EXCH.64 URZ, [UR8+0x33468], UR6 ;  /* 0x03346806083f75b2 */ /* 0x0000220008000100 */
[----:B------:R-:W-:Y:S01]  /*04f0*/  NOP ;  /* 0x0000000000007918 */ /* 0x000fe20000000000 */
.L_x_3:
[----:B------:R-:W5:Y:S01]  /*0500*/  SHFL.IDX PT, R3, R0, RZ, 0x1f ;  /* 0x00001fff00037589 */ /* 0x000f6200000e0000 */
[----:B------:R-:W-:Y:S01]  /*0510*/  NOP ;  /* 0x0000000000007918 */ /* 0x000fe20000000000 */
[----:B-----5:R-:W-:-:S13]  /*0520*/  ISETP.NE.AND P0, PT, R3, RZ, PT ;  /* 0x000000ff0300720c */ /* 0x020fda0003f05270 */
[----:B------:R-:W-:Y:S05]  /*0530*/  @P0 BRA `(.L_x_4) ;  /* 0x0000000000380947 */ /* 0x000fea0003800000 */
[----:B0-----:R-:W0:Y:S01]  /*0540*/  S2UR UR5, SR_CgaCtaId ;  /* 0x00000000000579c3 */ /* 0x001e220000008800 */
[----:B------:R-:W-:Y:S01]  /*0550*/  UMOV UR4, 0x400 ;  /* 0x0000040000047882 */ /* 0x000fe20000000000 */
[----:B------:R-:W-:Y:S01]  /*0560*/  UMOV UR7, 0x1 ;  /* 0x0000000100077882 */ /* 0x000fe20000000000 */
[----:B------:R-:W-:Y:S01]  /*0570*/  ELECT P0, URZ, PT ;  /* 0x00000000003f782f */ /* 0x000fe20003800000 */
[----:B0-----:R-:W-:Y:S02]  /*0580*/  ULEA UR6, UR5, UR4, 0x18 ;  /* 0x0000000405067291 */ /* 0x001fe4000f8ec03f */
[----:B------:R-:W-:-:S04]  /*0590*/  UIADD3 UR4, -UR7, 0x100000, URZ ;  /* 0x0010000007047890 */ /* 0x000fc8000fffe13f */
[----:B------:R-:W-:Y:S02]  /*05a0*/  USHF.L.U32 UR5, UR4, 0xb, URZ ;  /* 0x0000000b04057899 */ /* 0x000fe4000800063f */
[----:B------:R-:W-:Y:S01]  /*05b0*/  USHF.L.U32 UR4, UR4, 0x1, URZ ;  /* 0x0000000104047899 */ /* 0x000fe2000800063f */
[----:B------:R-:W0:Y:S11]  /*05c0*/  FENCE.VIEW.ASYNC.S ;  /* 0x00000000000073c6 */ /* 0x000e360000000000 */
[----:B0-----:R0:W0:Y:S01]  /*05d0*/  SYNCS.EXCH.64 URZ, [UR6+0x33470], UR4 ;  /* 0x03347004063f75b2 */ /* 0x0010220008000100 */
[----:B------:R0:W0:Y:S01]  /*05e0*/  SYNCS.EXCH.64 URZ, [UR6+0x33480], UR4 ;  /* 0x03348004063f75b2 */ /* 0x0000220008000100 */
[----:B------:R0:W0:Y:S01]  /*05f0*/  SYNCS.EXCH.64 URZ, [UR6+0x33478], UR4 ;  /* 0x03347804063f75b2 */ /* 0x0000220008000100 */
[----:B------:R0:W0:Y:S01]  /*0600*/  SYNCS.EXCH.64 URZ, [UR6+0x33488], UR4 ;  /* 0x03348804063f75b2 */ /* 0x0000220008000100 */
[----:B------:R-:W-:Y:S01]  /*0610*/  NOP ;  /* 0x0000000000007918 */ /* 0x000fe20000000000 */
.L_x_4:
        /* <DEDUP_REMOVED lines=22> */
.L_x_5:
        /* <DEDUP_REMOVED lines=22> */
.L_x_6:
[----:B--2---:R-:W-:Y:S01]  /*08e0*/  ISETP.NE.AND P0, PT, R2, RZ, PT ;  /* 0x000000ff0200720c */ /* 0x004fe20003f05270 */
[----:B------:R-:W-:Y:S01]  /*08f0*/  IMAD.MOV.U32 R2, RZ, RZ, 0x1 ;  /* 0x00000001ff027424 */ /* 0x000fe200078e00ff */
[----:B------:R-:W-:Y:S01]  /*0900*/  NOP ;  /* 0x0000000000007918 */ /* 0x000fe20000000000 */
[----:B------:R-:W-:Y:S01]  /*0910*/  ULDC.64 UR38, c[0x0][0x208] ;  /* 0x0000820000267ab9 */ /* 0x000fe20000000a00 */
[----:B------:R-:W-:Y:S02]  /*0920*/  BSSY B6, `(.L_x_7) ;  /* 0x0000ff2000067945 */ /* 0x000fe40003800000 */
[----:B------:R-:W-:-:S05]  /*0930*/  SEL R2, R2, 0x2, !P0 ;  /* 0x0000000202027807 */ /* 0x000fca0004000000 */
[----:B------:R2:W-:Y:S01]  /*0940*/  STL [R1+0x10], R2 ;  /* 0x0000100201007387 */ /* 0x0005e20000100800 */
[----:B01-34-:R-:W-:Y:S06]  /*0950*/  BAR.SYNC.DEFER_BLOCKING 0x0 ;  /* 0x0000000000007b1d */ /* 0x01bfec0000010000 */
[----:B------:R-:W-:Y:S05]  /*0960*/  @!P0 BRA `(.L_x_8) ;  /* 0x000000c000cc8947 */ /* 0x000fea0003800000 */
.L_x_9:
[----:B------:R-:W-:-:S08]  /*0970*/  NOP ;  /* 0x0000000000007918 */ /* 0x000fd00000000000 */
[----:B------:R-:W0:Y:S02]  /*0980*/  USETMAXREG.TRY_ALLOC.CTAPOOL UP0, 0xf0 ;  /* 0x000000f0000079c8 */ /* 0x000e240008000600 */
[----:B0-----:R-:W-:-:S13]  /*0990*/  PLOP3.LUT P0, PT, PT, PT, UP0, 0x80, 0x0 ;  /* 0x000000000000781c */ /* 0x001fda0003f0f008 */
[----:B------:R-:W-:Y:S05]  /*09a0*/  @!P0 BRA `(.L_x_9) ;  /* 0xfffffffc00f08947 */ /* 0x000fea000383ffff */
[----:B--2---:R-:W0:Y:S01]  /*09b0*/  LDC R2, c[0x0][0xc50] ;  /* 0x00031400ff027b82 */ /* 0x004e220000000800 */
[----:B------:R-:W1:Y:S07]  /*09c0*/  S2R R11, SR_TID.X ;  /* 0x00000000000b7919 */ /* 0x000e6e0000002100 */
[----:B------:R-:W2:Y:S08]  /*09d0*/  S2UR UR4, SR_CTAID.Y ;  /* 0x00000000000479c3 */ /* 0x000eb00000002600 */
[----:B------:R-:W3:Y:S08]  /*09e0*/  S2UR UR36, SR_CTAID.Z ;  /* 0x00000000002479c3 */ /* 0x000ef00000002700 */
[----:B------:R-:W-:Y:S06]  /*09f0*/  BAR.ARV 0x8, 0x180 ;  /* 0x0206000000007b1d */ /* 0x000fec0000002000 */
[----:B0-----:R-:W-:Y:S01]  /*0a00*/  ISETP.NE.AND P1, PT, R2, 0x1, PT ;  /* 0x000000010200780c */ /* 0x001fe20003f25270 */
[----:B--2---:R-:W-:Y:S01]  /*0a10*/  IMAD.U32 R16, RZ, RZ, UR4 ;  /* 0x00000004ff107e24 */ /* 0x004fe2000f8e00ff */
[----:B-1----:R-:W-:-:S11]  /*0a20*/  LOP3.LUT R4, R11, 0xffffff80, RZ, 0xc0, !PT ;  /* 0xffffff800b047812 */ /* 0x002fd600078ec0ff */
[----:B------:R-:W0:Y:S01]  /*0a30*/  @P1 LDC R0, c[0x0][0xc54] ;  /* 0x00031500ff001b82 */ /* 0x000e220000000800 */
[----:B------:R-:W-:-:S07]  /*0a40*/  ISETP.NE.AND P0, PT, R4, 0x80, PT ;  /* 0x000000800400780c */ /* 0x000fce0003f05270 */
[----:B------:R-:W1:Y:S08]  /*0a50*/  @P1 LDC R3, c[0x0][0xc58] ;  /* 0x00031600ff031b82 */ /* 0x000e700000000800 */
[----:B------:R-:W-:Y:S06]  /*0a60*/  @!P0 BAR.ARV 0x9, 0x100 ;  /* 0x0244000000008b1d */ /* 0x000fec0000002000 */
[----:B---3--:R-:W-:Y:S01]  /*0a70*/  ISETP.LE.AND P0, PT, RZ, UR36, PT ;  /* 0x00000024ff007c0c */ /* 0x008fe2000bf03270 */
[----:B0-----:R-:W-:-:S05]  /*0a80*/  @P1 IMAD.HI.U32 R0, R0, UR4, RZ ;  /* 0x0000000400001c27 */ /* 0x001fca000f8e00ff */
[----:B-1----:R-:W-:-:S05]  /*0a90*/  @P1 SHF.R.U32.HI R16, RZ, R3, R0 ;  /* 0x00000003ff101219 */ /* 0x002fca0000011600 */
[----:B------:R-:W-:-:S04]  /*0aa0*/  IMAD.MOV R3, RZ, RZ, -R16 ;  /* 0x000000ffff037224 */ /* 0x000fc800078e0a10 */
[----:B------:R-:W-:Y:S01]  /*0ab0*/  IMAD R2, R2, R3, UR4 ;  /* 0x0000000402027e24 */ /* 0x000fe2000f8e0203 */
[----:B------:R-:W-:Y:S06]  /*0ac0*/  @!P0 BRA `(.L_x_10) ;  /* 0x000000fc005c8947 */ /* 0x000fec0003800000 */
[----:B------:R-:W0:Y:S01]  /*0ad0*/  LDC.64 R4, c[0x0][0x418] ;  /* 0x00010600ff047b82 */ /* 0x000e220000000a00 */
[----:B------:R-:W-:Y:S01]  /*0ae0*/  LOP3.LUT R17, R2, 0xffff, RZ, 0xc0, !PT ;  /* 0x0000ffff02117812 */ /* 0x000fe200078ec0ff */
[----:B------:R-:W-:-:S06]  /*0af0*/  IMAD.MOV.U32 R22, RZ, RZ, RZ ;  /* 0x000000ffff167224 */ /* 0x000fcc00078e00ff */
[----:B------:R-:W1:Y:S08]  /*0b00*/  LDC R19, c[0x0][0x424] ;  /* 0x00010900ff137b82 */ /* 0x000e700000000800 */
[----:B------:R-:W2:Y:S01]  /*0b10*/  LDC R0, c[0x0][0x2f0] ;  /* 0x0000bc00ff007b82 */ /* 0x000ea20000000800 */
[----:B0-----:R-:W-:-:S04]  /*0b20*/  ISETP.NE.U32.AND P0, PT, R4, RZ, PT ;  /* 0x000000ff0400720c */ /* 0x001fc80003f05070 */
[----:B------:R-:W-:-:S04]  /*0b30*/  ISETP.NE.AND.EX P0, PT, R5, RZ, PT, P0 ;  /* 0x000000ff0500720c */ /* 0x000fc80003f05300 */
[----:B-1----:R-:W-:-:S05]  /*0b40*/  SEL R19, R19, 0x1, P0 ;  /* 0x0000000113137807 */ /* 0x002fca0000000000 */
[----:B--2---:R-:W-:-:S04]  /*0b50*/  IMAD R19, R19, R0, RZ ;  /* 0x0000000013137224 */ /* 0x004fc800078e02ff */
[C---:B------:R-:W-:Y:S01]  /*0b60*/  VIADD R0, R19.reuse, 0x9f ;  /* 0x0000009f13007836 */ /* 0x040fe20000000000 */
[----:B------:R-:W-:-:S03]  /*0b70*/  ISETP.GE.AND P0, PT, R19, 0x1, PT ;  /* 0x000000011300780c */ /* 0x000fc60003f06270 */
[----:B------:R-:W-:-:S05]  /*0b80*/  IMAD.HI R0, R0, 0x66666667, RZ ;  /* 0x6666666700007827 */ /* 0x000fca00078e02ff */
[----:B------:R-:W-:-:S04]  /*0b90*/  SHF.R.U32.HI R3, RZ, 0x1f, R0 ;  /* 0x0000001fff037819 */ /* 0x000fc80000011600 */
[----:B------:R-:W-:Y:S01]  /*0ba0*/  LEA.HI.SX32 R0, R0, R3, 0x1a ;  /* 0x0000000300007211 */ /* 0x000fe200078fd2ff */
[----:B------:R-:W-:Y:S06]  /*0bb0*/  @!P0 BRA `(.L_x_11) ;  /* 0x0000000000788947 */ /* 0x000fec0003800000 */
[----:B------:R-:W-:-:S04]  /*0bc0*/  SHF.R.U32.HI R5, RZ, 0x10, R2 ;  /* 0x00000010ff057819 */ /* 0x000fc80000011602 */
[----:B------:R-:W-:-:S13]  /*0bd0*/  ISETP.NE.AND P0, PT, R5, RZ, PT ;  /* 0x000000ff0500720c */ /* 0x000fda0003f05270 */
[----:B------:R-:W0:Y:S02]  /*0be0*/  @!P0 LDC R5, c[0x0][0x9f0] ;  /* 0x00027c00ff058b82 */ /* 0x000e240000000800 */
[-C--:B0-----:R-:W-:Y:S02]  /*0bf0*/  IABS R7, R5.reuse ;  /* 0x0000000500077213 */ /* 0x081fe40000000000 */
[----:B------:R-:W-:Y:S02]  /*0c00*/  IADD3 R4, R0, -0x1, R5 ;  /* 0xffffffff00047810 */ /* 0x000fe40007ffe005 */
[----:B------:R-:W0:Y:S01]  /*0c10*/  I2F.RP R6, R7 ;  /* 0x0000000700067306 */ /* 0x000e220000209400 */
[----:B------:R-:W-:-:S05]  /*0c20*/  IABS R10, R5 ;  /* 0x00000005000a7213 */ /* 0x000fca0000000000 */
[----:B------:R-:W-:Y:S02]  /*0c30*/  IMAD.MOV R10, RZ, RZ, -R10 ;  /* 0x000000ffff0a7224 */ /* 0x000fe400078e0a0a */
[----:B0-----:R-:W0:Y:S02]  /*0c40*/  MUFU.RCP R6, R6 ;  /* 0x0000000600067308 */ /* 0x001e240000001000 */
[----:B0-----:R-:W-:Y:S01]  /*0c50*/  VIADD R2, R6, 0xffffffe ;  /* 0x0ffffffe06027836 */ /* 0x001fe20000000000 */
[----:B------:R-:W-:Y:S02]  /*0c60*/  IABS R6, R4 ;  /* 0x0000000400067213 */ /* 0x000fe40000000000 */
[----:B------:R-:W-:-:S03]  /*0c70*/  LOP3.LUT R4, R4, R5, RZ, 0x3c, !PT ;  /* 0x0000000504047212 */ /* 0x000fc600078e3cff */
[----:B------:R0:W1:Y:S01]  /*0c80*/  F2I.FTZ.U32.TRUNC.NTZ R3, R2 ;  /* 0x0000000200037305 */ /* 0x000062000021f000 */
[----:B------:R-:W-:Y:S01]  /*0c90*/  ISETP.GE.AND P2, PT, R4, RZ, PT ;  /* 0x000000ff0400720c */ /* 0x000fe20003f46270 */
[----:B0-----:R-:W-:Y:S02]  /*0ca0*/  IMAD.MOV.U32 R2, RZ, RZ, RZ ;  /* 0x000000ffff027224 */ /* 0x001fe400078e00ff */
[----:B-1----:R-:W-:-:S04]  /*0cb0*/  IMAD.MOV R8, RZ, RZ, -R3 ;  /* 0x000000ffff087224 */ /* 0x002fc800078e0a03 */
[----:B------:R-:W-:-:S04]  /*0cc0*/  IMAD R9, R8, R7, RZ ;  /* 0x0000000708097224 */ /* 0x000fc800078e02ff */
[----:B------:R-:W-:-:S04]  /*0cd0*/  IMAD.HI.U32 R3, R3, R9, R2 ;  /* 0x0000000903037227 */ /* 0x000fc800078e0002 */
[----:B------:R-:W-:Y:S02]  /*0ce0*/  IMAD.MOV.U32 R2, RZ, RZ, R10 ;  /* 0x000000ffff027224 */ /* 0x000fe400078e000a */
[----:B------:R-:W-:-:S04]  /*0cf0*/  IMAD.HI.U32 R3, R3, R6, RZ ;  /* 0x0000000603037227 */ /* 0x000fc800078e00ff */
[----:B------:R-:W-:-:S05]  /*0d00*/  IMAD R2, R3, R2, R6 ;  /* 0x0000000203027224 */ /* 0x000fca00078e0206 */
[----:B------:R-:W-:-:S13]  /*0d10*/  ISETP.GT.U32.AND P1, PT, R7, R2, PT ;  /* 0x000000020700720c */ /* 0x000fda0003f24070 */
[----:B------:R-:W-:Y:S02]  /*0d20*/  @!P1 IMAD.IADD R2, R2, 0x1, -R7 ;  /* 0x0000000102029824 */ /* 0x000fe400078e0a07 */
[----:B------:R-:W-:Y:S01]  /*0d30*/  @!P1 VIADD R3, R3, 0x1 ;  /* 0x0000000103039836 */ /* 0x000fe20000000000 */
[----:B------:R-:W-:Y:S02]  /*0d40*/  ISETP.NE.AND P1, PT, R5, RZ, PT ;  /* 0x000000ff0500720c */ /* 0x000fe40003f25270 */
[----:B------:R-:W-:-:S13]  /*0d50*/  ISETP.GE.U32.AND P0, PT, R2, R7, PT ;  /* 0x000000070200720c */ /* 0x000fda0003f06070 */
[----:B------:R-:W-:-:S04]  /*0d60*/  @P0 VIADD R3, R3, 0x1 ;  /* 0x0000000103030836 */ /* 0x000fc80000000000 */
[----:B------:R-:W-:Y:S01]  /*0d70*/  @!P2 IMAD.MOV R3, RZ, RZ, -R3 ;  /* 0x000000ffff03a224 */ /* 0x000fe200078e0a03 */
[----:B------:R-:W-:-:S05]  /*0d80*/  @!P1 LOP3.LUT R3, RZ, R5, RZ, 0x33, !PT ;  /* 0x00000005ff039212 */ /* 0x000fca00078e33ff */
[----:B------:R-:W-:-:S07]  /*0d90*/  IMAD.MOV.U32 R22, RZ, RZ, R3 ;  /* 0x000000ffff167224 */ /* 0x000fce00078e0003 */
.L_x_11:
[-C--:B------:R-:W-:Y:S01]  /*0da0*/  IMAD R17, R17, R22.reuse, RZ ;  /* 0x0000001611117224 */ /* 0x080fe200078e02ff */
[----:B------:R-:W-:Y:S01]  /*0db0*/  USHF.R.S32.HI UR37, URZ, 0x1f, UR36 ;  /* 0x0000001f3f257899 */ /* 0x000fe20008011424 */
[----:B------:R-:W-:Y:S01]  /*0dc0*/  VIADD R23, R11, 0xffffff80 ;  /* 0xffffff800b177836 */ /* 0x000fe20000000000 */
[----:B------:R-:W-:Y:S02]  /*0dd0*/  PLOP3.LUT P0, PT, PT, PT, PT, 0x80, 0x0 ;  /* 0x000000000000781c */ /* 0x000fe40003f0f070 */
[----:B------:R-:W-:Y:S02]  /*0de0*/  CS2R R10, SRZ ;  /* 0x00000000000a7805 */ /* 0x000fe4000001ff00 */
[----:B------:R-:W-:Y:S01]  /*0df0*/  VIADDMNMX R22, R17, R22, R0, PT ;  /* 0x0000001611167246 */ /* 0x000fe20003800100 */
[----:B------:R-:W-:Y:S01]  /*0e00*/  IMAD.MOV.U32 R0, RZ, RZ, RZ ;  /* 0x000000ffff007224 */ /* 0x000fe200078e00ff */
[----:B------:R-:W-:Y:S01]  /*0e10*/  CS2R R44, SRZ ;  /* 0x00000000002c7805 */ /* 0x000fe2000001ff00 */
[----:B------:R-:W-:Y:S01]  /*0e20*/  IMAD.MOV.U32 R2, RZ, RZ, RZ ;  /* 0x000000ffff027224 */ /* 0x000fe200078e00ff */
[----:B------:R-:W-:Y:S01]  /*0e30*/  ISETP.GT.AND P1, PT, R22, R17, PT ;  /* 0x000000111600720c */ /* 0x000fe20003f24270 */
[----:B------:R-:W-:Y:S01]  /*0e40*/  IMAD.MOV.U32 R9, RZ, RZ, RZ ;  /* 0x000000ffff097224 */ /* 0x000fe200078e00ff */
[----:B------:R-:W-:Y:S01]  /*0e50*/  CS2R R6, SRZ ;  /* 0x0000000000067805 */ /* 0x000fe2000001ff00 */
[----:B------:R-:W-:Y:S01]  /*0e60*/  IMAD.MOV.U32 R47, RZ, RZ, RZ ;  /* 0x000000ffff2f7224 */ /* 0x000fe200078e00ff */
[----:B------:R-:W-:-:S02]  /*0e70*/  CS2R R48, SRZ ;  /* 0x0000000000307805 */ /* 0x000fc4000001ff00 */
[----:B------:R-:W-:Y:S02]  /*0e80*/  CS2R R12, SRZ ;  /* 0x00000000000c7805 */ /* 0x000fe4000001ff00 */
[----:B------:R-:W-:Y:S02]  /*0e90*/  CS2R R20, SRZ ;  /* 0x0000000000147805 */ /* 0x000fe4000001ff00 */
[----:B------:R-:W-:Y:S02]  /*0ea0*/  CS2R R14, SRZ ;  /* 0x00000000000e7805 */ /* 0x000fe4000001ff00 */
[----:B------:R-:W-:Y:S02]  /*0eb0*/  CS2R R32, SRZ ;  /* 0x0000000000207805 */ /* 0x000fe4000001ff00 */
[----:B------:R-:W-:Y:S01]  /*0ec0*/  CS2R R52, SRZ ;  /* 0x0000000000347805 */ /* 0x000fe2000001ff00 */
[----:B------:R-:W-:Y:S01]  /*0ed0*/  IMAD.MOV.U32 R42, RZ, RZ, RZ ;  /* 0x000000ffff2a7224 */ /* 0x000fe200078e00ff */
        /* <DEDUP_REMOVED lines=10> */
[----:B------:R-:W-:-:S02]  /*0f80*/  CS2R R120, SRZ ;  /* 0x0000000000787805 */ /* 0x000fc4000001ff00 */
[----:B------:R-:W-:Y:S02]  /*0f90*/  CS2R R64, SRZ ;  /* 0x0000000000407805 */ /* 0x000fe4000001ff00 */
[----:B------:R-:W-:Y:S01]  /*0fa0*/  CS2R R72, SRZ ;  /* 0x0000000000487805 */ /* 0x000fe2000001ff00 */
[----:B------:R-:W-:Y:S01]  /*0fb0*/  IMAD.MOV.U32 R62, RZ, RZ, RZ ;  /* 0x000000ffff3e7224 */ /* 0x000fe200078e00ff */
[----:B------:R-:W-:Y:S02]  /*0fc0*/  CS2R R68, SRZ ;  /* 0x0000000000447805 */ /* 0x000fe4000001ff00 */
[----:B------:R-:W-:Y:S02]  /*0fd0*/  CS2R R70, SRZ ;  /* 0x0000000000467805 */ /* 0x000fe4000001ff00 */
[----:B------:R-:W-:Y:S02]  /*0fe0*/  CS2R R66, SRZ ;  /* 0x0000000000427805 */ /* 0x000fe4000001ff00 */
        /* <DEDUP_REMOVED lines=23> */
[----:B------:R-:W-:Y:S01]  /*1160*/  CS2R R118, SRZ ;  /* 0x0000000000767805 */ /* 0x000fe2000001ff00 */
[----:B------:R-:W-:Y:S01]  /*1170*/  IMAD.MOV.U32 R115, RZ, RZ, RZ ;  /* 0x000000ffff737224 */ /* 0x000fe200078e00ff */
[----:B------:R-:W-:Y:S06]  /*1180*/  @!P1 BRA `(.L_x_12) ;  /* 0x0000008800909947 */ /* 0x000fec0003800000 */
[----:B------:R-:W-:Y:S01]  /*1190*/  SHF.R.S32.HI R24, RZ, 0x1f, R23 ;  /* 0x0000001fff187819 */ /* 0x000fe20000011417 */
[----:B------:R-:W0:Y:S01]  /*11a0*/  S2UR UR5, SR_CgaCtaId ;  /* 0x00000000000579c3 */ /* 0x000e220000008800 */
[----:B------:R-:W-:Y:S02]  /*11b0*/  UMOV UR40, 0x400 ;  /* 0x0000040000287882 */ /* 0x000fe40000000000 */
[----:B------:R-:W-:-:S04]  /*11c0*/  LEA.HI R24, R24, R23, RZ, 0x7 ;  /* 0x0000001718187211 */ /* 0x000fc800078f38ff */
[----:B------:R-:W-:-:S06]  /*11d0*/  SHF.R.S32.HI R0, RZ, 0x7, R24 ;  /* 0x00000007ff007819 */ /* 0x000fcc0000011418 */
[----:B------:R-:W1:Y:S01]  /*11e0*/  SHFL.IDX PT, R0, R0, RZ, 0x1f ;  /* 0x00001fff00007589 */ /* 0x000e6200000e0000 */
[----:B0-----:R-:W-:-:S04]  /*11f0*/  ULEA UR40, UR5, UR40, 0x18 ;  /* 0x0000002805287291 */ /* 0x001fc8000f8ec03f */
[----:B------:R-:W-:-:S04]  /*1200*/  UIADD3 UR5, UR40, 0x1e200, URZ ;  /* 0x0001e20028057890 */ /* 0x000fc8000fffe03f */
[----:B------:R-:W-:Y:S01]  /*1210*/  ULOP3.LUT UP0, URZ, UR5, 0x9f, URZ, 0xc0, !UPT ;  /* 0x0000009f053f7892 */ /* 0x000fe2000f80c03f */
[----:B-1----:R-:W-:-:S05]  /*1220*/  R2UR UR41, R0 ;  /* 0x00000000002972ca */ /* 0x002fca00000e0000 */
[----:B------:R-:W-:-:S08]  /*1230*/  PLOP3.LUT P0, PT, PT, PT, UP0, 0x80, 0x0 ;  /* 0x000000000000781c */ /* 0x000fd00003f0f008 */
[----:B------:R-:W-:-:S04]  /*1240*/  ULEA.HI UR4, UR41, UR41, URZ, 0x1 ;  /* 0x0000002929047291 */ /* 0x000fc8000f8f083f */
[----:B------:R-:W-:-:S04]  /*1250*/  ULOP3.LUT UR4, UR4, 0x3e, URZ, 0xc0, !UPT ;  /* 0x0000003e04047892 */ /* 0x000fc8000f8ec03f */
[----:B------:R-:W-:-:S04]  /*1260*/  UIADD3 UR4, UR41, -UR4, URZ ;  /* 0x8000000429047290 */ /* 0x000fc8000fffe03f */
[----:B------:R-:W-:-:S04]  /*1270*/  ULEA UR4, UR4, UR5, 0xc ;  /* 0x0000000504047291 */ /* 0x000fc8000f8e603f */
[----:B------:R-:W-:-:S04]  /*1280*/  USHF.R.U32.HI UR4, URZ, 0x4, UR4 ;  /* 0x000000043f047899 */ /* 0x000fc80008011604 */
[----:B------:R-:W-:Y:S01]  /*1290*/  ULOP3.LUT UR42, UR4, 0x3fff, URZ, 0xc0, !UPT ;  /* 0x00003fff042a7892 */ /* 0x000fe2000f8ec03f */
[----:B------:R-:W-:Y:S11]  /*12a0*/  @!P0 BRA `(.L_x_13) ;  /* 0x0000000000408947 */ /* 0x000ff60003800000 */
[----:B------:R-:W-:Y:S01]  /*12b0*/  MOV R0, 0x0 ;  /* 0x0000000000007802 */ /* 0x000fe20000000f00 */
[----:B------:R-:W-:Y:S01]  /*12c0*/  ULDC.64 UR4, c[0x4][0xc0] ;  /* 0x0100300000047ab9 */ /* 0x000fe20000000a00 */
[----:B------:R-:W-:Y:S01]  /*12d0*/  ULDC.64 UR6, c[0x4][0x30] ;  /* 0x01000c0000067ab9 */ /* 0x000fe20000000a00 */
[----:B------:R-:W-:Y:S01]  /*12e0*/  IMAD.U32 R4, RZ, RZ, UR4 ;  /* 0x00000004ff047e24 */ /* 0x000fe2000f8e00ff */
[----:B------:R0:W1:Y:S01]  /*12f0*/  LDC.64 R2, c[0x4][R0] ;  /* 0x0100000000027b82 */ /* 0x0000620000000a00 */
[----:B------:R-:W-:Y:S01]  /*1300*/  IMAD.U32 R5, RZ, RZ, UR5 ;  /* 0x00000005ff057e24 */ /* 0x000fe2000f8e00ff */
[----:B------:R-:W-:Y:S01]  /*1310*/  ULDC.64 UR4, c[0x4][0xc8] ;  /* 0x0100320000047ab9 */ /* 0x000fe20000000a00 */
[----:B------:R-:W-:Y:S02]  /*1320*/  IMAD.U32 R10, RZ, RZ, UR6 ;  /* 0x00000006ff0a7e24 */ /* 0x000fe4000f8e00ff */
[----:B------:R-:W-:Y:S02]  /*1330*/  IMAD.U32 R6, RZ, RZ, UR4 ;  /* 0x00000004ff067e24 */ /* 0x000fe4000f8e00ff */
[----:B------:R-:W-:-:S02]  /*1340*/  IMAD.U32 R7, RZ, RZ, UR5 ;  /* 0x00000005ff077e24 */ /* 0x000fc4000f8e00ff */
[----:B------:R-:W-:Y:S02]  /*1350*/  IMAD.U32 R11, RZ, RZ, UR7 ;  /* 0x00000007ff0b7e24 */ /* 0x000fe4000f8e00ff */
[----:B------:R-:W-:Y:S02]  /*1360*/  IMAD.MOV.U32 R8, RZ, RZ, 0x70 ;  /* 0x00000070ff087424 */ /* 0x000fe400078e00ff */
[----:B------:R-:W-:Y:S02]  /*1370*/  IMAD.MOV.U32 R12, RZ, RZ, 0x1 ;  /* 0x00000001ff0c7424 */ /* 0x000fe400078e00ff */
[----:B0-----:R-:W-:-:S07]  /*1380*/  IMAD.MOV.U32 R13, RZ, RZ, RZ ;  /* 0x000000ffff0d7224 */ /* 0x001fce00078e00ff */
[----:B------:R-:W-:-:S07]  /*1390*/  LEPC R20, `(.L_x_13) ;  /* 0x000000001014794e */ /* 0x000fce0000000000 */
[----:B-1----:R-:W-:Y:S05]  /*13a0*/  CALL.ABS.NOINC R2 ;  /* 0x0000000002007343 */ /* 0x002fea0003c00000 */
.L_x_13:
[----:B------:R-:W0:Y:S01]  /*13b0*/  LDC.64 R12, c[0x0][0x990] ;  /* 0x00026400ff0c7b82 */ /* 0x000e220000000a00 */
[----:B------:R-:W2:Y:S01]  /*13c0*/  LDL.LU R25, [R1+0x10] ;  /* 0x0000100001197983 */ /* 0x000ea20000300800 */
[----:B------:R-:W-:-:S06]  /*13d0*/  ULDC UR4, c[0x0][0x9d8] ;  /* 0x0002760000047ab9 */ /* 0x000fcc0000000800 */
[----:B------:R-:W1:Y:S01]  /*13e0*/  LDC.64 R20, c[0x0][0x998] ;  /* 0x00026600ff147b82 */ /* 0x000e620000000a00 */
[----:B0-----:R-:W-:-:S04]  /*13f0*/  ISETP.NE.U32.AND P0, PT, R12, RZ, PT ;  /* 0x000000ff0c00720c */ /* 0x001fc80003f05070 */
[----:B------:R-:W-:Y:S02]  /*1400*/  ISETP.NE.AND.EX P0, PT, R13, RZ, PT, P0 ;  /* 0x000000ff0d00720c */ /* 0x000fe40003f05300 */
[----:B-1----:R-:W-:-:S04]  /*1410*/  ISETP.NE.U32.AND P1, PT, R20, RZ, PT ;  /* 0x000000ff1400720c */ /* 0x002fc80003f25070 */
[----:B------:R-:W-:-:S07]  /*1420*/  ISETP.NE.AND.EX P1, PT, R21, RZ, PT, P1 ;  /* 0x000000ff1500720c */ /* 0x000fce0003f25310 */
[----:B------:R-:W0:Y:S01]  /*1430*/  @P0 LDC.64 R8, c[0x0][0x9a8] ;  /* 0x00026a00ff080b82 */ /* 0x000e220000000a00 */
[----:B------:R-:W-:-:S07]  /*1440*/  @P0 SHF.R.S32.HI R7, RZ, 0x1f, R16 ;  /* 0x0000001fff070819 */ /* 0x000fce0000011410 */
[----:B------:R-:W1:Y:S08]  /*1450*/  @P1 LDC.64 R10, c[0x0][0x9b8] ;  /* 0x00026e00ff0a1b82 */ /* 0x000e700000000a00 */
[----:B------:R-:W3:Y:S08]  /*1460*/  @P0 LDC.64 R14, c[0x0][0x9b0] ;  /* 0x00026c00ff0e0b82 */ /* 0x000ef00000000a00 */
[----:B------:R-:W4:Y:S01]  /*1470*/  @P1 LDC.64 R26, c[0x0][0x9c0] ;  /* 0x00027000ff1a1b82 */ /* 0x000f220000000a00 */
[----:B0-----:R-:W-:-:S02]  /*1480*/  @P0 IMAD R0, R8, UR37, RZ ;  /* 0x0000002508000c24 */ /* 0x001fc4000f8e02ff */
[----:B------:R-:W-:-:S04]  /*1490*/  @P0 IMAD.WIDE.U32 R2, R8, UR36, RZ ;  /* 0x0000002408020c25 */ /* 0x000fc8000f8e00ff */
[----:B------:R-:W-:Y:S02]  /*14a0*/  @P0 IMAD R9, R9, UR36, R0 ;  /* 0x0000002409090c24 */ /* 0x000fe4000f8e0200 */
[C---:B-1----:R-:W-:Y:S02]  /*14b0*/  @P1 IMAD R4, R10.reuse, UR37, RZ ;  /* 0x000000250a041c24 */ /* 0x042fe4000f8e02ff */
[----:B------:R-:W-:Y:S01]  /*14c0*/  @P0 IMAD.IADD R3, R3, 0x1, R9 ;  /* 0x0000000103030824 */ /* 0x000fe200078e0209 */
[----:B------:R-:W-:Y:S01]  /*14d0*/  @P1 SHF.R.S32.HI R9, RZ, 0x1f, R16 ;  /* 0x0000001fff091819 */ /* 0x000fe20000011410 */
[----:B------:R-:W-:Y:S02]  /*14e0*/  @P1 IMAD R11, R11, UR36, R4 ;  /* 0x000000240b0b1c24 */ /* 0x000fe4000f8e0204 */
[----:B------:R-:W-:-:S04]  /*14f0*/  @P1 IMAD.WIDE.U32 R4, R10, UR36, RZ ;  /* 0x000000240a041c25 */ /* 0x000fc8000f8e00ff */
[-C--:B---3--:R-:W-:Y:S02]  /*1500*/  @P0 IMAD R7, R7, R14.reuse, RZ ;  /* 0x0000000e07070224 */ /* 0x088fe400078e02ff */
[----:B------:R-:W-:Y:S02]  /*1510*/  @P1 IMAD.IADD R5, R5, 0x1, R11 ;  /* 0x0000000105051824 */ /* 0x000fe400078e020b */
[----:B------:R-:W-:-:S04]  /*1520*/  @P0 IMAD.WIDE.U32 R2, R16, R14, R2 ;  /* 0x0000000e10020225 */ /* 0x000fc800078e0002 */
[-C--:B----4-:R-:W-:Y:S02]  /*1530*/  @P1 IMAD R0, R9, R26.reuse, RZ ;  /* 0x0000001a09001224 */ /* 0x090fe400078e02ff */
[C---:B------:R-:W-:Y:S02]  /*1540*/  @P0 IMAD R9, R16.reuse, R15, R7 ;  /* 0x0000000f10090224 */ /* 0x040fe400078e0207 */
[C---:B------:R-:W-:Y:S02]  /*1550*/  @P1 IMAD R11, R16.reuse, R27, R0 ;  /* 0x0000001b100b1224 */ /* 0x040fe400078e0200 */
[----:B------:R-:W-:Y:S01]  /*1560*/  @P1 IMAD.WIDE.U32 R6, R16, R26, R4 ;  /* 0x0000001a10061225 */ /* 0x000fe200078e0004 */
[----:B------:R-:W-:-:S03]  /*1570*/  @P0 LEA R4, P2, R2, R12, 0x2 ;  /* 0x0000000c02040211 */ /* 0x000fc600078410ff */
[----:B------:R-:W-:Y:S01]  /*1580*/  @P0 IMAD.IADD R3, R3, 0x1, R9 ;  /* 0x0000000103030824 */ /* 0x000fe200078e0209 */
[----:B------:R-:W-:Y:S01]  /*1590*/  @P1 LEA R8, P3, R6, R20, 0x2 ;  /* 0x0000001406081211 */ /* 0x000fe200078610ff */
[----:B------:R-:W-:-:S03]  /*15a0*/  @P1 IMAD.IADD R0, R7, 0x1, R11 ;  /* 0x0000000107001824 */ /* 0x000fc600078e020b */
[----:B------:R-:W-:Y:S01]  /*15b0*/  @P0 LEA.HI.X R5, R2, R13, R3, 0x2, P2 ;  /* 0x0000000d02050211 */ /* 0x000fe200010f1403 */
[----:B------:R-:W-:Y:S01]  /*15c0*/  IMAD.MOV.U32 R3, RZ, RZ, 0x3f800000 ;  /* 0x3f800000ff037424 */ /* 0x000fe200078e00ff */
[----:B------:R-:W-:Y:S01]  /*15d0*/  @P1 LEA.HI.X R9, R6, R21, R0, 0x2, P3 ;  /* 0x0000001506091211 */ /* 0x000fe200018f1400 */
[----:B------:R-:W-:-:S04]  /*15e0*/  IMAD.MOV.U32 R0, RZ, RZ, 0x3f800000 ;  /* 0x3f800000ff007424 */ /* 0x000fc800078e00ff */
[----:B------:R-:W3:Y:S04]  /*15f0*/  @P0 LDG.E R3, desc[UR38][R4.64] ;  /* 0x0000002604030981 */ /* 0x000ee8000c1e1900 */
[----:B------:R-:W3:Y:S01]  /*1600*/  @P1 LDG.E R0, desc[UR38][R8.64] ;  /* 0x0000002608001981 */ /* 0x000ee2000c1e1900 */
[----:B------:R-:W-:-:S04]  /*1610*/  SHF.L.U32 R6, RZ, 0x1f, RZ ;  /* 0x0000001fff067819 */ /* 0x000fc800000006ff */
[----:B------:R-:W0:Y:S01]  /*1620*/  SYNCS.PHASECHK.TRANS64.TRYWAIT P1, [UR40+0x33400], R6 ;  /* 0x03340006ff0075a7 */ /* 0x000e220008020168 */
[----:B--2---:R-:W-:-:S04]  /*1630*/  LOP3.LUT R2, R25, 0x1, RZ, 0xfc, !PT ;  /* 0x0000000119027812 */ /* 0x004fc800078efcff */
[----:B------:R-:W-:Y:S01]  /*1640*/  ISETP.NE.AND P0, PT, R2, 0x3, PT ;  /* 0x000000030200780c */ /* 0x000fe20003f05270 */
[----:B---3--:R-:W-:-:S04]  /*1650*/  FMUL.FTZ R0, R3, R0 ;  /* 0x0000000003007220 */ /* 0x008fc80000410000 */
[----:B------:R-:W-:Y:S01]  /*1660*/  FMUL.FTZ R0, R0, UR4 ;  /* 0x0000000400007c20 */ /* 0x000fe20008410000 */
[----:B0-----:R-:W-:Y:S07]  /*1670*/  @!P1 BRA `(.L_x_14) ;  /* 0x000000f000789947 */ /* 0x001fee0003800000 */
.L_x_99:
[----:B------:R-:W-:Y:S05]  /*1680*/  @!P0 BRA `(.L_x_15) ;  /* 0x0000000000048947 */ /* 0x000fea0003800000 */
[----:B------:R-:W-:Y:S01]  /*1690*/  BPT.TRAP 0x1 ;  /* 0x000000040000795c */ /* 0x000fe20000300000 */
.L_x_15:
[----:B------:R1:W2:Y:S01]  /*16a0*/  SYNCS.PHASECHK.TRANS64.TRYWAIT P2, [UR40+0x33430], R6 ;  /* 0x03343006ff0075a7 */ /* 0x0002a20008040168 */
[----:B------:R-:W-:Y:S05]  /*16b0*/  @!P0 BRA `(.L_x_16) ;  /* 0x0000000000048947 */ /* 0x000fea0003800000 */
[----:B------:R-:W-:Y:S01]  /*16c0*/  BPT.TRAP 0x1 ;  /* 0x000000040000795c */ /* 0x000fe20000300000 */
.L_x_16:
[----:B------:R-:W3:Y:S02]  /*16d0*/  S2R R2, SR_TID.X ;  /* 0x0000000000027919 */ /* 0x000ee40000002100 */
[----:B---3--:R-:W-:-:S04]  /*16e0*/  LOP3.LUT R2, R2, 0x7f, RZ, 0xc0, !PT ;  /* 0x0000007f02027812 */ /* 0x008fc800078ec0ff */
[----:B------:R-:W-:Y:S01]  /*16f0*/  ISETP.NE.AND P1, PT, R2, RZ, PT ;  /* 0x000000ff0200720c */ /* 0x000fe20003f25270 */
[----:B------:R-:W-:Y:S01]  /*1700*/  IMAD.U32 R2, RZ, RZ, UR42 ;  /* 0x0000002aff027e24 */ /* 0x000fe2000f8e00ff */
[----:B--2---:R-:W-:Y:S11]  /*1710*/  @P2 BRA `(.L_x_17) ;  /* 0x0000000000082947 */ /* 0x004ff60003800000 */
[----:B------:R-:W2:Y:S02]  /*1720*/  SYNCS.PHASECHK.TRANS64.TRYWAIT P2, [UR40+0x33430], R6 ;  /* 0x03343006ff0075a7 */ /* 0x000ea40008040168 */
[----:B--2---:R-:W-:Y:S05]  /*1730*/  @!P2 BRA `(.L_x_18) ;  /* 0x000000f00060a947 */ /* 0x004fea0003800000 */
.L_x_17:
[----:B------:R-:W-:Y:S05]  /*1740*/  WARPSYNC.ALL ;  /* 0x0000000000007948 */ /* 0x000fea0003800000 */
[----:B------:R-:W-:Y:S01]  /*1750*/  IMAD.MOV.U32 R8, RZ, RZ, RZ ;  /* 0x000000ffff087224 */ /* 0x000fe200078e00ff */
[----:B------:R-:W-:Y:S01]  /*1760*/  LOP3.LUT R2, R2, 0x10000, RZ, 0xfc, !PT ;  /* 0x0001000002027812 */ /* 0x000fe200078efcff */
[----:B------:R-:W-:Y:S02]  /*1770*/  IMAD.MOV.U32 R25, RZ, RZ, RZ ;  /* 0x000000ffff197224 */ /* 0x000fe400078e00ff */
[----:B0-----:R-:W-:Y:S01]  /*1780*/  IMAD.MOV.U32 R3, RZ, RZ, -0x7fffffe0 ;  /* 0x80000020ff037424 */ /* 0x001fe200078e00ff */
[----:B------:R-:W-:Y:S01]  /*1790*/  UIADD3 UR4, UR40, 0x24200, URZ ;  /* 0x0002420028047890 */ /* 0x000fe2000fffe03f */
[----:B------:R-:W-:Y:S01]  /*17a0*/  R2UR UR8, R2 ;  /* 0x00000000020872ca */ /* 0x000fe200000e0000 */
[----:B------:R-:W-:-:S02]  /*17b0*/  WARPGROUP.ARRIVE ;  /* 0x00000000000079c5 */ /* 0x000fc40000000000 */
[C---:B------:R-:W-:Y:S01]  /*17c0*/  R2UR UR9, R3.reuse ;  /* 0x00000000030972ca */ /* 0x040fe200000e0000 */
[----:B------:R-:W-:Y:S01]  /*17d0*/  USHF.R.U32.HI UR4, URZ, 0x4, UR4 ;  /* 0x000000043f047899 */ /* 0x000fe20008011604 */
[C---:B------:R-:W-:Y:S01]  /*17e0*/  R2UR UR24, R2.reuse ;  /* 0x00000000021872ca */ /* 0x040fe200000e0000 */
[----:B------:R-:W-:Y:S01]  /*17f0*/  UMOV UR11, 0x80000020 ;  /* 0x80000020000b7882 */ /* 0x000fe20000000000 */
[C---:B------:R-:W-:Y:S01]  /*1800*/  R2UR UR25, R3.reuse ;  /* 0x00000000031972ca */ /* 0x040fe200000e0000 */
[----:B------:R-:W-:Y:S01]  /*1810*/  ULOP3.LUT UR4, UR4, 0x3fff, URZ, 0xc0, !UPT ;  /* 0x00003fff04047892 */ /* 0x000fe2000f8ec03f */
[C---:B------:R-:W-:Y:S01]  /*1820*/  R2UR UR20, R2.reuse ;  /* 0x00000000021472ca */ /* 0x040fe200000e0000 */
[----:B------:R-:W-:Y:S01]  /*1830*/  UMOV UR27, 0x80000020 ;  /* 0x80000020001b7882 */ /* 0x000fe20000000000 */
[C---:B------:R-:W-:Y:S01]  /*1840*/  R2UR UR21, R3.reuse ;  /* 0x00000000031572ca */ /* 0x040fe200000e0000 */
[----:B------:R-:W-:Y:S01]  /*1850*/  ULOP3.LUT UR42, UR4, 0x10000, URZ, 0xfc, !UPT ;  /* 0x00010000042a7892 */ /* 0x000fe2000f8efc3f */
[C---:B------:R-:W-:Y:S01]  /*1860*/  R2UR UR16, R2.reuse ;  /* 0x00000000021072ca */ /* 0x040fe200000e0000 */
[----:B------:R-:W-:Y:S01]  /*1870*/  UMOV UR23, 0x80000020 ;  /* 0x8000002000177882 */ /* 0x000fe20000000000 */
[C---:B------:R-:W-:Y:S01]  /*1880*/  R2UR UR17, R3.reuse ;  /* 0x00000000031172ca */ /* 0x040fe200000e0000 */
[----:B------:R-:W-:Y:S01]  /*1890*/  UIADD3 UR6, UR42, 0x80, URZ ;  /* 0x000000802a067890 */ /* 0x000fe2000fffe03f */
[C---:B------:R-:W-:Y:S01]  /*18a0*/  R2UR UR12, R2.reuse ;  /* 0x00000000020c72ca */ /* 0x040fe200000e0000 */
[----:B------:R-:W-:Y:S01]  /*18b0*/  UMOV UR19, 0x80000020 ;  /* 0x8000002000137882 */ /* 0x000fe20000000000 */
[----:B------:R-:W-:Y:S01]  /*18c0*/  UMOV UR10, UR42 ;  /* 0x0000002a000a7c82 */ /* 0x000fe20008000000 */
[----:B------:R-:W-:Y:S01]  /*18d0*/  R2UR UR13, R3 ;  /* 0x00000000030d72ca */ /* 0x000fe200000e0000 */
[----:B------:R-:W-:Y:S01]  /*18e0*/  QGMMA.64x32x32.F32.E4M3.E4M3 R92, gdesc[UR8], RZ, !UPT, gsb0 ;  /* 0x00600000085c79f3 */ /* 0x000fe2000c0008ff */
[----:B------:R-:W-:Y:S01]  /*18f0*/  UIADD3 UR8, UR42, 0x100, URZ ;  /* 0x000001002a087890 */ /* 0x000fe2000fffe03f */
[----:B------:R-:W-:Y:S01]  /*1900*/  R2UR UR4, R2 ;  /* 0x00000000020472ca */ /* 0x000fe200000e0000 */
[----:B------:R-:W-:Y:S01]  /*1910*/  UMOV UR26, UR6 ;  /* 0x00000006001a7c82 */ /* 0x000fe20008000000 */
[----:B------:R-:W-:Y:S01]  /*1920*/  UIADD3 UR10, UR42, 0x180, URZ ;  /* 0x000001802a0a7890 */ /* 0x000fe2000fffe03f */
[----:B------:R-:W-:Y:S01]  /*1930*/  LOP3.LUT R24, R24, 0xffffff80, RZ, 0xc0, !PT ;  /* 0xffffff8018187812 */ /* 0x000fe200078ec0ff */
[----:B------:R-:W-:Y:S01]  /*1940*/  UIADD3 UR6, UR42, 0x200, URZ ;  /* 0x000002002a067890 */ /* 0x000fe2000fffe03f */
[----:B-1----:R-:W-:Y:S01]  /*1950*/  IMAD.MOV.U32 R6, RZ, RZ, -0x2 ;  /* 0xfffffffeff067424 */ /* 0x002fe200078e00ff */
[----:B------:R-:W-:Y:S01]  /*1960*/  UMOV UR22, UR8 ;  /* 0x0000000800167c82 */ /* 0x000fe20008000000 */
[----:B------:R-:W-:Y:S01]  /*1970*/  UMOV UR15, 0x80000020 ;  /* 0x80000020000f7882 */ /* 0x000fe20000000000 */
[----:B------:R-:W-:Y:S01]  /*1980*/  UIADD3 UR5, UR42, 0x102, URZ ;  /* 0x000001022a057890 */ /* 0x000fe2000fffe03f */
[----:B------:R-:W-:Y:S01]  /*1990*/  IMAD.IADD R24, R23, 0x1, -R24 ;  /* 0x0000000117187824 */ /* 0x000fe200078e0a18 */
[----:B------:R-:W-:Y:S01]  /*19a0*/  UMOV UR18, UR10 ;  /* 0x0000000a00127c82 */ /* 0x000fe20008000000 */
[----:B------:R-:W-:Y:S01]  /*19b0*/  UMOV UR14, UR6 ;  /* 0x00000006000e7c82 */ /* 0x000fe20008000000 */
[----:B------:R-:W-:Y:S01]  /*19c0*/  UIADD3 UR6, UR42, 0x182, URZ ;  /* 0x000001822a067890 */ /* 0x000fe2000fffe03f */
[----:B------:R-:W-:Y:S01]  /*19d0*/  P2R R108, PR, RZ, 0x1 ;  /* 0x00000001ff6c7803 */ /* 0x000fe20000000000 */
[----:B------:R-:W-:Y:S01]  /*19e0*/  UIADD3 UR28, UR4, 0x200, URZ ;  /* 0x00000200041c7890 */ /* 0x000fe2000fffe03f */
[----:B------:R-:W-:Y:S01]  /*19f0*/  SHF.R.S32.HI R23, RZ, 0x1f, R24 ;  /* 0x0000001fff177819 */ /* 0x000fe20000011418 */
[----:B------:R-:W-:Y:S01]  /*1a00*/  UIADD3 UR30, UR42, 0x280, URZ ;  /* 0x000002802a1e7890 */ /* 0x000fe2000fffe03f */
[----:B------:R-:W0:Y:S01]  /*1a10*/  S2UR UR43, SR_CgaCtaId ;  /* 0x00000000002b79c3 */ /* 0x000e220000008800 */
[----:B------:R-:W-:Y:S01]  /*1a20*/  UMOV UR29, 0x80000020 ;  /* 0x80000020001d7882 */ /* 0x000fe20000000000 */
[----:B------:R-:W-:Y:S01]  /*1a30*/  UMOV UR31, 0x80000020 ;  /* 0x80000020001f7882 */ /* 0x000fe20000000000 */
[----:B------:R-:W-:Y:S01]  /*1a40*/  UIADD3 UR32, UR4, 0x202, URZ ;  /* 0x0000020204207890 */ /* 0x000fe2000fffe03f */
[----:B------:R-:W-:Y:S01]  /*1a50*/  LEA.HI R23, R23, R24, RZ, 0x2 ;  /* 0x0000001817177211 */ /* 0x000fe200078f10ff */
[----:B------:R-:W-:Y:S01]  /*1a60*/  UIADD3 UR34, UR42, 0x282, URZ ;  /* 0x000002822a227890 */ /* 0x000fe2000fffe03f */
[--C-:B------:R-:W-:Y:S01]  /*1a70*/  IMAD.MOV.U32 R110, RZ, RZ, R25.reuse ;  /* 0x000000ffff6e7224 */ /* 0x100fe200078e0019 */
[----:B------:R-:W-:Y:S01]  /*1a80*/  UMOV UR33, 0x80000020 ;  /* 0x8000002000217882 */ /* 0x000fe20000000000 */
[----:B------:R-:W-:Y:S01]  /*1a90*/  UMOV UR35, 0x80000020 ;  /* 0x8000002000237882 */ /* 0x000fe20000000000 */
[----:B------:R-:W-:Y:S01]  /*1aa0*/  UIADD3 UR44, UR4, 0x400, URZ ;  /* 0x00000400042c7890 */ /* 0x000fe2000fffe03f */
[----:B------:R-:W-:Y:S01]  /*1ab0*/  LOP3.LUT R23, R23, 0x7ffffffc, RZ, 0xc0, !PT ;  /* 0x7ffffffc17177812 */ /* 0x000fe200078ec0ff */
[----:B------:R-:W-:Y:S01]  /*1ac0*/  UIADD3 UR46, UR42, 0x500, URZ ;  /* 0x000005002a2e7890 */ /* 0x000fe2000fffe03f */
[----:B------:R-:W-:Y:S01]  /*1ad0*/  IMAD.MOV.U32 R112, RZ, RZ, R25 ;  /* 0x000000ffff707224 */ /* 0x000fe200078e0019 */
[----:B------:R-:W-:Y:S01]  /*1ae0*/  UMOV UR45, 0x80000020 ;  /* 0x80000020002d7882 */ /* 0x000fe20000000000 */
[----:B------:R-:W-:Y:S01]  /*1af0*/  UMOV UR47, 0x80000020 ;  /* 0x80000020002f7882 */ /* 0x000fe20000000000 */
[----:B------:R-:W-:Y:S01]  /*1b00*/  UIADD3 UR48, UR4, 0x402, URZ ;  /* 0x0000040204307890 */ /* 0x000fe2000fffe03f */
[----:B------:R-:W-:Y:S01]  /*1b10*/  IMAD.IADD R23, R24, 0x1, -R23 ;  /* 0x0000000118177824 */ /* 0x000fe200078e0a17 */
[----:B------:R-:W-:Y:S01]  /*1b20*/  UIADD3 UR50, UR42, 0x502, URZ ;  /* 0x000005022a327890 */ /* 0x000fe2000fffe03f */
[----:B------:R-:W-:Y:S01]  /*1b30*/  IMAD.MOV.U32 R114, RZ, RZ, R25 ;  /* 0x000000ffff727224 */ /* 0x000fe200078e0019 */
[----:B------:R-:W-:Y:S01]  /*1b40*/  UMOV UR49, 0x80000020 ;  /* 0x8000002000317882 */ /* 0x000fe20000000000 */
[----:B------:R-:W-:Y:S01]  /*1b50*/  UMOV UR51, 0x80000020 ;  /* 0x8000002000337882 */ /* 0x000fe20000000000 */
[----:B------:R-:W-:-:S02]  /*1b60*/  IMAD R6, R23, R6, 0xa0 ;  /* 0x000000a017067424 */ /* 0x000fc400078e0206 */
[--C-:B------:R-:W-:Y:S02]  /*1b70*/  IMAD.MOV.U32 R116, RZ, RZ, R25.reuse ;  /* 0x000000ffff747224 */ /* 0x100fe400078e0019 */
[----:B------:R-:W-:Y:S02]  /*1b80*/  IMAD.IADD R19, R19, 0x1, R6 ;  /* 0x0000000113137824 */ /* 0x000fe400078e0206 */
[----:B------:R-:W-:Y:S02]  /*1b90*/  IMAD.MOV.U32 R118, RZ, RZ, R25 ;  /* 0x000000ffff767224 */ /* 0x000fe400078e0019 */
[C---:B------:R-:W-:Y:S02]  /*1ba0*/  IMAD R6, R22.reuse, -0xa0, R19 ;  /* 0xffffff6016067824 */ /* 0x040fe400078e0213 */
[----:B------:R-:W-:-:S03]  /*1bb0*/  VIADD R22, R22, 0xfffffffe ;  /* 0xfffffffe16167836 */ /* 0x000fc60000000000 */
[C---:B------:R-:W-:Y:S02]  /*1bc0*/  ISETP.GT.AND P2, PT, R6.reuse, 0x9, PT ;  /* 0x000000090600780c */ /* 0x040fe40003f44270 */
[C---:B------:R-:W-:Y:S02]  /*1bd0*/  ISETP.GT.AND P6, PT, R6.reuse, RZ, PT ;  /* 0x000000ff0600720c */ /* 0x040fe40003fc4270 */
[C---:B------:R-:W-:Y:S02]  /*1be0*/  ISETP.GT.AND P5, PT, R6.reuse, 0x1, PT ;  /* 0x000000010600780c */ /* 0x040fe40003fa4270 */
[C---:B------:R-:W-:Y:S01]  /*1bf0*/  ISETP.GT.AND P4, PT, R6.reuse, 0x8, PT ;  /* 0x000000080600780c */ /* 0x040fe20003f84270 */
[----:B------:R-:W-:Y:S02]  /*1c00*/  WARPGROUP.DEPBAR.LE gsb0, 0x0 ;  /* 0x00008000000079c5 */ /* 0x000fe40000010000 */
[----:B------:R-:W-:Y:S01]  /*1c10*/  WARPGROUP.ARRIVE ;  /* 0x00000000000079c5 */ /* 0x000fe20000000000 */
[----:B------:R-:W-:-:S05]  /*1c20*/  ISETP.GT.AND P3, PT, R6, 0x10, PT ;  /* 0x000000100600780c */ /* 0x000fca0003f64270 */
[----:B------:R-:W-:Y:S01]  /*1c30*/  QGMMA.64x32x32.F32.E4M3.E4M3 R76, gdesc[UR24], RZ, !UPT, gsb0 ;  /* 0x00600000184c79f3 */ /* 0x000fe2000c0008ff */
[----:B------:R-:W-:Y:S02]  /*1c40*/  UIADD3 UR24, UR4, 0x2, URZ ;  /* 0x0000000204187890 */ /* 0x000fe4000fffe03f */
[----:B------:R-:W-:Y:S01]  /*1c50*/  UIADD3 UR26, UR42, 0x2, URZ ;  /* 0x000000022a1a7890 */ /* 0x000fe2000fffe03f */
[----:B------:R-:W-:Y:S01]  /*1c60*/  UMOV UR25, 0x80000020 ;  /* 0x8000002000197882 */ /* 0x000fe20000000000 */
[----:B------:R-:W-:Y:S01]  /*1c70*/  UMOV UR27, 0x80000020 ;  /* 0x80000020001b7882 */ /* 0x000fe20000000000 */
[----:B------:R-:W-:Y:S01]  /*1c80*/  UIADD3 UR4, UR42, 0x600, URZ ;  /* 0x000006002a047890 */ /* 0x000fe2000fffe03f */
[----:B------:R-:W-:Y:S02]  /*1c90*/  WARPGROUP.DEPBAR.LE gsb0, 0x0 ;  /* 0x00008000000079c5 */ /* 0x000fe40000010000 */
[----:B------:R-:W-:-:S06]  /*1ca0*/  WARPGROUP.ARRIVE ;  /* 0x00000000000079c5 */ /* 0x000fcc0000000000 */
[----:B------:R-:W-:Y:S03]  /*1cb0*/  QGMMA.64x32x32.F32.E4M3.E4M3 R60, gdesc[UR20], RZ, !UPT, gsb0 ;  /* 0x00600000143c79f3 */ /* 0x000fe6000c0008ff */
        /* <DEDUP_REMOVED lines=8> */
[----:B------:R-:W-:Y:S01]  /*1d40*/  QGMMA.64x32x32.F32.E4M3.E4M3 R92, gdesc[UR24], R92, gsb0 ;  /* 0x00600000185c79f3 */ /* 0x000fe2000800085c */
[----:B------:R-:W-:Y:S01]  /*1d50*/  UIADD3 UR26, UR42, 0x82, URZ ;  /* 0x000000822a1a7890 */ /* 0x000fe2000fffe03f */
[----:B------:R-:W-:Y:S01]  /*1d60*/  UMOV UR27, 0x80000020 ;  /* 0x80000020001b7882 */ /* 0x000fe20000000000 */
[----:B------:R-:W-:Y:S02]  /*1d70*/  WARPGROUP.DEPBAR.LE gsb0, 0x0 ;  /* 0x00008000000079c5 */ /* 0x000fe40000010000 */
[----:B------:R-:W-:-:S06]  /*1d80*/  WARPGROUP.ARRIVE ;  /* 0x00000000000079c5 */ /* 0x000fcc0000000000 */
[----:B------:R-:W-:Y:S01]  /*1d90*/  QGMMA.64x32x32.F32.E4M3.E4M3 R76, gdesc[UR24], R76, gsb0 ;  /* 0x00600000184c79f3 */ /* 0x000fe2000800084c */
[----:B------:R-:W-:Y:S01]  /*1da0*/  UMOV UR26, UR5 ;  /* 0x00000005001a7c82 */ /* 0x000fe20008000000 */
[----:B------:R-:W-:Y:S01]  /*1db0*/  UMOV UR27, 0x80000020 ;  /* 0x80000020001b7882 */ /* 0x000fe20000000000 */
[----:B------:R-:W-:Y:S01]  /*1dc0*/  UIADD3 UR5, UR42, 0x202, URZ ;  /* 0x000002022a057890 */ /* 0x000fe2000fffe03f */
        /* <DEDUP_REMOVED lines=14> */
[----:B------:R-:W-:Y:S03]  /*1eb0*/  QGMMA.64x32x32.F32.E4M3.E4M3 R28, gdesc[UR24], R28, gsb0 ;  /* 0x00600000181c79f3 */ /* 0x000fe6000800081c */
        /* <DEDUP_REMOVED lines=72> */
[----:B------:R-:W-:Y:S02]  /*2340*/  ULDC UR4, c[0x0][0x988] ;  /* 0x0002620000047ab9 */ /* 0x000fe40000000800 */
[----:B------:R-:W-:Y:S01]  /*2350*/  IMAD.U32 R126, RZ, RZ, UR4 ;  /* 0x00000004ff7e7e24 */ /* 0x000fe2000f8e00ff */
        /* <DEDUP_REMOVED lines=9> */
[----:B------:R-:W-:Y:S01]  /*23f0*/  WARPGROUP.ARRIVE ;  /* 0x00000000000079c5 */ /* 0x000fe20000000000 */
[C---:B------:R-:W-:Y:S01]  /*2400*/  FMUL.FTZ R99, R0.reuse, R99 ;  /* 0x0000006300637220 */ /* 0x040fe20000410000 */
[C---:B------:R-:W-:Y:S01]  /*2410*/  FMUL.FTZ R94, R0.reuse, R94 ;  /* 0x0000005e005e7220 */ /* 0x040fe20000410000 */
[C---:B------:R-:W-:Y:S01]  /*2420*/  FMUL.FTZ R97, R0.reuse, R97 ;  /* 0x0000006100617220 */ /* 0x040fe20000410000 */
[C---:B------:R-:W-:Y:S01]  /*2430*/  FMUL.FTZ R95, R0.reuse, R95 ;  /* 0x0000005f005f7220 */ /* 0x040fe20000410000 */
[C---:B------:R-:W-:Y:S01]  /*2440*/  FMUL.FTZ R98, R0.reuse, R98 ;  /* 0x0000006200627220 */ /* 0x040fe20000410000 */
[----:B------:R-:W-:Y:S01]  /*2450*/  QGMMA.64x32x32.F32.E4M3.E4M3 R76, gdesc[UR48], R76, gsb0 ;  /* 0x00600000304c79f3 */ /* 0x000fe2000800084c */
[----:B------:R-:W-:Y:S01]  /*2460*/  UIADD3 UR50, UR42, 0x602, URZ ;  /* 0x000006022a327890 */ /* 0x000fe2000fffe03f */
[----:B------:R-:W1:Y:S01]  /*2470*/  MUFU.TANH R9, R97 ;  /* 0x0000006100097308 */ /* 0x000e620000002400 */
[----:B------:R-:W-:Y:S01]  /*2480*/  UMOV UR51, 0x80000020 ;  /* 0x8000002000337882 */ /* 0x000fe20000000000 */
[C---:B------:R-:W-:Y:S01]  /*2490*/  FMUL.FTZ R102, R0.reuse, R102 ;  /* 0x0000006600667220 */ /* 0x040fe20000410000 */
[C---:B------:R-:W-:Y:S01]  /*24a0*/  FMUL.FTZ R92, R0.reuse, R92 ;  /* 0x0000005c005c7220 */ /* 0x040fe20000410000 */
[C---:B------:R-:W-:Y:S01]  /*24b0*/  FMUL.FTZ R103, R0.reuse, R103 ;  /* 0x0000006700677220 */ /* 0x040fe20000410000 */
[C---:B------:R-:W-:Y:S01]  /*24c0*/  FMUL.FTZ R93, R0.reuse, R93 ;  /* 0x0000005d005d7220 */ /* 0x040fe20000410000 */
[C---:B------:R-:W-:Y:S01]  /*24d0*/  FMUL.FTZ R106, R0.reuse, R106 ;  /* 0x0000006a006a7220 */ /* 0x040fe20000410000 */
[C---:B------:R-:W-:Y:S01]  /*24e0*/  FMUL.FTZ R96, R0.reuse, R96 ;  /* 0x0000006000607220 */ /* 0x040fe20000410000 */
[----:B------:R-:W-:Y:S01]  /*24f0*/  MUFU.TANH R99, R99 ;  /* 0x0000006300637308 */ /* 0x000fe20000002400 */
[C---:B------:R-:W-:Y:S01]  /*2500*/  FMUL.FTZ R107, R0.reuse, R107 ;  /* 0x0000006b006b7220 */ /* 0x040fe20000410000 */
[C---:B------:R-:W-:Y:S01]  /*2510*/  FMUL.FTZ R100, R0.reuse, R100 ;  /* 0x0000006400647220 */ /* 0x040fe20000410000 */
[C---:B------:R-:W-:Y:S01]  /*2520*/  FMUL.FTZ R101, R0.reuse, R101 ;  /* 0x0000006500657220 */ /* 0x040fe20000410000 */
[C---:B------:R-:W-:Y:S01]  /*2530*/  FMUL.FTZ R104, R0.reuse, R104 ;  /* 0x0000006800687220 */ /* 0x040fe20000410000 */
[----:B------:R-:W-:-:S03]  /*2540*/  FMUL.FTZ R105, R0, R105 ;  /* 0x0000006900697220 */ /* 0x000fc60000410000 */
[----:B------:R-:W-:Y:S01]  /*2550*/  MUFU.TANH R94, R94 ;  /* 0x0000005e005e7308 */ /* 0x000fe20000002400 */
[----:B-1----:R-:W-:-:S07]  /*2560*/  FSEL R9, R9, -INF , P2 ;  /* 0xff80000009097808 */ /* 0x002fce0001000000 */
[----:B------:R-:W1:Y:S08]  /*2570*/  MUFU.TANH R10, R95 ;  /* 0x0000005f000a7308 */ /* 0x000e700000002400 */
[----:B------:R-:W-:Y:S08]  /*2580*/  MUFU.TANH R98, R98 ;  /* 0x0000006200627308 */ /* 0x000ff00000002400 */
[----:B------:R2:W3:Y:S01]  /*2590*/  MUFU.TANH R5, R92 ;  /* 0x0000005c00057308 */ /* 0x0004e20000002400 */
[----:B-1----:R-:W-:-:S07]  /*25a0*/  FSEL R10, R10, -INF , P5 ;  /* 0xff8000000a0a7808 */ /* 0x002fce0002800000 */
[----:B------:R-:W-:Y:S01]  /*25b0*/  MUFU.TANH R102, R102 ;  /* 0x0000006600667308 */ /* 0x000fe20000002400 */
[----:B--2---:R-:W-:-:S07]  /*25c0*/  IMAD.MOV.U32 R92, RZ, RZ, R25 ;  /* 0x000000ffff5c7224 */ /* 0x004fce00078e0019 */
[----:B------:R-:W1:Y:S01]  /*25d0*/  MUFU.TANH R4, R93 ;  /* 0x0000005d00047308 */ /* 0x000e620000002400 */
[----:B---3--:R-:W-:Y:S01]  /*25e0*/  FSEL R5, R5, -INF , P6 ;  /* 0xff80000005057808 */ /* 0x008fe20003000000 */
[----:B------:R-:W-:Y:S02]  /*25f0*/  WARPGROUP.DEPBAR.LE gsb0, 0x0 ;  /* 0x00008000000079c5 */ /* 0x000fe40000010000 */
[----:B------:R-:W-:Y:S01]  /*2600*/  WARPGROUP.ARRIVE ;  /* 0x00000000000079c5 */ /* 0x000fe20000000000 */
[C---:B------:R-:W-:Y:S01]  /*2610*/  FMUL.FTZ R78, R0.reuse, R78 ;  /* 0x0000004e004e7220 */ /* 0x040fe20000410000 */
[C---:B------:R-:W-:Y:S01]  /*2620*/  FMUL.FTZ R76, R0.reuse, R76 ;  /* 0x0000004c004c7220 */ /* 0x040fe20000410000 */
[C---:B------:R-:W-:Y:S01]  /*2630*/  FMUL.FTZ R89, R0.reuse, R89 ;  /* 0x0000005900597220 */ /* 0x040fe20000410000 */
[----:B------:R-:W-:Y:S01]  /*2640*/  MUFU.TANH R103, R103 ;  /* 0x0000006700677308 */ /* 0x000fe20000002400 */
[C---:B------:R-:W-:Y:S01]  /*2650*/  FMUL.FTZ R79, R0.reuse, R79 ;  /* 0x0000004f004f7220 */ /* 0x040fe20000410000 */
[----:B------:R-:W-:Y:S01]  /*2660*/  QGMMA.64x32x32.F32.E4M3.E4M3 R60, gdesc[UR48], R60, gsb0 ;  /* 0x00600000303c79f3 */ /* 0x000fe2000800083c */
[----:B------:R-:W-:Y:S01]  /*2670*/  UIADD3 UR50, UR42, 0x682, URZ ;  /* 0x000006822a327890 */ /* 0x000fe2000fffe03f */
[C---:B------:R-:W-:Y:S01]  /*2680*/  FMUL.FTZ R81, R0.reuse, R81 ;  /* 0x0000005100517220 */ /* 0x040fe20000410000 */
[----:B------:R-:W-:Y:S01]  /*2690*/  UMOV UR51, 0x80000020 ;  /* 0x8000002000337882 */ /* 0x000fe20000000000 */
[C---:B------:R-:W-:Y:S01]  /*26a0*/  FMUL.FTZ R82, R0.reuse, R82 ;  /* 0x0000005200527220 */ /* 0x040fe20000410000 */
[----:B------:R-:W-:Y:S01]  /*26b0*/  FMUL.FTZ R91, R0, R91 ;  /* 0x0000005b005b7220 */ /* 0x000fe20000410000 */
[----:B------:R-:W-:Y:S01]  /*26c0*/  MUFU.TANH R78, R78 ;  /* 0x0000004e004e7308 */ /* 0x000fe20000002400 */
[----:B-1----:R-:W-:Y:S01]  /*26d0*/  FSEL R4, R4, -INF , P5 ;  /* 0xff80000004047808 */ /* 0x002fe20002800000 */
[----:B------:R-:W-:Y:S01]  /*26e0*/  FMUL.FTZ R83, R0, R83 ;  /* 0x0000005300537220 */ /* 0x000fe20000410000 */
[----:B------:R-:W-:Y:S01]  /*26f0*/  ISETP.GT.AND P5, PT, R6, 0x18, PT ;  /* 0x000000180600780c */ /* 0x000fe20003fa4270 */
[C---:B------:R-:W-:Y:S01]  /*2700*/  FMUL.FTZ R86, R0.reuse, R86 ;  /* 0x0000005600567220 */ /* 0x040fe20000410000 */
[C---:B------:R-:W-:Y:S01]  /*2710*/  FMUL.FTZ R77, R0.reuse, R77 ;  /* 0x0000004d004d7220 */ /* 0x040fe20000410000 */
[C---:B------:R-:W-:Y:S01]  /*2720*/  FMUL.FTZ R87, R0.reuse, R87 ;  /* 0x0000005700577220 */ /* 0x040fe20000410000 */
[C---:B------:R-:W-:Y:S01]  /*2730*/  FMUL.FTZ R90, R0.reuse, R90 ;  /* 0x0000005a005a7220 */ /* 0x040fe20000410000 */
[----:B------:R1:W2:Y:S01]  /*2740*/  MUFU.TANH R7, R96 ;  /* 0x0000006000077308 */ /* 0x0002a20000002400 */
[C---:B------:R-:W-:Y:S01]  /*2750*/  FMUL.FTZ R80, R0.reuse, R80 ;  /* 0x0000005000507220 */ /* 0x040fe20000410000 */
[C---:B------:R-:W-:Y:S01]  /*2760*/  FMUL.FTZ R88, R0.reuse, R88 ;  /* 0x0000005800587220 */ /* 0x040fe20000410000 */
[C---:B------:R-:W-:Y:S01]  /*2770*/  FMUL.FTZ R84, R0.reuse, R84 ;  /* 0x0000005400547220 */ /* 0x040fe20000410000 */
[----:B------:R-:W-:-:S04]  /*2780*/  FMUL.FTZ R85, R0, R85 ;  /* 0x0000005500557220 */ /* 0x000fc80000410000 */
[----:B------:R-:W-:Y:S01]  /*2790*/  MUFU.TANH R21, R76 ;  /* 0x0000004c00157308 */ /* 0x000fe20000002400 */
[----:B-1----:R-:W-:-:S07]  /*27a0*/  IMAD.MOV.U32 R96, RZ, RZ, R25 ;  /* 0x000000ffff607224 */ /* 0x002fce00078e0019 */
[----:B------:R-:W-:Y:S01]  /*27b0*/  MUFU.TANH R26, R89 ;  /* 0x00000059001a7308 */ /* 0x000fe20000002400 */
[----:B--2---:R-:W-:-:S07]  /*27c0*/  FSEL R7, R7, -INF , P4 ;  /* 0xff80000007077808 */ /* 0x004fce0002000000 */
[----:B------:R-:W-:Y:S08]  /*27d0*/  MUFU.TANH R106, R106 ;  /* 0x0000006a006a7308 */ /* 0x000ff00000002400 */
[----:B------:R-:W-:Y:S08]  /*27e0*/  MUFU.TANH R95, R107 ;  /* 0x0000006b005f7308 */ /* 0x000ff00000002400 */
[----:B------:R-:W1:Y:S01]  /*27f0*/  MUFU.TANH R11, R100 ;  /* 0x00000064000b7308 */ /* 0x000e620000002400 */
[----:B------:R-:W-:-:S02]  /*2800*/  WARPGROUP.DEPBAR.LE gsb0, 0x0 ;  /* 0x00008000000079c5 */ /* 0x000fc40000010000 */
[----:B------:R-:W-:Y:S01]  /*2810*/  WARPGROUP.ARRIVE ;  /* 0x00000000000079c5 */ /* 0x000fe20000000000 */
[C---:B------:R-:W-:Y:S01]  /*2820*/  FMUL.FTZ R75, R0.reuse, R75 ;  /* 0x0000004b004b7220 */ /* 0x040fe20000410000 */
[C---:B------:R-:W-:Y:S01]  /*2830*/  FMUL.FTZ R67, R0.reuse, R67 ;  /* 0x0000004300437220 */ /* 0x040fe20000410000 */
[C---:B------:R-:W-:Y:S02]  /*2840*/  FMUL.FTZ R73, R0.reuse, R73 ;  /* 0x0000004900497220 */ /* 0x040fe40000410000 */
[----:B------:R2:W-:Y:S01]  /*2850*/  MUFU.TANH R12, R79 ;  /* 0x0000004f000c7308 */ /* 0x0005e20000002400 */
[C---:B------:R-:W-:Y:S01]  /*2860*/  FMUL.FTZ R62, R0.reuse, R62 ;  /* 0x0000003e003e7220 */ /* 0x040fe20000410000 */
[----:B------:R-:W-:Y:S01]  /*2870*/  QGMMA.64x32x32.F32.E4M3.E4M3 R44, gdesc[UR48], R44, gsb0 ;  /* 0x00600000302c79f3 */ /* 0x000fe2000800082c */
[----:B------:R-:W-:Y:S01]  /*2880*/  UIADD3 UR50, UR42, 0x702, URZ ;  /* 0x000007022a327890 */ /* 0x000fe2000fffe03f */
[C---:B------:R-:W-:Y:S01]  /*2890*/  FMUL.FTZ R60, R0.reuse, R60 ;  /* 0x0000003c003c7220 */ /* 0x040fe20000410000 */
[----:B------:R-:W-:Y:S01]  /*28a0*/  UMOV UR51, 0x80000020 ;  /* 0x8000002000337882 */ /* 0x000fe20000000000 */
[----:B-1----:R-:W-:Y:S01]  /*28b0*/  FSEL R11, R11, -INF , P3 ;  /* 0xff8000000b0b7808 */ /* 0x002fe20001800000 */
[----:B------:R-:W-:Y:S01]  /*28c0*/  FMUL.FTZ R65, R0, R65 ;  /* 0x0000004100417220 */ /* 0x000fe20000410000 */
[----:B------:R1:W-:Y:S01]  /*28d0*/  MUFU.TANH R129, R75 ;  /* 0x0000004b00817308 */ /* 0x0003e20000002400 */
[----:B--2---:R-:W-:Y:S01]  /*28e0*/  FSEL R79, R102, -INF , P3 ;  /* 0xff800000664f7808 */ /* 0x004fe20001800000 */
[----:B------:R-:W-:Y:S01]  /*28f0*/  FMUL.FTZ R63, R0, R63 ;  /* 0x0000003f003f7220 */ /* 0x000fe20000410000 */
[----:B------:R-:W-:Y:S01]  /*2900*/  ISETP.GT.AND P3, PT, R6, 0x21, PT ;  /* 0x000000210600780c */ /* 0x000fe20003f64270 */
[C---:B------:R-:W-:Y:S01]  /*2910*/  FMUL.FTZ R69, R0.reuse, R69 ;  /* 0x0000004500457220 */ /* 0x040fe20000410000 */
[C---:B------:R-:W-:Y:S01]  /*2920*/  FMUL.FTZ R66, R0.reuse, R66 ;  /* 0x0000004200427220 */ /* 0x040fe20000410000 */
[C---:B------:R-:W-:Y:S01]  /*2930*/  FMUL.FTZ R70, R0.reuse, R70 ;  /* 0x0000004600467220 */ /* 0x040fe20000410000 */
[C---:B------:R-:W-:Y:S01]  /*2940*/  FMUL.FTZ R61, R0.reuse, R61 ;  /* 0x0000003d003d7220 */ /* 0x040fe20000410000 */
[----:B------:R2:W-:Y:S01]  /*2950*/  MUFU.TANH R119, R67 ;  /* 0x0000004300777308 */ /* 0x0005e20000002400 */
[----:B-1----:R-:W-:Y:S01]  /*2960*/  FSEL R75, R99, -INF , P2 ;  /* 0xff800000634b7808 */ /* 0x002fe20001000000 */
[----:B------:R-:W-:Y:S01]  /*2970*/  FMUL.FTZ R68, R0, R68 ;  /* 0x0000004400447220 */ /* 0x000fe20000410000 */
[----:B------:R-:W-:Y:S01]  /*2980*/  ISETP.GT.AND P2, PT, R6, 0x20, PT ;  /* 0x000000200600780c */ /* 0x000fe20003f44270 */
[C---:B------:R-:W-:Y:S01]  /*2990*/  FMUL.FTZ R71, R0.reuse, R71 ;  /* 0x0000004700477220 */ /* 0x040fe20000410000 */
[C---:B------:R-:W-:Y:S01]  /*29a0*/  FMUL.FTZ R64, R0.reuse, R64 ;  /* 0x0000004000407220 */ /* 0x040fe20000410000 */
[----:B------:R-:W-:Y:S01]  /*29b0*/  FMUL.FTZ R74, R0, R74 ;  /* 0x0000004a004a7220 */ /* 0x000fe20000410000 */
[----:B------:R-:W-:Y:S01]  /*29c0*/  FSEL R89, R78, -INF , P2 ;  /* 0xff8000004e597808 */ /* 0x000fe20001000000 */
[----:B------:R1:W-:Y:S01]  /*29d0*/  MUFU.TANH R76, R73 ;  /* 0x00000049004c7308 */ /* 0x0003e20000002400 */
[----:B--2---:R-:W-:Y:S01]  /*29e0*/  FSEL R67, R94, -INF , P6 ;  /* 0xff8000005e437808 */ /* 0x004fe20003000000 */
[----:B------:R-:W-:Y:S01]  /*29f0*/  FMUL.FTZ R72, R0, R72 ;  /* 0x0000004800487220 */ /* 0x000fe20000410000 */
[----:B------:R-:W-:Y:S01]  /*2a00*/  ISETP.GT.AND P6, PT, R6, 0x11, PT ;  /* 0x000000110600780c */ /* 0x000fe20003fc4270 */
[--C-:B------:R-:W-:Y:S01]  /*2a10*/  IMAD.MOV.U32 R94, RZ, RZ, R25.reuse ;  /* 0x000000ffff5e7224 */ /* 0x100fe200078e0019 */
[----:B------:R-:W-:Y:S01]  /*2a20*/  FMNMX.FTZ R78, R67, R10, !PT ;  /* 0x0000000a434e7209 */ /* 0x000fe20007810000 */
[--C-:B------:R-:W-:Y:S01]  /*2a30*/  IMAD.MOV.U32 R100, RZ, RZ, R25.reuse ;  /* 0x000000ffff647224 */ /* 0x100fe200078e0019 */
[----:B------:R-:W-:Y:S01]  /*2a40*/  FSEL R21, R21, -INF , P2 ;  /* 0xff80000015157808 */ /* 0x000fe20001000000 */
[----:B------:R-:W2:Y:S01]  /*2a50*/  MUFU.TANH R13, R101 ;  /* 0x00000065000d7308 */ /* 0x000ea20000002400 */
[----:B-1----:R-:W-:Y:S01]  /*2a60*/  FSEL R73, R98, -INF , P4 ;  /* 0xff80000062497808 */ /* 0x002fe20002000000 */
[--C-:B------:R-:W-:Y:S01]  /*2a70*/  IMAD.MOV.U32 R98, RZ, RZ, R25.reuse ;  /* 0x000000ffff627224 */ /* 0x100fe200078e0019 */
[----:B------:R-:W-:Y:S01]  /*2a80*/  ISETP.GT.AND P4, PT, R6, 0x19, PT ;  /* 0x000000190600780c */ /* 0x000fe20003f84270 */
[----:B------:R-:W-:Y:S01]  /*2a90*/  IMAD.MOV.U32 R102, RZ, RZ, R25 ;  /* 0x000000ffff667224 */ /* 0x000fe200078e0019 */
[----:B------:R-:W-:-:S02]  /*2aa0*/  FMNMX.FTZ R78, R73, R78, !PT ;  /* 0x0000004e494e7209 */ /* 0x000fc40007810000 */
[----:B------:R-:W-:Y:S01]  /*2ab0*/  FSEL R95, R95, -INF , P4 ;  /* 0xff8000005f5f7808 */ /* 0x000fe20002000000 */
[----:B------:R1:W-:Y:S01]  /*2ac0*/  MUFU.TANH R14, R81 ;  /* 0x00000051000e7308 */ /* 0x0003e20000002400 */
[----:B------:R-:W-:Y:S02]  /*2ad0*/  FMNMX.FTZ R78, R75, R78, !PT ;  /* 0x0000004e4b4e7209 */ /* 0x000fe40007810000 */
[----:B------:R-:W-:Y:S02]  /*2ae0*/  ISETP.GT.AND P2, PT, R6, 0x31, PT ;  /* 0x000000310600780c */ /* 0x000fe40003f44270 */
[----:B------:R-:W-:-:S03]  /*2af0*/  FMNMX.FTZ R78, R79, R78, !PT ;  /* 0x0000004e4f4e7209 */ /* 0x000fc60007810000 */
[----:B------:R3:W4:Y:S01]  /*2b00*/  MUFU.TANH R15, R104 ;  /* 0x00000068000f7308 */ /* 0x0007220000002400 */
[----:B-1----:R-:W-:Y:S02]  /*2b10*/  FSEL R81, R103, -INF , P6 ;  /* 0xff80000067517808 */ /* 0x002fe40003000000 */
[----:B--2---:R-:W-:Y:S02]  /*2b20*/  FSEL R13, R13, -INF , P6 ;  /* 0xff8000000d0d7808 */ /* 0x004fe40003000000 */
[----:B------:R-:W-:Y:S02]  /*2b30*/  FMNMX.FTZ R78, R81, R78, !PT ;  /* 0x0000004e514e7209 */ /* 0x000fe40007810000 */
[----:B------:R-:W-:Y:S01]  /*2b40*/  ISETP.GT.AND P6, PT, R6, 0x28, PT ;  /* 0x000000280600780c */ /* 0x000fe20003fc4270 */
[----:B------:R-:W1:Y:S01]  /*2b50*/  MUFU.TANH R82, R82 ;  /* 0x0000005200527308 */ /* 0x000e620000002400 */
[----:B---3--:R-:W-:Y:S01]  /*2b60*/  IMAD.MOV.U32 R104, RZ, RZ, R25 ;  /* 0x000000ffff687224 */ /* 0x008fe200078e0019 */
[----:B------:R-:W-:-:S02]  /*2b70*/  WARPGROUP.DEPBAR.LE gsb0, 0x0 ;  /* 0x00008000000079c5 */ /* 0x000fc40000010000 */
[----:B------:R-:W-:-:S04]  /*2b80*/  WARPGROUP.ARRIVE ;  /* 0x00000000000079c5 */ /* 0x000fc80000000000 */
[----:B------:R2:W-:Y:S01]  /*2b90*/  MUFU.TANH R113, R91 ;  /* 0x0000005b00717308 */ /* 0x0005e20000002400 */
[C---:B------:R-:W-:Y:S01]  /*2ba0*/  FMUL.FTZ R19, R0.reuse, R50 ;  /* 0x0000003200137220 */ /* 0x040fe20000410000 */
[----:B----4-:R-:W-:Y:S01]  /*2bb0*/  FSEL R15, R15, -INF , P5 ;  /* 0xff8000000f0f7808 */ /* 0x010fe20002800000 */
[C---:B------:R-:W-:Y:S01]  /*2bc0*/  FMUL.FTZ R44, R0.reuse, R44 ;  /* 0x0000002c002c7220 */ /* 0x040fe20000410000 */
[C---:B------:R-:W-:Y:S01]  /*2bd0*/  FMUL.FTZ R46, R0.reuse, R46 ;  /* 0x0000002e002e7220 */ /* 0x040fe20000410000 */
[----:B------:R-:W-:Y:S01]  /*2be0*/  QGMMA.64x32x32.F32.E4M3.E4M3 R28, gdesc[UR48], R28, gsb0 ;  /* 0x00600000301c79f3 */ /* 0x000fe2000800081c */
[C---:B------:R-:W-:Y:S01]  /*2bf0*/  FMUL.FTZ R45, R0.reuse, R45 ;  /* 0x0000002d002d7220 */ /* 0x040fe20000410000 */
[----:B------:R-:W-:Y:S01]  /*2c00*/  FMUL.FTZ R53, R0, R53 ;  /* 0x0000003500357220 */ /* 0x000fe20000410000 */
[----:B------:R-:W-:Y:S01]  /*2c10*/  MUFU.TANH R105, R105 ;  /* 0x0000006900697308 */ /* 0x000fe20000002400 */
[----:B--2---:R-:W-:Y:S01]  /*2c20*/  FSEL R91, R106, -INF , P5 ;  /* 0xff8000006a5b7808 */ /* 0x004fe20002800000 */
[----:B------:R-:W-:Y:S01]  /*2c30*/  FMUL.FTZ R55, R0, R55 ;  /* 0x0000003700377220 */ /* 0x000fe20000410000 */
[----:B------:R-:W-:Y:S01]  /*2c40*/  ISETP.GT.AND P5, PT, R6, 0x29, PT ;  /* 0x000000290600780c */ /* 0x000fe20003fa4270 */
[C---:B------:R-:W-:Y:S01]  /*2c50*/  FMUL.FTZ R51, R0.reuse, R51 ;  /* 0x0000003300337220 */ /* 0x040fe20000410000 */
[----:B------:R-:W-:Y:S01]  /*2c60*/  FMNMX.FTZ R78, R91, R78, !PT ;  /* 0x0000004e5b4e7209 */ /* 0x000fe20007810000 */
[----:B------:R-:W-:Y:S01]  /*2c70*/  FMUL.FTZ R47, R0, R47 ;  /* 0x0000002f002f7220 */ /* 0x000fe20000410000 */
[----:B-1----:R-:W-:Y:S01]  /*2c80*/  FSEL R97, R82, -INF , P6 ;  /* 0xff80000052617808 */ /* 0x002fe20003000000 */
[----:B------:R-:W1:Y:S01]  /*2c90*/  MUFU.TANH R83, R83 ;  /* 0x0000005300537308 */ /* 0x000e620000002400 */
[----:B------:R-:W-:Y:S01]  /*2ca0*/  FMNMX.FTZ R78, R95, R78, !PT ;  /* 0x0000004e5f4e7209 */ /* 0x000fe20007810000 */
[C---:B------:R-:W-:Y:S01]  /*2cb0*/  FMUL.FTZ R49, R0.reuse, R49 ;  /* 0x0000003100317220 */ /* 0x040fe20000410000 */
[C---:B------:R-:W-:Y:S01]  /*2cc0*/  FMUL.FTZ R52, R0.reuse, R52 ;  /* 0x0000003400347220 */ /* 0x040fe20000410000 */
[C---:B------:R-:W-:Y:S01]  /*2cd0*/  FMUL.FTZ R57, R0.reuse, R57 ;  /* 0x0000003900397220 */ /* 0x040fe20000410000 */
[----:B------:R-:W-:Y:S01]  /*2ce0*/  FMNMX.FTZ R78, R89, R78, !PT ;  /* 0x0000004e594e7209 */ /* 0x000fe20007810000 */
[C---:B------:R-:W-:Y:S01]  /*2cf0*/  FMUL.FTZ R56, R0.reuse, R56 ;  /* 0x0000003800387220 */ /* 0x040fe20000410000 */
[C---:B------:R-:W-:Y:S01]  /*2d00*/  FMUL.FTZ R58, R0.reuse, R58 ;  /* 0x0000003a003a7220 */ /* 0x040fe20000410000 */
[----:B------:R-:W-:Y:S01]  /*2d10*/  MUFU.TANH R86, R86 ;  /* 0x0000005600567308 */ /* 0x000fe20000002400 */
[----:B------:R-:W-:Y:S01]  /*2d20*/  FMUL.FTZ R48, R0, R48 ;  /* 0x0000003000307220 */ /* 0x000fe20000410000 */
[----:B------:R-:W-:-:S06]  /*2d30*/  IMAD.MOV.U32 R106, RZ, RZ, R25 ;  /* 0x000000ffff6a7224 */ /* 0x000fcc00078e0019 */
[----:B------:R-:W2:Y:S01]  /*2d40*/  MUFU.TANH R77, R77 ;  /* 0x0000004d004d7308 */ /* 0x000ea20000002400 */
[----:B-1----:R-:W-:-:S07]  /*2d50*/  FSEL R93, R83, -INF , P5 ;  /* 0xff800000535d7808 */ /* 0x002fce0002800000 */
[----:B------:R1:W3:Y:S08]  /*2d60*/  MUFU.TANH R20, R87 ;  /* 0x0000005700147308 */ /* 0x0002f00000002400 */
[----:B------:R4:W5:Y:S01]  /*2d70*/  MUFU.TANH R27, R80 ;  /* 0x00000050001b7308 */ /* 0x0009620000002400 */
[----:B-1----:R-:W-:Y:S02]  /*2d80*/  FSEL R87, R12, -INF , P3 ;  /* 0xff8000000c577808 */ /* 0x002fe40001800000 */
[----:B--2---:R-:W-:-:S02]  /*2d90*/  FSEL R23, R77, -INF , P3 ;  /* 0xff8000004d177808 */ /* 0x004fc40001800000 */
[----:B------:R-:W-:Y:S02]  /*2da0*/  FMNMX.FTZ R78, R87, R78, !PT ;  /* 0x0000004e574e7209 */ /* 0x000fe40007810000 */
[----:B------:R-:W-:Y:S01]  /*2db0*/  ISETP.GT.AND P3, PT, R6, 0x38, PT ;  /* 0x000000380600780c */ /* 0x000fe20003f64270 */
[----:B------:R-:W1:Y:S01]  /*2dc0*/  MUFU.TANH R90, R90 ;  /* 0x0000005a005a7308 */ /* 0x000e620000002400 */
[----:B------:R-:W-:Y:S01]  /*2dd0*/  FMNMX.FTZ R78, R97, R78, !PT ;  /* 0x0000004e614e7209 */ /* 0x000fe20007810000 */
[----:B----4-:R-:W-:Y:S01]  /*2de0*/  FMUL.FTZ R80, R0, R59 ;  /* 0x0000003b00507220 */ /* 0x010fe20000410000 */
[----:B---3--:R-:W-:Y:S02]  /*2df0*/  FSEL R99, R20, -INF , P2 ;  /* 0xff80000014637808 */ /* 0x008fe40001000000 */
[----:B------:R-:W-:-:S03]  /*2e00*/  FMNMX.FTZ R78, R93, R78, !PT ;  /* 0x0000004e5d4e7209 */ /* 0x000fc60007810000 */
[----:B------:R2:W-:Y:S01]  /*2e10*/  MUFU.TANH R135, R19 ;  /* 0x0000001300877308 */ /* 0x0005e20000002400 */
[----:B-----5:R-:W-:Y:S01]  /*2e20*/  FSEL R27, R27, -INF , P6 ;  /* 0xff8000001b1b7808 */ /* 0x020fe20003000000 */
[----:B------:R-:W-:Y:S02]  /*2e30*/  WARPGROUP.DEPBAR.LE gsb0, 0x0 ;  /* 0x00008000000079c5 */ /* 0x000fe40000010000 */
[----:B------:R-:W-:Y:S01]  /*2e40*/  ISETP.GT.AND P6, PT, R6, 0x39, PT ;  /* 0x000000390600780c */ /* 0x000fe20003fc4270 */
[C---:B------:R-:W-:Y:S01]  /*2e50*/  FMUL.FTZ R20, R0.reuse, R31 ;  /* 0x0000001f00147220 */ /* 0x040fe20000410000 */
[C---:B------:R-:W-:Y:S01]  /*2e60*/  FMUL.FTZ R32, R0.reuse, R32 ;  /* 0x0000002000207220 */ /* 0x040fe20000410000 */
[C---:B------:R-:W-:Y:S01]  /*2e70*/  FMUL.FTZ R34, R0.reuse, R34 ;  /* 0x0000002200227220 */ /* 0x040fe20000410000 */
[----:B------:R-:W-:Y:S01]  /*2e80*/  MUFU.TANH R88, R88 ;  /* 0x0000005800587308 */ /* 0x000fe20000002400 */
[----:B--2---:R-:W-:Y:S01]  /*2e90*/  FSEL R19, R105, -INF , P4 ;  /* 0xff80000069137808 */ /* 0x004fe20002000000 */
[----:B------:R-:W-:Y:S01]  /*2ea0*/  FMUL.FTZ R28, R0, R28 ;  /* 0x0000001c001c7220 */ /* 0x000fe20000410000 */
[----:B------:R-:W-:Y:S01]  /*2eb0*/  ISETP.GT.AND P4, PT, R6, 0x30, PT ;  /* 0x000000300600780c */ /* 0x000fe20003f84270 */
[----:B------:R-:W-:Y:S01]  /*2ec0*/  FMUL.FTZ R30, R0, R30 ;  /* 0x0000001e001e7220 */ /* 0x000fe20000410000 */
[----:B-1----:R-:W-:Y:S01]  /*2ed0*/  FSEL R109, R90, -INF , P3 ;  /* 0xff8000005a6d7808 */ /* 0x002fe20001800000 */
[----:B------:R-:W-:Y:S01]  /*2ee0*/  FMUL.FTZ R38, R0, R38 ;  /* 0x0000002600267220 */ /* 0x000fe20000410000 */
[----:B------:R-:W-:Y:S01]  /*2ef0*/  FSEL R101, R86, -INF , P4 ;  /* 0xff80000056657808 */ /* 0x000fe20002000000 */
[----:B------:R-:W-:Y:S01]  /*2f00*/  MUFU.TANH R84, R84 ;  /* 0x0000005400547308 */ /* 0x000fe20000002400 */
[----:B------:R-:W-:Y:S01]  /*2f10*/  FSEL R113, R113, -INF , P6 ;  /* 0xff80000071717808 */ /* 0x000fe20003000000 */
[C---:B------:R-:W-:Y:S01]  /*2f20*/  FMUL.FTZ R42, R0.reuse, R42 ;  /* 0x0000002a002a7220 */ /* 0x040fe20000410000 */
[----:B------:R-:W-:Y:S01]  /*2f30*/  FMNMX.FTZ R78, R101, R78, !PT ;  /* 0x0000004e654e7209 */ /* 0x000fe20007810000 */
[C---:B------:R-:W-:Y:S01]  /*2f40*/  FMUL.FTZ R36, R0.reuse, R36 ;  /* 0x0000002400247220 */ /* 0x040fe20000410000 */
[C---:B------:R-:W-:Y:S01]  /*2f50*/  FMUL.FTZ R33, R0.reuse, R33 ;  /* 0x0000002100217220 */ /* 0x040fe20000410000 */
[C---:B------:R-:W-:Y:S01]  /*2f60*/  FMUL.FTZ R37, R0.reuse, R37 ;  /* 0x0000002500257220 */ /* 0x040fe20000410000 */
[----:B------:R-:W-:Y:S01]  /*2f70*/  FMNMX.FTZ R78, R99, R78, !PT ;  /* 0x0000004e634e7209 */ /* 0x000fe20007810000 */
[----:B------:R-:W1:Y:S01]  /*2f80*/  MUFU.TANH R62, R62 ;  /* 0x0000003e003e7308 */ /* 0x000e620000002400 */
[C---:B------:R-:W-:Y:S01]  /*2f90*/  FMUL.FTZ R40, R0.reuse, R40 ;  /* 0x0000002800287220 */ /* 0x040fe20000410000 */
[----:B------:R-:W-:Y:S01]  /*2fa0*/  FMUL.FTZ R41, R0, R41 ;  /* 0x0000002900297220 */ /* 0x000fe20000410000 */
[----:B------:R-:W-:Y:S01]  /*2fb0*/  FMNMX.FTZ R78, R109, R78, !PT ;  /* 0x0000004e6d4e7209 */ /* 0x000fe20007810000 */
[----:B------:R-:W-:-:S03]  /*2fc0*/  IMAD.MOV.U32 R90, RZ, RZ, R25 ;  /* 0x000000ffff5a7224 */ /* 0x000fc600078e0019 */
[----:B------:R-:W-:Y:S01]  /*2fd0*/  FMNMX.FTZ R78, R113, R78, !PT ;  /* 0x0000004e714e7209 */ /* 0x000fe20007810000 */
[----:B------:R-:W2:Y:S08]  /*2fe0*/  MUFU.TANH R60, R60 ;  /* 0x0000003c003c7308 */ /* 0x000eb00000002400 */
[----:B------:R-:W-:Y:S08]  /*2ff0*/  MUFU.TANH R65, R65 ;  /* 0x0000004100417308 */ /* 0x000ff00000002400 */
[----:B------:R-:W-:Y:S08]  /*3000*/  MUFU.TANH R85, R85 ;  /* 0x0000005500557308 */ /* 0x000ff00000002400 */
[----:B------:R-:W-:Y:S08]  /*3010*/  MUFU.TANH R63, R63 ;  /* 0x0000003f003f7308 */ /* 0x000ff00000002400 */
[----:B------:R-:W3:Y:S08]  /*3020*/  MUFU.TANH R69, R69 ;  /* 0x0000004500457308 */ /* 0x000ef00000002400 */
[----:B------:R4:W-:Y:S08]  /*3030*/  MUFU.TANH R24, R45 ;  /* 0x0000002d00187308 */ /* 0x0009f00000002400 */
[----:B------:R-:W5:Y:S01]  /*3040*/  MUFU.TANH R44, R44 ;  /* 0x0000002c002c7308 */ /* 0x000f620000002400 */
[----:B----4-:R-:W-:-:S07]  /*3050*/  FMUL.FTZ R45, R0, R54 ;  /* 0x00000036002d7220 */ /* 0x010fce0000410000 */
[----:B------:R-:W4:Y:S08]  /*3060*/  MUFU.TANH R46, R46 ;  /* 0x0000002e002e7308 */ /* 0x000f300000002400 */
[----:B------:R-:W-:Y:S08]  /*3070*/  MUFU.TANH R66, R66 ;  /* 0x0000004200427308 */ /* 0x000ff00000002400 */
[----:B------:R0:W-:Y:S08]  /*3080*/  MUFU.TANH R139, R45 ;  /* 0x0000002d008b7308 */ /* 0x0001f00000002400 */
[----:B------:R2:W-:Y:S01]  /*3090*/  MUFU.TANH R54, R53 ;  /* 0x0000003500367308 */ /* 0x0005e20000002400 */
[----:B0-----:R-:W-:Y:S01]  /*30a0*/  FSEL R45, R14, -INF , P5 ;  /* 0xff8000000e2d7808 */ /* 0x001fe20002800000 */
[----:B------:R-:W-:Y:S01]  /*30b0*/  FMUL.FTZ R14, R0, R29 ;  /* 0x0000001d000e7220 */ /* 0x000fe20000410000 */
[----:B------:R-:W-:-:S04]  /*30c0*/  ISETP.GT.AND P5, PT, R6, 0x40, PT ;  /* 0x000000400600780c */ /* 0x000fc80003fa4270 */
[----:B-1----:R-:W-:Y:S01]  /*30d0*/  FSEL R111, R62, -INF , P5 ;  /* 0xff8000003e6f7808 */ /* 0x002fe20002800000 */
[----:B------:R0:W-:Y:S01]  /*30e0*/  MUFU.TANH R141, R55 ;  /* 0x00000037008d7308 */ /* 0x0001e20000002400 */
[----:B--2---:R-:W-:Y:S01]  /*30f0*/  FSEL R53, R26, -INF , P6 ;  /* 0xff8000001a357808 */ /* 0x004fe20003000000 */
[----:B------:R-:W-:Y:S01]  /*3100*/  FMUL.FTZ R26, R0, R39 ;  /* 0x00000027001a7220 */ /* 0x000fe20000410000 */
[----:B------:R-:W-:Y:S02]  /*3110*/  FMNMX.FTZ R78, R111, R78, !PT ;  /* 0x0000004e6f4e7209 */ /* 0x000fe40007810000 */
[----:B------:R-:W-:-:S03]  /*3120*/  ISETP.GT.AND P6, PT, R6, 0x50, PT ;  /* 0x000000500600780c */ /* 0x000fc60003fc4270 */
[----:B------:R1:W-:Y:S01]  /*3130*/  MUFU.TANH R137, R51 ;  /* 0x0000003300897308 */ /* 0x0003e20000002400 */
[----:B0-----:R-:W-:Y:S02]  /*3140*/  FSEL R55, R60, -INF , P5 ;  /* 0xff8000003c377808 */ /* 0x001fe40002800000 */
[----:B------:R-:W-:-:S04]  /*3150*/  ISETP.GT.AND P5, PT, R6, 0x51, PT ;  /* 0x000000510600780c */ /* 0x000fc80003fa4270 */
[----:B---3--:R-:W-:Y:S01]  /*3160*/  FSEL R31, R69, -INF , P5 ;  /* 0xff800000451f7808 */ /* 0x008fe20002800000 */
[----:B------:R0:W-:Y:S01]  /*3170*/  MUFU.TANH R131, R47 ;  /* 0x0000002f00837308 */ /* 0x0001e20000002400 */
[----:B-1----:R-:W-:Y:S01]  /*3180*/  FSEL R51, R88, -INF , P3 ;  /* 0xff80000058337808 */ /* 0x002fe20001800000 */
[----:B------:R-:W-:Y:S01]  /*3190*/  IMAD.MOV.U32 R88, RZ, RZ, R25 ;  /* 0x000000ffff587224 */ /* 0x000fe200078e0019 */
[----:B------:R-:W-:-:S04]  /*31a0*/  ISETP.GT.AND P3, PT, R6, 0x49, PT ;  /* 0x000000490600780c */ /* 0x000fc80003f64270 */
[----:B------:R-:W-:Y:S01]  /*31b0*/  FSEL R29, R65, -INF , P3 ;  /* 0xff800000411d7808 */ /* 0x000fe20001800000 */
[----:B------:R-:W1:Y:S01]  /*31c0*/  MUFU.TANH R70, R70 ;  /* 0x0000004600467308 */ /* 0x000e620000002400 */
[----:B0-----:R-:W-:Y:S02]  /*31d0*/  FSEL R47, R84, -INF , P4 ;  /* 0xff800000542f7808 */ /* 0x001fe40002000000 */
[C---:B------:R-:W-:Y:S02]  /*31e0*/  ISETP.GT.AND P4, PT, R6.reuse, 0x41, PT ;  /* 0x000000410600780c */ /* 0x040fe40003f84270 */
[----:B------:R-:W-:Y:S02]  /*31f0*/  FSEL R119, R119, -INF , P3 ;  /* 0xff80000077777808 */ /* 0x000fe40001800000 */
[----:B------:R-:W-:Y:S01]  /*3200*/  ISETP.GT.AND P3, PT, R6, 0x60, PT ;  /* 0x000000600600780c */ /* 0x000fe20003f64270 */
[----:B------:R-:W0:Y:S01]  /*3210*/  MUFU.TANH R20, R20 ;  /* 0x0000001400147308 */ /* 0x000e220000002400 */
[----:B------:R-:W-:-:S02]  /*3220*/  FSEL R115, R63, -INF , P4 ;  /* 0xff8000003f737808 */ /* 0x000fc40002000000 */
[----:B-----5:R-:W-:Y:S02]  /*3230*/  FSEL R69, R44, -INF , P3 ;  /* 0xff8000002c457808 */ /* 0x020fe40001800000 */
[----:B----4-:R-:W-:Y:S02]  /*3240*/  FSEL R133, R46, -INF , P3 ;  /* 0xff8000002e857808 */ /* 0x010fe40001800000 */
[----:B------:R-:W-:Y:S01]  /*3250*/  FMNMX.FTZ R78, R115, R78, !PT ;  /* 0x0000004e734e7209 */ /* 0x000fe20007810000 */
[----:B------:R-:W-:Y:S01]  /*3260*/  MUFU.TANH R61, R61 ;  /* 0x0000003d003d7308 */ /* 0x000fe20000002400 */
[----:B------:R-:W-:Y:S02]  /*3270*/  ISETP.GT.AND P3, PT, R6, 0x71, PT ;  /* 0x000000710600780c */ /* 0x000fe40003f64270 */
[----:B-1----:R-:W-:Y:S02]  /*3280*/  FSEL R121, R70, -INF , P6 ;  /* 0xff80000046797808 */ /* 0x002fe40003000000 */
[----:B------:R-:W-:-:S03]  /*3290*/  FSEL R141, R141, -INF , P3 ;  /* 0xff8000008d8d7808 */ /* 0x000fc60001800000 */
[----:B------:R1:W-:Y:S08]  /*32a0*/  MUFU.TANH R50, R49 ;  /* 0x0000003100327308 */ /* 0x0003f00000002400 */
[----:B------:R-:W-:Y:S01]  /*32b0*/  MUFU.TANH R68, R68 ;  /* 0x0000004400447308 */ /* 0x000fe20000002400 */
[----:B-1----:R-:W-:Y:S02]  /*32c0*/  FSEL R49, R85, -INF , P2 ;  /* 0xff80000055317808 */ /* 0x002fe40001000000 */
[----:B------:R-:W-:-:S02]  /*32d0*/  ISETP.GT.AND P2, PT, R6, 0x48, PT ;  /* 0x000000480600780c */ /* 0x000fc40003f44270 */
[----:B------:R-:W-:Y:S02]  /*32e0*/  FSEL R85, R54, -INF , P3 ;  /* 0xff80000036557808 */ /* 0x000fe40001800000 */
[----:B------:R-:W-:Y:S01]  /*32f0*/  FSEL R117, R66, -INF , P2 ;  /* 0xff80000042757808 */ /* 0x000fe20001000000 */
[----:B------:R-:W1:Y:S01]  /*3300*/  MUFU.TANH R71, R71 ;  /* 0x0000004700477308 */ /* 0x000e620000002400 */
[----:B------:R-:W-:Y:S02]  /*3310*/  ISETP.GT.AND P3, PT, R6, 0x81, PT ;  /* 0x000000810600780c */ /* 0x000fe40003f64270 */
[----:B------:R-:W-:Y:S02]  /*3320*/  FMNMX.FTZ R78, R117, R78, !PT ;  /* 0x0000004e754e7209 */ /* 0x000fe40007810000 */
[----:B0-----:R-:W-:Y:S01]  /*3330*/  FSEL R149, R20, -INF , P3 ;  /* 0xff80000014957808 */ /* 0x001fe20001800000 */
[----:B------:R-:W-:Y:S01]  /*3340*/  FMUL.FTZ R20, R0, R43 ;  /* 0x0000002b00147220 */ /* 0x000fe20000410000 */
[----:B------:R-:W-:Y:S01]  /*3350*/  FMNMX.FTZ R78, R119, R78, !PT ;  /* 0x0000004e774e7209 */ /* 0x000fe20007810000 */
[----:B------:R-:W0:Y:S03]  /*3360*/  MUFU.TANH R64, R64 ;  /* 0x0000004000407308 */ /* 0x000e260000002400 */
[----:B------:R-:W-:-:S05]  /*3370*/  FMNMX.FTZ R78, R121, R78, !PT ;  /* 0x0000004e794e7209 */ /* 0x000fca0007810000 */
[----:B------:R-:W2:Y:S01]  /*3380*/  MUFU.TANH R74, R74 ;  /* 0x0000004a004a7308 */ /* 0x000ea20000002400 */
[----:B-1----:R-:W-:Y:S02]  /*3390*/  FSEL R123, R71, -INF , P5 ;  /* 0xff800000477b7808 */ /* 0x002fe40002800000 */
[----:B------:R-:W-:Y:S02]  /*33a0*/  ISETP.GT.AND P5, PT, R6, 0x68, PT ;  /* 0x000000680600780c */ /* 0x000fe40003fa4270 */
[----:B------:R-:W-:Y:S02]  /*33b0*/  FMNMX.FTZ R78, R123, R78, !PT ;  /* 0x0000004e7b4e7209 */ /* 0x000fe40007810000 */
[----:B------:R-:W-:Y:S01]  /*33c0*/  FSEL R135, R135, -INF , P5 ;  /* 0xff80000087877808 */ /* 0x000fe20002800000 */
[----:B------:R-:W1:Y:S01]  /*33d0*/  MUFU.TANH R52, R52 ;  /* 0x0000003400347308 */ /* 0x000e620000002400 */
[----:B0-----:R-:W-:Y:S02]  /*33e0*/  FSEL R59, R64, -INF , P2 ;  /* 0xff800000403b7808 */ /* 0x001fe40001000000 */
[----:B------:R-:W-:-:S04]  /*33f0*/  ISETP.GT.AND P2, PT, R6, 0x59, PT ;  /* 0x000000590600780c */ /* 0x000fc80003f44270 */
[----:B------:R-:W-:Y:S01]  /*3400*/  FSEL R65, R76, -INF , P2 ;  /* 0xff8000004c417808 */ /* 0x000fe20001000000 */
[----:B------:R0:W-:Y:S01]  /*3410*/  MUFU.TANH R12, R57 ;  /* 0x00000039000c7308 */ /* 0x0001e20000002400 */
[----:B------:R-:W-:Y:S02]  /*3420*/  FSEL R129, R129, -INF , P2 ;  /* 0xff80000081817808 */ /* 0x000fe40001000000 */
[----:B------:R-:W-:-:S04]  /*3430*/  ISETP.GT.AND P2, PT, R6, 0x70, PT ;  /* 0x000000700600780c */ /* 0x000fc80003f44270 */
[----:B------:R-:W-:Y:S01]  /*3440*/  FSEL R139, R139, -INF , P2 ;  /* 0xff8000008b8b7808 */ /* 0x000fe20001000000 */
[----:B------:R-:W-:Y:S01]  /*3450*/  MUFU.TANH R32, R32 ;  /* 0x0000002000207308 */ /* 0x000fe20000002400 */
[----:B0-----:R-:W-:Y:S02]  /*3460*/  FSEL R57, R61, -INF , P4 ;  /* 0xff8000003d397808 */ /* 0x001fe40002000000 */
[----:B------:R-:W-:Y:S02]  /*3470*/  ISETP.GT.AND P4, PT, R6, 0x58, PT ;  /* 0x000000580600780c */ /* 0x000fe40003f84270 */
[----:B------:R-:W-:Y:S02]  /*3480*/  FSEL R61, R68, -INF , P6 ;  /* 0xff800000443d7808 */ /* 0x000fe40003000000 */
[----:B------:R-:W-:Y:S01]  /*3490*/  ISETP.GT.AND P6, PT, R6, 0x61, PT ;  /* 0x000000610600780c */ /* 0x000fe20003fc4270 */
[----:B------:R-:W0:Y:S01]  /*34a0*/  MUFU.TANH R34, R34 ;  /* 0x0000002200227308 */ /* 0x000e220000002400 */
[----:B--2---:R-:W-:-:S02]  /*34b0*/  FSEL R125, R74, -INF , P4 ;  /* 0xff8000004a7d7808 */ /* 0x004fc40002000000 */
[----:B------:R-:W-:Y:S01]  /*34c0*/  FSEL R71, R24, -INF , P6 ;  /* 0xff80000018477808 */ /* 0x000fe20003000000 */
[----:B------:R-:W-:Y:S01]  /*34d0*/  FMUL.FTZ R24, R0, R35 ;  /* 0x0000002300187220 */ /* 0x000fe20000410000 */
[----:B------:R-:W-:Y:S02]  /*34e0*/  FMNMX.FTZ R78, R125, R78, !PT ;  /* 0x0000004e7d4e7209 */ /* 0x000fe40007810000 */
[----:B-1----:R-:W-:Y:S01]  /*34f0*/  FSEL R83, R52, -INF , P2 ;  /* 0xff80000034537808 */ /* 0x002fe20001000000 */
[----:B------:R-:W1:Y:S01]  /*3500*/  MUFU.TANH R72, R72 ;  /* 0x0000004800487308 */ /* 0x000e620000002400 */
[----:B------:R-:W-:Y:S02]  /*3510*/  FMNMX.FTZ R78, R129, R78, !PT ;  /* 0x0000004e814e7209 */ /* 0x000fe40007810000 */
[----:B------:R-:W-:Y:S02]  /*3520*/  ISETP.GT.AND P2, PT, R6, 0x88, PT ;  /* 0x000000880600780c */ /* 0x000fe40003f44270 */
[----:B------:R-:W-:-:S02]  /*3530*/  FSEL R131, R131, -INF , P6 ;  /* 0xff80000083837808 */ /* 0x000fc40003000000 */
[----:B------:R-:W-:Y:S01]  /*3540*/  FMNMX.FTZ R78, R133, R78, !PT ;  /* 0x0000004e854e7209 */ /* 0x000fe20007810000 */
[----:B------:R-:W2:Y:S01]  /*3550*/  MUFU.TANH R20, R20 ;  /* 0x0000001400147308 */ /* 0x000ea20000002400 */
[----:B0-----:R-:W-:Y:S02]  /*3560*/  FSEL R151, R34, -INF , P2 ;  /* 0xff80000022977808 */ /* 0x001fe40001000000 */
[----:B------:R-:W-:Y:S02]  /*3570*/  FSEL R107, R32, -INF , P2 ;  /* 0xff800000206b7808 */ /* 0x000fe40001000000 */
[C---:B------:R-:W-:Y:S02]  /*3580*/  ISETP.GT.AND P2, PT, R6.reuse, 0x99, PT ;  /* 0x000000990600780c */ /* 0x040fe40003f44270 */
[----:B------:R-:W-:Y:S01]  /*3590*/  ISETP.GT.AND P6, PT, R6, 0x78, PT ;  /* 0x000000780600780c */ /* 0x000fe20003fc4270 */
[----:B------:R-:W0:Y:S01]  /*35a0*/  MUFU.TANH R56, R56 ;  /* 0x0000003800387308 */ /* 0x000e220000002400 */
[----:B-1----:R-:W-:-:S02]  /*35b0*/  FSEL R63, R72, -INF , P4 ;  /* 0xff800000483f7808 */ /* 0x002fc40002000000 */
[----:B------:R-:W-:Y:S02]  /*35c0*/  ISETP.GT.AND P4, PT, R6, 0x69, PT ;  /* 0x000000690600780c */ /* 0x000fe40003f84270 */
[----:B------:R-:W-:Y:S02]  /*35d0*/  FMNMX.FTZ R78, R131, R78, !PT ;  /* 0x0000004e834e7209 */ /* 0x000fe40007810000 */
[----:B------:R-:W-:Y:S01]  /*35e0*/  FSEL R137, R137, -INF , P4 ;  /* 0xff80000089897808 */ /* 0x000fe20002000000 */
[----:B------:R-:W1:Y:S01]  /*35f0*/  MUFU.TANH R58, R58 ;  /* 0x0000003a003a7308 */ /* 0x000e620000002400 */
[----:B--2---:R-:W-:Y:S02]  /*3600*/  FSEL R161, R20, -INF , P2 ;  /* 0xff80000014a17808 */ /* 0x004fe40001000000 */
[----:B------:R-:W-:Y:S02]  /*3610*/  FMNMX.FTZ R20, R5, R4, !PT ;  /* 0x0000000405147209 */ /* 0x000fe40007810000 */
[----:B------:R-:W-:-:S02]  /*3620*/  FMNMX.FTZ R78, R135, R78, !PT ;  /* 0x0000004e874e7209 */ /* 0x000fc40007810000 */
[----:B------:R-:W-:Y:S01]  /*3630*/  FMNMX.FTZ R20, R7, R20, !PT ;  /* 0x0000001407147209 */ /* 0x000fe20007810000 */
[----:B------:R-:W2:Y:S01]  /*3640*/  MUFU.TANH R24, R24 ;  /* 0x0000001800187308 */ /* 0x000ea20000002400 */
[----:B0-----:R-:W-:Y:S02]  /*3650*/  FSEL R39, R56, -INF , P6 ;  /* 0xff80000038277808 */ /* 0x001fe40003000000 */
[----:B------:R-:W-:Y:S02]  /*3660*/  FMNMX.FTZ R78, R137, R78, !PT ;  /* 0x0000004e894e7209 */ /* 0x000fe40007810000 */
[----:B------:R-:W-:Y:S02]  /*3670*/  FSEL R77, R50, -INF , P4 ;  /* 0xff800000324d7808 */ /* 0x000fe40002000000 */
[----:B------:R-:W-:Y:S01]  /*3680*/  FMNMX.FTZ R78, R139, R78, !PT ;  /* 0x0000004e8b4e7209 */ /* 0x000fe20007810000 */
[----:B------:R-:W0:Y:S01]  /*3690*/  MUFU.TANH R48, R48 ;  /* 0x0000003000307308 */ /* 0x000e220000002400 */
[----:B-1----:R-:W-:-:S02]  /*36a0*/  FSEL R143, R58, -INF , P6 ;  /* 0xff8000003a8f7808 */ /* 0x002fc40003000000 */
[C---:B------:R-:W-:Y:S02]  /*36b0*/  ISETP.GT.AND P6, PT, R6.reuse, 0x89, PT ;  /* 0x000000890600780c */ /* 0x040fe40003fc4270 */
[----:B------:R-:W-:Y:S02]  /*36c0*/  ISETP.GT.AND P4, PT, R6, 0x80, PT ;  /* 0x000000800600780c */ /* 0x000fe40003f84270 */
[----:B------:R-:W-:Y:S01]  /*36d0*/  FMNMX.FTZ R78, R141, R78, !PT ;  /* 0x0000004e8d4e7209 */ /* 0x000fe20007810000 */
[----:B------:R-:W1:Y:S01]  /*36e0*/  MUFU.TANH R80, R80 ;  /* 0x0000005000507308 */ /* 0x000e620000002400 */
[----:B--2---:R-:W-:Y:S02]  /*36f0*/  FSEL R153, R24, -INF , P6 ;  /* 0xff80000018997808 */ /* 0x004fe40003000000 */
[----:B------:R-:W-:Y:S02]  /*3700*/  FMNMX.FTZ R24, R9, R20, !PT ;  /* 0x0000001409187209 */ /* 0x000fe40007810000 */
[----:B------:R-:W-:-:S02]  /*3710*/  FMNMX.FTZ R78, R143, R78, !PT ;  /* 0x0000004e8f4e7209 */ /* 0x000fc40007810000 */
[----:B------:R-:W-:Y:S01]  /*3720*/  FMNMX.FTZ R24, R11, R24, !PT ;  /* 0x000000180b187209 */ /* 0x000fe20007810000 */
[----:B------:R-:W2:Y:S01]  /*3730*/  MUFU.TANH R28, R28 ;  /* 0x0000001c001c7308 */ /* 0x000ea20000002400 */
[----:B0-----:R-:W-:Y:S02]  /*3740*/  FSEL R35, R48, -INF , P5 ;  /* 0xff80000030237808 */ /* 0x001fe40002800000 */
[----:B------:R-:W-:Y:S02]  /*3750*/  ISETP.GT.AND P5, PT, R6, 0x79, PT ;  /* 0x000000790600780c */ /* 0x000fe40003fa4270 */
[----:B------:R-:W-:Y:S02]  /*3760*/  FMNMX.FTZ R24, R13, R24, !PT ;  /* 0x000000180d187209 */ /* 0x000fe40007810000 */
[----:B------:R-:W-:Y:S01]  /*3770*/  FSEL R43, R12, -INF , P5 ;  /* 0xff8000000c2b7808 */ /* 0x000fe20002800000 */
[----:B------:R-:W0:Y:S01]  /*3780*/  MUFU.TANH R30, R30 ;  /* 0x0000001e001e7308 */ /* 0x000e220000002400 */
[----:B-1----:R-:W-:-:S02]  /*3790*/  FSEL R145, R80, -INF , P5 ;  /* 0xff80000050917808 */ /* 0x002fc40002800000 */
[----:B------:R-:W-:Y:S02]  /*37a0*/  FMNMX.FTZ R24, R15, R24, !PT ;  /* 0x000000180f187209 */ /* 0x000fe40007810000 */
[----:B------:R-:W-:Y:S02]  /*37b0*/  FMNMX.FTZ R78, R145, R78, !PT ;  /* 0x0000004e914e7209 */ /* 0x000fe40007810000 */
[----:B------:R-:W-:Y:S01]  /*37c0*/  ISETP.GT.AND P5, PT, R6, 0x90, PT ;  /* 0x000000900600780c */ /* 0x000fe20003fa4270 */
[----:B------:R-:W1:Y:S01]  /*37d0*/  MUFU.TANH R26, R26 ;  /* 0x0000001a001a7308 */ /* 0x000e620000002400 */
[----:B--2---:R-:W-:-:S07]  /*37e0*/  FSEL R103, R28, -INF , P4 ;  /* 0xff8000001c677808 */ /* 0x004fce0002000000 */
[----:B------:R-:W2:Y:S01]  /*37f0*/  MUFU.TANH R38, R38 ;  /* 0x0000002600267308 */ /* 0x000ea20000002400 */
[----:B0-----:R-:W-:Y:S02]  /*3800*/  FSEL R147, R30, -INF , P4 ;  /* 0xff8000001e937808 */ /* 0x001fe40002000000 */
[----:B------:R-:W-:Y:S02]  /*3810*/  ISETP.GT.AND P4, PT, R6, 0x91, PT ;  /* 0x000000910600780c */ /* 0x000fe40003f84270 */
[----:B------:R-:W-:-:S03]  /*3820*/  FMNMX.FTZ R78, R147, R78, !PT ;  /* 0x0000004e934e7209 */ /* 0x000fc60007810000 */
[----:B------:R-:W0:Y:S01]  /*3830*/  MUFU.TANH R14, R14 ;  /* 0x0000000e000e7308 */ /* 0x000e220000002400 */
[----:B-1----:R-:W-:Y:S02]  /*3840*/  FSEL R157, R26, -INF , P4 ;  /* 0xff8000001a9d7808 */ /* 0x002fe40002000000 */
[----:B------:R-:W-:Y:S02]  /*3850*/  FMNMX.FTZ R26, R19, R24, !PT ;  /* 0x00000018131a7209 */ /* 0x000fe40007810000 */
[----:B------:R-:W-:Y:S02]  /*3860*/  FMNMX.FTZ R78, R149, R78, !PT ;  /* 0x0000004e954e7209 */ /* 0x000fe40007810000 */
[----:B------:R-:W-:Y:S01]  /*3870*/  FMNMX.FTZ R26, R21, R26, !PT ;  /* 0x0000001a151a7209 */ /* 0x000fe20007810000 */
[----:B------:R-:W1:Y:S01]  /*3880*/  MUFU.TANH R42, R42 ;  /* 0x0000002a002a7308 */ /* 0x000e620000002400 */
[----:B------:R-:W-:Y:S02]  /*3890*/  FMNMX.FTZ R78, R151, R78, !PT ;  /* 0x0000004e974e7209 */ /* 0x000fe40007810000 */
[----:B------:R-:W-:-:S02]  /*38a0*/  FMNMX.FTZ R26, R23, R26, !PT ;  /* 0x0000001a171a7209 */ /* 0x000fc40007810000 */
[----:B--2---:R-:W-:Y:S02]  /*38b0*/  FSEL R155, R38, -INF , P5 ;  /* 0xff800000269b7808 */ /* 0x004fe40002800000 */
[----:B------:R-:W-:Y:S01]  /*38c0*/  FMNMX.FTZ R26, R27, R26, !PT ;  /* 0x0000001a1b1a7209 */ /* 0x000fe20007810000 */
[----:B------:R-:W-:Y:S01]  /*38d0*/  MUFU.TANH R38, R33 ;  /* 0x0000002100267308 */ /* 0x000fe20000002400 */
[----:B------:R-:W-:Y:S02]  /*38e0*/  FMNMX.FTZ R78, R153, R78, !PT ;  /* 0x0000004e994e7209 */ /* 0x000fe40007810000 */
[----:B------:R-:W-:Y:S02]  /*38f0*/  FMNMX.FTZ R28, R45, R26, !PT ;  /* 0x0000001a2d1c7209 */ /* 0x000fe40007810000 */
[----:B0-----:R-:W-:Y:S02]  /*3900*/  FSEL R105, R14, -INF , P3 ;  /* 0xff8000000e697808 */ /* 0x001fe40001800000 */
[----:B------:R-:W-:Y:S01]  /*3910*/  ISETP.GT.AND P3, PT, R6, 0x98, PT ;  /* 0x000000980600780c */ /* 0x000fe20003f64270 */
[----:B------:R-:W-:Y:S01]  /*3920*/  MUFU.TANH R44, R37 ;  /* 0x00000025002c7308 */ /* 0x000fe20000002400 */
[----:B------:R-:W-:-:S02]  /*3930*/  FMNMX.FTZ R78, R155, R78, !PT ;  /* 0x0000004e9b4e7209 */ /* 0x000fc40007810000 */
[----:B------:R-:W-:Y:S02]  /*3940*/  FMNMX.FTZ R28, R47, R28, !PT ;  /* 0x0000001c2f1c7209 */ /* 0x000fe40007810000 */
[----:B-1----:R-:W-:Y:S02]  /*3950*/  FSEL R159, R42, -INF , P3 ;  /* 0xff8000002a9f7808 */ /* 0x002fe40001800000 */
[----:B------:R-:W-:Y:S01]  /*3960*/  FMNMX.FTZ R78, R157, R78, !PT ;  /* 0x0000004e9d4e7209 */ /* 0x000fe20007810000 */
[----:B------:R0:W-:Y:S01]  /*3970*/  MUFU.TANH R42, R36 ;  /* 0x00000024002a7308 */ /* 0x0001e20000002400 */
[----:B------:R-:W-:Y:S02]  /*3980*/  FMNMX.FTZ R28, R49, R28, !PT ;  /* 0x0000001c311c7209 */ /* 0x000fe40007810000 */
[----:B------:R-:W-:Y:S02]  /*3990*/  FMNMX.FTZ R78, R159, R78, !PT ;  /* 0x0000004e9f4e7209 */ /* 0x000fe40007810000 */
[----:B------:R-:W-:-:S02]  /*39a0*/  FMNMX.FTZ R28, R51, R28, !PT ;  /* 0x0000001c331c7209 */ /* 0x000fc40007810000 */
[----:B------:R-:W-:Y:S01]  /*39b0*/  FMNMX.FTZ R78, R161, R78, !PT ;  /* 0x0000004ea14e7209 */ /* 0x000fe20007810000 */
[----:B------:R-:W1:Y:S01]  /*39c0*/  MUFU.TANH R40, R40 ;  /* 0x0000002800287308 */ /* 0x000e620000002400 */
[----:B------:R-:W-:-:S03]  /*39d0*/  FMNMX.FTZ R30, R53, R28, !PT ;  /* 0x0000001c351e7209 */ /* 0x000fc60007810000 */
[----:B------:R-:W2:Y:S01]  /*39e0*/  SHFL.BFLY PT, R127, R78, 0x2, 0x1f ;  /* 0x0c401f004e7f7f89 */ /* 0x000ea200000e0000 */
[----:B------:R-:W-:-:S03]  /*39f0*/  FMNMX.FTZ R30, R55, R30, !PT ;  /* 0x0000001e371e7209 */ /* 0x000fc60007810000 */
[----:B------:R-:W3:Y:S01]  /*3a00*/  MUFU.TANH R46, R41 ;  /* 0x00000029002e7308 */ /* 0x000ee20000002400 */
[----:B------:R-:W-:-:S04]  /*3a10*/  FMNMX.FTZ R30, R57, R30, !PT ;  /* 0x0000001e391e7209 */ /* 0x000fc80007810000 */
[----:B------:R-:W-:-:S04]  /*3a20*/  FMNMX.FTZ R30, R59, R30, !PT ;  /* 0x0000001e3b1e7209 */ /* 0x000fc80007810000 */
[----:B------:R-:W-:-:S04]  /*3a30*/  FMNMX.FTZ R32, R29, R30, !PT ;  /* 0x0000001e1d207209 */ /* 0x000fc80007810000 */
[----:B------:R-:W-:-:S04]  /*3a40*/  FMNMX.FTZ R32, R61, R32, !PT ;  /* 0x000000203d207209 */ /* 0x000fc80007810000 */
[----:B------:R-:W-:Y:S02]  /*3a50*/  FMNMX.FTZ R32, R31, R32, !PT ;  /* 0x000000201f207209 */ /* 0x000fe40007810000 */
[----:B--2---:R-:W-:Y:S02]  /*3a60*/  FMNMX.FTZ R6, R78, R127, !PT ;  /* 0x0000007f4e067209 */ /* 0x004fe40007810000 */
[----:B------:R-:W-:-:S03]  /*3a70*/  FMNMX.FTZ R32, R63, R32, !PT ;  /* 0x000000203f207209 */ /* 0x000fc60007810000 */
[----:B------:R-:W2:Y:S01]  /*3a80*/  SHFL.BFLY PT, R127, R6, 0x1, 0x1f ;  /* 0x0c201f00067f7f89 */ /* 0x000ea200000e0000 */
[----:B------:R-:W-:-:S04]  /*3a90*/  FMNMX.FTZ R34, R65, R32, !PT ;  /* 0x0000002041227209 */ /* 0x000fc80007810000 */
[----:B------:R-:W-:-:S04]  /*3aa0*/  FMNMX.FTZ R34, R69, R34, !PT ;  /* 0x0000002245227209 */ /* 0x000fc80007810000 */
[----:B------:R-:W-:-:S04]  /*3ab0*/  FMNMX.FTZ R34, R71, R34, !PT ;  /* 0x0000002247227209 */ /* 0x000fc80007810000 */
[----:B------:R-:W-:-:S04]  /*3ac0*/  FMNMX.FTZ R34, R35, R34, !PT ;  /* 0x0000002223227209 */ /* 0x000fc80007810000 */
[----:B0-----:R-:W-:-:S04]  /*3ad0*/  FMNMX.FTZ R36, R77, R34, !PT ;  /* 0x000000224d247209 */ /* 0x001fc80007810000 */
[----:B------:R-:W-:Y:S02]  /*3ae0*/  FMNMX.FTZ R36, R83, R36, !PT ;  /* 0x0000002453247209 */ /* 0x000fe40007810000 */
[----:B--2---:R-:W-:Y:S02]  /*3af0*/  FMNMX.FTZ R127, R6, R127, !PT ;  /* 0x0000007f067f7209 */ /* 0x004fe40007810000 */
[----:B------:R-:W-:Y:S02]  /*3b00*/  FMNMX.FTZ R36, R85, R36, !PT ;  /* 0x0000002455247209 */ /* 0x000fe40007810000 */
[C---:B------:R-:W-:Y:S01]  /*3b10*/  FSETP.NEU.FTZ.AND P0, PT, R127.reuse, -INF , PT ;  /* 0xff8000007f00780b */ /* 0x040fe20003f1d000 */
[----:B------:R-:W-:Y:S01]  /*3b20*/  FFMA.FTZ R12, R127, R126, -8 ;  /* 0xc10000007f0c7423 */ /* 0x000fe2000001007e */
[----:B------:R-:W-:-:S04]  /*3b30*/  FMNMX.FTZ R36, R39, R36, !PT ;  /* 0x0000002427247209 */ /* 0x000fc80007810000 */
[----:B------:R-:W-:Y:S02]  /*3b40*/  FMNMX.FTZ R48, R43, R36, !PT ;  /* 0x000000242b307209 */ /* 0x000fe40007810000 */
[----:B------:R-:W-:Y:S02]  /*3b50*/  FSEL R56, R12, RZ, P0 ;  /* 0x000000ff0c387208 */ /* 0x000fe40000000000 */
[----:B------:R-:W-:Y:S02]  /*3b60*/  FMNMX.FTZ R48, R103, R48, !PT ;  /* 0x0000003067307209 */ /* 0x000fe40007810000 */
[----:B------:R-:W-:Y:S01]  /*3b70*/  ISETP.NE.AND P0, PT, R108, RZ, PT ;  /* 0x000000ff6c00720c */ /* 0x000fe20003f05270 */
[--C-:B------:R-:W-:Y:S01]  /*3b80*/  FFMA.FTZ R117, R117, R126, -R56.reuse ;  /* 0x0000007e75757223 */ /* 0x100fe20000010838 */
[----:B------:R-:W-:Y:S01]  /*3b90*/  FMNMX.FTZ R48, R105, R48, !PT ;  /* 0x0000003069307209 */ /* 0x000fe20007810000 */
[-CC-:B------:R-:W-:Y:S01]  /*3ba0*/  FFMA.FTZ R89, R89, R126.reuse, -R56.reuse ;  /* 0x0000007e59597223 */ /* 0x180fe20000010838 */
[--C-:B------:R-:W-:Y:S01]  /*3bb0*/  FFMA.FTZ R121, R121, R126, -R56.reuse ;  /* 0x0000007e79797223 */ /* 0x100fe20000010838 */
[----:B------:R0:W-:Y:S01]  /*3bc0*/  MUFU.EX2 R32, R117 ;  /* 0x0000007500207308 */ /* 0x0001e20000000800 */
[----:B------:R-:W-:Y:S01]  /*3bd0*/  FMNMX.FTZ R48, R107, R48, !PT ;  /* 0x000000306b307209 */ /* 0x000fe20007810000 */
[-CC-:B------:R-:W-:Y:S01]  /*3be0*/  FFMA.FTZ R14, R91, R126.reuse, -R56.reuse ;  /* 0x0000007e5b0e7223 */ /* 0x180fe20000010838 */
[-CC-:B------:R-:W-:Y:S01]  /*3bf0*/  FFMA.FTZ R91, R123, R126.reuse, -R56.reuse ;  /* 0x0000007e7b5b7223 */ /* 0x180fe20000010838 */
[-CC-:B------:R-:W-:Y:S01]  /*3c00*/  FFMA.FTZ R125, R125, R126.reuse, -R56.reuse ;  /* 0x0000007e7d7d7223 */ /* 0x180fe20000010838 */
[----:B-1----:R-:W-:Y:S01]  /*3c10*/  FSEL R123, R40, -INF , P3 ;  /* 0xff800000287b7808 */ /* 0x002fe20001800000 */
[-CC-:B------:R-:W-:Y:S01]  /*3c20*/  FFMA.FTZ R109, R109, R126.reuse, -R56.reuse ;  /* 0x0000007e6d6d7223 */ /* 0x180fe20000010838 */
[-CC-:B------:R-:W-:Y:S01]  /*3c30*/  FFMA.FTZ R6, R67, R126.reuse, -R56.reuse ;  /* 0x0000007e43067223 */ /* 0x180fe20000010838 */
[----:B------:R1:W-:Y:S01]  /*3c40*/  MUFU.EX2 R20, R89 ;  /* 0x0000005900147308 */ /* 0x0003e20000000800 */
[----:B0-----:R-:W-:Y:S01]  /*3c50*/  FSEL R117, R38, -INF , P6 ;  /* 0xff80000026757808 */ /* 0x001fe20003000000 */
[-CC-:B------:R-:W-:Y:S01]  /*3c60*/  FFMA.FTZ R67, R95, R126.reuse, -R56.reuse ;  /* 0x0000007e5f437223 */ /* 0x180fe20000010838 */
[-CC-:B------:R-:W-:Y:S01]  /*3c70*/  FFMA.FTZ R95, R131, R126.reuse, -R56.reuse ;  /* 0x0000007e835f7223 */ /* 0x180fe20000010838 */
[--C-:B------:R-:W-:Y:S01]  /*3c80*/  FFMA.FTZ R33, R10, R126, -R56.reuse ;  /* 0x0000007e0a217223 */ /* 0x100fe20000010838 */
[----:B------:R-:W-:Y:S01]  /*3c90*/  FMNMX.FTZ R48, R117, R48, !PT ;  /* 0x0000003075307209 */ /* 0x000fe20007810000 */
[-CC-:B------:R-:W-:Y:S01]  /*3ca0*/  FFMA.FTZ R97, R97, R126.reuse, -R56.reuse ;  /* 0x0000007e61617223 */ /* 0x180fe20000010838 */
[-CC-:B------:R-:W-:Y:S01]  /*3cb0*/  FFMA.FTZ R101, R101, R126.reuse, -R56.reuse ;  /* 0x0000007e65657223 */ /* 0x180fe20000010838 */
[----:B------:R0:W-:Y:S01]  /*3cc0*/  MUFU.EX2 R34, R121 ;  /* 0x0000007900227308 */ /* 0x0001e20000000800 */
[-CC-:B-1----:R-:W-:Y:S01]  /*3cd0*/  FFMA.FTZ R89, R119, R126.reuse, -R56.reuse ;  /* 0x0000007e77597223 */ /* 0x182fe20000010838 */
[----:B------:R-:W-:Y:S01]  /*3ce0*/  FSEL R119, R42, -INF , P5 ;  /* 0xff8000002a777808 */ /* 0x000fe20002800000 */
[-CC-:B------:R-:W-:Y:S01]  /*3cf0*/  FFMA.FTZ R111, R111, R126.reuse, -R56.reuse ;  /* 0x0000007e6f6f7223 */ /* 0x180fe20000010838 */
[-CC-:B------:R-:W-:Y:S01]  /*3d00*/  FFMA.FTZ R10, R73, R126.reuse, -R56.reuse ;  /* 0x0000007e490a7223 */ /* 0x180fe20000010838 */
[--C-:B------:R-:W-:Y:S01]  /*3d10*/  FFMA.FTZ R37, R75, R126, -R56.reuse ;  /* 0x0000007e4b257223 */ /* 0x100fe20000010838 */
[----:B------:R-:W-:Y:S01]  /*3d20*/  FMNMX.FTZ R48, R119, R48, !PT ;  /* 0x0000003077307209 */ /* 0x000fe20007810000 */
        /* <DEDUP_REMOVED lines=10> */
[----:B---3--:R-:W-:Y:S01]  /*3dd0*/  FSEL R125, R46, -INF , P2 ;  /* 0xff8000002e7d7808 */ /* 0x008fe20001000000 */
[--C-:B------:R-:W-:Y:S01]  /*3de0*/  FFMA.FTZ R87, R115, R126, -R56.reuse ;  /* 0x0000007e73577223 */ /* 0x100fe20000010838 */
[----:B------:R-:W-:Y:S01]  /*3df0*/  FMNMX.FTZ R48, R123, R48, !PT ;  /* 0x000000307b307209 */ /* 0x000fe20007810000 */
[-CC-:B------:R-:W-:Y:S01]  /*3e00*/  FFMA.FTZ R93, R129, R126.reuse, -R56.reuse ;  /* 0x0000007e815d7223 */ /* 0x180fe20000010838 */
[-CC-:B------:R-:W-:Y:S01]  /*3e10*/  FFMA.FTZ R38, R133, R126.reuse, -R56.reuse ;  /* 0x0000007e85267223 */ /* 0x180fe20000010838 */
[--C-:B------:R-:W-:Y:S01]  /*3e20*/  FFMA.FTZ R40, R135, R126, -R56.reuse ;  /* 0x0000007e87287223 */ /* 0x100fe20000010838 */
[----:B------:R-:W-:Y:S01]  /*3e30*/  FMNMX.FTZ R48, R125, R48, !PT ;  /* 0x000000307d307209 */ /* 0x000fe20007810000 */
[----:B------:R1:W-:Y:S01]  /*3e40*/  MUFU.EX2 R24, R97 ;  /* 0x0000006100187308 */ /* 0x0003e20000000800 */
[-CC-:B------:R-:W-:Y:S01]  /*3e50*/  FFMA.FTZ R42, R139, R126.reuse, -R56.reuse ;  /* 0x0000007e8b2a7223 */ /* 0x180fe20000010838 */
[-CC-:B------:R-:W-:Y:S01]  /*3e60*/  FFMA.FTZ R99, R141, R126.reuse, -R56.reuse ;  /* 0x0000007e8d637223 */ /* 0x180fe20000010838 */
[-CC-:B------:R-:W-:Y:S01]  /*3e70*/  FFMA.FTZ R44, R143, R126.reuse, -R56.reuse ;  /* 0x0000007e8f2c7223 */ /* 0x180fe20000010838 */
[----:B0-----:R-:W0:Y:S01]  /*3e80*/  SHFL.BFLY PT, R109, R48, 0x2, 0x1f ;  /* 0x0c401f00306d7f89 */ /* 0x001e2200000e0000 */
[-CC-:B------:R-:W-:Y:S01]  /*3e90*/  FFMA.FTZ R46, R147, R126.reuse, -R56.reuse ;  /* 0x0000007e932e7223 */ /* 0x180fe20000010838 */
[-CC-:B------:R-:W-:Y:S01]  /*3ea0*/  FFMA.FTZ R50, R155, R126.reuse, -R56.reuse ;  /* 0x0000007e9b327223 */ /* 0x180fe20000010838 */
[-CC-:B------:R-:W-:Y:S01]  /*3eb0*/  FFMA.FTZ R113, R157, R126.reuse, -R56.reuse ;  /* 0x0000007e9d717223 */ /* 0x180fe20000010838 */
[----:B------:R2:W-:Y:S01]  /*3ec0*/  MUFU.EX2 R26, R101 ;  /* 0x00000065001a7308 */ /* 0x0005e20000000800 */
[-CC-:B-1----:R-:W-:Y:S01]  /*3ed0*/  FFMA.FTZ R97, R137, R126.reuse, -R56.reuse ;  /* 0x0000007e89617223 */ /* 0x182fe20000010838 */
[----:B------:R-:W-:Y:S01]  /*3ee0*/  FFMA.FTZ R115, R161, R126, -R56 ;  /* 0x0000007ea1737223 */ /* 0x000fe20000010838 */
[----:B------:R-:W-:-:S05]  /*3ef0*/  IMAD.MOV.U32 R108, RZ, RZ, R25 ;  /* 0x000000ffff6c7224 */ /* 0x000fca00078e0019 */
[----:B------:R1:W-:Y:S01]  /*3f00*/  MUFU.EX2 R30, R111 ;  /* 0x0000006f001e7308 */ /* 0x0003e20000000800 */
[----:B--2---:R-:W-:-:S07]  /*3f10*/  FFMA.FTZ R101, R145, R126, -R56 ;  /* 0x0000007e91657223 */ /* 0x004fce0000010838 */
[----:B------:R-:W-:Y:S01]  /*3f20*/  MUFU.EX2 R6, R6 ;  /* 0x0000000600067308 */ /* 0x000fe20000000800 */
[-CC-:B-1----:R-:W-:Y:S01]  /*3f30*/  FFMA.FTZ R111, R153, R126.reuse, -R56.reuse ;  /* 0x0000007e996f7223 */ /* 0x182fe20000010838 */
[----:B0-----:R-:W-:Y:S01]  /*3f40*/  FMNMX.FTZ R52, R48, R109, !PT ;  /* 0x0000006d30347209 */ /* 0x001fe20007810000 */
[-CC-:B------:R-:W-:Y:S01]  /*3f50*/  FFMA.FTZ R109, R149, R126.reuse, -R56.reuse ;  /* 0x0000007e956d7223 */ /* 0x180fe20000010838 */
[----:B------:R-:W-:-:S04]  /*3f60*/  FFMA.FTZ R48, R151, R126, -R56 ;  /* 0x0000007e97307223 */ /* 0x000fc80000010838 */
[----:B------:R-:W-:Y:S01]  /*3f70*/  MUFU.EX2 R33, R33 ;  /* 0x0000002100217308 */ /* 0x000fe20000000800 */
[----:B------:R-:W0:Y:S07]  /*3f80*/  SHFL.BFLY PT, R131, R52, 0x1, 0x1f ;  /* 0x0c201f0034837f89 */ /* 0x000e2e00000e0000 */
[----:B------:R-:W-:Y:S08]  /*3f90*/  MUFU.EX2 R10, R10 ;  /* 0x0000000a000a7308 */ /* 0x000ff00000000800 */
[----:B------:R-:W1:Y:S08]  /*3fa0*/  MUFU.EX2 R37, R37 ;  /* 0x0000002500257308 */ /* 0x000e700000000800 */
[----:B------:R-:W2:Y:S01]  /*3fb0*/  MUFU.EX2 R12, R12 ;  /* 0x0000000c000c7308 */ /* 0x000ea20000000800 */
[----:B0-----:R-:W-:Y:S01]  /*3fc0*/  FMNMX.FTZ R131, R52, R131, !PT ;  /* 0x0000008334837209 */ /* 0x001fe20007810000 */
[----:B------:R-:W-:-:S03]  /*3fd0*/  FFMA.FTZ R52, R159, R126, -R56 ;  /* 0x0000007e9f347223 */ /* 0x000fc60000010838 */
[C---:B------:R-:W-:Y:S01]  /*3fe0*/  FSETP.NEU.FTZ.AND P2, PT, R131.reuse, -INF , PT ;  /* 0xff8000008300780b */ /* 0x040fe20003f5d000 */
[----:B------:R-:W-:Y:S02]  /*3ff0*/  FFMA.FTZ R54, R131, R126, -8 ;  /* 0xc100000083367423 */ /* 0x000fe4000001007e */
[----:B------:R-:W-:Y:S01]  /*4000*/  MUFU.EX2 R41, R41 ;  /* 0x0000002900297308 */ /* 0x000fe20000000800 */
[----:B-1----:R-:W-:Y:S02]  /*4010*/  F2FP.SATFINITE.E4M3.F32.PACK_AB_MERGE_C R201, R37, R10, RZ ;  /* 0x0000000a25c9723e */ /* 0x002fe400048070ff */
[----:B------:R-:W-:Y:S02]  /*4020*/  FSEL R62, R54, RZ, P2 ;  /* 0x000000ff363e7208 */ /* 0x000fe40001000000 */
[----:B------:R-:W-:Y:S02]  /*4030*/  F2FP.SATFINITE.E4M3.F32.PACK_AB_MERGE_C R201, R33, R6, R201 ;  /* 0x0000000621c9723e */ /* 0x000fe400048070c9 */
[----:B------:R-:W-:Y:S01]  /*4040*/  ISETP.GE.AND P2, PT, R22, R17, PT ;  /* 0x000000111600720c */ /* 0x000fe20003f46270 */
[-CC-:B------:R-:W-:Y:S01]  /*4050*/  FFMA.FTZ R5, R5, R126.reuse, -R62.reuse ;  /* 0x0000007e05057223 */ /* 0x180fe2000001083e */
[-CC-:B------:R-:W-:Y:S01]  /*4060*/  FFMA.FTZ R4, R4, R126.reuse, -R62.reuse ;  /* 0x0000007e04047223 */ /* 0x180fe2000001083e */
[-CC-:B------:R-:W-:Y:S01]  /*4070*/  FFMA.FTZ R56, R7, R126.reuse, -R62.reuse ;  /* 0x0000007e07387223 */ /* 0x180fe2000001083e */
[-CC-:B------:R-:W-:Y:S01]  /*4080*/  FFMA.FTZ R58, R9, R126.reuse, -R62.reuse ;  /* 0x0000007e093a7223 */ /* 0x180fe2000001083e */
[-CC-:B------:R-:W-:Y:S01]  /*4090*/  FFMA.FTZ R7, R11, R126.reuse, -R62.reuse ;  /* 0x0000007e0b077223 */ /* 0x180fe2000001083e */
[-CC-:B------:R-:W-:Y:S01]  /*40a0*/  FFMA.FTZ R54, R13, R126.reuse, -R62.reuse ;  /* 0x0000007e0d367223 */ /* 0x180fe2000001083e */
[----:B------:R-:W-:Y:S01]  /*40b0*/  MUFU.EX2 R5, R5 ;  /* 0x0000000500057308 */ /* 0x000fe20000000800 */
[-CC-:B------:R-:W-:Y:S01]  /*40c0*/  FFMA.FTZ R15, R15, R126.reuse, -R62.reuse ;  /* 0x0000007e0f0f7223 */ /* 0x180fe2000001083e */
[-CC-:B------:R-:W-:Y:S01]  /*40d0*/  FFMA.FTZ R9, R21, R126.reuse, -R62.reuse ;  /* 0x0000007e15097223 */ /* 0x180fe2000001083e */
[----:B------:R-:W-:Y:S01]  /*40e0*/  FADD.FTZ R21, R6, R33 ;  /* 0x0000002106157221 */ /* 0x000fe20000010000 */
[-CC-:B------:R-:W-:Y:S01]  /*40f0*/  FFMA.FTZ R19, R19, R126.reuse, -R62.reuse ;  /* 0x0000007e13137223 */ /* 0x180fe2000001083e */
[-CC-:B------:R-:W-:Y:S01]  /*4100*/  FFMA.FTZ R27, R27, R126.reuse, -R62.reuse ;  /* 0x0000007e1b1b7223 */ /* 0x180fe2000001083e */
[-CC-:B------:R-:W-:Y:S01]  /*4110*/  FFMA.FTZ R45, R45, R126.reuse, -R62.reuse ;  /* 0x0000007e2d2d7223 */ /* 0x180fe2000001083e */
[----:B------:R-:W-:Y:S01]  /*4120*/  FADD.FTZ R80, R10, R21 ;  /* 0x000000150a507221 */ /* 0x000fe20000010000 */
[----:B------:R-:W0:Y:S01]  /*4130*/  MUFU.EX2 R4, R4 ;  /* 0x0000000400047308 */ /* 0x000e220000000800 */
[-CC-:B------:R-:W-:Y:S01]  /*4140*/  FFMA.FTZ R11, R47, R126.reuse, -R62.reuse ;  /* 0x0000007e2f0b7223 */ /* 0x180fe2000001083e */
[-C--:B------:R-:W-:Y:S01]  /*4150*/  FFMA.FTZ R51, R51, R126.reuse, -R62 ;  /* 0x0000007e33337223 */ /* 0x080fe2000001083e */
[----:B------:R-:W-:Y:S01]  /*4160*/  FADD.FTZ R21, R37, R80 ;  /* 0x0000005025157221 */ /* 0x000fe20000010000 */
[-CC-:B------:R-:W-:Y:S01]  /*4170*/  FFMA.FTZ R53, R53, R126.reuse, -R62.reuse ;  /* 0x0000007e35357223 */ /* 0x180fe2000001083e */
[-CC-:B------:R-:W-:Y:S01]  /*4180*/  FFMA.FTZ R13, R55, R126.reuse, -R62.reuse ;  /* 0x0000007e370d7223 */ /* 0x180fe2000001083e */
[-CC-:B------:R-:W-:Y:S01]  /*4190*/  FFMA.FTZ R60, R57, R126.reuse, -R62.reuse ;  /* 0x0000007e393c7223 */ /* 0x180fe2000001083e */
[----:B--2---:R-:W-:Y:S01]  /*41a0*/  FADD.FTZ R80, R12, R21 ;  /* 0x000000150c507221 */ /* 0x004fe20000010000 */
[----:B------:R1:W2:Y:S01]  /*41b0*/  MUFU.EX2 R64, R56 ;  /* 0x0000003800407308 */ /* 0x0002a20000000800 */
[-CC-:B------:R-:W-:Y:S01]  /*41c0*/  FFMA.FTZ R59, R59, R126.reuse, -R62.reuse ;  /* 0x0000007e3b3b7223 */ /* 0x180fe2000001083e */
[-CC-:B------:R-:W-:Y:S01]  /*41d0*/  FFMA.FTZ R29, R29, R126.reuse, -R62.reuse ;  /* 0x0000007e1d1d7223 */ /* 0x180fe2000001083e */
[-CC-:B------:R-:W-:Y:S01]  /*41e0*/  FFMA.FTZ R61, R61, R126.reuse, -R62.reuse ;  /* 0x0000007e3d3d7223 */ /* 0x180fe2000001083e */
[-CC-:B------:R-:W-:Y:S01]  /*41f0*/  FFMA.FTZ R31, R31, R126.reuse, -R62.reuse ;  /* 0x0000007e1f1f7223 */ /* 0x180fe2000001083e */
[-CC-:B------:R-:W-:Y:S01]  /*4200*/  FFMA.FTZ R63, R63, R126.reuse, -R62.reuse ;  /* 0x0000007e3f3f7223 */ /* 0x180fe2000001083e */
[-CC-:B------:R-:W-:Y:S01]  /*4210*/  FFMA.FTZ R65, R65, R126.reuse, -R62.reuse ;  /* 0x0000007e41417223 */ /* 0x180fe2000001083e */
[-CC-:B------:R-:W-:Y:S01]  /*4220*/  FFMA.FTZ R69, R69, R126.reuse, -R62.reuse ;  /* 0x0000007e45457223 */ /* 0x180fe2000001083e */
[----:B------:R3:W4:Y:S01]  /*4230*/  MUFU.EX2 R129, R58 ;  /* 0x0000003a00817308 */ /* 0x0007220000000800 */
[----:B-1----:R-:W-:Y:S01]  /*4240*/  FFMA.FTZ R56, R23, R126, -R62 ;  /* 0x0000007e17387223 */ /* 0x002fe2000001083e */
[----:B------:R-:W-:-:S02]  /*4250*/  IMAD.U32 R23, RZ, RZ, UR40 ;  /* 0x00000028ff177e24 */ /* 0x000fc4000f8e00ff */
[-CC-:B------:R-:W-:Y:S01]  /*4260*/  FFMA.FTZ R71, R71, R126.reuse, -R62.reuse ;  /* 0x0000007e47477223 */ /* 0x180fe2000001083e */
[-CC-:B------:R-:W-:Y:S01]  /*4270*/  FFMA.FTZ R35, R35, R126.reuse, -R62.reuse ;  /* 0x0000007e23237223 */ /* 0x180fe2000001083e */
[-CC-:B------:R-:W-:Y:S01]  /*4280*/  FFMA.FTZ R77, R77, R126.reuse, -R62.reuse ;  /* 0x0000007e4d4d7223 */ /* 0x180fe2000001083e */
[-CC-:B------:R-:W-:Y:S01]  /*4290*/  FFMA.FTZ R83, R83, R126.reuse, -R62.reuse ;  /* 0x0000007e53537223 */ /* 0x180fe2000001083e */
[-CC-:B------:R-:W-:Y:S01]  /*42a0*/  FFMA.FTZ R85, R85, R126.reuse, -R62.reuse ;  /* 0x0000007e55557223 */ /* 0x180fe2000001083e */
[----:B------:R-:W1:Y:S01]  /*42b0*/  MUFU.EX2 R7, R7 ;  /* 0x0000000700077308 */ /* 0x000e620000000800 */
[-CC-:B---3--:R-:W-:Y:S01]  /*42c0*/  FFMA.FTZ R58, R49, R126.reuse, -R62.reuse ;  /* 0x0000007e313a7223 */ /* 0x188fe2000001083e */
[-CC-:B------:R-:W-:Y:S01]  /*42d0*/  FFMA.FTZ R39, R39, R126.reuse, -R62.reuse ;  /* 0x0000007e27277223 */ /* 0x180fe2000001083e */
[-CC-:B------:R-:W-:Y:S01]  /*42e0*/  FFMA.FTZ R43, R43, R126.reuse, -R62.reuse ;  /* 0x0000007e2b2b7223 */ /* 0x180fe2000001083e */
[-CC-:B------:R-:W-:Y:S01]  /*42f0*/  FFMA.FTZ R103, R103, R126.reuse, -R62.reuse ;  /* 0x0000007e67677223 */ /* 0x180fe2000001083e */
[-CC-:B------:R-:W-:Y:S01]  /*4300*/  FFMA.FTZ R105, R105, R126.reuse, -R62.reuse ;  /* 0x0000007e69697223 */ /* 0x180fe2000001083e */
[-CC-:B------:R-:W-:Y:S01]  /*4310*/  FFMA.FTZ R107, R107, R126.reuse, -R62.reuse ;  /* 0x0000007e6b6b7223 */ /* 0x180fe2000001083e */
[-CC-:B------:R-:W-:Y:S01]  /*4320*/  FFMA.FTZ R117, R117, R126.reuse, -R62.reuse ;  /* 0x0000007e75757223 */ /* 0x180fe2000001083e */
[----:B------:R-:W3:Y:S01]  /*4330*/  MUFU.EX2 R54, R54 ;  /* 0x0000003600367308 */ /* 0x000ee20000000800 */
[-CC-:B------:R-:W-:Y:S01]  /*4340*/  FFMA.FTZ R119, R119, R126.reuse, -R62.reuse ;  /* 0x0000007e77777223 */ /* 0x180fe2000001083e */
[-CC-:B------:R-:W-:Y:S01]  /*4350*/  FFMA.FTZ R121, R121, R126.reuse, -R62.reuse ;  /* 0x0000007e79797223 */ /* 0x180fe2000001083e */
[-CC-:B------:R-:W-:Y:S01]  /*4360*/  FFMA.FTZ R123, R123, R126.reuse, -R62.reuse ;  /* 0x0000007e7b7b7223 */ /* 0x180fe2000001083e */
[----:B------:R-:W-:Y:S01]  /*4370*/  FFMA.FTZ R62, R125, R126, -R62 ;  /* 0x0000007e7d3e7223 */ /* 0x000fe2000001083e */
[----:B------:R-:W-:-:S02]  /*4380*/  IMAD.MOV.U32 R33, RZ, RZ, R25 ;  /* 0x000000ffff217224 */ /* 0x000fc400078e0019 */
[--C-:B------:R-:W-:Y:S01]  /*4390*/  IMAD.MOV.U32 R37, RZ, RZ, R25.reuse ;  /* 0x000000ffff257224 */ /* 0x100fe200078e0019 */
[----:B------:R0:W-:Y:S01]  /*43a0*/  MUFU.EX2 R66, R15 ;  /* 0x0000000f00427308 */ /* 0x0001e20000000800 */
[--C-:B------:R-:W-:Y:S02]  /*43b0*/  IMAD.MOV.U32 R47, RZ, RZ, R25.reuse ;  /* 0x000000ffff2f7224 */ /* 0x100fe400078e0019 */
[--C-:B------:R-:W-:Y:S02]  /*43c0*/  IMAD.MOV.U32 R49, RZ, RZ, R25.reuse ;  /* 0x000000ffff317224 */ /* 0x100fe400078e0019 */
[--C-:B------:R-:W-:Y:S02]  /*43d0*/  IMAD.MOV.U32 R55, RZ, RZ, R25.reuse ;  /* 0x000000ffff377224 */ /* 0x100fe400078e0019 */
[----:B------:R-:W-:Y:S01]  /*43e0*/  IMAD.MOV.U32 R57, RZ, RZ, R25 ;  /* 0x000000ffff397224 */ /* 0x000fe200078e0019 */
[----:B------:R-:W5:Y:S01]  /*43f0*/  MUFU.EX2 R14, R14 ;  /* 0x0000000e000e7308 */ /* 0x000f620000000800 */
[----:B0-----:R-:W-:-:S04]  /*4400*/  FADD.FTZ R15, R5, R4 ;  /* 0x00000004050f7221 */ /* 0x001fc80000010000 */
[----:B--2---:R-:W-:Y:S01]  /*4410*/  FADD.FTZ R78, R64, R15 ;  /* 0x0000000f404e7221 */ /* 0x004fe20000010000 */
[----:B------:R-:W-:Y:S02]  /*4420*/  @!P1 VIADD R15, R23, 0x33440 ;  /* 0x00033440170f9836 */ /* 0x000fe40000000000 */
[----:B------:R-:W-:Y:S01]  /*4430*/  FADD.FTZ R23, R41, R80 ;  /* 0x0000005029177221 */ /* 0x000fe20000010000 */
[----:B------:R-:W0:Y:S01]  /*4440*/  MUFU.EX2 R67, R67 ;  /* 0x0000004300437308 */ /* 0x000e220000000800 */
[C---:B----4-:R-:W-:Y:S01]  /*4450*/  FADD.FTZ R78, R129.reuse, R78 ;  /* 0x0000004e814e7221 */ /* 0x050fe20000010000 */
[----:B------:R-:W-:Y:S02]  /*4460*/  F2FP.SATFINITE.E4M3.F32.PACK_AB_MERGE_C R64, R129, R64, RZ ;  /* 0x000000408140723e */ /* 0x000fe400048070ff */
[----:B------:R-:W-:Y:S01]  /*4470*/  @!P1 PRMT R15, RZ, 0x654, R15 ;  /* 0x00000654ff0f9816 */ /* 0x000fe2000000000f */
[----:B-1----:R-:W-:Y:S01]  /*4480*/  FADD.FTZ R21, R7, R78 ;  /* 0x0000004e07157221 */ /* 0x002fe20000010000 */
[----:B------:R-:W-:Y:S01]  /*4490*/  F2FP.SATFINITE.E4M3.F32.PACK_AB_MERGE_C R200, R4, R5, R64 ;  /* 0x0000000504c8723e */ /* 0x000fe20004807040 */
[----:B------:R-:W-:Y:S01]  /*44a0*/  IMAD.MOV.U32 R64, RZ, RZ, R25 ;  /* 0x000000ffff407224 */ /* 0x000fe200078e0019 */
[----:B------:R-:W1:Y:S01]  /*44b0*/  MUFU.EX2 R19, R19 ;  /* 0x0000001300137308 */ /* 0x000e620000000800 */
[----:B---3--:R-:W-:Y:S01]  /*44c0*/  FADD.FTZ R21, R54, R21 ;  /* 0x0000001536157221 */ /* 0x008fe20000010000 */
[----:B-----5:R-:W-:Y:S01]  /*44d0*/  FADD.FTZ R82, R14, R23 ;  /* 0x000000170e527221 */ /* 0x020fe20000010000 */
[----:B------:R2:W-:Y:S02]  /*44e0*/  @!P1 SYNCS.ARRIVE.TRANS64.RED.A1T0 RZ, [R15+URZ], RZ ;  /* 0x000000ff0fff99a7 */ /* 0x0005e4000810043f */
[----:B------:R-:W-:-:S03]  /*44f0*/  FADD.FTZ R80, R66, R21 ;  /* 0x0000001542507221 */ /* 0x000fc60000010000 */
[----:B------:R-:W3:Y:S01]  /*4500*/  MUFU.EX2 R9, R9 ;  /* 0x0000000900097308 */ /* 0x000ee20000000800 */
[C---:B0-----:R-:W-:Y:S01]  /*4510*/  F2FP.SATFINITE.E4M3.F32.PACK_AB_MERGE_C R203, R67.reuse, R14, RZ ;  /* 0x0000000e43cb723e */ /* 0x041fe200048070ff */
[----:B--2---:R-:W-:Y:S01]  /*4520*/  FADD.FTZ R15, R67, R82 ;  /* 0x00000052430f7221 */ /* 0x004fe20000010000 */
[----:B------:R-:W-:Y:S02]  /*4530*/  IMAD.MOV.U32 R67, RZ, RZ, R25 ;  /* 0x000000ffff437224 */ /* 0x000fe400078e0019 */
[----:B------:R-:W-:Y:S01]  /*4540*/  F2FP.SATFINITE.E4M3.F32.PACK_AB_MERGE_C R203, R41, R12, R203 ;  /* 0x0000000c29cb723e */ /* 0x000fe200048070cb */
[----:B------:R-:W-:Y:S02]  /*4550*/  IMAD.MOV.U32 R41, RZ, RZ, R25 ;  /* 0x000000ffff297224 */ /* 0x000fe400078e0019 */
[----:B------:R-:W-:Y:S01]  /*4560*/  FADD.FTZ R82, R20, R15 ;  /* 0x0000000f14527221 */ /* 0x000fe20000010000 */
[----:B------:R-:W0:Y:S01]  /*4570*/  MUFU.EX2 R73, R73 ;  /* 0x0000004900497308 */ /* 0x000e220000000800 */
[C---:B-1----:R-:W-:Y:S01]  /*4580*/  FADD.FTZ R80, R19.reuse, R80 ;  /* 0x0000005013507221 */ /* 0x042fe20000010000 */
[----:B------:R-:W-:-:S04]  /*4590*/  F2FP.SATFINITE.E4M3.F32.PACK_AB_MERGE_C R66, R19, R66, RZ ;  /* 0x000000421342723e */ /* 0x000fc800048070ff */
[----:B------:R-:W-:Y:S01]  /*45a0*/  F2FP.SATFINITE.E4M3.F32.PACK_AB_MERGE_C R202, R54, R7, R66 ;  /* 0x0000000736ca723e */ /* 0x000fe20004807042 */
[--C-:B------:R-:W-:Y:S01]  /*45b0*/  IMAD.MOV.U32 R54, RZ, RZ, R25.reuse ;  /* 0x000000ffff367224 */ /* 0x100fe200078e0019 */
[----:B------:R-:W1:Y:S01]  /*45c0*/  MUFU.EX2 R56, R56 ;  /* 0x0000003800387308 */ /* 0x000e620000000800 */
[----:B---3--:R-:W-:Y:S01]  /*45d0*/  FADD.FTZ R15, R9, R80 ;  /* 0x00000050090f7221 */ /* 0x008fe20000010000 */
[----:B------:R-:W-:-:S06]  /*45e0*/  IMAD.MOV.U32 R66, RZ, RZ, R25 ;  /* 0x000000ffff427224 */ /* 0x000fcc00078e0019 */
[----:B------:R-:W2:Y:S01]  /*45f0*/  MUFU.EX2 R27, R27 ;  /* 0x0000001b001b7308 */ /* 0x000ea20000000800 */
[----:B0-----:R-:W-:-:S04]  /*4600*/  FADD.FTZ R21, R73, R82 ;  /* 0x0000005249157221 */ /* 0x001fc80000010000 */
[----:B------:R-:W-:-:S03]  /*4610*/  FADD.FTZ R84, R24, R21 ;  /* 0x0000001518547221 */ /* 0x000fc60000010000 */
[----:B------:R-:W0:Y:S01]  /*4620*/  MUFU.EX2 R75, R75 ;  /* 0x0000004b004b7308 */ /* 0x000e220000000800 */
[----:B-1----:R-:W-:-:S07]  /*4630*/  FADD.FTZ R82, R56, R15 ;  /* 0x0000000f38527221 */ /* 0x002fce0000010000 */
[----:B------:R1:W3:Y:S01]  /*4640*/  MUFU.EX2 R68, R45 ;  /* 0x0000002d00447308 */ /* 0x0002e20000000800 */
[----:B--2---:R-:W-:-:S07]  /*4650*/  FADD.FTZ R15, R27, R82 ;  /* 0x000000521b0f7221 */ /* 0x004fce0000010000 */
[----:B------:R-:W2:Y:S01]  /*4660*/  MUFU.EX2 R11, R11 ;  /* 0x0000000b000b7308 */ /* 0x000ea20000000800 */
[C---:B0-----:R-:W-:Y:S01]  /*4670*/  FADD.FTZ R21, R75.reuse, R84 ;  /* 0x000000544b157221 */ /* 0x041fe20000010000 */
[----:B------:R-:W-:Y:S01]  /*4680*/  F2FP.SATFINITE.E4M3.F32.PACK_AB_MERGE_C R75, R75, R24, RZ ;  /* 0x000000184b4b723e */ /* 0x000fe200048070ff */
[----:B-1----:R-:W-:Y:S02]  /*4690*/  IMAD.MOV.U32 R45, RZ, RZ, R25 ;  /* 0x000000ffff2d7224 */ /* 0x002fe400078e0019 */
[----:B------:R-:W-:Y:S01]  /*46a0*/  FADD.FTZ R84, R26, R21 ;  /* 0x000000151a547221 */ /* 0x000fe20000010000 */
[----:B------:R-:W-:Y:S01]  /*46b0*/  F2FP.SATFINITE.E4M3.F32.PACK_AB_MERGE_C R205, R73, R20, R75 ;  /* 0x0000001449cd723e */ /* 0x000fe2000480704b */
[----:B------:R-:W-:Y:S01]  /*46c0*/  IMAD.MOV.U32 R73, RZ, RZ, R25 ;  /* 0x000000ffff497224 */ /* 0x000fe200078e0019 */
[----:B------:R-:W0:Y:S01]  /*46d0*/  MUFU.EX2 R79, R79 ;  /* 0x0000004f004f7308 */ /* 0x000e220000000800 */
[C---:B---3--:R-:W-:Y:S01]  /*46e0*/  FADD.FTZ R82, R68.reuse, R15 ;  /* 0x0000000f44527221 */ /* 0x048fe20000010000 */
[----:B------:R-:W-:Y:S01]  /*46f0*/  F2FP.SATFINITE.E4M3.F32.PACK_AB_MERGE_C R27, R68, R27, RZ ;  /* 0x0000001b441b723e */ /* 0x000fe200048070ff */
[----:B------:R-:W-:-:S02]  /*4700*/  IMAD.MOV.U32 R68, RZ, RZ, R25 ;  /* 0x000000ffff447224 */ /* 0x000fc400078e0019 */
[----:B------:R-:W-:Y:S01]  /*4710*/  IMAD.MOV.U32 R75, RZ, RZ, R25 ;  /* 0x000000ffff4b7224 */ /* 0x000fe200078e0019 */
[----:B------:R-:W-:Y:S01]  /*4720*/  F2FP.SATFINITE.E4M3.F32.PACK_AB_MERGE_C R204, R56, R9, R27 ;  /* 0x0000000938cc723e */ /* 0x000fe2000480701b */
[--C-:B------:R-:W-:Y:S01]  /*4730*/  IMAD.MOV.U32 R27, RZ, RZ, R25.reuse ;  /* 0x000000ffff1b7224 */ /* 0x100fe200078e0019 */
[----:B------:R-:W1:Y:S01]  /*4740*/  MUFU.EX2 R58, R58 ;  /* 0x0000003a003a7308 */ /* 0x000e620000000800 */
[----:B--2---:R-:W-:Y:S01]  /*4750*/  FADD.FTZ R15, R11, R82 ;  /* 0x000000520b0f7221 */ /* 0x004fe20000010000 */
        /* <DEDUP_REMOVED lines=24> */
[--C-:B------:R-:W-:Y:S02]  /*48e0*/  IMAD.MOV.U32 R58, RZ, RZ, R25.reuse ;  /* 0x000000ffff3a7224 */ /* 0x100fe400078e0019 */
[--C-:B------:R-:W-:Y:S02]  /*48f0*/  IMAD.MOV.U32 R81, RZ, RZ, R25.reuse ;  /* 0x000000ffff517224 */ /* 0x100fe400078e0019 */
[--C-:B------:R-:W-:Y:S02]  /*4900*/  IMAD.MOV.U32 R86, RZ, RZ, R25.reuse ;  /* 0x000000ffff567224 */ /* 0x100fe400078e0019 */
[----:B------:R-:W2:Y:S01]  /*4910*/  MUFU.EX2 R59, R59 ;  /* 0x0000003b003b7308 */ /* 0x000ea20000000800 */
[----:B0-----:R-:W-:Y:S01]  /*4920*/  FADD.FTZ R21, R87, R84 ;  /* 0x0000005457157221 */ /* 0x001fe20000010000 */
[----:B------:R-:W-:-:S03]  /*4930*/  IMAD.MOV.U32 R84, RZ, RZ, R25 ;  /* 0x000000ffff547224 */ /* 0x000fc600078e0019 */
[----:B------:R-:W-:-:S03]  /*4940*/  FADD.FTZ R24, R32, R21 ;  /* 0x0000001520187221 */ /* 0x000fc60000010000 */
[----:B------:R-:W0:Y:S01]  /*4950*/  MUFU.EX2 R89, R89 ;  /* 0x0000005900597308 */ /* 0x000e220000000800 */
[----:B-1----:R-:W-:-:S07]  /*4960*/  FADD.FTZ R14, R60, R15 ;  /* 0x0000000f3c0e7221 */ /* 0x002fce0000010000 */
[----:B------:R1:W3:Y:S01]  /*4970*/  MUFU.EX2 R72, R29 ;  /* 0x0000001d00487308 */ /* 0x0002e20000000800 */
[----:B--2---:R-:W-:-:S07]  /*4980*/  FADD.FTZ R15, R59, R14 ;  /* 0x0000000e3b0f7221 */ /* 0x004fce0000010000 */
[----:B------:R-:W2:Y:S01]  /*4990*/  MUFU.EX2 R61, R61 ;  /* 0x0000003d003d7308 */ /* 0x000ea20000000800 */
[C---:B0-----:R-:W-:Y:S01]  /*49a0*/  F2FP.SATFINITE.E4M3.F32.PACK_AB_MERGE_C R32, R89.reuse, R32, RZ ;  /* 0x000000205920723e */ /* 0x041fe200048070ff */
[----:B------:R-:W-:Y:S01]  /*49b0*/  FADD.FTZ R89, R89, R24 ;  /* 0x0000001859597221 */ /* 0x000fe20000010000 */
[----:B-1----:R-:W-:Y:S02]  /*49c0*/  IMAD.MOV.U32 R29, RZ, RZ, R25 ;  /* 0x000000ffff1d7224 */ /* 0x002fe400078e0019 */
[----:B------:R-:W-:Y:S01]  /*49d0*/  F2FP.SATFINITE.E4M3.F32.PACK_AB_MERGE_C R209, R87, R30, R32 ;  /* 0x0000001e57d1723e */ /* 0x000fe20004807020 */
[----:B------:R-:W-:Y:S01]  /*49e0*/  FADD.FTZ R24, R34, R89 ;  /* 0x0000005922187221 */ /* 0x000fe20000010000 */
        /* <DEDUP_REMOVED lines=8> */
[----:B------:R1:W3:Y:S01]  /*4a70*/  MUFU.EX2 R74, R31 ;  /* 0x0000001f004a7308 */ /* 0x0002e20000000800 */
[----:B--2---:R-:W-:Y:S01]  /*4a80*/  FADD.FTZ R15, R61, R14 ;  /* 0x0000000e3d0f7221 */ /* 0x004fe20000010000 */
[--C-:B------:R-:W-:Y:S02]  /*4a90*/  IMAD.MOV.U32 R60, RZ, RZ, R25.reuse ;  /* 0x000000ffff3c7224 */ /* 0x100fe400078e0019 */
[--C-:B------:R-:W-:Y:S02]  /*4aa0*/  IMAD.MOV.U32 R87, RZ, RZ, R25.reuse ;  /* 0x000000ffff577224 */ /* 0x100fe400078e0019 */
[--C-:B------:R-:W-:Y:S02]  /*4ab0*/  IMAD.MOV.U32 R89, RZ, RZ, R25.reuse ;  /* 0x000000ffff597224 */ /* 0x100fe400078e0019 */
[----:B------:R-:W2:Y:S01]  /*4ac0*/  MUFU.EX2 R63, R63 ;  /* 0x0000003f003f7308 */ /* 0x000ea20000000800 */
[----:B0-----:R-:W-:Y:S01]  /*4ad0*/  FADD.FTZ R19, R91, R24 ;  /* 0x000000185b137221 */ /* 0x001fe20000010000 */
[----:B-1----:R-:W-:-:S03]  /*4ae0*/  IMAD.MOV.U32 R31, RZ, RZ, R25 ;  /* 0x000000ffff1f7224 */ /* 0x002fc600078e0019 */
[----:B------:R-:W-:-:S03]  /*4af0*/  FADD.FTZ R28, R36, R19 ;  /* 0x00000013241c7221 */ /* 0x000fc60000010000 */
[----:B------:R-:W0:Y:S01]  /*4b00*/  MUFU.EX2 R93, R93 ;  /* 0x0000005d005d7308 */ /* 0x000e220000000800 */
[----:B---3--:R-:W-:-:S07]  /*4b10*/  FADD.FTZ R24, R74, R15 ;  /* 0x0000000f4a187221 */ /* 0x008fce0000010000 */
[----:B------:R-:W1:Y:S01]  /*4b20*/  MUFU.EX2 R76, R65 ;  /* 0x00000041004c7308 */ /* 0x000e620000000800 */
[----:B--2---:R-:W-:Y:S01]  /*4b30*/  FADD.FTZ R15, R63, R24 ;  /* 0x000000183f0f7221 */ /* 0x004fe20000010000 */
[----:B------:R-:W-:-:S06]  /*4b40*/  IMAD.MOV.U32 R24, RZ, RZ, R25 ;  /* 0x000000ffff187224 */ /* 0x000fcc00078e0019 */
[----:B------:R-:W2:Y:S01]  /*4b50*/  MUFU.EX2 R38, R38 ;  /* 0x0000002600267308 */ /* 0x000ea20000000800 */
[C---:B0-----:R-:W-:Y:S01]  /*4b60*/  F2FP.SATFINITE.E4M3.F32.PACK_AB_MERGE_C R36, R93.reuse, R36, RZ ;  /* 0x000000245d24723e */ /* 0x041fe200048070ff */
[----:B------:R-:W-:Y:S01]  /*4b70*/  FADD.FTZ R93, R93, R28 ;  /* 0x0000001c5d5d7221 */ /* 0x000fe20000010000 */
[--C-:B------:R-:W-:Y:S02]  /*4b80*/  IMAD.MOV.U32 R28, RZ, RZ, R25.reuse ;  /* 0x000000ffff1c7224 */ /* 0x100fe400078e0019 */
[----:B------:R-:W-:Y:S01]  /*4b90*/  F2FP.SATFINITE.E4M3.F32.PACK_AB_MERGE_C R211, R91, R34, R36 ;  /* 0x000000225bd3723e */ /* 0x000fe20004807024 */
[----:B------:R-:W-:Y:S02]  /*4ba0*/  IMAD.MOV.U32 R34, RZ, RZ, R25 ;  /* 0x000000ffff227224 */ /* 0x000fe400078e0019 */
[----:B------:R-:W0:Y:S01]  /*4bb0*/  MUFU.EX2 R69, R69 ;  /* 0x0000004500457308 */ /* 0x000e220000000800 */
[C---:B-1----:R-:W-:Y:S01]  /*4bc0*/  F2FP.SATFINITE.E4M3.F32.PACK_AB_MERGE_C R63, R76.reuse, R63, RZ ;  /* 0x0000003f4c3f723e */ /* 0x042fe200048070ff */
[----:B------:R-:W-:Y:S01]  /*4bd0*/  FADD.FTZ R76, R76, R15 ;  /* 0x0000000f4c4c7221 */ /* 0x000fe20000010000 */
[----:B------:R-:W-:-:S02]  /*4be0*/  IMAD.MOV.U32 R36, RZ, RZ, R25 ;  /* 0x000000ffff247224 */ /* 0x000fc400078e0019 */
[----:B------:R-:W-:Y:S01]  /*4bf0*/  F2FP.SATFINITE.E4M3.F32.PACK_AB_MERGE_C R210, R74, R61, R63 ;  /* 0x0000003d4ad2723e */ /* 0x000fe2000480703f */
[----:B------:R-:W-:Y:S02]  /*4c00*/  IMAD.MOV.U32 R61, RZ, RZ, R25 ;  /* 0x000000ffff3d7224 */ /* 0x000fe400078e0019 */
[----:B------:R-:W1:Y:S01]  /*4c10*/  MUFU.EX2 R95, R95 ;  /* 0x0000005f005f7308 */ /* 0x000e620000000800 */
[----:B--2---:R-:W-:Y:S01]  /*4c20*/  FADD.FTZ R6, R38, R93 ;  /* 0x0000005d26067221 */ /* 0x004fe20000010000 */
[--C-:B------:R-:W-:Y:S02]  /*4c30*/  IMAD.MOV.U32 R63, RZ, RZ, R25.reuse ;  /* 0x000000ffff3f7224 */ /* 0x100fe400078e0019 */
[--C-:B------:R-:W-:Y:S02]  /*4c40*/  IMAD.MOV.U32 R65, RZ, RZ, R25.reuse ;  /* 0x000000ffff417224 */ /* 0x100fe400078e0019 */
[--C-:B------:R-:W-:Y:S02]  /*4c50*/  IMAD.MOV.U32 R74, RZ, RZ, R25.reuse ;  /* 0x000000ffff4a7224 */ /* 0x100fe400078e0019 */
[----:B------:R2:W3:Y:S01]  /*4c60*/  MUFU.EX2 R78, R71 ;  /* 0x00000047004e7308 */ /* 0x0004e20000000800 */
[----:B0-----:R-:W-:Y:S01]  /*4c70*/  FADD.FTZ R15, R69, R76 ;  /* 0x0000004c450f7221 */ /* 0x001fe20000010000 */
[----:B------:R-:W-:-:S02]  /*4c80*/  IMAD.MOV.U32 R76, RZ, RZ, R25 ;  /* 0x000000ffff4c7224 */ /* 0x000fc400078e0019 */
[--C-:B------:R-:W-:Y:S02]  /*4c90*/  IMAD.MOV.U32 R91, RZ, RZ, R25.reuse ;  /* 0x000000ffff5b7224 */ /* 0x100fe400078e0019 */
[--C-:B------:R-:W-:Y:S02]  /*4ca0*/  IMAD.MOV.U32 R93, RZ, RZ, R25.reuse ;  /* 0x000000ffff5d7224 */ /* 0x100fe400078e0019 */
[----:B------:R-:W0:Y:S01]  /*4cb0*/  MUFU.EX2 R40, R40 ;  /* 0x0000002800287308 */ /* 0x000e220000000800 */
[----:B-1----:R-:W-:Y:S01]  /*4cc0*/  FADD.FTZ R19, R95, R6 ;  /* 0x000000065f137221 */ /* 0x002fe20000010000 */
[----:B--2---:R-:W-:-:S06]  /*4cd0*/  IMAD.MOV.U32 R71, RZ, RZ, R25 ;  /* 0x000000ffff477224 */ /* 0x004fcc00078e0019 */
[----:B------:R-:W1:Y:S01]  /*4ce0*/  MUFU.EX2 R35, R35 ;  /* 0x0000002300237308 */ /* 0x000e620000000800 */
[----:B---3--:R-:W-:-:S07]  /*4cf0*/  FADD.FTZ R12, R78, R15 ;  /* 0x0000000f4e0c7221 */ /* 0x008fce0000010000 */
[----:B------:R-:W2:Y:S01]  /*4d00*/  MUFU.EX2 R97, R97 ;  /* 0x0000006100617308 */ /* 0x000ea20000000800 */
[----:B0-----:R-:W-:-:S07]  /*4d10*/  FADD.FTZ R20, R40, R19 ;  /* 0x0000001328147221 */ /* 0x001fce0000010000 */
[----:B------:R0:W3:Y:S01]  /*4d20*/  MUFU.EX2 R80, R77 ;  /* 0x0000004d00507308 */ /* 0x0000e20000000800 */
[----:B-1----:R-:W-:-:S07]  /*4d30*/  FADD.FTZ R15, R35, R12 ;  /* 0x0000000c230f7221 */ /* 0x002fce0000010000 */
[----:B------:R-:W1:Y:S01]  /*4d40*/  MUFU.EX2 R42, R42 ;  /* 0x0000002a002a7308 */ /* 0x000e620000000800 */
[C---:B--2---:R-:W-:Y:S01]  /*4d50*/  F2FP.SATFINITE.E4M3.F32.PACK_AB_MERGE_C R40, R97.reuse, R40, RZ ;  /* 0x000000286128723e */ /* 0x044fe200048070ff */
[----:B------:R-:W-:Y:S01]  /*4d60*/  FADD.FTZ R97, R97, R20 ;  /* 0x0000001461617221 */ /* 0x000fe20000010000 */
[--C-:B0-----:R-:W-:Y:S02]  /*4d70*/  IMAD.MOV.U32 R77, RZ, RZ, R25.reuse ;  /* 0x000000ffff4d7224 */ /* 0x101fe400078e0019 */
[----:B------:R-:W-:Y:S01]  /*4d80*/  F2FP.SATFINITE.E4M3.F32.PACK_AB_MERGE_C R213, R95, R38, R40 ;  /* 0x000000265fd5723e */ /* 0x000fe20004807028 */
[----:B------:R-:W-:Y:S02]  /*4d90*/  IMAD.MOV.U32 R38, RZ, RZ, R25 ;  /* 0x000000ffff267224 */ /* 0x000fe400078e0019 */
[----:B------:R-:W0:Y:S01]  /*4da0*/  MUFU.EX2 R83, R83 ;  /* 0x0000005300537308 */ /* 0x000e220000000800 */
[C---:B---3--:R-:W-:Y:S01]  /*4db0*/  F2FP.SATFINITE.E4M3.F32.PACK_AB_MERGE_C R35, R80.reuse, R35, RZ ;  /* 0x000000235023723e */ /* 0x048fe200048070ff */
[----:B------:R-:W-:Y:S01]  /*4dc0*/  FADD.FTZ R80, R80, R15 ;  /* 0x0000000f50507221 */ /* 0x000fe20000010000 */
[----:B------:R-:W-:-:S02]  /*4dd0*/  IMAD.MOV.U32 R40, RZ, RZ, R25 ;  /* 0x000000ffff287224 */ /* 0x000fc400078e0019 */
[----:B------:R-:W-:Y:S01]  /*4de0*/  F2FP.SATFINITE.E4M3.F32.PACK_AB_MERGE_C R212, R78, R69, R35 ;  /* 0x000000454ed4723e */ /* 0x000fe20004807023 */
[----:B------:R-:W-:Y:S02]  /*4df0*/  IMAD.MOV.U32 R35, RZ, RZ, R25 ;  /* 0x000000ffff237224 */ /* 0x000fe400078e0019 */
[----:B------:R-:W2:Y:S01]  /*4e00*/  MUFU.EX2 R99, R99 ;  /* 0x0000006300637308 */ /* 0x000ea20000000800 */
[----:B-1----:R-:W-:Y:S01]  /*4e10*/  FADD.FTZ R12, R42, R97 ;  /* 0x000000612a0c7221 */ /* 0x002fe20000010000 */
[--C-:B------:R-:W-:Y:S02]  /*4e20*/  IMAD.MOV.U32 R69, RZ, RZ, R25.reuse ;  /* 0x000000ffff457224 */ /* 0x100fe400078e0019 */
[--C-:B------:R-:W-:Y:S02]  /*4e30*/  IMAD.MOV.U32 R78, RZ, RZ, R25.reuse ;  /* 0x000000ffff4e7224 */ /* 0x100fe400078e0019 */
[--C-:B------:R-:W-:Y:S02]  /*4e40*/  IMAD.MOV.U32 R95, RZ, RZ, R25.reuse ;  /* 0x000000ffff5f7224 */ /* 0x100fe400078e0019 */
[----:B------:R1:W3:Y:S01]  /*4e50*/  MUFU.EX2 R82, R85 ;  /* 0x0000005500527308 */ /* 0x0002e20000000800 */
[----:B0-----:R-:W-:Y:S01]  /*4e60*/  FADD.FTZ R15, R83, R80 ;  /* 0x00000050530f7221 */ /* 0x001fe20000010000 */
[----:B------:R-:W-:-:S02]  /*4e70*/  IMAD.MOV.U32 R80, RZ, RZ, R25 ;  /* 0x000000ffff507224 */ /* 0x000fc400078e0019 */
[----:B------:R-:W-:-:S04]  /*4e80*/  IMAD.MOV.U32 R97, RZ, RZ, R25 ;  /* 0x000000ffff617224 */ /* 0x000fc800078e0019 */
[----:B------:R-:W-:Y:S01]  /*4e90*/  MUFU.EX2 R44, R44 ;  /* 0x0000002c002c7308 */ /* 0x000fe20000000800 */
[----:B--2---:R-:W-:Y:S01]  /*4ea0*/  FADD.FTZ R19, R99, R12 ;  /* 0x0000000c63137221 */ /* 0x004fe20000010000 */
[----:B-1----:R-:W-:-:S06]  /*4eb0*/  IMAD.MOV.U32 R85, RZ, RZ, R25 ;  /* 0x000000ffff557224 */ /* 0x002fcc00078e0019 */
[----:B------:R-:W0:Y:S01]  /*4ec0*/  MUFU.EX2 R101, R101 ;  /* 0x0000006500657308 */ /* 0x000e220000000800 */
[----:B---3--:R-:W-:-:S07]  /*4ed0*/  FADD.FTZ R20, R82, R15 ;  /* 0x0000000f52147221 */ /* 0x008fce0000010000 */
[----:B------:R-:W1:Y:S08]  /*4ee0*/  MUFU.EX2 R39, R39 ;  /* 0x0000002700277308 */ /* 0x000e700000000800 */
[----:B------:R2:W3:Y:S01]  /*4ef0*/  MUFU.EX2 R10, R43 ;  /* 0x0000002b000a7308 */ /* 0x0004e20000000800 */
[----:B0-----:R-:W-:Y:S01]  /*4f00*/  F2FP.SATFINITE.E4M3.F32.PACK_AB_MERGE_C R21, R101, R44, RZ ;  /* 0x0000002c6515723e */ /* 0x001fe200048070ff */
[----:B------:R-:W-:-:S03]  /*4f10*/  FADD.FTZ R44, R44, R19 ;  /* 0x000000132c2c7221 */ /* 0x000fc60000010000 */
[----:B------:R-:W-:Y:S01]  /*4f20*/  F2FP.SATFINITE.E4M3.F32.PACK_AB_MERGE_C R215, R99, R42, R21 ;  /* 0x0000002a63d7723e */ /* 0x000fe20004807015 */
[----:B------:R-:W-:Y:S01]  /*4f30*/  FADD.FTZ R101, R101, R44 ;  /* 0x0000002c65657221 */ /* 0x000fe20000010000 */
[--C-:B------:R-:W-:Y:S01]  /*4f40*/  IMAD.MOV.U32 R42, RZ, RZ, R25.reuse ;  /* 0x000000ffff2a7224 */ /* 0x100fe200078e0019 */
[----:B------:R-:W-:Y:S01]  /*4f50*/  MUFU.EX2 R48, R48 ;  /* 0x0000003000307308 */ /* 0x000fe20000000800 */
[----:B-1----:R-:W-:Y:S01]  /*4f60*/  FADD.FTZ R15, R39, R20 ;  /* 0x00000014270f7221 */ /* 0x002fe20000010000 */
[--C-:B--2---:R-:W-:Y:S02]  /*4f70*/  IMAD.MOV.U32 R43, RZ, RZ, R25.reuse ;  /* 0x000000ffff2b7224 */ /* 0x104fe400078e0019 */
[--C-:B------:R-:W-:Y:S02]  /*4f80*/  IMAD.MOV.U32 R44, RZ, RZ, R25.reuse ;  /* 0x000000ffff2c7224 */ /* 0x100fe400078e0019 */
[----:B------:R-:W-:Y:S02]  /*4f90*/  IMAD.MOV.U32 R99, RZ, RZ, R25 ;  /* 0x000000ffff637224 */ /* 0x000fe400078e0019 */
[----:B------:R-:W0:Y:S01]  /*4fa0*/  MUFU.EX2 R111, R111 ;  /* 0x0000006f006f7308 */ /* 0x000e220000000800 */
[C---:B---3--:R-:W-:Y:S01]  /*4fb0*/  F2FP.SATFINITE.E4M3.F32.PACK_AB_MERGE_C R39, R10.reuse, R39, RZ ;  /* 0x000000270a27723e */ /* 0x048fe200048070ff */
[----:B------:R-:W-:-:S03]  /*4fc0*/  FADD.FTZ R10, R10, R15 ;  /* 0x0000000f0a0a7221 */ /* 0x000fc60000010000 */
[----:B------:R-:W-:Y:S01]  /*4fd0*/  F2FP.SATFINITE.E4M3.F32.PACK_AB_MERGE_C R214, R82, R83, R39 ;  /* 0x0000005352d6723e */ /* 0x000fe20004807027 */
[--C-:B------:R-:W-:Y:S02]  /*4fe0*/  IMAD.MOV.U32 R39, RZ, RZ, R25.reuse ;  /* 0x000000ffff277224 */ /* 0x100fe400078e0019 */
[----:B------:R-:W1:Y:S01]  /*4ff0*/  MUFU.EX2 R46, R46 ;  /* 0x0000002e002e7308 */ /* 0x000e620000000800 */
[--C-:B------:R-:W-:Y:S02]  /*5000*/  IMAD.MOV.U32 R83, RZ, RZ, R25.reuse ;  /* 0x000000ffff537224 */ /* 0x100fe400078e0019 */
[----:B------:R-:W-:-:S05]  /*5010*/  IMAD.MOV.U32 R82, RZ, RZ, R25 ;  /* 0x000000ffff527224 */ /* 0x000fca00078e0019 */
[----:B------:R-:W2:Y:S01]  /*5020*/  MUFU.EX2 R103, R103 ;  /* 0x0000006700677308 */ /* 0x000ea20000000800 */
[----:B0-----:R-:W-:-:S07]  /*5030*/  F2FP.SATFINITE.E4M3.F32.PACK_AB_MERGE_C R15, R111, R48, RZ ;  /* 0x000000306f0f723e */ /* 0x001fce00048070ff */
[----:B------:R-:W0:Y:S01]  /*5040*/  MUFU.EX2 R109, R109 ;  /* 0x0000006d006d7308 */ /* 0x000e220000000800 */
[----:B-1----:R-:W-:Y:S01]  /*5050*/  FADD.FTZ R4, R46, R101 ;  /* 0x000000652e047221 */ /* 0x002fe20000010000 */
[----:B------:R-:W-:-:S06]  /*5060*/  IMAD.MOV.U32 R101, RZ, RZ, R25 ;  /* 0x000000ffff657224 */ /* 0x000fcc00078e0019 */
[----:B------:R1:W3:Y:S01]  /*5070*/  MUFU.EX2 R14, R105 ;  /* 0x00000069000e7308 */ /* 0x0002e20000000800 */
[----:B--2---:R-:W-:-:S07]  /*5080*/  FADD.FTZ R5, R103, R10 ;  /* 0x0000000a67057221 */ /* 0x004fce0000010000 */
[----:B------:R-:W2:Y:S01]  /*5090*/  MUFU.EX2 R107, R107 ;  /* 0x0000006b006b7308 */ /* 0x000ea20000000800 */
[C---:B0-----:R-:W-:Y:S01]  /*50a0*/  F2FP.SATFINITE.E4M3.F32.PACK_AB_MERGE_C R217, R109.reuse, R46, R15 ;  /* 0x0000002e6dd9723e */ /* 0x041fe2000480700f */
[----:B------:R-:W-:Y:S01]  /*50b0*/  FADD.FTZ R109, R109, R4 ;  /* 0x000000046d6d7221 */ /* 0x000fe20000010000 */
[--C-:B------:R-:W-:Y:S02]  /*50c0*/  IMAD.MOV.U32 R46, RZ, RZ, R25.reuse ;  /* 0x000000ffff2e7224 */ /* 0x100fe400078e0019 */
[----:B-1----:R-:W-:Y:S02]  /*50d0*/  IMAD.MOV.U32 R105, RZ, RZ, R25 ;  /* 0x000000ffff697224 */ /* 0x002fe400078e0019 */
[----:B------:R-:W-:Y:S01]  /*50e0*/  FADD.FTZ R48, R48, R109 ;  /* 0x0000006d30307221 */ /* 0x000fe20000010000 */
[----:B------:R-:W-:Y:S01]  /*50f0*/  IMAD.MOV.U32 R109, RZ, RZ, R25 ;  /* 0x000000ffff6d7224 */ /* 0x000fe200078e0019 */
[----:B------:R0:W1:Y:S01]  /*5100*/  MUFU.EX2 R6, R117 ;  /* 0x0000007500067308 */ /* 0x0000620000000800 */
[----:B---3--:R-:W-:Y:S01]  /*5110*/  FADD.FTZ R4, R14, R5 ;  /* 0x000000050e047221 */ /* 0x008fe20000010000 */
[----:B------:R-:W-:Y:S01]  /*5120*/  FADD.FTZ R111, R111, R48 ;  /* 0x000000306f6f7221 */ /* 0x000fe20000010000 */
[----:B------:R-:W-:-:S05]  /*5130*/  IMAD.MOV.U32 R48, RZ, RZ, R25 ;  /* 0x000000ffff307224 */ /* 0x000fca00078e0019 */
[----:B------:R-:W-:Y:S01]  /*5140*/  MUFU.EX2 R52, R52 ;  /* 0x0000003400347308 */ /* 0x000fe20000000800 */
[----:B--2---:R-:W-:Y:S01]  /*5150*/  FADD.FTZ R5, R107, R4 ;  /* 0x000000046b057221 */ /* 0x004fe20000010000 */
[----:B0-----:R-:W-:-:S06]  /*5160*/  IMAD.MOV.U32 R117, RZ, RZ, R25 ;  /* 0x000000ffff757224 */ /* 0x001fcc00078e0019 */
[----:B------:R-:W0:Y:S01]  /*5170*/  MUFU.EX2 R115, R115 ;  /* 0x0000007300737308 */ /* 0x000e220000000800 */
[C---:B-1----:R-:W-:Y:S01]  /*5180*/  F2FP.SATFINITE.E4M3.F32.PACK_AB_MERGE_C R107, R6.reuse, R107, RZ ;  /* 0x0000006b066b723e */ /* 0x042fe200048070ff */
[----:B------:R-:W-:-:S03]  /*5190*/  FADD.FTZ R6, R6, R5 ;  /* 0x0000000506067221 */ /* 0x000fc60000010000 */
[----:B------:R-:W-:Y:S01]  /*51a0*/  F2FP.SATFINITE.E4M3.F32.PACK_AB_MERGE_C R216, R14, R103, R107 ;  /* 0x000000670ed8723e */ /* 0x000fe2000480706b */
[--C-:B------:R-:W-:Y:S02]  /*51b0*/  IMAD.MOV.U32 R103, RZ, RZ, R25.reuse ;  /* 0x000000ffff677224 */ /* 0x100fe400078e0019 */
[----:B------:R-:W1:Y:S01]  /*51c0*/  MUFU.EX2 R50, R50 ;  /* 0x0000003200327308 */ /* 0x000e620000000800 */
[----:B------:R-:W-:-:S07]  /*51d0*/  IMAD.MOV.U32 R107, RZ, RZ, R25 ;  /* 0x000000ffff6b7224 */ /* 0x000fce00078e0019 */
[----:B------:R-:W2:Y:S01]  /*51e0*/  MUFU.EX2 R119, R119 ;  /* 0x0000007700777308 */ /* 0x000ea20000000800 */
[----:B0-----:R-:W-:-:S07]  /*51f0*/  F2FP.SATFINITE.E4M3.F32.PACK_AB_MERGE_C R7, R115, R52, RZ ;  /* 0x000000347307723e */ /* 0x001fce00048070ff */
[----:B------:R-:W0:Y:S01]  /*5200*/  MUFU.EX2 R113, R113 ;  /* 0x0000007100717308 */ /* 0x000e220000000800 */
[----:B-1----:R-:W-:Y:S01]  /*5210*/  FADD.FTZ R4, R50, R111 ;  /* 0x0000006f32047221 */ /* 0x002fe20000010000 */
[----:B------:R-:W-:-:S06]  /*5220*/  IMAD.MOV.U32 R111, RZ, RZ, R25 ;  /* 0x000000ffff6f7224 */ /* 0x000fcc00078e0019 */
[----:B------:R-:W1:Y:S01]  /*5230*/  MUFU.EX2 R12, R121 ;  /* 0x00000079000c7308 */ /* 0x000e620000000800 */
[----:B--2---:R-:W-:-:S07]  /*5240*/  FADD.FTZ R5, R119, R6 ;  /* 0x0000000677057221 */ /* 0x004fce0000010000 */
[----:B------:R-:W-:Y:S01]  /*5250*/  MUFU.EX2 R123, R123 ;  /* 0x0000007b007b7308 */ /* 0x000fe20000000800 */
[C---:B0-----:R-:W-:Y:S01]  /*5260*/  F2FP.SATFINITE.E4M3.F32.PACK_AB_MERGE_C R219, R113.reuse, R50, R7 ;  /* 0x0000003271db723e */ /* 0x041fe20004807007 */
[----:B------:R-:W-:Y:S01]  /*5270*/  FADD.FTZ R113, R113, R4 ;  /* 0x0000000471717221 */ /* 0x000fe20000010000 */
[----:B------:R-:W-:-:S03]  /*5280*/  IMAD.MOV.U32 R50, RZ, RZ, R25 ;  /* 0x000000ffff327224 */ /* 0x000fc600078e0019 */
[----:B------:R-:W-:Y:S01]  /*5290*/  FADD.FTZ R52, R52, R113 ;  /* 0x0000007134347221 */ /* 0x000fe20000010000 */
[----:B------:R-:W-:Y:S01]  /*52a0*/  IMAD.MOV.U32 R113, RZ, RZ, R25 ;  /* 0x000000ffff717224 */ /* 0x000fe200078e0019 */
[----:B------:R-:W0:Y:S01]  /*52b0*/  MUFU.EX2 R62, R62 ;  /* 0x0000003e003e7308 */ /* 0x000e220000000800 */
[----:B-1----:R-:W-:Y:S01]  /*52c0*/  FADD.FTZ R4, R12, R5 ;  /* 0x000000050c047221 */ /* 0x002fe20000010000 */
[----:B------:R-:W-:Y:S01]  /*52d0*/  FADD.FTZ R7, R115, R52 ;  /* 0x0000003473077221 */ /* 0x000fe20000010000 */
[--C-:B------:R-:W-:Y:S02]  /*52e0*/  IMAD.MOV.U32 R52, RZ, RZ, R25.reuse ;  /* 0x000000ffff347224 */ /* 0x100fe400078e0019 */
[----:B------:R-:W-:Y:S01]  /*52f0*/  IMAD.MOV.U32 R115, RZ, RZ, R25 ;  /* 0x000000ffff737224 */ /* 0x000fe200078e0019 */
[----:B0-----:R-:W-:Y:S01]  /*5300*/  F2FP.SATFINITE.E4M3.F32.PACK_AB_MERGE_C R5, R62, R123, RZ ;  /* 0x0000007b3e05723e */ /* 0x001fe200048070ff */
[----:B------:R-:W-:-:S03]  /*5310*/  FADD.FTZ R123, R123, R4 ;  /* 0x000000047b7b7221 */ /* 0x000fc60000010000 */
[----:B------:R-:W-:Y:S01]  /*5320*/  F2FP.SATFINITE.E4M3.F32.PACK_AB_MERGE_C R218, R12, R119, R5 ;  /* 0x000000770cda723e */ /* 0x000fe20004807005 */
[----:B------:R-:W-:Y:S01]  /*5330*/  FADD.FTZ R6, R62, R123 ;  /* 0x0000007b3e067221 */ /* 0x000fe20000010000 */
[----:B------:R-:W-:Y:S02]  /*5340*/  IMAD.MOV.U32 R5, RZ, RZ, RZ ;  /* 0x000000ffff057224 */ /* 0x000fe400078e00ff */
[--C-:B------:R-:W-:Y:S02]  /*5350*/  IMAD.MOV.U32 R62, RZ, RZ, R25.reuse ;  /* 0x000000ffff3e7224 */ /* 0x100fe400078e0019 */
[----:B------:R-:W-:Y:S01]  /*5360*/  IMAD.MOV.U32 R119, RZ, RZ, R25 ;  /* 0x000000ffff777224 */ /* 0x000fe200078e0019 */
[----:B------:R-:W-:Y:S06]  /*5370*/  @!P2 BRA `(.L_x_19) ;  /* 0x0000003c000ca947 */ /* 0x000fec0003800000 */
[----:B------:R-:W-:Y:S01]  /*5380*/  IMAD.MOV.U32 R8, RZ, RZ, R22 ;  /* 0x000000ffff087224 */ /* 0x000fe200078e0016 */
[----:B------:R-:W-:Y:S01]  /*5390*/  CS2R R118, SRZ ;  /* 0x0000000000767805 */ /* 0x000fe2000001ff00 */
[----:B------:R-:W-:Y:S01]  /*53a0*/  IMAD.MOV.U32 R9, RZ, RZ, R127 ;  /* 0x000000ffff097224 */ /* 0x000fe200078e007f */
[----:B------:R-:W-:Y:S01]  /*53b0*/  CS2R R116, SRZ ;  /* 0x0000000000747805 */ /* 0x000fe2000001ff00 */
[----:B------:R-:W-:Y:S01]  /*53c0*/  IMAD.MOV.U32 R4, RZ, RZ, R131 ;  /* 0x000000ffff047224 */ /* 0x000fe200078e0083 */
[----:B------:R-:W-:Y:S01]  /*53d0*/  CS2R R114, SRZ ;  /* 0x0000000000727805 */ /* 0x000fe2000001ff00 */
[----:B------:R-:W-:Y:S01]  /*53e0*/  IMAD.MOV.U32 R10, RZ, RZ, RZ ;  /* 0x000000ffff0a7224 */ /* 0x000fe200078e00ff */
        /* <DEDUP_REMOVED lines=44> */
[----:B------:R-:W-:Y:S01]  /*56b0*/  CS2R R24, SRZ ;  /* 0x0000000000187805 */ /* 0x000fe2000001ff00 */
[----:B------:R-:W-:-:S06]  /*56c0*/  UMOV UR53, URZ ;  /* 0x0000003f00357c82 */ /* 0x000fcc0008000000 */
.L_x_29:
[----:B------:R-:W-:Y:S01]  /*56d0*/  ISETP.NE.AND P3, PT, RZ, UR41, PT ;  /* 0x00000029ff007c0c */ /* 0x000fe2000bf65270 */
[----:B------:R-:W-:-:S04]  /*56e0*/  UISETP.NE.AND UP0, UPT, UR53, 0x1, UPT ;  /* 0x000000013500788c */ /* 0x000fc8000bf05270 */
[----:B------:R-:W-:-:S06]  /*56f0*/  USEL UR4, URZ, 0x1, UP0 ;  /* 0x000000013f047887 */ /* 0x000fcc0008000000 */
[----:B------:R-:W-:Y:S02]  /*5700*/  LOP3.LUT R5, R10, UR4, RZ, 0x3c, !PT ;  /* 0x000000040a057c12 */ /* 0x000fe4000f8e3cff */
[----:B------:R-:W-:Y:S05]  /*5710*/  @P3 BRA `(.L_x_20) ;  /* 0x0000000000343947 */ /* 0x000fea0003800000 */
[----:B------:R-:W-:Y:S05]  /*5720*/  @!P0 BRA `(.L_x_21) ;  /* 0x0000000000048947 */ /* 0x000fea0003800000 */
[----:B------:R-:W-:Y:S01]  /*5730*/  BPT.TRAP 0x1 ;  /* 0x000000040000795c */ /* 0x000fe20000300000 */
.L_x_21:
[----:B------:R-:W-:Y:S01]  /*5740*/  UIADD3 UR4, UR53, 0x1, URZ ;  /* 0x0000000135047890 */ /* 0x000fe2000fffe03f */
[----:B------:R-:W-:-:S03]  /*5750*/  SHF.L.U32 R11, R5, 0x1f, RZ ;  /* 0x0000001f050b7819 */ /* 0x000fc600000006ff */
[----:B------:R-:W-:-:S04]  /*5760*/  UISETP.NE.AND UP0, UPT, UR4, 0x2, UPT ;  /* 0x000000020400788c */ /* 0x000fc8000bf05270 */
[----:B------:R-:W-:-:S04]  /*5770*/  USEL UR4, UR4, URZ, UP0 ;  /* 0x0000003f04047287 */ /* 0x000fc80008000000 */
[----:B------:R-:W-:-:S09]  /*5780*/  ULEA UR4, UR4, UR40, 0x3 ;  /* 0x0000002804047291 */ /* 0x000fd2000f8e183f */
[----:B------:R0:W1:Y:S01]  /*5790*/  SYNCS.PHASECHK.TRANS64.TRYWAIT P2, [UR4+0x33430], R11 ;  /* 0x0334300bff0075a7 */ /* 0x0000620008040144 */
[----:B------:R-:W-:Y:S05]  /*57a0*/  @!P0 BRA `(.L_x_22) ;  /* 0x0000000000048947 */ /* 0x000fea0003800000 */
[----:B------:R-:W-:Y:S01]  /*57b0*/  BPT.TRAP 0x1 ;  /* 0x000000040000795c */ /* 0x000fe20000300000 */
.L_x_22:
[----:B-1----:R-:W-:Y:S05]  /*57c0*/  @P2 BRA `(.L_x_20) ;  /* 0x0000000000082947 */ /* 0x002fea0003800000 */
[----:B------:R-:W1:Y:S02]  /*57d0*/  SYNCS.PHASECHK.TRANS64.TRYWAIT P2, [UR4+0x33430], R11 ;  /* 0x0334300bff0075a7 */ /* 0x000e640008040144 */
[----:B-1----:R-:W-:Y:S05]  /*57e0*/  @!P2 BRA `(.L_x_23) ;  /* 0x000000b0004ca947 */ /* 0x002fea0003800000 */
.L_x_20:
[----:B01----:R-:W-:Y:S01]  /*57f0*/  VIADD R11, R18, 0x8 ;  /* 0x00000008120b7836 */ /* 0x003fe20000000000 */
[----:B------:R-:W-:Y:S01]  /*5800*/  UIADD3 UR52, UR53, 0x1, URZ ;  /* 0x0000000135347890 */ /* 0x000fe2000fffe03f */
[C---:B------:R-:W-:Y:S01]  /*5810*/  R2UR UR4, R2.reuse ;  /* 0x00000000020472ca */ /* 0x040fe200000e0000 */
[----:B------:R-:W-:Y:S01]  /*5820*/  UMOV UR7, 0x80000020 ;  /* 0x8000002000077882 */ /* 0x000fe20000000000 */
[C---:B------:R-:W-:Y:S01]  /*5830*/  R2UR UR5, R3.reuse ;  /* 0x00000000030572ca */ /* 0x040fe200000e0000 */
[----:B------:R0:W-:Y:S01]  /*5840*/  BAR.SYNC.DEFER_BLOCKING R11, 0x100 ;  /* 0x0004000b0000751d */ /* 0x0001e20000010000 */
[----:B------:R-:W-:Y:S01]  /*5850*/  UISETP.NE.AND UP0, UPT, UR52, 0x2, UPT ;  /* 0x000000023400788c */ /* 0x000fe2000bf05270 */
[C---:B------:R-:W-:Y:S02]  /*5860*/  R2UR UR8, R2.reuse ;  /* 0x00000000020872ca */ /* 0x040fe400000e0000 */
[C---:B------:R-:W-:Y:S01]  /*5870*/  R2UR UR9, R3.reuse ;  /* 0x00000000030972ca */ /* 0x040fe200000e0000 */
[----:B------:R-:W-:Y:S01]  /*5880*/  USEL UR52, UR52, URZ, UP0 ;  /* 0x0000003f34347287 */ /* 0x000fe20008000000 */
[C---:B------:R-:W-:Y:S01]  /*5890*/  R2UR UR12, R2.reuse ;  /* 0x00000000020c72ca */ /* 0x040fe200000e0000 */
[----:B------:R-:W-:Y:S01]  /*58a0*/  UMOV UR11, 0x80000020 ;  /* 0x80000020000b7882 */ /* 0x000fe20000000000 */
[C---:B------:R-:W-:Y:S01]  /*58b0*/  R2UR UR13, R3.reuse ;  /* 0x00000000030d72ca */ /* 0x040fe200000e0000 */
[----:B------:R-:W-:Y:S01]  /*58c0*/  UIMAD UR54, UR52, 0x780, UR42 ;  /* 0x00000780343678a4 */ /* 0x000fe2000f8e022a */
[C---:B------:R-:W-:Y:S01]  /*58d0*/  R2UR UR16, R2.reuse ;  /* 0x00000000021072ca */ /* 0x040fe200000e0000 */
[----:B------:R-:W-:Y:S01]  /*58e0*/  UMOV UR15, 0x80000020 ;  /* 0x80000020000f7882 */ /* 0x000fe20000000000 */
[C---:B------:R-:W-:Y:S01]  /*58f0*/  R2UR UR17, R3.reuse ;  /* 0x00000000031172ca */ /* 0x040fe200000e0000 */
[----:B------:R-:W-:Y:S01]  /*5900*/  UIADD3 UR10, UR54, 0x80, URZ ;  /* 0x00000080360a7890 */ /* 0x000fe2000fffe03f */
[----:B------:R-:W-:Y:S01]  /*5910*/  R2UR UR20, R2 ;  /* 0x00000000021472ca */ /* 0x000fe200000e0000 */
[----:B------:R-:W-:Y:S01]  /*5920*/  UIADD3 UR14, UR54, 0x100, URZ ;  /* 0x00000100360e7890 */ /* 0x000fe2000fffe03f */
[----:B------:R-:W-:Y:S01]  /*5930*/  R2UR UR21, R3 ;  /* 0x00000000031572ca */ /* 0x000fe200000e0000 */
[----:B------:R-:W-:Y:S01]  /*5940*/  UMOV UR6, UR54 ;  /* 0x0000003600067c82 */ /* 0x000fe20008000000 */
[----:B------:R-:W-:Y:S01]  /*5950*/  UIADD3 UR18, UR54, 0x180, URZ ;  /* 0x0000018036127890 */ /* 0x000fe2000fffe03f */
[----:B------:R-:W-:Y:S01]  /*5960*/  UMOV UR19, 0x80000020 ;  /* 0x8000002000137882 */ /* 0x000fe20000000000 */
[----:B------:R-:W-:Y:S01]  /*5970*/  UIADD3 UR22, UR54, 0x200, URZ ;  /* 0x0000020036167890 */ /* 0x000fe2000fffe03f */
[----:B------:R-:W-:Y:S01]  /*5980*/  UMOV UR23, 0x80000020 ;  /* 0x8000002000177882 */ /* 0x000fe20000000000 */
[----:B------:R-:W-:Y:S01]  /*5990*/  WARPGROUP.ARRIVE ;  /* 0x00000000000079c5 */ /* 0x000fe20000000000 */
[----:B------:R-:W-:Y:S01]  /*59a0*/  UIADD3 UR26, UR54, 0x2, URZ ;  /* 0x00000002361a7890 */ /* 0x000fe2000fffe03f */
[----:B------:R-:W-:Y:S01]  /*59b0*/  UMOV UR27, 0x80000020 ;  /* 0x80000020001b7882 */ /* 0x000fe20000000000 */
[----:B------:R-:W-:-:S03]  /*59c0*/  UIADD3 UR30, UR54, 0x280, URZ ;  /* 0x00000280361e7890 */ /* 0x000fc6000fffe03f */
[----:B------:R-:W-:Y:S01]  /*59d0*/  QGMMA.64x32x32.F32.E4M3.E4M3 R184, gdesc[UR4], RZ, !UPT, gsb0 ;  /* 0x0060000004b879f3 */ /* 0x000fe2000c0008ff */
[----:B------:R-:W-:Y:S01]  /*59e0*/  UIADD3 UR6, UR54, 0x82, URZ ;  /* 0x0000008236067890 */ /* 0x000fe2000fffe03f */
[----:B------:R-:W-:Y:S01]  /*59f0*/  UMOV UR4, UR24 ;  /* 0x0000001800047c82 */ /* 0x000fe20008000000 */
[----:B------:R-:W-:Y:S01]  /*5a00*/  UMOV UR5, UR25 ;  /* 0x0000001900057c82 */ /* 0x000fe20008000000 */
[----:B------:R-:W-:Y:S01]  /*5a10*/  UMOV UR7, 0x80000020 ;  /* 0x8000002000077882 */ /* 0x000fe20000000000 */
[----:B------:R-:W-:Y:S01]  /*5a20*/  UMOV UR31, 0x80000020 ;  /* 0x80000020001f7882 */ /* 0x000fe20000000000 */
[----:B------:R-:W-:Y:S01]  /*5a30*/  UIADD3 UR34, UR54, 0x282, URZ ;  /* 0x0000028236227890 */ /* 0x000fe2000fffe03f */
[----:B------:R-:W-:Y:S01]  /*5a40*/  UMOV UR35, 0x80000020 ;  /* 0x8000002000237882 */ /* 0x000fe20000000000 */
[----:B------:R-:W-:Y:S01]  /*5a50*/  UIADD3 UR46, UR54, 0x500, URZ ;  /* 0x00000500362e7890 */ /* 0x000fe2000fffe03f */
[----:B------:R-:W-:Y:S01]  /*5a60*/  UMOV UR47, 0x80000020 ;  /* 0x80000020002f7882 */ /* 0x000fe20000000000 */
[----:B------:R-:W-:Y:S01]  /*5a70*/  UIADD3 UR50, UR54, 0x502, URZ ;  /* 0x0000050236327890 */ /* 0x000fe2000fffe03f */
[----:B------:R-:W-:Y:S01]  /*5a80*/  UMOV UR51, 0x80000020 ;  /* 0x8000002000337882 */ /* 0x000fe20000000000 */
[----:B------:R-:W-:-:S02]  /*5a90*/  WARPGROUP.DEPBAR.LE gsb0, 0x0 ;  /* 0x00008000000079c5 */ /* 0x000fc40000010000 */
[----:B------:R-:W-:-:S06]  /*5aa0*/  WARPGROUP.ARRIVE ;  /* 0x00000000000079c5 */ /* 0x000fcc0000000000 */
[----:B------:R-:W-:Y:S01]  /*5ab0*/  QGMMA.64x32x32.F32.E4M3.E4M3 R168, gdesc[UR8], RZ, !UPT, gsb0 ;  /* 0x0060000008a879f3 */ /* 0x000fe2000c0008ff */
[----:B------:R-:W-:Y:S02]  /*5ac0*/  UIADD3 UR8, UR54, 0x102, URZ ;  /* 0x0000010236087890 */ /* 0x000fe4000fffe03f */
[----:B------:R-:W-:Y:S02]  /*5ad0*/  UIADD3 UR9, UR54, 0x182, URZ ;  /* 0x0000018236097890 */ /* 0x000fe4000fffe03f */
        /* <DEDUP_REMOVED lines=13> */
[----:B------:R-:W-:Y:S01]  /*5bb0*/  UMOV UR26, UR6 ;  /* 0x00000006001a7c82 */ /* 0x000fe20008000000 */
[----:B------:R-:W-:Y:S01]  /*5bc0*/  UMOV UR27, 0x80000020 ;  /* 0x80000020001b7882 */ /* 0x000fe20000000000 */
[----:B------:R-:W-:Y:S01]  /*5bd0*/  UMOV UR6, UR8 ;  /* 0x0000000800067c82 */ /* 0x000fe20008000000 */
        /* <DEDUP_REMOVED lines=10> */
[----:B------:R-:W-:Y:S01]  /*5c80*/  UIADD3 UR6, UR54, 0x300, URZ ;  /* 0x0000030036067890 */ /* 0x000fe2000fffe03f */
[----:B------:R-:W-:Y:S01]  /*5c90*/  UMOV UR4, UR28 ;  /* 0x0000001c00047c82 */ /* 0x000fe20008000000 */
        /* <DEDUP_REMOVED lines=121> */
[----:B0-----:R-:W-:Y:S05]  /*6430*/  @P3 BRA `(.L_x_24) ;  /* 0x0000000000283947 */ /* 0x001fea0003800000 */
[----:B------:R-:W-:Y:S05]  /*6440*/  @!P0 BRA `(.L_x_25) ;  /* 0x0000000000048947 */ /* 0x000fea0003800000 */
[----:B------:R-:W-:Y:S01]  /*6450*/  BPT.TRAP 0x1 ;  /* 0x000000040000795c */ /* 0x000fe20000300000 */
.L_x_25:
[----:B------:R-:W-:Y:S01]  /*6460*/  ULEA UR4, UR53, UR40, 0x3 ;  /* 0x0000002835047291 */ /* 0x000fe2000f8e183f */
[----:B------:R-:W-:-:S08]  /*6470*/  SHF.L.U32 R10, R10, 0x1f, RZ ;  /* 0x0000001f0a0a7819 */ /* 0x000fd000000006ff */
[----:B------:R0:W1:Y:S01]  /*6480*/  SYNCS.PHASECHK.TRANS64.TRYWAIT P2, [UR4+0x33450], R10 ;  /* 0x0334500aff0075a7 */ /* 0x0000620008040144 */
[----:B------:R-:W-:Y:S05]  /*6490*/  @!P0 BRA `(.L_x_26) ;  /* 0x0000000000048947 */ /* 0x000fea0003800000 */
[----:B------:R-:W-:Y:S01]  /*64a0*/  BPT.TRAP 0x1 ;  /* 0x000000040000795c */ /* 0x000fe20000300000 */
.L_x_26:
[----:B-1----:R-:W-:Y:S05]  /*64b0*/  @P2 BRA `(.L_x_24) ;  /* 0x0000000000082947 */ /* 0x002fea0003800000 */
[----:B------:R-:W1:Y:S02]  /*64c0*/  SYNCS.PHASECHK.TRANS64.TRYWAIT P2, [UR4+0x33450], R10 ;  /* 0x0334500aff0075a7 */ /* 0x000e640008040144 */
[----:B-1----:R-:W-:Y:S05]  /*64d0*/  @!P2 BRA `(.L_x_27) ;  /* 0x000000a40028a947 */ /* 0x002fea0003800000 */
.L_x_24:
[----:B------:R-:W-:Y:S01]  /*64e0*/  UIADD3 UR4, UR40, 0x200, URZ ;  /* 0x0000020028047890 */ /* 0x000fe2000fffe03f */
[----:B------:R-:W-:Y:S01]  /*64f0*/  WARPGROUP.ARRIVE ;  /* 0x00000000000079c5 */ /* 0x000fe20000000000 */
[----:B------:R-:W-:Y:S01]  /*6500*/  UMOV UR7, 0xc0000010 ;  /* 0xc000001000077882 */ /* 0x000fe20000000000 */
[C---:B-1----:R-:W-:Y:S01]  /*6510*/  FMUL.FTZ R11, R0.reuse, R184 ;  /* 0x000000b8000b7220 */ /* 0x042fe20000410000 */
[----:B------:R-:W-:Y:S01]  /*6520*/  USHF.R.U32.HI UR4, URZ, 0x4, UR4 ;  /* 0x000000043f047899 */ /* 0x000fe20008011604 */
[C---:B------:R-:W-:Y:S01]  /*6530*/  FMUL.FTZ R12, R0.reuse, R186 ;  /* 0x000000ba000c7220 */ /* 0x040fe20000410000 */
[C---:B0-----:R-:W-:Y:S01]  /*6540*/  FMUL.FTZ R10, R0.reuse, R185 ;  /* 0x000000b9000a7220 */ /* 0x041fe20000410000 */
[C---:B------:R-:W-:Y:S01]  /*6550*/  FMUL.FTZ R13, R0.reuse, R187 ;  /* 0x000000bb000d7220 */ /* 0x040fe20000410000 */
[----:B------:R-:W-:Y:S01]  /*6560*/  ULOP3.LUT UR4, UR4, 0x3fff, URZ, 0xc0, !UPT ;  /* 0x00003fff04047892 */ /* 0x000fe2000f8ec03f */
[----:B------:R-:W0:Y:S01]  /*6570*/  MUFU.TANH R11, R11 ;  /* 0x0000000b000b7308 */ /* 0x000e220000002400 */
[C---:B------:R-:W-:Y:S01]  /*6580*/  FMUL.FTZ R14, R0.reuse, R188 ;  /* 0x000000bc000e7220 */ /* 0x040fe20000410000 */
[C---:B------:R-:W-:Y:S01]  /*6590*/  FMUL.FTZ R19, R0.reuse, R190 ;  /* 0x000000be00137220 */ /* 0x040fe20000410000 */
[----:B------:R-:W-:Y:S01]  /*65a0*/  ULOP3.LUT UR4, UR4, 0x10000, URZ, 0xfc, !UPT ;  /* 0x0001000004047892 */ /* 0x000fe2000f8efc3f */
[C---:B------:R-:W-:Y:S01]  /*65b0*/  FMUL.FTZ R15, R0.reuse, R189 ;  /* 0x000000bd000f7220 */ /* 0x040fe20000410000 */
[C---:B------:R-:W-:Y:S01]  /*65c0*/  FMUL.FTZ R20, R0.reuse, R191 ;  /* 0x000000bf00147220 */ /* 0x040fe20000410000 */
[C---:B------:R-:W-:Y:S01]  /*65d0*/  FMUL.FTZ R21, R0.reuse, R192 ;  /* 0x000000c000157220 */ /* 0x040fe20000410000 */
[----:B------:R-:W-:Y:S01]  /*65e0*/  UIMAD UR4, UR53, 0x780, UR4 ;  /* 0x00000780350478a4 */ /* 0x000fe2000f8e0204 */
[----:B------:R-:W1:Y:S01]  /*65f0*/  MUFU.TANH R12, R12 ;  /* 0x0000000c000c7308 */ /* 0x000e620000002400 */
[C---:B------:R-:W-:Y:S01]  /*6600*/  FMUL.FTZ R23, R0.reuse, R194 ;  /* 0x000000c200177220 */ /* 0x040fe20000410000 */
[C---:B------:R-:W-:Y:S01]  /*6610*/  FMUL.FTZ R22, R0.reuse, R193 ;  /* 0x000000c100167220 */ /* 0x040fe20000410000 */
[C---:B------:R-:W-:Y:S01]  /*6620*/  FMUL.FTZ R184, R0.reuse, R195 ;  /* 0x000000c300b87220 */ /* 0x040fe20000410000 */
[C---:B------:R-:W-:Y:S01]  /*6630*/  FMUL.FTZ R185, R0.reuse, R196 ;  /* 0x000000c400b97220 */ /* 0x040fe20000410000 */
[C---:B------:R-:W-:Y:S01]  /*6640*/  FMUL.FTZ R187, R0.reuse, R198 ;  /* 0x000000c600bb7220 */ /* 0x040fe20000410000 */
[----:B------:R-:W-:Y:S01]  /*6650*/  UMOV UR6, UR4 ;  /* 0x0000000400067c82 */ /* 0x000fe20008000000 */
[C---:B------:R-:W-:Y:S01]  /*6660*/  FMUL.FTZ R186, R0.reuse, R197 ;  /* 0x000000c500ba7220 */ /* 0x040fe20000410000 */
[----:B------:R-:W-:Y:S01]  /*6670*/  QGMMA.64x192x32.F32.E4M3.E4M3 R24, R200, gdesc[UR4], R24, gsb0 ;  /* 0x02e00004c8187df3 */ /* 0x000fe20008000818 */
[----:B------:R-:W-:Y:S01]  /*6680*/  UIADD3 UR6, UR4, 0x180, URZ ;  /* 0x0000018004067890 */ /* 0x000fe2000fffe03f */
[----:B------:R-:W2:Y:S01]  /*6690*/  MUFU.TANH R10, R10 ;  /* 0x0000000a000a7308 */ /* 0x000ea20000002400 */
[----:B------:R-:W-:Y:S01]  /*66a0*/  UMOV UR7, 0xc0000010 ;  /* 0xc000001000077882 */ /* 0x000fe20000000000 */
[----:B0-----:R-:W-:Y:S01]  /*66b0*/  FMNMX.FTZ R189, R11, R4, !PT ;  /* 0x000000040bbd7209 */ /* 0x001fe20007810000 */
[C---:B------:R-:W-:Y:S01]  /*66c0*/  FMUL.FTZ R188, R0.reuse, R199 ;  /* 0x000000c700bc7220 */ /* 0x040fe20000410000 */
[C---:B------:R-:W-:Y:S01]  /*66d0*/  FMUL.FTZ R168, R0.reuse, R168 ;  /* 0x000000a800a87220 */ /* 0x040fe20000410000 */
[C---:B------:R-:W-:Y:S01]  /*66e0*/  FMUL.FTZ R170, R0.reuse, R170 ;  /* 0x000000aa00aa7220 */ /* 0x040fe20000410000 */
[----:B------:R-:W-:Y:S01]  /*66f0*/  FMUL.FTZ R169, R0, R169 ;  /* 0x000000a900a97220 */ /* 0x000fe20000410000 */
[----:B-1----:R-:W-:Y:S01]  /*6700*/  FMNMX.FTZ R190, R12, R9, !PT ;  /* 0x000000090cbe7209 */ /* 0x002fe20007810000 */
[----:B------:R-:W0:Y:S01]  /*6710*/  MUFU.TANH R13, R13 ;  /* 0x0000000d000d7308 */ /* 0x000e220000002400 */
[C---:B------:R-:W-:Y:S01]  /*6720*/  FMUL.FTZ R171, R0.reuse, R171 ;  /* 0x000000ab00ab7220 */ /* 0x040fe20000410000 */
[C---:B------:R-:W-:Y:S01]  /*6730*/  FMUL.FTZ R172, R0.reuse, R172 ;  /* 0x000000ac00ac7220 */ /* 0x040fe20000410000 */
[C---:B------:R-:W-:Y:S01]  /*6740*/  FMUL.FTZ R174, R0.reuse, R174 ;  /* 0x000000ae00ae7220 */ /* 0x040fe20000410000 */
[C---:B------:R-:W-:Y:S01]  /*6750*/  FMUL.FTZ R173, R0.reuse, R173 ;  /* 0x000000ad00ad7220 */ /* 0x040fe20000410000 */
[C---:B------:R-:W-:Y:S01]  /*6760*/  FMUL.FTZ R175, R0.reuse, R175 ;  /* 0x000000af00af7220 */ /* 0x040fe20000410000 */
[C---:B------:R-:W-:Y:S01]  /*6770*/  FMUL.FTZ R176, R0.reuse, R176 ;  /* 0x000000b000b07220 */ /* 0x040fe20000410000 */
[----:B------:R-:W-:Y:S01]  /*6780*/  FMUL.FTZ R178, R0, R178 ;  /* 0x000000b200b27220 */ /* 0x000fe20000410000 */
[----:B------:R-:W1:Y:S01]  /*6790*/  MUFU.TANH R14, R14 ;  /* 0x0000000e000e7308 */ /* 0x000e620000002400 */
[----:B--2---:R-:W-:Y:S01]  /*67a0*/  FMNMX.FTZ R189, R10, R189, !PT ;  /* 0x000000bd0abd7209 */ /* 0x004fe20007810000 */
[C---:B------:R-:W-:Y:S01]  /*67b0*/  FMUL.FTZ R177, R0.reuse, R177 ;  /* 0x000000b100b17220 */ /* 0x040fe20000410000 */
[C---:B------:R-:W-:Y:S01]  /*67c0*/  FMUL.FTZ R179, R0.reuse, R179 ;  /* 0x000000b300b37220 */ /* 0x040fe20000410000 */
[C---:B------:R-:W-:Y:S01]  /*67d0*/  FMUL.FTZ R180, R0.reuse, R180 ;  /* 0x000000b400b47220 */ /* 0x040fe20000410000 */
[C---:B------:R-:W-:Y:S01]  /*67e0*/  FMUL.FTZ R182, R0.reuse, R182 ;  /* 0x000000b600b67220 */ /* 0x040fe20000410000 */
[C---:B------:R-:W-:Y:S01]  /*67f0*/  FMUL.FTZ R181, R0.reuse, R181 ;  /* 0x000000b500b57220 */ /* 0x040fe20000410000 */
[C---:B------:R-:W-:Y:S01]  /*6800*/  FMUL.FTZ R183, R0.reuse, R183 ;  /* 0x000000b700b77220 */ /* 0x040fe20000410000 */
[----:B------:R-:W2:Y:S01]  /*6810*/  MUFU.TANH R19, R19 ;  /* 0x0000001300137308 */ /* 0x000ea20000002400 */
[----:B0-----:R-:W-:Y:S01]  /*6820*/  FMNMX.FTZ R190, R13, R190, !PT ;  /* 0x000000be0dbe7209 */ /* 0x001fe20007810000 */
[C---:B------:R-:W-:Y:S01]  /*6830*/  FMUL.FTZ R152, R0.reuse, R152 ;  /* 0x0000009800987220 */ /* 0x040fe20000410000 */
[C---:B------:R-:W-:Y:S01]  /*6840*/  FMUL.FTZ R154, R0.reuse, R154 ;  /* 0x0000009a009a7220 */ /* 0x040fe20000410000 */
[C---:B------:R-:W-:Y:S01]  /*6850*/  FMUL.FTZ R153, R0.reuse, R153 ;  /* 0x0000009900997220 */ /* 0x040fe20000410000 */
[C---:B------:R-:W-:Y:S01]  /*6860*/  FMUL.FTZ R155, R0.reuse, R155 ;  /* 0x0000009b009b7220 */ /* 0x040fe20000410000 */
[C---:B------:R-:W-:Y:S01]  /*6870*/  FMUL.FTZ R156, R0.reuse, R156 ;  /* 0x0000009c009c7220 */ /* 0x040fe20000410000 */
[----:B------:R-:W-:Y:S01]  /*6880*/  FMUL.FTZ R157, R0, R157 ;  /* 0x0000009d009d7220 */ /* 0x000fe20000410000 */
[----:B------:R-:W0:Y:S01]  /*6890*/  MUFU.TANH R15, R15 ;  /* 0x0000000f000f7308 */ /* 0x000e220000002400 */
[----:B-1----:R-:W-:Y:S01]  /*68a0*/  FMNMX.FTZ R192, R14, R189, !PT ;  /* 0x000000bd0ec07209 */ /* 0x002fe20007810000 */
[C---:B------:R-:W-:Y:S01]  /*68b0*/  FMUL.FTZ R158, R0.reuse, R158 ;  /* 0x0000009e009e7220 */ /* 0x040fe20000410000 */
[C---:B------:R-:W-:Y:S01]  /*68c0*/  FMUL.FTZ R159, R0.reuse, R159 ;  /* 0x0000009f009f7220 */ /* 0x040fe20000410000 */
[C---:B------:R-:W-:Y:S01]  /*68d0*/  FMUL.FTZ R160, R0.reuse, R160 ;  /* 0x000000a000a07220 */ /* 0x040fe20000410000 */
[C---:B------:R-:W-:Y:S01]  /*68e0*/  FMUL.FTZ R161, R0.reuse, R161 ;  /* 0x000000a100a17220 */ /* 0x040fe20000410000 */
[C---:B------:R-:W-:Y:S01]  /*68f0*/  FMUL.FTZ R162, R0.reuse, R162 ;  /* 0x000000a200a27220 */ /* 0x040fe20000410000 */
[C---:B------:R-:W-:Y:S01]  /*6900*/  FMUL.FTZ R163, R0.reuse, R163 ;  /* 0x000000a300a37220 */ /* 0x040fe20000410000 */
        /* <DEDUP_REMOVED lines=38> */
[----:B------:R-:W-:Y:S01]  /*6b70*/  FMUL.FTZ R135, R0, R135 ;  /* 0x0000008700877220 */ /* 0x000fe20000410000 */
[----:B------:R-:W-:Y:S01]  /*6b80*/  IMAD.U32 R194, RZ, RZ, UR52 ;  /* 0x00000034ffc27e24 */ /* 0x000fe2000f8e00ff */
[----:B------:R-:W0:Y:S01]  /*6b90*/  MUFU.TANH R185, R185 ;  /* 0x000000b900b97308 */ /* 0x000e220000002400 */
[----:B-1----:R-:W-:-:S03]  /*6ba0*/  FMNMX.FTZ R190, R22, R189, !PT ;  /* 0x000000bd16be7209 */ /* 0x002fc60007810000 */
[----:B------:R-:W-:-:S04]  /*6bb0*/  @!P1 LEA R194, R194, UR40, 0x3 ;  /* 0x00000028c2c29c11 */ /* 0x000fc8000f8e18ff */
[----:B------:R-:W1:Y:S01]  /*6bc0*/  MUFU.TANH R187, R187 ;  /* 0x000000bb00bb7308 */ /* 0x000e620000002400 */
[----:B--2---:R-:W-:-:S07]  /*6bd0*/  FMNMX.FTZ R192, R184, R191, !PT ;  /* 0x000000bfb8c07209 */ /* 0x004fce0007810000 */
[----:B------:R-:W2:Y:S01]  /*6be0*/  MUFU.TANH R186, R186 ;  /* 0x000000ba00ba7308 */ /* 0x000ea20000002400 */
[----:B0-----:R-:W-:-:S07]  /*6bf0*/  FMNMX.FTZ R189, R185, R190, !PT ;  /* 0x000000beb9bd7209 */ /* 0x001fce0007810000 */
[----:B------:R-:W0:Y:S01]  /*6c00*/  MUFU.TANH R188, R188 ;  /* 0x000000bc00bc7308 */ /* 0x000e220000002400 */
[----:B-1----:R-:W-:-:S07]  /*6c10*/  FMNMX.FTZ R191, R187, R192, !PT ;  /* 0x000000c0bbbf7209 */ /* 0x002fce0007810000 */
        /* <DEDUP_REMOVED lines=23> */
[----:B-1----:R-:W-:Y:S01]  /*6d90*/  FMNMX.FTZ R192, R178, R191, !PT ;  /* 0x000000bfb2c07209 */ /* 0x002fe20007810000 */
[----:B------:R-:W-:Y:S02]  /*6da0*/  WARPGROUP.DEPBAR.LE gsb0, 0x0 ;  /* 0x00008000000079c5 */ /* 0x000fe40000010000 */
[----:B------:R-:W-:Y:S01]  /*6db0*/  WARPGROUP.ARRIVE ;  /* 0x00000000000079c5 */ /* 0x000fe20000000000 */
[----:B------:R-:W-:-:S03]  /*6dc0*/  FMUL.FTZ R201, R0, R134 ;  /* 0x0000008600c97220 */ /* 0x000fc60000410000 */
[----:B------:R-:W1:Y:S01]  /*6dd0*/  MUFU.TANH R180, R180 ;  /* 0x000000b400b47308 */ /* 0x000e620000002400 */
[----:B--2---:R-:W-:Y:S01]  /*6de0*/  FMNMX.FTZ R189, R177, R190, !PT ;  /* 0x000000beb1bd7209 */ /* 0x004fe20007810000 */
[----:B------:R-:W-:Y:S01]  /*6df0*/  QGMMA.64x192x32.F32.E4M3.E4M3 R24, R204, gdesc[UR4], R24, gsb0 ;  /* 0x02e00004cc187df3 */ /* 0x000fe20008000818 */
[----:B------:R-:W-:Y:S01]  /*6e00*/  UIADD3 UR6, UR4, 0x300, URZ ;  /* 0x0000030004067890 */ /* 0x000fe2000fffe03f */
[----:B------:R-:W-:-:S04]  /*6e10*/  UMOV UR7, 0xc0000010 ;  /* 0xc000001000077882 */ /* 0x000fc80000000000 */
        /* <DEDUP_REMOVED lines=11> */
[----:B--2---:R-:W-:Y:S01]  /*6ed0*/  FMNMX.FTZ R190, R152, R189, !PT ;  /* 0x000000bd98be7209 */ /* 0x004fe20007810000 */
[----:B------:R-:W-:-:S06]  /*6ee0*/  FMUL.FTZ R189, R0, R126 ;  /* 0x0000007e00bd7220 */ /* 0x000fcc0000410000 */
[----:B------:R-:W2:Y:S01]  /*6ef0*/  MUFU.TANH R155, R155 ;  /* 0x0000009b009b7308 */ /* 0x000ea20000002400 */
[----:B0-----:R-:W-:-:S07]  /*6f00*/  FMNMX.FTZ R126, R154, R191, !PT ;  /* 0x000000bf9a7e7209 */ /* 0x001fce0007810000 */
[----:B------:R-:W0:Y:S01]  /*6f10*/  MUFU.TANH R156, R156 ;  /* 0x0000009c009c7308 */ /* 0x000e220000002400 */
[----:B-1----:R-:W-:-:S07]  /*6f20*/  FMNMX.FTZ R191, R153, R190, !PT ;  /* 0x000000be99bf7209 */ /* 0x002fce0007810000 */
[----:B------:R-:W1:Y:S01]  /*6f30*/  MUFU.TANH R157, R157 ;  /* 0x0000009d009d7308 */ /* 0x000e620000002400 */
[----:B--2---:R-:W-:-:S07]  /*6f40*/  FMNMX.FTZ R193, R155, R126, !PT ;  /* 0x0000007e9bc17209 */ /* 0x004fce0007810000 */
[----:B------:R-:W2:Y:S01]  /*6f50*/  MUFU.TANH R158, R158 ;  /* 0x0000009e009e7308 */ /* 0x000ea20000002400 */
[----:B0-----:R-:W-:Y:S01]  /*6f60*/  FMNMX.FTZ R126, R156, R191, !PT ;  /* 0x000000bf9c7e7209 */ /* 0x001fe20007810000 */
[----:B------:R-:W-:-:S06]  /*6f70*/  FMUL.FTZ R191, R0, R127 ;  /* 0x0000007f00bf7220 */ /* 0x000fcc0000410000 */
        /* <DEDUP_REMOVED lines=21> */
[----:B------:R-:W-:-:S06]  /*70d0*/  FMUL.FTZ R195, R0, R130 ;  /* 0x0000008200c37220 */ /* 0x000fcc0000410000 */
        /* <DEDUP_REMOVED lines=12> */
[----:B-1----:R-:W-:Y:S01]  /*71a0*/  FMNMX.FTZ R126, R140, R127, !PT ;  /* 0x0000007f8c7e7209 */ /* 0x002fe20007810000 */
[----:B------:R-:W-:Y:S02]  /*71b0*/  WARPGROUP.DEPBAR.LE gsb0, 0x0 ;  /* 0x00008000000079c5 */ /* 0x000fe40000010000 */
[----:B------:R-:W-:-:S04]  /*71c0*/  WARPGROUP.ARRIVE ;  /* 0x00000000000079c5 */ /* 0x000fc80000000000 */
[----:B------:R-:W1:Y:S01]  /*71d0*/  MUFU.TANH R143, R143 ;  /* 0x0000008f008f7308 */ /* 0x000e620000002400 */
[----:B--2---:R-:W-:Y:S01]  /*71e0*/  FMNMX.FTZ R127, R141, R126, !PT ;  /* 0x0000007e8d7f7209 */ /* 0x004fe20007810000 */
[----:B------:R-:W-:Y:S01]  /*71f0*/  QGMMA.64x192x32.F32.E4M3.E4M3 R24, R208, gdesc[UR4], R24, gsb0 ;  /* 0x02e00004d0187df3 */ /* 0x000fe20008000818 */
[----:B------:R-:W-:Y:S01]  /*7200*/  UIADD3 UR6, UR4, 0x480, URZ ;  /* 0x0000048004067890 */ /* 0x000fe2000fffe03f */
[----:B------:R-:W-:Y:S01]  /*7210*/  UMOV UR7, 0xc0000010 ;  /* 0xc000001000077882 */ /* 0x000fe20000000000 */
[----:B------:R-:W-:-:S03]  /*7220*/  UIADD3 UR4, UR4, 0x600, URZ ;  /* 0x0000060004047890 */ /* 0x000fc6000fffe03f */
[----:B------:R-:W2:Y:S01]  /*7230*/  MUFU.TANH R144, R144 ;  /* 0x0000009000907308 */ /* 0x000ea20000002400 */
[----:B0-----:R-:W-:Y:S01]  /*7240*/  FMNMX.FTZ R128, R142, R199, !PT ;  /* 0x000000c78e807209 */ /* 0x001fe20007810000 */
[----:B------:R-:W-:-:S06]  /*7250*/  FMUL.FTZ R199, R0, R132 ;  /* 0x0000008400c77220 */ /* 0x000fcc0000410000 */
        /* <DEDUP_REMOVED lines=45> */
[----:B--2---:R-:W-:-:S05]  /*7530*/  FMNMX.FTZ R127, R133, R126, !PT ;  /* 0x0000007e857f7209 */ /* 0x004fca0007810000 */
[----:B------:R-:W2:Y:S01]  /*7540*/  SHFL.BFLY PT, R126, R127, 0x2, 0x1f ;  /* 0x0c401f007f7e7f89 */ /* 0x000ea200000e0000 */
[----:B0-----:R-:W-:Y:S01]  /*7550*/  FMNMX.FTZ R128, R201, R128, !PT ;  /* 0x00000080c9807209 */ /* 0x001fe20007810000 */
[----:B------:R-:W-:Y:S02]  /*7560*/  WARPGROUP.DEPBAR.LE gsb0, 0x0 ;  /* 0x00008000000079c5 */ /* 0x000fe40000010000 */
[----:B------:R-:W-:Y:S01]  /*7570*/  WARPGROUP.ARRIVE ;  /* 0x00000000000079c5 */ /* 0x000fe20000000000 */
[----:B-1----:R-:W-:-:S05]  /*7580*/  FMNMX.FTZ R128, R135, R128, !PT ;  /* 0x0000008087807209 */ /* 0x002fca0007810000 */
[----:B------:R-:W-:Y:S01]  /*7590*/  QGMMA.64x192x32.F32.E4M3.E4M3 R24, R212, gdesc[UR4], R24, gsb0 ;  /* 0x02e00004d4187df3 */ /* 0x000fe20008000818 */
[----:B------:R-:W0:Y:S01]  /*75a0*/  SHFL.BFLY PT, R131, R128, 0x2, 0x1f ;  /* 0x0c401f0080837f89 */ /* 0x000e2200000e0000 */
[----:B------:R-:W-:Y:S01]  /*75b0*/  UMOV UR6, UR4 ;  /* 0x0000000400067c82 */ /* 0x000fe20008000000 */
[----:B------:R-:W-:Y:S01]  /*75c0*/  UMOV UR7, 0xc0000010 ;  /* 0xc000001000077882 */ /* 0x000fe20000000000 */
[----:B--2---:R-:W-:Y:S02]  /*75d0*/  FMNMX.FTZ R130, R127, R126, !PT ;  /* 0x0000007e7f827209 */ /* 0x004fe40007810000 */
[----:B------:R-:W1:Y:S01]  /*75e0*/  LDC R126, c[0x0][0x988] ;  /* 0x00026200ff7e7b82 */ /* 0x000e620000000800 */
[----:B0-----:R-:W-:Y:S02]  /*75f0*/  FMNMX.FTZ R132, R128, R131, !PT ;  /* 0x0000008380847209 */ /* 0x001fe40007810000 */
[----:B------:R-:W0:Y:S04]  /*7600*/  SHFL.BFLY PT, R131, R130, 0x1, 0x1f ;  /* 0x0c201f0082837f89 */ /* 0x000e2800000e0000 */
[----:B------:R-:W2:Y:S01]  /*7610*/  SHFL.BFLY PT, R203, R132, 0x1, 0x1f ;  /* 0x0c201f0084cb7f89 */ /* 0x000ea200000e0000 */
[----:B0-----:R-:W-:-:S02]  /*7620*/  FMNMX.FTZ R131, R130, R131, !PT ;  /* 0x0000008382837209 */ /* 0x001fc40007810000 */
[----:B--2---:R-:W-:-:S03]  /*7630*/  FMNMX.FTZ R127, R132, R203, !PT ;  /* 0x000000cb847f7209 */ /* 0x004fc60007810000 */
[----:B------:R-:W-:-:S04]  /*7640*/  FADD.FTZ R203, -R131, R4 ;  /* 0x0000000483cb7221 */ /* 0x000fc80000010100 */
[----:B-1----:R-:W-:Y:S01]  /*7650*/  FMUL.FTZ R134, R203, R126 ;  /* 0x0000007ecb867220 */ /* 0x002fe20000410000 */
[----:B------:R-:W-:-:S03]  /*7660*/  FADD.FTZ R203, -R127, R9 ;  /* 0x000000097fcb7221 */ /* 0x000fc60000010100 */
[----:B------:R0:W-:Y:S01]  /*7670*/  MUFU.EX2 R9, R134 ;  /* 0x0000008600097308 */ /* 0x0001e20000000800 */
[-C--:B------:R-:W-:Y:S01]  /*7680*/  FMUL.FTZ R4, R203, R126.reuse ;  /* 0x0000007ecb047220 */ /* 0x080fe20000410000 */
[----:B------:R-:W-:-:S04]  /*7690*/  FFMA.FTZ R203, R131, R126, -8 ;  /* 0xc100000083cb7423 */ /* 0x000fc8000001007e */
[-CC-:B------:R-:W-:Y:S01]  /*76a0*/  FFMA.FTZ R132, R172, R126.reuse, -R203.reuse ;  /* 0x0000007eac847223 */ /* 0x180fe200000108cb */
[----:B------:R-:W-:-:S01]  /*76b0*/  FFMA.FTZ R172, R193, R126, -R203 ;  /* 0x0000007ec1ac7223 */ /* 0x000fc200000108cb */
[-C--:B------:R-:W-:Y:S01]  /*76c0*/  FFMA.FTZ R193, R127, R126.reuse, -8 ;  /* 0xc10000007fc17423 */ /* 0x080fe2000001007e */
[----:B0-----:R-:W-:-:S01]  /*76d0*/  FFMA.FTZ R134, R176, R126, -R203 ;  /* 0x0000007eb0867223 */ /* 0x001fc200000108cb */
[-CC-:B------:R-:W-:Y:S01]  /*76e0*/  FFMA.FTZ R128, R11, R126.reuse, -R203.reuse ;  /* 0x0000007e0b807223 */ /* 0x180fe200000108cb */
[----:B------:R-:W-:-:S01]  /*76f0*/  FFMA.FTZ R176, R199, R126, -R203 ;  /* 0x0000007ec7b07223 */ /* 0x000fc200000108cb */
[-C--:B------:R-:W-:Y:S01]  /*7700*/  FFMA.FTZ R199, R12, R126.reuse, -R193 ;  /* 0x0000007e0cc77223 */ /* 0x080fe200000108c1 */
[----:B------:R-:W-:-:S01]  /*7710*/  FFMA.FTZ R11, R10, R126, -R203 ;  /* 0x0000007e0a0b7223 */ /* 0x000fc200000108cb */
[-C--:B------:R-:W-:Y:S01]  /*7720*/  FFMA.FTZ R12, R13, R126.reuse, -R193 ;  /* 0x0000007e0d0c7223 */ /* 0x080fe200000108c1 */
[----:B------:R-:W-:Y:S01]  /*7730*/  MUFU.EX2 R4, R4 ;  /* 0x0000000400047308 */ /* 0x000fe20000000800 */
[----:B------:R-:W-:-:S01]  /*7740*/  FFMA.FTZ R10, R14, R126, -R203 ;  /* 0x0000007e0e0a7223 */ /* 0x000fc200000108cb */
[-C--:B------:R-:W-:Y:S01]  /*7750*/  FFMA.FTZ R13, R19, R126.reuse, -R193 ;  /* 0x0000007e130d7223 */ /* 0x080fe200000108c1 */
[----:B------:R-:W-:-:S01]  /*7760*/  FFMA.FTZ R15, R15, R126, -R203 ;  /* 0x0000007e0f0f7223 */ /* 0x000fc200000108cb */
[-C--:B------:R-:W-:Y:S01]  /*7770*/  FFMA.FTZ R20, R20, R126.reuse, -R193 ;  /* 0x0000007e14147223 */ /* 0x080fe200000108c1 */
[----:B------:R-:W-:-:S01]  /*7780*/  FFMA.FTZ R14, R21, R126, -R203 ;  /* 0x0000007e150e7223 */ /* 0x000fc200000108cb */
[-C--:B------:R-:W-:Y:S01]  /*7790*/  FFMA.FTZ R19, R23, R126.reuse, -R193 ;  /* 0x0000007e17137223 */ /* 0x080fe200000108c1 */
[----:B------:R-:W-:-:S01]  /*77a0*/  FFMA.FTZ R130, R168, R126, -R203 ;  /* 0x0000007ea8827223 */ /* 0x000fc200000108cb */
[----:B------:R-:W0:Y:S01]  /*77b0*/  MUFU.EX2 R128, R128 ;  /* 0x0000008000807308 */ /* 0x000e220000000800 */
[----:B------:R-:W-:-:S01]  /*77c0*/  FFMA.FTZ R21, R22, R126, -R203 ;  /* 0x0000007e16157223 */ /* 0x000fc200000108cb */
[-C--:B------:R-:W-:Y:S01]  /*77d0*/  FFMA.FTZ R168, R180, R126.reuse, -R203 ;  /* 0x0000007eb4a87223 */ /* 0x080fe200000108cb */
[----:B------:R-:W-:-:S01]  /*77e0*/  FFMA.FTZ R180, R184, R126, -R193 ;  /* 0x0000007eb8b47223 */ /* 0x000fc200000108c1 */
[-C--:B------:R-:W-:Y:S01]  /*77f0*/  FFMA.FTZ R22, R185, R126.reuse, -R203 ;  /* 0x0000007eb9167223 */ /* 0x080fe200000108cb */
[----:B------:R-:W-:-:S01]  /*7800*/  FFMA.FTZ R23, R187, R126, -R193 ;  /* 0x0000007ebb177223 */ /* 0x000fc200000108c1 */
[-C--:B------:R-:W-:Y:S01]  /*7810*/  FFMA.FTZ R185, R186, R126.reuse, -R203 ;  /* 0x0000007ebab97223 */ /* 0x080fe200000108cb */
[----:B------:R-:W-:-:S01]  /*7820*/  FFMA.FTZ R184, R188, R126, -R193 ;  /* 0x0000007ebcb87223 */ /* 0x000fc200000108c1 */
[----:B------:R-:W1:Y:S01]  /*7830*/  MUFU.EX2 R199, R199 ;  /* 0x000000c700c77308 */ /* 0x000e620000000800 */
[----:B------:R-:W-:-:S01]  /*7840*/  FFMA.FTZ R170, R170, R126, -R193 ;  /* 0x0000007eaaaa7223 */ /* 0x000fc200000108c1 */
[-C--:B------:R-:W-:Y:S01]  /*7850*/  FFMA.FTZ R169, R169, R126.reuse, -R203 ;  /* 0x0000007ea9a97223 */ /* 0x080fe200000108cb */
[----:B------:R-:W-:-:S01]  /*7860*/  FFMA.FTZ R171, R171, R126, -R193 ;  /* 0x0000007eabab7223 */ /* 0x000fc200000108c1 */
[-C--:B------:R-:W-:Y:S01]  /*7870*/  FFMA.FTZ R174, R174, R126.reuse, -R193 ;  /* 0x0000007eaeae7223 */ /* 0x080fe200000108c1 */
[----:B------:R-:W-:-:S01]  /*7880*/  FFMA.FTZ R173, R173, R126, -R203 ;  /* 0x0000007eadad7223 */ /* 0x000fc200000108cb */
[-CC-:B------:R-:W-:Y:S01]  /*7890*/  FFMA.FTZ R175, R175, R126.reuse, -R193.reuse ;  /* 0x0000007eafaf7223 */ /* 0x180fe200000108c1 */
[----:B------:R-:W-:-:S01]  /*78a0*/  FFMA.FTZ R178, R178, R126, -R193 ;  /* 0x0000007eb2b27223 */ /* 0x000fc200000108c1 */
[----:B------:R-:W2:Y:S01]  /*78b0*/  MUFU.EX2 R11, R11 ;  /* 0x0000000b000b7308 */ /* 0x000ea20000000800 */
[----:B0-----:R-:W-:-:S01]  /*78c0*/  FFMA.FTZ R6, R9, R6, R128 ;  /* 0x0000000609067223 */ /* 0x001fc20000010080 */
[-C--:B------:R-:W-:Y:S01]  /*78d0*/  FFMA.FTZ R177, R177, R126.reuse, -R203 ;  /* 0x0000007eb1b17223 */ /* 0x080fe200000108cb */
[----:B------:R-:W-:-:S01]  /*78e0*/  FFMA.FTZ R179, R179, R126, -R193 ;  /* 0x0000007eb3b37223 */ /* 0x000fc200000108c1 */
[-C--:B------:R-:W-:Y:S01]  /*78f0*/  FFMA.FTZ R182, R182, R126.reuse, -R193 ;  /* 0x0000007eb6b67223 */ /* 0x080fe200000108c1 */
[----:B------:R-:W-:-:S01]  /*7900*/  FFMA.FTZ R181, R181, R126, -R203 ;  /* 0x0000007eb5b57223 */ /* 0x000fc200000108cb */
[-C--:B------:R-:W-:Y:S01]  /*7910*/  FFMA.FTZ R183, R183, R126.reuse, -R193 ;  /* 0x0000007eb7b77223 */ /* 0x080fe200000108c1 */
[----:B------:R-:W-:-:S01]  /*7920*/  FFMA.FTZ R152, R152, R126, -R203 ;  /* 0x0000007e98987223 */ /* 0x000fc200000108cb */
[----:B------:R-:W0:Y:S01]  /*7930*/  MUFU.EX2 R12, R12 ;  /* 0x0000000c000c7308 */ /* 0x000e220000000800 */
[----:B-1----:R-:W-:-:S01]  /*7940*/  FFMA.FTZ R7, R4, R7, R199 ;  /* 0x0000000704077223 */ /* 0x002fc200000100c7 */
[-C--:B------:R-:W-:Y:S01]  /*7950*/  FFMA.FTZ R154, R154, R126.reuse, -R193 ;  /* 0x0000007e9a9a7223 */ /* 0x080fe200000108c1 */
[----:B------:R-:W-:-:S01]  /*7960*/  FFMA.FTZ R153, R153, R126, -R203 ;  /* 0x0000007e99997223 */ /* 0x000fc200000108cb */
[-C--:B------:R-:W-:Y:S01]  /*7970*/  FFMA.FTZ R155, R155, R126.reuse, -R193 ;  /* 0x0000007e9b9b7223 */ /* 0x080fe200000108c1 */
[----:B------:R-:W-:-:S01]  /*7980*/  FFMA.FTZ R156, R156, R126, -R203 ;  /* 0x0000007e9c9c7223 */ /* 0x000fc200000108cb */
[-C--:B------:R-:W-:Y:S01]  /*7990*/  FFMA.FTZ R158, R158, R126.reuse, -R193 ;  /* 0x0000007e9e9e7223 */ /* 0x080fe200000108c1 */
[----:B------:R-:W-:-:S01]  /*79a0*/  FFMA.FTZ R157, R157, R126, -R203 ;  /* 0x0000007e9d9d7223 */ /* 0x000fc200000108cb */
[----:B------:R-:W1:Y:S01]  /*79b0*/  MUFU.EX2 R10, R10 ;  /* 0x0000000a000a7308 */ /* 0x000e620000000800 */
[----:B--2---:R-:W-:-:S01]  /*79c0*/  FADD.FTZ R187, R11, R6 ;  /* 0x000000060bbb7221 */ /* 0x004fc20000010000 */
[-C--:B------:R-:W-:Y:S01]  /*79d0*/  FFMA.FTZ R159, R159, R126.reuse, -R193 ;  /* 0x0000007e9f9f7223 */ /* 0x080fe200000108c1 */
[----:B------:R-:W-:-:S01]  /*79e0*/  FFMA.FTZ R160, R160, R126, -R203 ;  /* 0x0000007ea0a07223 */ /* 0x000fc200000108cb */
[-C--:B------:R-:W-:Y:S01]  /*79f0*/  FFMA.FTZ R162, R162, R126.reuse, -R193 ;  /* 0x0000007ea2a27223 */ /* 0x080fe200000108c1 */
[----:B------:R-:W-:-:S01]  /*7a00*/  FFMA.FTZ R161, R161, R126, -R203 ;  /* 0x0000007ea1a17223 */ /* 0x000fc200000108cb */
[-C--:B------:R-:W-:Y:S01]  /*7a10*/  FFMA.FTZ R163, R163, R126.reuse, -R193 ;  /* 0x0000007ea3a37223 */ /* 0x080fe200000108c1 */
[----:B------:R-:W-:-:S01]  /*7a20*/  FFMA.FTZ R164, R164, R126, -R203 ;  /* 0x0000007ea4a47223 */ /* 0x000fc200000108cb */
[----:B------:R-:W2:Y:S01]  /*7a30*/  MUFU.EX2 R13, R13 ;  /* 0x0000000d000d7308 */ /* 0x000ea20000000800 */
[----:B0-----:R-:W-:-:S01]  /*7a40*/  FADD.FTZ R6, R12, R7 ;  /* 0x000000070c067221 */ /* 0x001fc20000010000 */
[-C--:B------:R-:W-:Y:S01]  /*7a50*/  FFMA.FTZ R166, R166, R126.reuse, -R193 ;  /* 0x0000007ea6a67223 */ /* 0x080fe200000108c1 */
[----:B------:R-:W-:-:S01]  /*7a60*/  FFMA.FTZ R165, R165, R126, -R203 ;  /* 0x0000007ea5a57223 */ /* 0x000fc200000108cb */
[-C--:B------:R-:W-:Y:S01]  /*7a70*/  FFMA.FTZ R167, R167, R126.reuse, -R193 ;  /* 0x0000007ea7a77223 */ /* 0x080fe200000108c1 */
[----:B------:R-:W-:-:S01]  /*7a80*/  FFMA.FTZ R136, R136, R126, -R203 ;  /* 0x0000007e88887223 */ /* 0x000fc200000108cb */
[-C--:B------:R-:W-:Y:S01]  /*7a90*/  FFMA.FTZ R138, R138, R126.reuse, -R193 ;  /* 0x0000007e8a8a7223 */ /* 0x080fe200000108c1 */
[----:B------:R-:W-:-:S01]  /*7aa0*/  FFMA.FTZ R137, R137, R126, -R203 ;  /* 0x0000007e89897223 */ /* 0x000fc200000108cb */
[----:B------:R-:W0:Y:S01]  /*7ab0*/  MUFU.EX2 R15, R15 ;  /* 0x0000000f000f7308 */ /* 0x000e220000000800 */
[----:B-1----:R-:W-:-:S01]  /*7ac0*/  FADD.FTZ R186, R10, R187 ;  /* 0x000000bb0aba7221 */ /* 0x002fc20000010000 */
        /* <DEDUP_REMOVED lines=24> */
[-CC-:B------:R-:W-:Y:S01]  /*7c50*/  FFMA.FTZ R125, R125, R126.reuse, -R203.reuse ;  /* 0x0000007e7d7d7223 */ /* 0x180fe200000108cb */
[----:B------:R-:W-:-:S01]  /*7c60*/  FFMA.FTZ R129, R129, R126, -R203 ;  /* 0x0000007e81817223 */ /* 0x000fc200000108cb */
[-C--:B------:R-:W-:Y:S01]  /*7c70*/  FFMA.FTZ R201, R201, R126.reuse, -R193 ;  /* 0x0000007ec9c97223 */ /* 0x080fe200000108c1 */
[----:B------:R-:W-:-:S01]  /*7c80*/  FFMA.FTZ R133, R133, R126, -R203 ;  /* 0x0000007e85857223 */ /* 0x000fc200000108cb */
[----:B------:R-:W-:-:S02]  /*7c90*/  FFMA.FTZ R135, R135, R126, -R193 ;  /* 0x0000007e87877223 */ /* 0x000fc400000108c1 */
[----:B------:R-:W1:Y:S01]  /*7ca0*/  MUFU.EX2 R21, R21 ;  /* 0x0000001500157308 */ /* 0x000e620000000800 */
[----:B--2---:R-:W-:-:S07]  /*7cb0*/  FADD.FTZ R186, R14, R187 ;  /* 0x000000bb0eba7221 */ /* 0x004fce0000010000 */
[----:B------:R-:W2:Y:S01]  /*7cc0*/  MUFU.EX2 R180, R180 ;  /* 0x000000b400b47308 */ /* 0x000ea20000000800 */
[----:B0-----:R-:W-:-:S07]  /*7cd0*/  FADD.FTZ R7, R19, R6 ;  /* 0x0000000613077221 */ /* 0x001fce0000010000 */
[----:B------:R-:W0:Y:S01]  /*7ce0*/  MUFU.EX2 R22, R22 ;  /* 0x0000001600167308 */ /* 0x000e220000000800 */
[----:B-1----:R-:W-:-:S07]  /*7cf0*/  FADD.FTZ R187, R21, R186 ;  /* 0x000000ba15bb7221 */ /* 0x002fce0000010000 */
[----:B------:R-:W1:Y:S01]  /*7d00*/  MUFU.EX2 R23, R23 ;  /* 0x0000001700177308 */ /* 0x000e620000000800 */
[----:B--2---:R-:W-:-:S07]  /*7d10*/  FADD.FTZ R6, R180, R7 ;  /* 0x00000007b4067221 */ /* 0x004fce0000010000 */
[----:B------:R-:W2:Y:S01]  /*7d20*/  MUFU.EX2 R185, R185 ;  /* 0x000000b900b97308 */ /* 0x000ea20000000800 */
[----:B0-----:R-:W-:-:S01]  /*7d30*/  FADD.FTZ R186, R22, R187 ;  /* 0x000000bb16ba7221 */ /* 0x001fc20000010000 */
[----:B------:R-:W-:Y:S02]  /*7d40*/  WARPGROUP.DEPBAR.LE gsb0, 0x0 ;  /* 0x00008000000079c5 */ /* 0x000fe40000010000 */
[----:B------:R-:W-:-:S04]  /*7d50*/  WARPGROUP.ARRIVE ;  /* 0x00000000000079c5 */ /* 0x000fc80000000000 */
[----:B------:R-:W0:Y:S01]  /*7d60*/  MUFU.EX2 R184, R184 ;  /* 0x000000b800b87308 */ /* 0x000e220000000800 */
[----:B-1----:R-:W-:-:S01]  /*7d70*/  FADD.FTZ R7, R23, R6 ;  /* 0x0000000617077221 */ /* 0x002fc20000010000 */
[----:B------:R-:W-:Y:S01]  /*7d80*/  QGMMA.64x192x32.F32.E4M3.E4M3 R24, R216, gdesc[UR4], R24, gsb0 ;  /* 0x02e00004d8187df3 */ /* 0x000fe20008000818 */
[----:B--2---:R-:W-:-:S05]  /*7d90*/  FADD.FTZ R187, R185, R186 ;  /* 0x000000bab9bb7221 */ /* 0x004fca0000010000 */
[----:B------:R-:W1:Y:S08]  /*7da0*/  MUFU.EX2 R130, R130 ;  /* 0x0000008200827308 */ /* 0x000e700000000800 */
[----:B------:R-:W2:Y:S01]  /*7db0*/  MUFU.EX2 R170, R170 ;  /* 0x000000aa00aa7308 */ /* 0x000ea20000000800 */
[----:B0-----:R-:W-:-:S07]  /*7dc0*/  FADD.FTZ R7, R184, R7 ;  /* 0x00000007b8077221 */ /* 0x001fce0000010000 */
[----:B------:R-:W0:Y:S01]  /*7dd0*/  MUFU.EX2 R169, R169 ;  /* 0x000000a900a97308 */ /* 0x000e220000000800 */
[----:B-1----:R-:W-:-:S07]  /*7de0*/  FADD.FTZ R6, R130, R187 ;  /* 0x000000bb82067221 */ /* 0x002fce0000010000 */
        /* <DEDUP_REMOVED lines=46> */
[----:B------:R-:W-:-:S06]  /*80d0*/  WARPGROUP.DEPBAR.LE gsb0, 0x0 ;  /* 0x00008000000079c5 */ /* 0x000fcc0000010000 */
        /* <DEDUP_REMOVED lines=15> */
[----:B--2---:R-:W-:-:S01]  /*81d0*/  FADD.FTZ R187, R167, R186 ;  /* 0x000000baa7bb7221 */ /* 0x004fc20000010000 */
[-CC-:B------:R-:W-:Y:S01]  /*81e0*/  FFMA.FTZ R186, R189, R126.reuse, -R193.reuse ;  /* 0x0000007ebdba7223 */ /* 0x180fe200000108c1 */
[----:B------:R-:W-:-:S05]  /*81f0*/  FFMA.FTZ R189, R191, R126, -R193 ;  /* 0x0000007ebfbd7223 */ /* 0x000fca00000108c1 */
        /* <DEDUP_REMOVED lines=12> */
[----:B------:R-:W-:-:S06]  /*82c0*/  FFMA.FTZ R187, R195, R126, -R193 ;  /* 0x0000007ec3bb7223 */ /* 0x000fcc00000108c1 */
[----:B------:R-:W2:Y:S01]  /*82d0*/  MUFU.EX2 R144, R144 ;  /* 0x0000009000907308 */ /* 0x000ea20000000800 */
[----:B0-----:R-:W-:-:S01]  /*82e0*/  FADD.FTZ R7, R141, R6 ;  /* 0x000000068d077221 */ /* 0x001fc20000010000 */
[----:B------:R-:W-:-:S05]  /*82f0*/  IADD3 R6, -R18, 0xb, RZ ;  /* 0x0000000b12067810 */ /* 0x000fca0007ffe1ff */
[----:B------:R0:W-:Y:S06]  /*8300*/  BAR.ARV R6, 0x100 ;  /* 0x000400060000751d */ /* 0x0001ec0000002000 */
[----:B------:R-:W3:Y:S01]  /*8310*/  MUFU.EX2 R146, R146 ;  /* 0x0000009200927308 */ /* 0x000ee20000000800 */
[----:B-1----:R-:W-:-:S01]  /*8320*/  FADD.FTZ R191, R143, R188 ;  /* 0x000000bc8fbf7221 */ /* 0x002fc20000010000 */
[----:B0-----:R-:W-:Y:S02]  /*8330*/  @!P1 VIADD R6, R194, 0x33440 ;  /* 0x00033440c2069836 */ /* 0x001fe40000000000 */
[----:B--2---:R-:W-:-:S03]  /*8340*/  FADD.FTZ R188, R144, R7 ;  /* 0x0000000790bc7221 */ /* 0x004fc60000010000 */
[----:B------:R-:W-:Y:S01]  /*8350*/  @!P1 PRMT R6, RZ, 0x654, R6 ;  /* 0x00000654ff069816 */ /* 0x000fe20000000006 */
[----:B------:R-:W0:Y:S03]  /*8360*/  MUFU.EX2 R145, R145 ;  /* 0x0000009100917308 */ /* 0x000e260000000800 */
[----:B------:R1:W-:Y:S05]  /*8370*/  @!P1 SYNCS.ARRIVE.TRANS64.RED.A1T0 RZ, [R6+URZ], RZ ;  /* 0x000000ff06ff99a7 */ /* 0x0003ea000810043f */
[----:B------:R-:W2:Y:S01]  /*8380*/  MUFU.EX2 R147, R147 ;  /* 0x0000009300937308 */ /* 0x000ea20000000800 */
[----:B---3--:R-:W-:-:S07]  /*8390*/  FADD.FTZ R190, R146, R191 ;  /* 0x000000bf92be7221 */ /* 0x008fce0000010000 */
[----:B------:R-:W3:Y:S01]  /*83a0*/  MUFU.EX2 R148, R148 ;  /* 0x0000009400947308 */ /* 0x000ee20000000800 */
[----:B0-----:R-:W-:-:S01]  /*83b0*/  FADD.FTZ R7, R145, R188 ;  /* 0x000000bc91077221 */ /* 0x001fc20000010000 */
[----:B------:R-:W-:-:S06]  /*83c0*/  FFMA.FTZ R188, R197, R126, -R193 ;  /* 0x0000007ec5bc7223 */ /* 0x000fcc00000108c1 */
[----:B------:R-:W0:Y:S01]  /*83d0*/  MUFU.EX2 R150, R150 ;  /* 0x0000009600967308 */ /* 0x000e220000000800 */
[----:B--2---:R-:W-:-:S07]  /*83e0*/  FADD.FTZ R191, R147, R190 ;  /* 0x000000be93bf7221 */ /* 0x004fce0000010000 */
[----:B------:R-:W2:Y:S01]  /*83f0*/  MUFU.EX2 R149, R149 ;  /* 0x0000009500957308 */ /* 0x000ea20000000800 */
[----:B---3--:R-:W-:-:S07]  /*8400*/  FADD.FTZ R190, R148, R7 ;  /* 0x0000000794be7221 */ /* 0x008fce0000010000 */
[----:B------:R-:W3:Y:S01]  /*8410*/  MUFU.EX2 R151, R151 ;  /* 0x0000009700977308 */ /* 0x000ee20000000800 */
[----:B0-----:R-:W-:-:S07]  /*8420*/  FADD.FTZ R192, R150, R191 ;  /* 0x000000bf96c07221 */ /* 0x001fce0000010000 */
        /* <DEDUP_REMOVED lines=16> */
[----:B------:R-:W1:Y:S01]  /*8530*/  MUFU.EX2 R172, R172 ;  /* 0x000000ac00ac7308 */ /* 0x000e620000000800 */
[----:B0-----:R-:W-:-:S07]  /*8540*/  FADD.FTZ R7, R125, R190 ;  /* 0x000000be7d077221 */ /* 0x001fce0000010000 */
[----:B------:R-:W0:Y:S01]  /*8550*/  MUFU.EX2 R187, R187 ;  /* 0x000000bb00bb7308 */ /* 0x000e220000000800 */
[----:B--2---:R-:W-:-:S07]  /*8560*/  FADD.FTZ R192, R189, R192 ;  /* 0x000000c0bdc07221 */ /* 0x004fce0000010000 */
[----:B------:R-:W2:Y:S01]  /*8570*/  MUFU.EX2 R129, R129 ;  /* 0x0000008100817308 */ /* 0x000ea20000000800 */
[----:B-1----:R-:W-:-:S07]  /*8580*/  FADD.FTZ R6, R172, R7 ;  /* 0x00000007ac067221 */ /* 0x002fce0000010000 */
        /* <DEDUP_REMOVED lines=9> */
[----:B--2---:R-:W-:-:S01]  /*8620*/  FADD.FTZ R7, R194, R7 ;  /* 0x00000007c2077221 */ /* 0x004fc20000010000 */
[----:B-1----:R-:W-:-:S03]  /*8630*/  FADD.FTZ R6, R133, R6 ;  /* 0x0000000685067221 */ /* 0x002fc60000010000 */
[----:B0-----:R-:W-:Y:S01]  /*8640*/  FADD.FTZ R7, R135, R7 ;  /* 0x0000000787077221 */ /* 0x001fe20000010000 */
[----:B------:R-:W-:Y:S06]  /*8650*/  @!P0 BRA `(.L_x_28) ;  /* 0x0000000000048947 */ /* 0x000fec0003800000 */
[----:B------:R-:W-:Y:S01]  /*8660*/  BPT.TRAP 0x1 ;  /* 0x000000040000795c */ /* 0x000fe20000300000 */
.L_x_28:
[----:B------:R-:W-:Y:S01]  /*8670*/  ULEA UR4, UR53, UR40, 0x3 ;  /* 0x0000002835047291 */ /* 0x000fe2000f8e183f */
[----:B------:R-:W-:Y:S01]  /*8680*/  ISETP.GT.AND P2, PT, R8, R17, PT ;  /* 0x000000110800720c */ /* 0x000fe20003f44270 */
[----:B------:R-:W-:Y:S01]  /*8690*/  FMUL.FTZ R24, R24, R9 ;  /* 0x0000000918187220 */ /* 0x000fe20000410000 */
[----:B------:R-:W-:Y:S01]  /*86a0*/  F2FP.SATFINITE.E4M3.F32.PACK_AB_MERGE_C R10, R15, R10, RZ ;  /* 0x0000000a0f0a723e */ /* 0x000fe200048070ff */
[----:B------:R-:W-:Y:S01]  /*86b0*/  UIADD3 UR4, UR4, 0x33460, URZ ;  /* 0x0003346004047890 */ /* 0x000fe2000fffe03f */
[----:B------:R-:W-:Y:S01]  /*86c0*/  F2FP.SATFINITE.E4M3.F32.PACK_AB_MERGE_C R13, R20, R13, RZ ;  /* 0x0000000d140d723e */ /* 0x000fe200048070ff */
[----:B------:R-:W-:Y:S01]  /*86d0*/  UMOV UR53, UR52 ;  /* 0x0000003400357c82 */ /* 0x000fe20008000000 */
[----:B------:R-:W-:Y:S01]  /*86e0*/  F2FP.SATFINITE.E4M3.F32.PACK_AB_MERGE_C R22, R185, R22, RZ ;  /* 0x00000016b916723e */ /* 0x000fe200048070ff */
[----:B------:R-:W-:Y:S01]  /*86f0*/  UPRMT UR4, UR43, 0x654, UR4 ;  /* 0x000006542b047896 */ /* 0x000fe20008000004 */
[----:B------:R-:W-:Y:S01]  /*8700*/  F2FP.SATFINITE.E4M3.F32.PACK_AB_MERGE_C R23, R184, R23, RZ ;  /* 0x00000017b817723e */ /* 0x000fe200048070ff */
[-C--:B------:R-:W-:Y:S01]  /*8710*/  FMUL.FTZ R25, R25, R9.reuse ;  /* 0x0000000919197220 */ /* 0x080fe20000410000 */
[----:B------:R-:W-:Y:S01]  /*8720*/  F2FP.SATFINITE.E4M3.F32.PACK_AB_MERGE_C R132, R173, R132, RZ ;  /* 0x00000084ad84723e */ /* 0x000fe200048070ff */
[-C--:B------:R-:W-:Y:S01]  /*8730*/  FMUL.FTZ R28, R28, R9.reuse ;  /* 0x000000091c1c7220 */ /* 0x080fe20000410000 */
[----:B------:R-:W-:Y:S01]  /*8740*/  F2FP.SATFINITE.E4M3.F32.PACK_AB_MERGE_C R174, R175, R174, RZ ;  /* 0x000000aeafae723e */ /* 0x000fe200048070ff */
[-C--:B------:R-:W-:Y:S01]  /*8750*/  FMUL.FTZ R29, R29, R9.reuse ;  /* 0x000000091d1d7220 */ /* 0x080fe20000410000 */
[----:B------:R-:W-:Y:S01]  /*8760*/  F2FP.SATFINITE.E4M3.F32.PACK_AB_MERGE_C R168, R181, R168, RZ ;  /* 0x000000a8b5a8723e */ /* 0x000fe200048070ff */
[-C--:B------:R-:W-:Y:S01]  /*8770*/  FMUL.FTZ R32, R32, R9.reuse ;  /* 0x0000000920207220 */ /* 0x080fe20000410000 */
[----:B------:R-:W-:Y:S01]  /*8780*/  F2FP.SATFINITE.E4M3.F32.PACK_AB_MERGE_C R182, R183, R182, RZ ;  /* 0x000000b6b7b6723e */ /* 0x000fe200048070ff */
[----:B------:R-:W-:Y:S01]  /*8790*/  SYNCS.ARRIVE.TRANS64.RED.A1T0 RZ, [UR4], RZ ;  /* 0x000000ffffff79a7 */ /* 0x000fe20008100404 */
        /* <DEDUP_REMOVED lines=24> */
[----:B------:R-:W-:Y:S01]  /*8920*/  F2FP.SATFINITE.E4M3.F32.PACK_AB_MERGE_C R200, R11, R128, R10 ;  /* 0x000000800bc8723e */ /* 0x000fe2000480700a */
[-C--:B------:R-:W-:Y:S01]  /*8930*/  FMUL.FTZ R57, R57, R9.reuse ;  /* 0x0000000939397220 */ /* 0x080fe20000410000 */
        /* <DEDUP_REMOVED lines=29> */
[----:B------:R-:W-:Y:S01]  /*8b10*/  FMUL.FTZ R117, R117, R9 ;  /* 0x0000000975757220 */ /* 0x000fe20000410000 */
        /* <DEDUP_REMOVED lines=48> */
[----:B------:R-:W-:Y:S01]  /*8e20*/  F2FP.SATFINITE.E4M3.F32.PACK_AB_MERGE_C R201, R12, R199, R13 ;  /* 0x000000c70cc9723e */ /* 0x000fe2000480700d */
[----:B------:R-:W-:Y:S01]  /*8e30*/  VIADD R8, R8, 0xffffffff ;  /* 0xffffffff08087836 */ /* 0x000fe20000000000 */
[----:B------:R-:W-:Y:S01]  /*8e40*/  F2FP.SATFINITE.E4M3.F32.PACK_AB_MERGE_C R202, R21, R14, R22 ;  /* 0x0000000e15ca723e */ /* 0x000fe20004807016 */
[----:B------:R-:W-:Y:S01]  /*8e50*/  IMAD.MOV.U32 R9, RZ, RZ, R127 ;  /* 0x000000ffff097224 */ /* 0x000fe200078e007f */
[----:B------:R-:W-:Y:S01]  /*8e60*/  F2FP.SATFINITE.E4M3.F32.PACK_AB_MERGE_C R203, R180, R19, R23 ;  /* 0x00000013b4cb723e */ /* 0x000fe20004807017 */
[----:B------:R-:W-:Y:S01]  /*8e70*/  IMAD.MOV.U32 R4, RZ, RZ, R131 ;  /* 0x000000ffff047224 */ /* 0x000fe200078e0083 */
[----:B------:R-:W-:Y:S01]  /*8e80*/  F2FP.SATFINITE.E4M3.F32.PACK_AB_MERGE_C R204, R169, R130, R132 ;  /* 0x00000082a9cc723e */ /* 0x000fe20004807084 */
[----:B------:R-:W-:Y:S01]  /*8e90*/  IMAD.MOV.U32 R10, RZ, RZ, R5 ;  /* 0x000000ffff0a7224 */ /* 0x000fe200078e0005 */
[----:B------:R-:W-:-:S02]  /*8ea0*/  F2FP.SATFINITE.E4M3.F32.PACK_AB_MERGE_C R205, R171, R170, R174 ;  /* 0x000000aaabcd723e */ /* 0x000fc400048070ae */
[----:B------:R-:W-:Y:S02]  /*8eb0*/  F2FP.SATFINITE.E4M3.F32.PACK_AB_MERGE_C R206, R177, R134, R168 ;  /* 0x00000086b1ce723e */ /* 0x000fe400048070a8 */
[----:B------:R-:W-:Y:S02]  /*8ec0*/  F2FP.SATFINITE.E4M3.F32.PACK_AB_MERGE_C R207, R179, R178, R182 ;  /* 0x000000b2b3cf723e */ /* 0x000fe400048070b6 */
[----:B------:R-:W-:Y:S02]  /*8ed0*/  F2FP.SATFINITE.E4M3.F32.PACK_AB_MERGE_C R208, R153, R152, R156 ;  /* 0x0000009899d0723e */ /* 0x000fe4000480709c */
[----:B------:R-:W-:Y:S02]  /*8ee0*/  F2FP.SATFINITE.E4M3.F32.PACK_AB_MERGE_C R209, R155, R154, R158 ;  /* 0x0000009a9bd1723e */ /* 0x000fe4000480709e */
[----:B------:R-:W-:Y:S02]  /*8ef0*/  F2FP.SATFINITE.E4M3.F32.PACK_AB_MERGE_C R210, R161, R160, R164 ;  /* 0x000000a0a1d2723e */ /* 0x000fe400048070a4 */
        /* <DEDUP_REMOVED lines=8> */
[----:B------:R-:W-:Y:S01]  /*8f80*/  F2FP.SATFINITE.E4M3.F32.PACK_AB_MERGE_C R219, R188, R187, R15 ;  /* 0x000000bbbcdb723e */ /* 0x000fe2000480700f */
[----:B------:R-:W-:Y:S06]  /*8f90*/  @P2 BRA `(.L_x_29) ;  /* 0xffffffc400cc2947 */ /* 0x000fec000383ffff */
[----:B------:R-:W-:-:S07]  /*8fa0*/  IMAD.U32 R8, RZ, RZ, UR52 ;  /* 0x00000034ff087e24 */ /* 0x000fce000f8e00ff */
.L_x_19:
[----:B------:R-:W-:Y:S06]  /*8fb0*/  BAR.ARV 0x8, 0x180 ;  /* 0x0206000000007b1d */ /* 0x000fec0000002000 */
[----:B------:R-:W-:Y:S05]  /*8fc0*/  @!P0 BRA `(.L_x_30) ;  /* 0x0000000000048947 */ /* 0x000fea0003800000 */
[----:B------:R-:W-:Y:S01]  /*8fd0*/  BPT.TRAP 0x1 ;  /* 0x000000040000795c */ /* 0x000fe20000300000 */
.L_x_30:
[----:B------:R-:W-:Y:S02]  /*8fe0*/  R2UR UR5, R8 ;  /* 0x00000000080572ca */ /* 0x000fe400000e0000 */
[----:B------:R-:W-:-:S11]  /*8ff0*/  SHF.L.U32 R5, R5, 0x1f, RZ ;  /* 0x0000001f05057819 */ /* 0x000fd600000006ff */
[----:B------:R-:W-:-:S09]  /*9000*/  ULEA UR5, UR5, UR40, 0x3 ;  /* 0x0000002805057291 */ /* 0x000fd2000f8e183f */
[----:B------:R0:W1:Y:S01]  /*9010*/  SYNCS.PHASECHK.TRANS64.TRYWAIT P1, [UR5+0x33450], R5 ;  /* 0x03345005ff0075a7 */ /* 0x0000620008020145 */
[----:B------:R-:W-:Y:S05]  /*9020*/  @!P0 BRA `(.L_x_31) ;  /* 0x0000000000048947 */ /* 0x000fea0003800000 */
[----:B------:R-:W-:Y:S01]  /*9030*/  BPT.TRAP 0x1 ;  /* 0x000000040000795c */ /* 0x000fe20000300000 */
.L_x_31:
[----:B-1----:R-:W-:Y:S05]  /*9040*/  @P1 BRA `(.L_x_32) ;  /* 0x0000000000081947 */ /* 0x002fea0003800000 */
[----:B------:R-:W1:Y:S02]  /*9050*/  SYNCS.PHASECHK.TRANS64.TRYWAIT P1, [UR5+0x33450], R5 ;  /* 0x03345005ff0075a7 */ /* 0x000e640008020145 */
[----:B-1----:R-:W-:Y:S05]  /*9060*/  @!P1 BRA `(.L_x_33) ;  /* 0x00000078005c9947 */ /* 0x002fea0003800000 */
.L_x_32:
[----:B------:R-:W-:Y:S01]  /*9070*/  UIADD3 UR40, UR40, 0x200, URZ ;  /* 0x0000020028287890 */ /* 0x000fe2000fffe03f */
[----:B------:R-:W-:Y:S01]  /*9080*/  R2UR UR6, R8 ;  /* 0x00000000080672ca */ /* 0x000fe200000e0000 */
[----:B------:R-:W-:Y:S01]  /*9090*/  WARPGROUP.ARRIVE ;  /* 0x00000000000079c5 */ /* 0x000fe20000000000 */
[----:B------:R-:W-:Y:S01]  /*90a0*/  UMOV UR7, 0xc0000010 ;  /* 0xc000001000077882 */ /* 0x000fe20000000000 */
[----:B------:R-:W-:Y:S01]  /*90b0*/  USHF.R.U32.HI UR40, URZ, 0x4, UR40 ;  /* 0x000000043f287899 */ /* 0x000fe20008011628 */
[----:B------:R-:W2:Y:S03]  /*90c0*/  LDC.64 R8, c[0x0][0x9a0] ;  /* 0x00026800ff087b82 */ /* 0x000ea60000000a00 */
[----:B------:R-:W-:-:S04]  /*90d0*/  ULOP3.LUT UR40, UR40, 0x3fff, URZ, 0xc0, !UPT ;  /* 0x00003fff28287892 */ /* 0x000fc8000f8ec03f */
[----:B------:R-:W-:-:S04]  /*90e0*/  ULOP3.LUT UR4, UR40, 0x10000, URZ, 0xfc, !UPT ;  /* 0x0001000028047892 */ /* 0x000fc8000f8efc3f */
[----:B------:R-:W-:-:S07]  /*90f0*/  UIMAD UR4, UR6, 0x780, UR4 ;  /* 0x00000780060478a4 */ /* 0x000fce000f8e0204 */
[----:B------:R-:W-:Y:S02]  /*9100*/  UMOV UR6, UR4 ;  /* 0x0000000400067c82 */ /* 0x000fe40008000000 */
[----:B------:R-:W-:Y:S01]  /*9110*/  QGMMA.64x192x32.F32.E4M3.E4M3 R24, R200, gdesc[UR4], R24, gsb0 ;  /* 0x02e00004c8187df3 */ /* 0x000fe20008000818 */
[----:B------:R-:W-:Y:S01]  /*9120*/  UIADD3 UR6, UR4, 0x180, URZ ;  /* 0x0000018004067890 */ /* 0x000fe2000fffe03f */
[----:B------:R-:W-:Y:S01]  /*9130*/  UMOV UR7, 0xc0000010 ;  /* 0xc000001000077882 */ /* 0x000fe20000000000 */
[----:B--2---:R-:W-:-:S04]  /*9140*/  ISETP.NE.U32.AND P1, PT, R8, RZ, PT ;  /* 0x000000ff0800720c */ /* 0x004fc80003f25070 */
[----:B------:R-:W-:-:S13]  /*9150*/  ISETP.NE.AND.EX P1, PT, R9, RZ, PT, P1 ;  /* 0x000000ff0900720c */ /* 0x000fda0003f25310 */
[----:B01----:R-:W0:Y:S01]  /*9160*/  @P1 LDC.64 R4, c[0x0][0x9c8] ;  /* 0x00027200ff041b82 */ /* 0x003e220000000a00 */
[----:B------:R-:W-:-:S07]  /*9170*/  @P1 SHF.R.S32.HI R13, RZ, 0x1f, R16 ;  /* 0x0000001fff0d1819 */ /* 0x000fce0000011410 */
[----:B------:R-:W1:Y:S01]  /*9180*/  @P1 LDC.64 R10, c[0x0][0x9d0] ;  /* 0x00027400ff0a1b82 */ /* 0x000e620000000a00 */
[C---:B0-----:R-:W-:Y:S02]  /*9190*/  @P1 IMAD R0, R4.reuse, UR37, RZ ;  /* 0x0000002504001c24 */ /* 0x041fe4000f8e02ff */
[----:B------:R-:W-:-:S04]  /*91a0*/  @P1 IMAD.WIDE.U32 R2, R4, UR36, RZ ;  /* 0x0000002404021c25 */ /* 0x000fc8000f8e00ff */
[----:B------:R-:W-:Y:S02]  /*91b0*/  @P1 IMAD R5, R5, UR36, R0 ;  /* 0x0000002405051c24 */ /* 0x000fe4000f8e0200 */
[-C--:B-1----:R-:W-:Y:S02]  /*91c0*/  @P1 IMAD R0, R13, R10.reuse, RZ ;  /* 0x0000000a0d001224 */ /* 0x082fe400078e02ff */
[----:B------:R-:W-:Y:S02]  /*91d0*/  @P1 IMAD.IADD R3, R3, 0x1, R5 ;  /* 0x0000000103031824 */ /* 0x000fe400078e0205 */
[C---:B------:R-:W-:Y:S02]  /*91e0*/  @P1 IMAD R5, R16.reuse, R11, R0 ;  /* 0x0000000b10051224 */ /* 0x040fe400078e0200 */
[----:B------:R-:W-:-:S04]  /*91f0*/  @P1 IMAD.WIDE.U32 R2, R16, R10, R2 ;  /* 0x0000000a10021225 */ /* 0x000fc800078e0002 */
[----:B------:R-:W-:Y:S01]  /*9200*/  @P1 IMAD.IADD R0, R3, 0x1, R5 ;  /* 0x0000000103001824 */ /* 0x000fe200078e0205 */
[----:B------:R-:W-:Y:S01]  /*9210*/  @P1 LEA R4, P2, R2, R8, 0x2 ;  /* 0x0000000802041211 */ /* 0x000fe200078410ff */
[----:B------:R-:W-:-:S03]  /*9220*/  IMAD.MOV.U32 R3, RZ, RZ, 0x3f800000 ;  /* 0x3f800000ff037424 */ /* 0x000fc600078e00ff */
[----:B------:R-:W-:-:S05]  /*9230*/  @P1 LEA.HI.X R5, R2, R9, R0, 0x2, P2 ;  /* 0x0000000902051211 */ /* 0x000fca00010f1400 */
[----:B------:R0:W2:Y:S01]  /*9240*/  @P1 LDG.E R3, desc[UR38][R4.64] ;  /* 0x0000002604031981 */ /* 0x0000a2000c1e1900 */
[----:B------:R-:W-:Y:S02]  /*9250*/  WARPGROUP.DEPBAR.LE gsb0, 0x0 ;  /* 0x00008000000079c5 */ /* 0x000fe40000010000 */
[----:B------:R-:W-:-:S06]  /*9260*/  WARPGROUP.ARRIVE ;  /* 0x00000000000079c5 */ /* 0x000fcc0000000000 */
[----:B------:R-:W-:Y:S01]  /*9270*/  QGMMA.64x192x32.F32.E4M3.E4M3 R24, R204, gdesc[UR4], R24, gsb0 ;  /* 0x02e00004cc187df3 */ /* 0x000fe20008000818 */
[----:B------:R-:W-:Y:S01]  /*9280*/  UIADD3 UR6, UR4, 0x300, URZ ;  /* 0x0000030004067890 */ /* 0x000fe2000fffe03f */
[----:B------:R-:W-:Y:S01]  /*9290*/  UMOV UR7, 0xc0000010 ;  /* 0xc000001000077882 */ /* 0x000fe20000000000 */
[----:B------:R-:W-:Y:S02]  /*92a0*/  WARPGROUP.DEPBAR.LE gsb0, 0x0 ;  /* 0x00008000000079c5 */ /* 0x000fe40000010000 */
[----:B------:R-:W-:-:S15]  /*92b0*/  WARPGROUP.ARRIVE ;  /* 0x00000000000079c5 */ /* 0x000fde0000000000 */
[----:B------:R-:W-:Y:S01]  /*92c0*/  QGMMA.64x192x32.F32.E4M3.E4M3 R24, R208, gdesc[UR4], R24, gsb0 ;  /* 0x02e00004d0187df3 */ /* 0x000fe20008000818 */
[----:B------:R-:W-:Y:S01]  /*92d0*/  UIADD3 UR6, UR4, 0x480, URZ ;  /* 0x0000048004067890 */ /* 0x000fe2000fffe03f */
[----:B------:R-:W-:Y:S01]  /*92e0*/  UMOV UR7, 0xc0000010 ;  /* 0xc000001000077882 */ /* 0x000fe20000000000 */
[----:B------:R-:W-:Y:S01]  /*92f0*/  UIADD3 UR4, UR4, 0x600, URZ ;  /* 0x0000060004047890 */ /* 0x000fe2000fffe03f */
[----:B------:R-:W1:Y:S04]  /*9300*/  SHFL.BFLY PT, R9, R6, 0x2, 0x1f ;  /* 0x0c401f0006097f89 */ /* 0x000e6800000e0000 */
[----:B------:R-:W3:Y:S01]  /*9310*/  SHFL.BFLY PT, R2, R7, 0x2, 0x1f ;  /* 0x0c401f0007027f89 */ /* 0x000ee200000e0000 */
[----:B------:R-:W-:Y:S02]  /*9320*/  WARPGROUP.DEPBAR.LE gsb0, 0x0 ;  /* 0x00008000000079c5 */ /* 0x000fe40000010000 */
[----:B------:R-:W-:-:S09]  /*9330*/  WARPGROUP.ARRIVE ;  /* 0x00000000000079c5 */ /* 0x000fd20000000000 */
[----:B------:R-:W-:Y:S01]  /*9340*/  QGMMA.64x192x32.F32.E4M3.E4M3 R24, R212, gdesc[UR4], R24, gsb0 ;  /* 0x02e00004d4187df3 */ /* 0x000fe20008000818 */
[----:B------:R-:W-:Y:S01]  /*9350*/  UMOV UR6, UR4 ;  /* 0x0000000400067c82 */ /* 0x000fe20008000000 */
[----:B------:R-:W-:Y:S01]  /*9360*/  UMOV UR7, 0xc0000010 ;  /* 0xc000001000077882 */ /* 0x000fe20000000000 */
[----:B-1----:R-:W-:Y:S01]  /*9370*/  FADD.FTZ R9, R9, R6 ;  /* 0x0000000609097221 */ /* 0x002fe20000010000 */
[----:B---3--:R-:W-:-:S04]  /*9380*/  FADD.FTZ R2, R2, R7 ;  /* 0x0000000702027221 */ /* 0x008fc80000010000 */
[----:B------:R-:W1:Y:S04]  /*9390*/  SHFL.BFLY PT, R0, R9, 0x1, 0x1f ;  /* 0x0c201f0009007f89 */ /* 0x000e6800000e0000 */
[----:B0-----:R-:W0:Y:S01]  /*93a0*/  SHFL.BFLY PT, R5, R2, 0x1, 0x1f ;  /* 0x0c201f0002057f89 */ /* 0x001e2200000e0000 */
[----:B------:R-:W-:Y:S02]  /*93b0*/  IMAD.MOV.U32 R4, RZ, RZ, RZ ;  /* 0x000000ffff047224 */ /* 0x000fe400078e00ff */
[----:B-1----:R-:W-:Y:S01]  /*93c0*/  FADD.FTZ R10, R9, R0 ;  /* 0x00000000090a7221 */ /* 0x002fe20000010000 */
[----:B0-----:R-:W-:-:S04]  /*93d0*/  FADD.FTZ R11, R2, R5 ;  /* 0x00000005020b7221 */ /* 0x001fc80000010000 */
[C---:B------:R-:W-:Y:S01]  /*93e0*/  FSETP.NE.FTZ.AND P1, PT, R10.reuse, RZ, PT ;  /* 0x000000ff0a00720b */ /* 0x040fe20003f35000 */
[----:B------:R-:W-:Y:S01]  /*93f0*/  FMUL.FTZ R12, R10, 0.00390625 ;  /* 0x3b8000000a0c7820 */ /* 0x000fe20000410000 */
[----:B------:R-:W-:-:S04]  /*9400*/  FMUL.FTZ R7, R11, 0.00390625 ;  /* 0x3b8000000b077820 */ /* 0x000fc80000410000 */
[----:B------:R-:W-:Y:S02]  /*9410*/  FSETP.NE.FTZ.AND P2, PT, R12, RZ, PT ;  /* 0x000000ff0c00720b */ /* 0x000fe40003f55000 */
[----:B------:R-:W-:-:S05]  /*9420*/  FSETP.NE.FTZ.AND P3, PT, R7, RZ, PT ;  /* 0x000000ff0700720b */ /* 0x000fca0003f75000 */
[----:B------:R-:W-:Y:S01]  /*9430*/  @P1 MUFU.RCP R4, R10 ;  /* 0x0000000a00041308 */ /* 0x000fe20000001000 */
[----:B------:R-:W-:Y:S01]  /*9440*/  FSETP.NE.FTZ.AND P1, PT, R11, RZ, PT ;  /* 0x000000ff0b00720b */ /* 0x000fe20003f35000 */
[----:B------:R-:W-:-:S06]  /*9450*/  IMAD.MOV.U32 R8, RZ, RZ, RZ ;  /* 0x000000ffff087224 */ /* 0x000fcc00078e00ff */
[----:B------:R-:W0:Y:S08]  /*9460*/  @P2 MUFU.LG2 R5, R12 ;  /* 0x0000000c00052308 */ /* 0x000e300000000c00 */
[----:B------:R-:W1:Y:S08]  /*9470*/  @P3 MUFU.LG2 R7, R7 ;  /* 0x0000000700073308 */ /* 0x000e700000000c00 */
[----:B------:R-:W3:Y:S01]  /*9480*/  @P1 MUFU.RCP R8, R11 ;  /* 0x0000000b00081308 */ /* 0x000ee20000001000 */
[----:B------:R-:W-:-:S02]  /*9490*/  WARPGROUP.DEPBAR.LE gsb0, 0x0 ;  /* 0x00008000000079c5 */ /* 0x000fc40000010000 */
[----:B------:R-:W-:-:S06]  /*94a0*/  WARPGROUP.ARRIVE ;  /* 0x00000000000079c5 */ /* 0x000fcc0000000000 */
[----:B------:R-:W-:Y:S01]  /*94b0*/  QGMMA.64x192x32.F32.E4M3.E4M3 R24, R216, gdesc[UR4], R24, gsb0 ;  /* 0x02e00004d8187df3 */ /* 0x000fe20008000818 */
[C---:B------:R-:W-:Y:S01]  /*94c0*/  @P2 FMUL.FTZ R6, R126.reuse, 0.69314718246459960938 ;  /* 0x3f3172187e062820 */ /* 0x040fe20000410000 */
[----:B------:R-:W-:Y:S01]  /*94d0*/  @P3 FMUL.FTZ R9, R126, 0.69314718246459960938 ;  /* 0x3f3172187e093820 */ /* 0x000fe20000410000 */
[----:B0-----:R-:W-:Y:S01]  /*94e0*/  @P2 FMUL.FTZ R5, R5, 0.69314718246459960938 ;  /* 0x3f31721805052820 */ /* 0x001fe20000410000 */
[----:B-1----:R-:W-:Y:S01]  /*94f0*/  @P3 FMUL.FTZ R10, R7, 0.69314718246459960938 ;  /* 0x3f317218070a3820 */ /* 0x002fe20000410000 */
[----:B------:R-:W-:Y:S02]  /*9500*/  IMAD.MOV.U32 R2, RZ, RZ, -0x800000 ;  /* 0xff800000ff027424 */ /* 0x000fe400078e00ff */
[----:B--2---:R-:W-:Y:S01]  /*9510*/  FMUL.FTZ R4, R4, R3 ;  /* 0x0000000304047220 */ /* 0x004fe20000410000 */
[----:B------:R-:W-:Y:S02]  /*9520*/  IMAD.MOV.U32 R0, RZ, RZ, -0x800000 ;  /* 0xff800000ff007424 */ /* 0x000fe400078e00ff */
[----:B------:R-:W-:Y:S01]  /*9530*/  @P2 FFMA.FTZ R2, R6, R131, R5 ;  /* 0x0000008306022223 */ /* 0x000fe20000010005 */
[----:B------:R-:W-:Y:S01]  /*9540*/  @P3 FFMA.FTZ R0, R9, R127, R10 ;  /* 0x0000007f09003223 */ /* 0x000fe2000001000a */
[----:B---3--:R-:W-:Y:S01]  /*9550*/  FMUL.FTZ R8, R8, R3 ;  /* 0x0000000308087220 */ /* 0x008fe20000410000 */
[----:B------:R-:W-:-:S02]  /*9560*/  WARPGROUP.DEPBAR.LE gsb0, 0x0 ;  /* 0x00008000000079c5 */ /* 0x000fc40000010000 */
[----:B------:R-:W-:Y:S05]  /*9570*/  @!P0 BRA `(.L_x_34) ;  /* 0x0000000000048947 */ /* 0x000fea0003800000 */
[----:B------:R-:W-:Y:S01]  /*9580*/  BPT.TRAP 0x1 ;  /* 0x000000040000795c */ /* 0x000fe20000300000 */
.L_x_34:
[----:B------:R-:W-:Y:S01]  /*9590*/  UIADD3 UR4, UR5, 0x33460, URZ ;  /* 0x0003346005047890 */ /* 0x000fe2000fffe03f */
[-C--:B------:R-:W-:Y:S01]  /*95a0*/  FMUL.FTZ R9, R24, R4.reuse ;  /* 0x0000000418097220 */ /* 0x080fe20000410000 */
[-C--:B------:R-:W-:Y:S01]  /*95b0*/  FMUL.FTZ R10, R25, R4.reuse ;  /* 0x00000004190a7220 */ /* 0x080fe20000410000 */
[-C--:B------:R-:W-:Y:S01]  /*95c0*/  FMUL.FTZ R12, R32, R4.reuse ;  /* 0x00000004200c7220 */ /* 0x080fe20000410000 */
[----:B------:R-:W-:Y:S01]  /*95d0*/  UPRMT UR4, UR43, 0x654, UR4 ;  /* 0x000006542b047896 */ /* 0x000fe20008000004 */
        /* <DEDUP_REMOVED lines=8> */
[----:B------:R-:W-:Y:S01]  /*9660*/  SYNCS.ARRIVE.TRANS64.RED.A1T0 RZ, [UR4], RZ ;  /* 0x000000ffffff79a7 */ /* 0x000fe20008100404 */
[-C--:B------:R-:W-:Y:S01]  /*9670*/  FMUL.FTZ R122, R69, R4.reuse ;  /* 0x00000004457a7220 */ /* 0x080fe20000410000 */
[-C--:B------:R-:W-:Y:S01]  /*9680*/  FMUL.FTZ R11, R28, R4.reuse ;  /* 0x000000041c0b7220 */ /* 0x080fe20000410000 */
[-C--:B------:R-:W-:Y:S01]  /*9690*/  FMUL.FTZ R64, R57, R4.reuse ;  /* 0x0000000439407220 */ /* 0x080fe20000410000 */
[----:B------:R-:W-:Y:S01]  /*96a0*/  FMUL.FTZ R80, R73, R4 ;  /* 0x0000000449507220 */ /* 0x000fe20000410000 */
[----:B------:R-:W-:Y:S01]  /*96b0*/  FMUL.FTZ R52, R39, R8 ;  /* 0x0000000827347220 */ /* 0x000fe20000410000 */
        /* <DEDUP_REMOVED lines=74> */
[----:B------:R-:W-:Y:S01]  /*9b60*/  PLOP3.LUT P0, PT, PT, PT, PT, 0x8, 0x0 ;  /* 0x000000000000781c */ /* 0x000fe20003f0e170 */
[-C--:B------:R-:W-:Y:S01]  /*9b70*/  FMUL.FTZ R102, R102, R8.reuse ;  /* 0x0000000866667220 */ /* 0x080fe20000410000 */
[-C--:B------:R-:W-:Y:S01]  /*9b80*/  FMUL.FTZ R99, R99, R8.reuse ;  /* 0x0000000863637220 */ /* 0x080fe20000410000 */
[-C--:B------:R-:W-:Y:S01]  /*9b90*/  FMUL.FTZ R110, R110, R8.reuse ;  /* 0x000000086e6e7220 */ /* 0x080fe20000410000 */
[-C--:B------:R-:W-:Y:S01]  /*9ba0*/  FMUL.FTZ R107, R107, R8.reuse ;  /* 0x000000086b6b7220 */ /* 0x080fe20000410000 */
[-C--:B------:R-:W-:Y:S01]  /*9bb0*/  FMUL.FTZ R118, R118, R8.reuse ;  /* 0x0000000876767220 */ /* 0x080fe20000410000 */
[----:B------:R-:W-:-:S07]  /*9bc0*/  FMUL.FTZ R115, R115, R8 ;  /* 0x0000000873737220 */ /* 0x000fce0000410000 */
.L_x_12:
[----:B------:R-:W-:Y:S05]  /*9bd0*/  @P0 BRA `(.L_x_35) ;  /* 0x0000002c00540947 */ /* 0x000fea0003800000 */
[----:B------:R-:W0:Y:S01]  /*9be0*/  S2R R17, SR_TID.X ;  /* 0x0000000000117919 */ /* 0x000e220000002100 */
[----:B------:R-:W-:Y:S01]  /*9bf0*/  ULDC.64 UR4, c[0x4][0x38] ;  /* 0x01000e0000047ab9 */ /* 0x000fe20000000a00 */
[----:B------:R-:W1:Y:S01]  /*9c00*/  LDC R129, c[0x0][0xbe8] ;  /* 0x0002fa00ff817b82 */ /* 0x000e620000000800 */
[----:B------:R-:W-:Y:S01]  /*9c10*/  ULDC.64 UR6, c[0x0][0xb38] ;  /* 0x0002ce0000067ab9 */ /* 0x000fe20000000a00 */
[----:B------:R-:W-:Y:S01]  /*9c20*/  ULDC.64 UR8, c[0x0][0xb28] ;  /* 0x0002ca0000087ab9 */ /* 0x000fe20000000a00 */
[----:B0-----:R-:W-:-:S05]  /*9c30*/  IMAD.SHL.U32 R3, R17, 0x4, RZ ;  /* 0x0000000411037824 */ /* 0x001fca00078e00ff */
[----:B------:R-:W-:Y:S01]  /*9c40*/  LOP3.LUT R3, R3, 0xc, RZ, 0xc0, !PT ;  /* 0x0000000c03037812 */ /* 0x000fe200078ec0ff */
[----:B------:R-:W-:Y:S03]  /*9c50*/  BAR.SYNC.DEFER_BLOCKING 0x1, 0x100 ;  /* 0x0044000000007b1d */ /* 0x000fe60000010000 */
[----:B------:R-:W-:-:S05]  /*9c60*/  IADD3 R4, P0, R3, UR4, RZ ;  /* 0x0000000403047c10 */ /* 0x000fca000ff1e0ff */
[----:B------:R-:W-:Y:S01]  /*9c70*/  IMAD.X R5, RZ, RZ, UR5, P0 ;  /* 0x00000005ff057e24 */ /* 0x000fe200080e06ff */
[----:B------:R-:W-:-:S04]  /*9c80*/  ULDC.64 UR4, c[0x0][0xbd0] ;  /* 0x0002f40000047ab9 */ /* 0x000fc80000000a00 */
[----:B------:R0:W2:Y:S01]  /*9c90*/  LDG.E.CONSTANT R3, desc[UR38][R4.64] ;  /* 0x0000002604037981 */ /* 0x0000a2000c1e9900 */
[----:B------:R-:W-:Y:S01]  /*9ca0*/  LOP3.LUT P0, R8, R17, 0x3, RZ, 0xc0, !PT ;  /* 0x0000000311087812 */ /* 0x000fe2000780c0ff */
[----:B------:R-:W-:Y:S01]  /*9cb0*/  BSSY B0, `(.L_x_36) ;  /* 0x000021d000007945 */ /* 0x000fe20003800000 */
[----:B-1----:R-:W-:Y:S02]  /*9cc0*/  ISETP.NE.AND P2, PT, R129, 0x1, PT ;  /* 0x000000018100780c */ /* 0x002fe40003f45270 */
[----:B------:R-:W-:-:S04]  /*9cd0*/  ISETP.EQ.OR P0, PT, R8, 0x3, !P0 ;  /* 0x000000030800780c */ /* 0x000fc80004702670 */
[----:B------:R-:W-:Y:S02]  /*9ce0*/  SEL R146, R21, R42, P0 ;  /* 0x0000002a15927207 */ /* 0x000fe40000000000 */
[----:B------:R-:W-:Y:S01]  /*9cf0*/  SEL R46, R42, R21, P0 ;  /* 0x000000152a2e7207 */ /* 0x000fe20000000000 */
[----:B------:R-:W-:Y:S01]  /*9d00*/  VIADD R42, R17, 0xffffff80 ;  /* 0xffffff80112a7836 */ /* 0x000fe20000000000 */
[----:B------:R-:W-:Y:S02]  /*9d10*/  SEL R150, R44, R7, P0 ;  /* 0x000000072c967207 */ /* 0x000fe40000000000 */
[----:B------:R-:W-:Y:S02]  /*9d20*/  SEL R44, R7, R44, P0 ;  /* 0x0000002c072c7207 */ /* 0x000fe40000000000 */
[----:B------:R-:W-:Y:S02]  /*9d30*/  SHF.R.S32.HI R7, RZ, 0x1f, R42 ;  /* 0x0000001fff077819 */ /* 0x000fe4000001142a */
[----:B------:R-:W-:-:S02]  /*9d40*/  SEL R156, R100, R101, P0 ;  /* 0x00000065649c7207 */ /* 0x000fc40000000000 */
[----:B0-----:R-:W-:Y:S02]  /*9d50*/  LEA.HI R4, R7, R42, RZ, 0x7 ;  /* 0x0000002a07047211 */ /* 0x001fe400078f38ff */
[----:B------:R-:W-:Y:S02]  /*9d60*/  SEL R34, R101, R100, P0 ;  /* 0x0000006465227207 */ /* 0x000fe40000000000 */
[----:B------:R-:W-:Y:S02]  /*9d70*/  LOP3.LUT R5, R4, 0xffffff80, RZ, 0xc0, !PT ;  /* 0xffffff8004057812 */ /* 0x000fe400078ec0ff */
[----:B------:R-:W-:Y:S02]  /*9d80*/  SEL R8, R9, R10, P0 ;  /* 0x0000000a09087207 */ /* 0x000fe40000000000 */
[----:B------:R-:W-:Y:S01]  /*9d90*/  SHF.R.S32.HI R17, RZ, 0x7, R4 ;  /* 0x00000007ff117819 */ /* 0x000fe20000011404 */
[----:B------:R-:W-:Y:S01]  /*9da0*/  IMAD.IADD R100, R42, 0x1, -R5 ;  /* 0x000000012a647824 */ /* 0x000fe200078e0a05 */
[----:B------:R-:W-:-:S02]  /*9db0*/  SEL R9, R10, R9, P0 ;  /* 0x000000090a097207 */ /* 0x000fc40000000000 */
[----:B------:R-:W-:Y:S02]  /*9dc0*/  SEL R22, R12, R33, P0 ;  /* 0x000000210c167207 */ /* 0x000fe40000000000 */
[----:B------:R-:W-:Y:S02]  /*9dd0*/  SHF.R.S32.HI R23, RZ, 0x1f, R100 ;  /* 0x0000001fff177819 */ /* 0x000fe40000011464 */
[----:B------:R-:W-:Y:S02]  /*9de0*/  SEL R10, R33, R12, P0 ;  /* 0x0000000c210a7207 */ /* 0x000fe40000000000 */
[----:B------:R-:W-:Y:S02]  /*9df0*/  SEL R40, R20, R41, P0 ;  /* 0x0000002914287207 */ /* 0x000fe40000000000 */
[----:B------:R-:W-:Y:S02]  /*9e00*/  SEL R12, R41, R20, P0 ;  /* 0x00000014290c7207 */ /* 0x000fe40000000000 */
[----:B------:R-:W-:-:S02]  /*9e10*/  SEL R140, R54, R55, P0 ;  /* 0x00000037368c7207 */ /* 0x000fc40000000000 */
[----:B------:R-:W-:Y:S02]  /*9e20*/  SEL R63, R55, R54, P0 ;  /* 0x00000036373f7207 */ /* 0x000fe40000000000 */
[----:B------:R-:W-:Y:S01]  /*9e30*/  LEA.HI R41, R23, R100, RZ, 0x2 ;  /* 0x0000006417297211 */ /* 0x000fe200078f10ff */
[----:B------:R-:W0:Y:S01]  /*9e40*/  S2R R54, SR_CTAID.X ;  /* 0x0000000000367919 */ /* 0x000e220000002500 */
[----:B------:R-:W-:Y:S02]  /*9e50*/  LEA.HI R4, R4, R17, RZ, 0x1 ;  /* 0x0000001104047211 */ /* 0x000fe400078f08ff */
[----:B------:R-:W-:Y:S02]  /*9e60*/  SEL R170, R69, R122, P0 ;  /* 0x0000007a45aa7207 */ /* 0x000fe40000000000 */
[----:B------:R-:W-:Y:S02]  /*9e70*/  SEL R26, R122, R69, P0 ;  /* 0x000000457a1a7207 */ /* 0x000fe40000000000 */
[----:B------:R-:W-:-:S02]  /*9e80*/  SEL R36, R11, R6, P0 ;  /* 0x000000060b247207 */ /* 0x000fc40000000000 */
[----:B------:R-:W-:Y:S02]  /*9e90*/  SEL R122, R104, R105, P0 ;  /* 0x00000069687a7207 */ /* 0x000fe40000000000 */
[----:B------:R-:W-:Y:S02]  /*9ea0*/  SEL R33, R105, R104, P0 ;  /* 0x0000006869217207 */ /* 0x000fe40000000000 */
[----:B------:R-:W-:Y:S02]  /*9eb0*/  LEA.HI R7, R7, R42, RZ, 0x2 ;  /* 0x0000002a07077211 */ /* 0x000fe400078f10ff */
[----:B------:R-:W-:Y:S02]  /*9ec0*/  SEL R11, R6, R11, P0 ;  /* 0x0000000b060b7207 */ /* 0x000fe40000000000 */
[----:B------:R-:W-:Y:S02]  /*9ed0*/  SEL R104, R47, R48, P0 ;  /* 0x000000302f687207 */ /* 0x000fe40000000000 */
[----:B------:R-:W-:-:S02]  /*9ee0*/  SEL R47, R48, R47, P0 ;  /* 0x0000002f302f7207 */ /* 0x000fc40000000000 */
[--C-:B------:R-:W-:Y:S02]  /*9ef0*/  SHF.R.S32.HI R5, RZ, 0x2, R41.reuse ;  /* 0x00000002ff057819 */ /* 0x100fe40000011429 */
[----:B------:R-:W-:Y:S02]  /*9f00*/  SHF.R.S32.HI R6, RZ, 0x1f, R41 ;  /* 0x0000001fff067819 */ /* 0x000fe40000011429 */
[----:B------:R-:W-:Y:S02]  /*9f10*/  LOP3.LUT R4, R4, 0x3fffffe, RZ, 0xc0, !PT ;  /* 0x03fffffe04047812 */ /* 0x000fe400078ec0ff */
[----:B------:R-:W-:Y:S02]  /*9f20*/  SEL R142, R39, R50, P0 ;  /* 0x00000032278e7207 */ /* 0x000fe40000000000 */
[----:B------:R-:W-:Y:S01]  /*9f30*/  SEL R48, R50, R39, P0 ;  /* 0x0000002732307207 */ /* 0x000fe20000000000 */
[----:B------:R-:W-:Y:S01]  /*9f40*/  IMAD.IADD R17, R17, 0x1, -R4 ;  /* 0x0000000111117824 */ /* 0x000fe200078e0a04 */
[----:B------:R-:W-:-:S02]  /*9f50*/  LOP3.LUT R7, R7, 0xfffffffc, RZ, 0xc0, !PT ;  /* 0xfffffffc07077812 */ /* 0x000fc400078ec0ff */
[----:B------:R-:W-:Y:S02]  /*9f60*/  SHF.R.S32.HI R39, RZ, 0x1f, R16 ;  /* 0x0000001fff277819 */ /* 0x000fe40000011410 */
[----:B------:R-:W-:Y:S01]  /*9f70*/  LEA.HI R6, R6, R5, RZ, 0x3 ;  /* 0x0000000506067211 */ /* 0x000fe200078f18ff */
[----:B------:R-:W-:Y:S01]  /*9f80*/  IMAD.IADD R21, R42, 0x1, -R7 ;  /* 0x000000012a157824 */ /* 0x000fe200078e0a07 */
[----:B------:R-:W-:Y:S01]  /*9f90*/  LEA.HI R4, R23, R100, RZ, 0x5 ;  /* 0x0000006417047211 */ /* 0x000fe200078f28ff */
[C---:B------:R-:W-:Y:S01]  /*9fa0*/  IMAD R23, R39.reuse, UR4, RZ ;  /* 0x0000000427177c24 */ /* 0x040fe2000f8e02ff */
[----:B------:R-:W-:Y:S01]  /*9fb0*/  LOP3.LUT R6, R6, 0xfffffff8, RZ, 0xc0, !PT ;  /* 0xfffffff806067812 */ /* 0x000fe200078ec0ff */
[----:B------:R-:W-:Y:S01]  /*9fc0*/  IMAD R39, R39, UR6, RZ ;  /* 0x0000000627277c24 */ /* 0x000fe2000f8e02ff */
[----:B------:R-:W-:Y:S02]  /*9fd0*/  SEL R144, R37, R56, P0 ;  /* 0x0000003825907207 */ /* 0x000fe40000000000 */
[----:B------:R-:W-:Y:S01]  /*9fe0*/  SEL R51, R56, R37, P0 ;  /* 0x0000002538337207 */ /* 0x000fe20000000000 */
[C---:B------:R-:W-:Y:S01]  /*9ff0*/  IMAD R37, R16.reuse, UR5, R23 ;  /* 0x0000000510257c24 */ /* 0x040fe2000f8e0217 */
[----:B------:R-:W-:Y:S01]  /*a000*/  SHF.R.S32.HI R4, RZ, 0x5, R4 ;  /* 0x00000005ff047819 */ /* 0x000fe20000011404 */
[----:B------:R-:W-:Y:S01]  /*a010*/  IMAD.IADD R5, R5, 0x1, -R6 ;  /* 0x0000000105057824 */ /* 0x000fe200078e0a06 */
[----:B------:R-:W-:Y:S01]  /*a020*/  LEA.HI R23, R21, R21, RZ, 0x1 ;  /* 0x0000001515177211 */ /* 0x000fe200078f08ff */
[----:B------:R-:W-:Y:S01]  /*a030*/  IMAD R39, R16, UR7, R39 ;  /* 0x0000000710277c24 */ /* 0x000fe2000f8e0227 */
[----:B------:R-:W-:Y:S01]  /*a040*/  SEL R148, R49, R52, P0 ;  /* 0x0000003431947207 */ /* 0x000fe20000000000 */
[----:B------:R-:W-:Y:S01]  /*a050*/  IMAD R42, R4, 0x10, R5 ;  /* 0x00000010042a7824 */ /* 0x000fe200078e0205 */
[----:B------:R-:W-:Y:S01]  /*a060*/  SEL R49, R52, R49, P0 ;  /* 0x0000003134317207 */ /* 0x000fe20000000000 */
[----:B------:R-:W-:Y:S01]  /*a070*/  IMAD.WIDE.U32 R4, R16, UR6, RZ ;  /* 0x0000000610047c25 */ /* 0x000fe2000f8e00ff */
[----:B------:R-:W-:Y:S01]  /*a080*/  LOP3.LUT R52, R23, 0x1ffffffe, RZ, 0xc0, !PT ;  /* 0x1ffffffe17347812 */ /* 0x000fe200078ec0ff */
[----:B------:R-:W-:Y:S01]  /*a090*/  ULDC.64 UR6, c[0x0][0xb48] ;  /* 0x0002d20000067ab9 */ /* 0x000fe20000000a00 */
[----:B------:R-:W-:Y:S01]  /*a0a0*/  SEL R114, R84, R85, P0 ;  /* 0x0000005554727207 */ /* 0x000fe20000000000 */
[----:B------:R-:W-:Y:S01]  /*a0b0*/  IMAD R17, R17, 0x40, R42 ;  /* 0x0000004011117824 */ /* 0x000fe200078e022a */
[----:B------:R-:W-:Y:S01]  /*a0c0*/  SEL R30, R85, R84, P0 ;  /* 0x00000054551e7207 */ /* 0x000fe20000000000 */
[----:B------:R-:W-:Y:S01]  /*a0d0*/  IMAD.IADD R52, R21, 0x1, -R52 ;  /* 0x0000000115347824 */ /* 0x000fe200078e0a34 */
[----:B------:R-:W-:Y:S01]  /*a0e0*/  SEL R84, R53, R58, P0 ;  /* 0x0000003a35547207 */ /* 0x000fe20000000000 */
[--C-:B0-----:R-:W-:Y:S01]  /*a0f0*/  IMAD R101, R54, 0x80, R17.reuse ;  /* 0x0000008036657824 */ /* 0x101fe200078e0211 */
[----:B------:R-:W-:Y:S01]  /*a100*/  SEL R38, R13, R14, P0 ;  /* 0x0000000e0d267207 */ /* 0x000fe20000000000 */
[----:B------:R-:W-:Y:S01]  /*a110*/  IMAD R52, R52, 0x8, R17 ;  /* 0x0000000834347824 */ /* 0x000fe200078e0211 */
[----:B------:R-:W-:Y:S01]  /*a120*/  SEL R13, R14, R13, P0 ;  /* 0x0000000d0e0d7207 */ /* 0x000fe20000000000 */
[----:B------:R-:W-:Y:S01]  /*a130*/  IMAD.WIDE.U32 R6, R16, UR4, RZ ;  /* 0x0000000410067c25 */ /* 0x000fe2000f8e00ff */
[----:B------:R-:W-:Y:S01]  /*a140*/  SEL R176, R29, R28, P0 ;  /* 0x0000001c1db07207 */ /* 0x000fe20000000000 */
[----:B------:R-:W0:Y:S01]  /*a150*/  S2UR UR4, SR_CTAID.Y ;  /* 0x00000000000479c3 */ /* 0x000e220000002600 */
[----:B------:R-:W-:Y:S01]  /*a160*/  SEL R14, R28, R29, P0 ;  /* 0x0000001d1c0e7207 */ /* 0x000fe20000000000 */
[----:B------:R-:W-:Y:S01]  /*a170*/  IMAD R54, R54, 0x80, R52 ;  /* 0x0000008036367824 */ /* 0x000fe200078e0234 */
[----:B------:R-:W-:Y:S01]  /*a180*/  SEL R158, R88, R89, P0 ;  /* 0x00000059589e7207 */ /* 0x000fe20000000000 */
[----:B------:R-:W-:Y:S01]  /*a190*/  IMAD.IADD R5, R5, 0x1, R39 ;  /* 0x0000000105057824 */ /* 0x000fe200078e0227 */
[----:B------:R-:W-:Y:S01]  /*a1a0*/  SEL R29, R89, R88, P0 ;  /* 0x00000058591d7207 */ /* 0x000fe20000000000 */
[----:B------:R-:W-:Y:S01]  /*a1b0*/  IMAD.IADD R7, R7, 0x1, R37 ;  /* 0x0000000107077824 */ /* 0x000fe200078e0225 */
[----:B------:R-:W-:-:S02]  /*a1c0*/  SEL R180, R15, R24, P0 ;  /* 0x000000180fb47207 */ /* 0x000fc40000000000 */
[----:B------:R-:W-:Y:S02]  /*a1d0*/  SEL R166, R76, R77, P0 ;  /* 0x0000004d4ca67207 */ /* 0x000fe40000000000 */
[----:B------:R-:W-:Y:S02]  /*a1e0*/  SEL R28, R77, R76, P0 ;  /* 0x0000004c4d1c7207 */ /* 0x000fe40000000000 */
[----:B------:R-:W-:Y:S02]  /*a1f0*/  SEL R88, R98, R99, P0 ;  /* 0x0000006362587207 */ /* 0x000fe40000000000 */
[----:B------:R-:W-:Y:S02]  /*a200*/  SEL R15, R24, R15, P0 ;  /* 0x0000000f180f7207 */ /* 0x000fe40000000000 */
[----:B------:R-:W-:Y:S02]  /*a210*/  SEL R178, R25, R32, P0 ;  /* 0x0000002019b27207 */ /* 0x000fe40000000000 */
        /* <DEDUP_REMOVED lines=46> */
[----:B------:R-:W-:Y:S02]  /*a500*/  LOP3.LUT R41, R41, 0x7ffffffc, RZ, 0xc0, !PT ;  /* 0x7ffffffc29297812 */ /* 0x000fe400078ec0ff */
[----:B------:R-:W-:Y:S02]  /*a510*/  SEL R120, R96, R97, P0 ;  /* 0x0000006160787207 */ /* 0x000fe40000000000 */
[----:B------:R-:W-:-:S02]  /*a520*/  SEL R31, R97, R96, P0 ;  /* 0x00000060611f7207 */ /* 0x000fc40000000000 */
[C---:B------:R-:W-:Y:S01]  /*a530*/  LOP3.LUT P1, RZ, R100.reuse, 0x3, RZ, 0xc0, !PT ;  /* 0x0000000364ff7812 */ /* 0x040fe2000782c0ff */
[----:B------:R-:W-:Y:S01]  /*a540*/  IMAD.IADD R100, R100, 0x1, -R41 ;  /* 0x0000000164647824 */ /* 0x000fe200078e0a29 */
[----:B------:R-:W-:Y:S02]  /*a550*/  SEL R71, R91, R90, P0 ;  /* 0x0000005a5b477207 */ /* 0x000fe40000000000 */
[----:B------:R-:W-:Y:S02]  /*a560*/  SEL R50, R58, R53, P0 ;  /* 0x000000353a327207 */ /* 0x000fe40000000000 */
[----:B------:R-:W-:Y:S02]  /*a570*/  SEL R58, R61, R62, P0 ;  /* 0x0000003e3d3a7207 */ /* 0x000fe40000000000 */
[----:B------:R-:W-:Y:S02]  /*a580*/  SEL R66, R103, R102, P0 ;  /* 0x0000006667427207 */ /* 0x000fe40000000000 */
[----:B------:R-:W-:Y:S01]  /*a590*/  SEL R62, R62, R61, P0 ;  /* 0x0000003d3e3e7207 */ /* 0x000fe20000000000 */
[----:B--2---:R1:W-:Y:S04]  /*a5a0*/  SHFL.IDX PT, R52, R84, R3, 0x1c1f ;  /* 0x001c1f0354347589 */ /* 0x0043e800000e0000 */
[----:B------:R-:W-:Y:S04]  /*a5b0*/  SHFL.IDX PT, R106, R166, R3, 0x1c1f ;  /* 0x001c1f03a66a7589 */ /* 0x000fe800000e0000 */
[----:B------:R-:W-:Y:S01]  /*a5c0*/  SHFL.IDX PT, R42, R88, R3, 0x1c1f ;  /* 0x001c1f03582a7589 */ /* 0x000fe200000e0000 */
[----:B-1----:R-:W-:-:S03]  /*a5d0*/  LOP3.LUT R84, R3, 0x2, RZ, 0x3c, !PT ;  /* 0x0000000203547812 */ /* 0x002fc600078e3cff */
[----:B------:R-:W-:Y:S04]  /*a5e0*/  SHFL.IDX PT, R117, R158, R3, 0x1c1f ;  /* 0x001c1f039e757589 */ /* 0x000fe800000e0000 */
        /* <DEDUP_REMOVED lines=13> */
[----:B------:R-:W1:Y:S04]  /*a6c0*/  SHFL.IDX PT, R34, R34, R84, 0x1c1f ;  /* 0x001c1f5422227589 */ /* 0x000e6800000e0000 */
[----:B------:R-:W-:Y:S04]  /*a6d0*/  SHFL.IDX PT, R78, R36, R3, 0x1c1f ;  /* 0x001c1f03244e7589 */ /* 0x000fe800000e0000 */
[----:B------:R-:W2:Y:S04]  /*a6e0*/  SHFL.IDX PT, R11, R11, R84, 0x1c1f ;  /* 0x001c1f540b0b7589 */ /* 0x000ea800000e0000 */
[----:B------:R-:W-:Y:S04]  /*a6f0*/  SHFL.IDX PT, R82, R22, R3, 0x1c1f ;  /* 0x001c1f0316527589 */ /* 0x000fe800000e0000 */
[----:B------:R-:W-:Y:S04]  /*a700*/  SHFL.IDX PT, R87, R40, R3, 0x1c1f ;  /* 0x001c1f0328577589 */ /* 0x000fe800000e0000 */
[----:B------:R-:W-:Y:S04]  /*a710*/  SHFL.IDX PT, R40, R86, R3, 0x1c1f ;  /* 0x001c1f0356287589 */ /* 0x000fe800000e0000 */
[----:B------:R-:W-:Y:S01]  /*a720*/  SHFL.IDX PT, R83, R38, R3, 0x1c1f ;  /* 0x001c1f0326537589 */ /* 0x000fe200000e0000 */
[----:B-1----:R-:W-:-:S03]  /*a730*/  SEL R27, R34, R119, P0 ;  /* 0x00000077221b7207 */ /* 0x002fc60000000000 */
[----:B------:R-:W-:Y:S04]  /*a740*/  SHFL.IDX PT, R8, R112, R3, 0x1c1f ;  /* 0x001c1f0370087589 */ /* 0x000fe800000e0000 */
[----:B------:R-:W-:Y:S01]  /*a750*/  SHFL.IDX PT, R86, R13, R84, 0x1c1f ;  /* 0x001c1f540d567589 */ /* 0x000fe200000e0000 */
[----:B--2---:R-:W-:-:S03]  /*a760*/  SEL R75, R78, R11, P0 ;  /* 0x0000000b4e4b7207 */ /* 0x004fc60000000000 */
[----:B------:R-:W-:Y:S04]  /*a770*/  SHFL.IDX PT, R111, R164, R3, 0x1c1f ;  /* 0x001c1f03a46f7589 */ /* 0x000fe800000e0000 */
[----:B------:R1:W-:Y:S04]  /*a780*/  SHFL.IDX PT, R112, R25, R84, 0x1c1f ;  /* 0x001c1f5419707589 */ /* 0x0003e800000e0000 */
[----:B------:R-:W-:Y:S04]  /*a790*/  SHFL.IDX PT, R122, R122, R3, 0x1c1f ;  /* 0x001c1f037a7a7589 */ /* 0x000fe800000e0000 */
[----:B------:R-:W-:Y:S01]  /*a7a0*/  SHFL.IDX PT, R124, R124, R3, 0x1c1f ;  /* 0x001c1f037c7c7589 */ /* 0x000fe200000e0000 */
[----:B-1----:R-:W-:-:S03]  /*a7b0*/  SEL R25, R119, R34, P0 ;  /* 0x0000002277197207 */ /* 0x002fc60000000000 */
[----:B------:R-:W-:Y:S01]  /*a7c0*/  SHFL.IDX PT, R12, R12, R84, 0x1c1f ;  /* 0x001c1f540c0c7589 */ /* 0x000fe200000e0000 */
[----:B------:R-:W1:Y:S03]  /*a7d0*/  @P2 LDC R119, c[0x0][0xbec] ;  /* 0x0002fb00ff772b82 */ /* 0x000e660000000800 */
[----:B------:R-:W-:Y:S04]  /*a7e0*/  SHFL.IDX PT, R99, R20, R84, 0x1c1f ;  /* 0x001c1f5414637589 */ /* 0x000fe800000e0000 */
[----:B------:R-:W2:Y:S04]  /*a7f0*/  SHFL.IDX PT, R33, R33, R84, 0x1c1f ;  /* 0x001c1f5421217589 */ /* 0x000ea800000e0000 */
[----:B------:R-:W3:Y:S04]  /*a800*/  SHFL.IDX PT, R35, R35, R84, 0x1c1f ;  /* 0x001c1f5423237589 */ /* 0x000ee800000e0000 */
[----:B------:R-:W-:Y:S04]  /*a810*/  SHFL.IDX PT, R85, R180, R3, 0x1c1f ;  /* 0x001c1f03b4557589 */ /* 0x000fe800000e0000 */
[----:B------:R-:W-:Y:S04]  /*a820*/  SHFL.IDX PT, R123, R152, R3, 0x1c1f ;  /* 0x001c1f03987b7589 */ /* 0x000fe800000e0000 */
[----:B------:R4:W-:Y:S01]  /*a830*/  SHFL.IDX PT, R36, R134, R3, 0x1c1f ;  /* 0x001c1f0386247589 */ /* 0x0009e200000e0000 */
[----:B-1----:R-:W-:-:S03]  /*a840*/  @P2 IMAD.HI.U32 R119, R54, R119, RZ ;  /* 0x0000007736772227 */ /* 0x002fc600078e00ff */
[----:B------:R1:W5:Y:S04]  /*a850*/  SHFL.IDX PT, R20, R45, R84, 0x1c1f ;  /* 0x001c1f542d147589 */ /* 0x00036800000e0000 */
[----:B------:R-:W-:Y:S01]  /*a860*/  SHFL.IDX PT, R92, R176, R3, 0x1c1f ;  /* 0x001c1f03b05c7589 */ /* 0x000fe200000e0000 */
[----:B--2---:R-:W-:Y:S01]  /*a870*/  SEL R28, R122, R33, P0 ;  /* 0x000000217a1c7207 */ /* 0x004fe20000000000 */
[----:B----4-:R-:W2:Y:S02]  /*a880*/  LDC.64 R134, c[0x0][0xbd8] ;  /* 0x0002f600ff867b82 */ /* 0x010ea40000000a00 */
[----:B------:R-:W-:Y:S01]  /*a890*/  SHFL.IDX PT, R93, R14, R84, 0x1c1f ;  /* 0x001c1f540e5d7589 */ /* 0x000fe200000e0000 */
[----:B---3--:R-:W-:Y:S02]  /*a8a0*/  SEL R32, R124, R35, P0 ;  /* 0x000000237c207207 */ /* 0x008fe40000000000 */
[----:B-1----:R-:W-:Y:S01]  /*a8b0*/  SEL R45, R116, R15, P0 ;  /* 0x0000000f742d7207 */ /* 0x002fe20000000000 */
[----:B------:R-:W-:Y:S01]  /*a8c0*/  SHFL.IDX PT, R114, R114, R3, 0x1c1f ;  /* 0x001c1f0372727589 */ /* 0x000fe200000e0000 */
[----:B------:R-:W-:-:S03]  /*a8d0*/  SEL R34, R35, R124, P0 ;  /* 0x0000007c23227207 */ /* 0x000fc60000000000 */
[----:B------:R-:W-:Y:S04]  /*a8e0*/  SHFL.IDX PT, R23, R126, R3, 0x1c1f ;  /* 0x001c1f037e177589 */ /* 0x000fe800000e0000 */
[----:B------:R1:W-:Y:S04]  /*a8f0*/  SHFL.IDX PT, R13, R30, R84, 0x1c1f ;  /* 0x001c1f541e0d7589 */ /* 0x0003e800000e0000 */
[----:B------:R-:W-:Y:S01]  /*a900*/  SHFL.IDX PT, R90, R178, R3, 0x1c1f ;  /* 0x001c1f03b25a7589 */ /* 0x000fe200000e0000 */
[----:B-----5:R-:W-:-:S03]  /*a910*/  SEL R35, R20, R123, P0 ;  /* 0x0000007b14237207 */ /* 0x020fc60000000000 */
[----:B------:R-:W-:Y:S01]  /*a920*/  SHFL.IDX PT, R96, R168, R3, 0x1c1f ;  /* 0x001c1f03a8607589 */ /* 0x000fe200000e0000 */
[----:B-1----:R-:W-:-:S03]  /*a930*/  SEL R30, R33, R122, P0 ;  /* 0x0000007a211e7207 */ /* 0x002fc60000000000 */
[----:B------:R-:W-:Y:S01]  /*a940*/  SHFL.IDX PT, R105, R150, R3, 0x1c1f ;  /* 0x001c1f0396697589 */ /* 0x000fe200000e0000 */
[----:B------:R-:W-:Y:S01]  /*a950*/  SEL R33, R123, R20, P0 ;  /* 0x000000147b217207 */ /* 0x000fe20000000000 */
[----:B--2---:R-:W-:Y:S02]  /*a960*/  IMAD R20, R134, UR37, RZ ;  /* 0x0000002586147c24 */ /* 0x004fe4000f8e02ff */
[----:B------:R-:W-:Y:S04]  /*a970*/  SHFL.IDX PT, R104, R104, R3, 0x1c1f ;  /* 0x001c1f0368687589 */ /* 0x000fe800000e0000 */
[----:B------:R-:W-:Y:S04]  /*a980*/  SHFL.IDX PT, R41, R128, R3, 0x1c1f ;  /* 0x001c1f0380297589 */ /* 0x000fe800000e0000 */
[----:B------:R-:W1:Y:S04]  /*a990*/  SHFL.IDX PT, R19, R19, R84, 0x1c1f ;  /* 0x001c1f5413137589 */ /* 0x000e6800000e0000 */
[----:B------:R2:W-:Y:S04]  /*a9a0*/  SHFL.IDX PT, R125, R47, R84, 0x1c1f ;  /* 0x001c1f542f7d7589 */ /* 0x0005e800000e0000 */
[----:B------:R3:W-:Y:S04]  /*a9b0*/  SHFL.IDX PT, R126, R44, R84, 0x1c1f ;  /* 0x001c1f542c7e7589 */ /* 0x0007e800000e0000 */
[----:B------:R-:W-:Y:S01]  /*a9c0*/  SHFL.IDX PT, R95, R172, R3, 0x1c1f ;  /* 0x001c1f03ac5f7589 */ /* 0x000fe200000e0000 */
[----:B--2---:R-:W-:-:S03]  /*a9d0*/  SEL R47, R15, R116, P0 ;  /* 0x000000740f2f7207 */ /* 0x004fc60000000000 */
[----:B------:R-:W-:Y:S01]  /*a9e0*/  SHFL.IDX PT, R59, R148, R3, 0x1c1f ;  /* 0x001c1f03943b7589 */ /* 0x000fe200000e0000 */
[----:B---3--:R-:W-:-:S03]  /*a9f0*/  SEL R44, R117, R118, P0 ;  /* 0x00000076752c7207 */ /* 0x008fc60000000000 */
[----:B------:R-:W-:Y:S04]  /*aa00*/  SHFL.IDX PT, R18, R18, R84, 0x1c1f ;  /* 0x001c1f5412127589 */ /* 0x000fe800000e0000 */
[----:B------:R2:W3:Y:S01]  /*aa10*/  SHFL.IDX PT, R128, R49, R84, 0x1c1f ;  /* 0x001c1f5431807589 */ /* 0x0004e200000e0000 */
[----:B-1----:R-:W-:-:S03]  /*aa20*/  SEL R89, R90, R19, P0 ;  /* 0x000000135a597207 */ /* 0x002fc60000000000 */
[----:B------:R-:W-:Y:S04]  /*aa30*/  SHFL.IDX PT, R91, R174, R3, 0x1c1f ;  /* 0x001c1f03ae5b7589 */ /* 0x000fe800000e0000 */
[----:B------:R-:W-:Y:S01]  /*aa40*/  SHFL.IDX PT, R97, R170, R3, 0x1c1f ;  /* 0x001c1f03aa617589 */ /* 0x000fe200000e0000 */
[----:B--2---:R-:W-:-:S03]  /*aa50*/  SEL R49, R13, R114, P0 ;  /* 0x000000720d317207 */ /* 0x004fc60000000000 */
[----:B------:R-:W-:Y:S04]  /*aa60*/  SHFL.IDX PT, R24, R24, R84, 0x1c1f ;  /* 0x001c1f5418187589 */ /* 0x000fe800000e0000 */
[----:B------:R-:W-:Y:S04]  /*aa70*/  SHFL.IDX PT, R26, R26, R84, 0x1c1f ;  /* 0x001c1f541a1a7589 */ /* 0x000fe800000e0000 */
[----:B------:R-:W-:Y:S04]  /*aa80*/  SHFL.IDX PT, R14, R43, R84, 0x1c1f ;  /* 0x001c1f542b0e7589 */ /* 0x000fe800000e0000 */
[----:B------:R1:W-:Y:S01]  /*aa90*/  SHFL.IDX PT, R110, R63, R84, 0x1c1f ;  /* 0x001c1f543f6e7589 */ /* 0x0003e200000e0000 */
[----:B---3--:R-:W-:-:S03]  /*aaa0*/  SEL R15, R59, R128, P0 ;  /* 0x000000803b0f7207 */ /* 0x008fc60000000000 */
[----:B------:R2:W-:Y:S04]  /*aab0*/  SHFL.IDX PT, R43, R65, R84, 0x1c1f ;  /* 0x001c1f54412b7589 */ /* 0x0005e800000e0000 */
[----:B------:R-:W-:Y:S01]  /*aac0*/  SHFL.IDX PT, R120, R120, R3, 0x1c1f ;  /* 0x001c1f0378787589 */ /* 0x000fe200000e0000 */
[----:B-1----:R-:W-:-:S03]  /*aad0*/  SEL R63, R106, R113, P0 ;  /* 0x000000716a3f7207 */ /* 0x002fc60000000000 */
[----:B------:R-:W-:Y:S01]  /*aae0*/  SHFL.IDX PT, R31, R31, R84, 0x1c1f ;  /* 0x001c1f541f1f7589 */ /* 0x000fe200000e0000 */
[----:B--2---:R-:W-:-:S03]  /*aaf0*/  SEL R65, R113, R106, P0 ;  /* 0x0000006a71417207 */ /* 0x004fc60000000000 */
[----:B------:R-:W1:Y:S01]  /*ab00*/  SHFL.IDX PT, R121, R154, R3, 0x1c1f ;  /* 0x001c1f039a797589 */ /* 0x000e6200000e0000 */
[----:B------:R-:W2:Y:S03]  /*ab10*/  @P2 LDC R113, c[0x0][0xbec] ;  /* 0x0002fb00ff712b82 */ /* 0x000ea60000000800 */
[----:B------:R3:W-:Y:S04]  /*ab20*/  SHFL.IDX PT, R127, R46, R84, 0x1c1f ;  /* 0x001c1f542e7f7589 */ /* 0x0007e800000e0000 */
[----:B------:R-:W-:Y:S01]  /*ab30*/  SHFL.IDX PT, R102, R146, R3, 0x1c1f ;  /* 0x001c1f0392667589 */ /* 0x000fe200000e0000 */
[----:B------:R-:W0:Y:S03]  /*ab40*/  LDC R106, c[0x0][0xc50] ;  /* 0x00031400ff6a7b82 */ /* 0x000e260000000800 */
[----:B------:R-:W-:Y:S01]  /*ab50*/  SHFL.IDX PT, R39, R132, R3, 0x1c1f ;  /* 0x001c1f0384277589 */ /* 0x000fe200000e0000 */
[----:B---3--:R-:W-:-:S03]  /*ab60*/  SEL R46, R118, R117, P0 ;  /* 0x00000075762e7207 */ /* 0x008fc60000000000 */
[----:B------:R-:W-:Y:S01]  /*ab70*/  SHFL.IDX PT, R55, R142, R3, 0x1c1f ;  /* 0x001c1f038e377589 */ /* 0x000fe200000e0000 */
[----:B------:R-:W3:Y:S03]  /*ab80*/  LDC.64 R116, c[0x0][0xb40] ;  /* 0x0002d000ff747b82 */ /* 0x000ee60000000a00 */
[----:B------:R4:W5:Y:S04]  /*ab90*/  SHFL.IDX PT, R132, R48, R84, 0x1c1f ;  /* 0x001c1f5430847589 */ /* 0x00096800000e0000 */
[----:B------:R4:W-:Y:S01]  /*aba0*/  SHFL.IDX PT, R103, R50, R84, 0x1c1f ;  /* 0x001c1f5432677589 */ /* 0x0009e200000e0000 */
[----:B-1----:R-:W-:-:S03]  /*abb0*/  SEL R29, R121, R14, P0 ;  /* 0x0000000e791d7207 */ /* 0x002fc60000000000 */
[----:B------:R-:W-:Y:S01]  /*abc0*/  SHFL.IDX PT, R21, R144, R3, 0x1c1f ;  /* 0x001c1f0390157589 */ /* 0x000fe200000e0000 */
[----:B----4-:R-:W-:-:S03]  /*abd0*/  SEL R48, R10, R115, P0 ;  /* 0x000000730a307207 */ /* 0x010fc60000000000 */
[----:B------:R-:W-:Y:S01]  /*abe0*/  SHFL.IDX PT, R53, R140, R3, 0x1c1f ;  /* 0x001c1f038c357589 */ /* 0x000fe200000e0000 */
[----:B------:R-:W-:-:S03]  /*abf0*/  SEL R50, R115, R10, P0 ;  /* 0x0000000a73327207 */ /* 0x000fc60000000000 */
[----:B------:R-:W-:Y:S01]  /*ac00*/  SHFL.IDX PT, R58, R58, R3, 0x1c1f ;  /* 0x001c1f033a3a7589 */ /* 0x000fe200000e0000 */
[----:B------:R-:W1:Y:S01]  /*ac10*/  @P2 LDC R115, c[0x0][0xbf0] ;  /* 0x0002fc00ff732b82 */ /* 0x000e620000000800 */
[----:B------:R-:W-:Y:S02]  /*ac20*/  SEL R10, R105, R126, P0 ;  /* 0x0000007e690a7207 */ /* 0x000fe40000000000 */
[----:B------:R-:W-:Y:S01]  /*ac30*/  SHFL.IDX PT, R56, R56, R3, 0x1c1f ;  /* 0x001c1f0338387589 */ /* 0x000fe200000e0000 */
[----:B---3--:R-:W-:-:S03]  /*ac40*/  IMAD.WIDE.U32 R4, R116, UR36, R4 ;  /* 0x0000002474047c25 */ /* 0x008fc6000f8e0004 */
[----:B------:R-:W-:Y:S04]  /*ac50*/  SHFL.IDX PT, R60, R60, R3, 0x1c1f ;  /* 0x001c1f033c3c7589 */ /* 0x000fe800000e0000 */
[----:B------:R-:W-:Y:S04]  /*ac60*/  SHFL.IDX PT, R61, R138, R3, 0x1c1f ;  /* 0x001c1f038a3d7589 */ /* 0x000fe800000e0000 */
[----:B------:R-:W-:Y:S04]  /*ac70*/  SHFL.IDX PT, R37, R136, R3, 0x1c1f ;  /* 0x001c1f0388257589 */ /* 0x000fe800000e0000 */
[----:B------:R-:W-:Y:S04]  /*ac80*/  SHFL.IDX PT, R38, R130, R3, 0x1c1f ;  /* 0x001c1f0382267589 */ /* 0x000fe800000e0000 */
[----:B------:R3:W-:Y:S04]  /*ac90*/  SHFL.IDX PT, R22, R98, R3, 0x1c1f ;  /* 0x001c1f0362167589 */ /* 0x0007e800000e0000 */
[----:B------:R4:W-:Y:S04]  /*aca0*/  SHFL.IDX PT, R17, R94, R3, 0x1c1f ;  /* 0x001c1f035e117589 */ /* 0x0009e800000e0000 */
[----:B------:R5:W-:Y:S01]  /*acb0*/  SHFL.IDX PT, R109, R62, R84, 0x1c1f ;  /* 0x001c1f543e6d7589 */ /* 0x000be200000e0000 */
[----:B---3--:R-:W-:-:S03]  /*acc0*/  SEL R98, R96, R99, P0 ;  /* 0x0000006360627207 */ /* 0x008fc60000000000 */
[----:B------:R3:W-:Y:S01]  /*acd0*/  SHFL.IDX PT, R107, R64, R84, 0x1c1f ;  /* 0x001c1f54406b7589 */ /* 0x0007e200000e0000 */
[----:B------:R-:W-:Y:S02]  /*ace0*/  SEL R96, R99, R96, P0 ;  /* 0x0000006063607207 */ /* 0x000fe40000000000 */
[----:B----4-:R-:W-:Y:S01]  /*acf0*/  SEL R3, R74, R9, P0 ;  /* 0x000000094a037207 */ /* 0x010fe20000000000 */
[----:B------:R4:W1:Y:S01]  /*ad00*/  SHFL.IDX PT, R130, R51, R84, 0x1c1f ;  /* 0x001c1f5433827589 */ /* 0x00086200000e0000 */
[----:B------:R-:W-:Y:S02]  /*ad10*/  SEL R9, R9, R74, P0 ;  /* 0x0000004a09097207 */ /* 0x000fe40000000000 */
[----:B------:R-:W-:Y:S01]  /*ad20*/  SEL R74, R80, R81, P0 ;  /* 0x00000051504a7207 */ /* 0x000fe20000000000 */
[----:B------:R-:W1:Y:S01]  /*ad30*/  SHFL.IDX PT, R57, R57, R84, 0x1c1f ;  /* 0x001c1f5439397589 */ /* 0x000e6200000e0000 */
[----:B------:R-:W-:Y:S02]  /*ad40*/  SEL R80, R81, R80, P0 ;  /* 0x0000005051507207 */ /* 0x000fe40000000000 */
[----:B------:R-:W-:Y:S01]  /*ad50*/  SEL R81, R11, R78, P0 ;  /* 0x0000004e0b517207 */ /* 0x000fe20000000000 */
[----:B------:R-:W1:Y:S01]  /*ad60*/  SHFL.IDX PT, R108, R108, R84, 0x1c1f ;  /* 0x001c1f546c6c7589 */ /* 0x000e6200000e0000 */
[----:B------:R-:W-:-:S02]  /*ad70*/  SEL R78, R82, R79, P0 ;  /* 0x0000004f524e7207 */ /* 0x000fc40000000000 */
[----:B------:R-:W-:Y:S01]  /*ad80*/  SEL R82, R79, R82, P0 ;  /* 0x000000524f527207 */ /* 0x000fe20000000000 */
[----:B------:R-:W-:Y:S01]  /*ad90*/  SHFL.IDX PT, R76, R76, R84, 0x1c1f ;  /* 0x001c1f544c4c7589 */ /* 0x000fe200000e0000 */
[----:B------:R-:W-:Y:S02]  /*ada0*/  SEL R79, R83, R86, P0 ;  /* 0x00000056534f7207 */ /* 0x000fe40000000000 */
[----:B------:R-:W-:Y:S01]  /*adb0*/  SEL R83, R86, R83, P0 ;  /* 0x0000005356537207 */ /* 0x000fe20000000000 */
[----:B------:R-:W-:Y:S01]  /*adc0*/  SHFL.IDX PT, R77, R77, R84, 0x1c1f ;  /* 0x001c1f544d4d7589 */ /* 0x000fe200000e0000 */
[----:B-----5:R-:W-:Y:S02]  /*add0*/  SEL R62, R111, R112, P0 ;  /* 0x000000706f3e7207 */ /* 0x020fe40000000000 */
[----:B---3--:R-:W-:Y:S01]  /*ade0*/  SEL R64, R112, R111, P0 ;  /* 0x0000006f70407207 */ /* 0x008fe20000000000 */
[----:B------:R-:W-:Y:S01]  /*adf0*/  SHFL.IDX PT, R72, R72, R84, 0x1c1f ;  /* 0x001c1f5448487589 */ /* 0x000fe200000e0000 */
[----:B------:R-:W-:Y:S01]  /*ae00*/  SEL R86, R87, R12, P0 ;  /* 0x0000000c57567207 */ /* 0x000fe20000000000 */
[----:B------:R-:W3:Y:S01]  /*ae10*/  @P2 LDC R112, c[0x0][0xbf0] ;  /* 0x0002fc00ff702b82 */ /* 0x000ee20000000800 */
[----:B----4-:R-:W-:Y:S01]  /*ae20*/  SEL R51, R114, R13, P0 ;  /* 0x0000000d72337207 */ /* 0x010fe20000000000 */
[----:B------:R-:W-:Y:S01]  /*ae30*/  SHFL.IDX PT, R73, R73, R84, 0x1c1f ;  /* 0x001c1f5449497589 */ /* 0x000fe200000e0000 */
[----:B------:R-:W-:Y:S01]  /*ae40*/  SEL R11, R104, R125, P0 ;  /* 0x0000007d680b7207 */ /* 0x000fe20000000000 */
[----:B------:R-:W-:Y:S01]  /*ae50*/  IMAD R111, R135, UR36, R20 ;  /* 0x00000024876f7c24 */ /* 0x000fe2000f8e0214 */
[----:B------:R-:W-:Y:S01]  /*ae60*/  SEL R13, R125, R104, P0 ;  /* 0x000000687d0d7207 */ /* 0x000fe20000000000 */
[----:B------:R-:W-:Y:S01]  /*ae70*/  SHFL.IDX PT, R70, R70, R84, 0x1c1f ;  /* 0x001c1f5446467589 */ /* 0x000fe200000e0000 */
[----:B------:R-:W-:-:S02]  /*ae80*/  SEL R94, R95, R18, P0 ;  /* 0x000000125f5e7207 */ /* 0x000fc40000000000 */
[----:B------:R-:W-:Y:S01]  /*ae90*/  SEL R99, R97, R26, P0 ;  /* 0x0000001a61637207 */ /* 0x000fe20000000000 */
[----:B------:R-:W-:Y:S01]  /*aea0*/  SHFL.IDX PT, R71, R71, R84, 0x1c1f ;  /* 0x001c1f5447477589 */ /* 0x000fe200000e0000 */
[----:B------:R-:W-:Y:S02]  /*aeb0*/  SEL R97, R26, R97, P0 ;  /* 0x000000611a617207 */ /* 0x000fe40000000000 */
[----:B------:R-:W-:Y:S01]  /*aec0*/  SEL R26, R31, R120, P0 ;  /* 0x000000781f1a7207 */ /* 0x000fe20000000000 */
[----:B------:R-:W-:Y:S01]  /*aed0*/  SHFL.IDX PT, R66, R66, R84, 0x1c1f ;  /* 0x001c1f5442427589 */ /* 0x000fe200000e0000 */
[----:B------:R-:W-:-:S03]  /*aee0*/  SEL R20, R132, R55, P0 ;  /* 0x0000003784147207 */ /* 0x000fc60000000000 */
[----:B------:R-:W-:Y:S04]  /*aef0*/  SHFL.IDX PT, R69, R69, R84, 0x1c1f ;  /* 0x001c1f5445457589 */ /* 0x000fe800000e0000 */
[----:B------:R-:W-:Y:S04]  /*af00*/  SHFL.IDX PT, R67, R67, R84, 0x1c1f ;  /* 0x001c1f5443437589 */ /* 0x000fe800000e0000 */
[----:B------:R4:W-:Y:S02]  /*af10*/  SHFL.IDX PT, R68, R68, R84, 0x1c1f ;  /* 0x001c1f5444447589 */ /* 0x0009e400000e0000 */
[----:B----4-:R-:W-:-:S02]  /*af20*/  SEL R84, R12, R87, P0 ;  /* 0x000000570c547207 */ /* 0x010fc40000000000 */
[----:B------:R-:W-:Y:S02]  /*af30*/  SEL R87, R85, R88, P0 ;  /* 0x0000005855577207 */ /* 0x000fe40000000000 */
[----:B------:R-:W-:Y:S02]  /*af40*/  SEL R85, R88, R85, P0 ;  /* 0x0000005558557207 */ /* 0x000fe40000000000 */
[----:B------:R-:W-:Y:S02]  /*af50*/  SEL R88, R92, R93, P0 ;  /* 0x0000005d5c587207 */ /* 0x000fe40000000000 */
[----:B------:R-:W-:Y:S02]  /*af60*/  SEL R92, R93, R92, P0 ;  /* 0x0000005c5d5c7207 */ /* 0x000fe40000000000 */
[----:B------:R-:W-:Y:S02]  /*af70*/  SEL R93, R19, R90, P0 ;  /* 0x0000005a135d7207 */ /* 0x000fe40000000000 */
[----:B------:R-:W-:Y:S01]  /*af80*/  SEL R12, R126, R105, P0 ;  /* 0x000000697e0c7207 */ /* 0x000fe20000000000 */
[----:B------:R-:W-:Y:S01]  /*af90*/  IMAD.WIDE.U32 R104, R134, UR36, R6 ;  /* 0x0000002486687c25 */ /* 0x000fe2000f8e0006 */
[----:B------:R-:W-:-:S02]  /*afa0*/  SEL R90, R18, R95, P0 ;  /* 0x0000005f125a7207 */ /* 0x000fc40000000000 */
[----:B------:R-:W-:Y:S01]  /*afb0*/  SEL R19, R128, R59, P0 ;  /* 0x0000003b80137207 */ /* 0x000fe20000000000 */
[----:B------:R-:W-:Y:S01]  /*afc0*/  IMAD.MOV R59, RZ, RZ, -R16 ;  /* 0x000000ffff3b7224 */ /* 0x000fe200078e0a10 */
[----:B------:R-:W-:Y:S01]  /*afd0*/  SEL R95, R91, R24, P0 ;  /* 0x000000185b5f7207 */ /* 0x000fe20000000000 */
[----:B------:R-:W-:Y:S01]  /*afe0*/  IMAD.IADD R105, R105, 0x1, R111 ;  /* 0x0000000169697824 */ /* 0x000fe200078e026f */
[----:B------:R-:W-:Y:S01]  /*aff0*/  SEL R91, R24, R91, P0 ;  /* 0x0000005b185b7207 */ /* 0x000fe20000000000 */
[----:B--2---:R-:W-:Y:S01]  /*b000*/  @P2 IMAD.HI.U32 R16, R54, R113, RZ ;  /* 0x0000007136102227 */ /* 0x004fe200078e00ff */
[----:B------:R-:W-:Y:S02]  /*b010*/  SEL R24, R120, R31, P0 ;  /* 0x0000001f78187207 */ /* 0x000fe40000000000 */
[----:B------:R-:W-:Y:S01]  /*b020*/  SEL R31, R14, R121, P0 ;  /* 0x000000790e1f7207 */ /* 0x000fe20000000000 */
[----:B0-----:R-:W-:Y:S01]  /*b030*/  IMAD R111, R106, R59, UR4 ;  /* 0x000000046a6f7e24 */ /* 0x001fe2000f8e023b */
[----:B------:R-:W-:Y:S01]  /*b040*/  SEL R14, R102, R127, P0 ;  /* 0x0000007f660e7207 */ /* 0x000fe20000000000 */
[----:B------:R-:W-:Y:S01]  /*b050*/  ULDC.64 UR4, c[0x0][0xbe0] ;  /* 0x0002f80000047ab9 */ /* 0x000fe20000000a00 */
[----:B------:R-:W-:Y:S01]  /*b060*/  SEL R18, R127, R102, P0 ;  /* 0x000000667f127207 */ /* 0x000fe20000000000 */
[----:B------:R-:W-:Y:S01]  /*b070*/  IMAD R102, R116, UR37, RZ ;  /* 0x0000002574667c24 */ /* 0x000fe2000f8e02ff */
[----:B------:R-:W-:Y:S01]  /*b080*/  SEL R6, R55, R132, P0 ;  /* 0x0000008437067207 */ /* 0x000fe20000000000 */
[----:B------:R-:W-:Y:S01]  /*b090*/  IMAD.MOV.U32 R55, RZ, RZ, R54 ;  /* 0x000000ffff377224 */ /* 0x000fe200078e0036 */
[----:B-1----:R-:W-:Y:S01]  /*b0a0*/  @P2 SHF.R.U32.HI R55, RZ, R115, R16 ;  /* 0x00000073ff372219 */ /* 0x002fe20000011610 */
[----:B------:R-:W-:Y:S01]  /*b0b0*/  IMAD R113, R117, UR36, R102 ;  /* 0x0000002475717c24 */ /* 0x000fe2000f8e0266 */
[----:B------:R-:W-:Y:S01]  /*b0c0*/  SHF.R.S32.HI R16, RZ, 0x1f, R111 ;  /* 0x0000001fff107819 */ /* 0x000fe2000001146f */
[----:B------:R-:W-:Y:S01]  /*b0d0*/  IMAD.MOV.U32 R59, RZ, RZ, R54 ;  /* 0x000000ffff3b7224 */ /* 0x000fe200078e0036 */
[----:B---3--:R-:W-:Y:S01]  /*b0e0*/  @P2 SHF.R.U32.HI R59, RZ, R112, R119 ;  /* 0x00000070ff3b2219 */ /* 0x008fe20000011677 */
[----:B------:R-:W-:Y:S01]  /*b0f0*/  IMAD.IADD R113, R5, 0x1, R113 ;  /* 0x0000000105717824 */ /* 0x000fe200078e0271 */
[----:B------:R-:W-:Y:S01]  /*b100*/  SEL R7, R21, R130, P0 ;  /* 0x0000008215077207 */ /* 0x000fe20000000000 */
[----:B------:R-:W-:Y:S01]  /*b110*/  IMAD R5, R16, UR4, RZ ;  /* 0x0000000410057c24 */ /* 0x000fe2000f8e02ff */
[----:B------:R-:W-:Y:S01]  /*b120*/  SEL R21, R130, R21, P0 ;  /* 0x0000001582157207 */ /* 0x000fe20000000000 */
[----:B------:R-:W-:-:S02]  /*b130*/  IMAD.MOV.U32 R112, RZ, RZ, R4 ;  /* 0x000000ffff707224 */ /* 0x000fc400078e0004 */
[C---:B------:R-:W-:Y:S02]  /*b140*/  IMAD R102, R111.reuse, UR5, R5 ;  /* 0x000000056f667c24 */ /* 0x040fe4000f8e0205 */
[----:B------:R-:W-:Y:S02]  /*b150*/  IMAD R16, R16, UR6, RZ ;  /* 0x0000000610107c24 */ /* 0x000fe4000f8e02ff */
[----:B------:R-:W-:Y:S01]  /*b160*/  IMAD.WIDE.U32 R4, R111, UR4, R104 ;  /* 0x000000046f047c25 */ /* 0x000fe2000f8e0068 */
[----:B------:R-:W-:-:S03]  /*b170*/  ULDC.64 UR4, c[0x0][0xb30] ;  /* 0x0002cc0000047ab9 */ /* 0x000fc60000000a00 */
[----:B------:R-:W-:Y:S01]  /*b180*/  IMAD R115, R111, UR7, R16 ;  /* 0x000000076f737c24 */ /* 0x000fe2000f8e0210 */
[----:B------:R-:W-:Y:S01]  /*b190*/  IADD3 R4, P2, R55, R4, RZ ;  /* 0x0000000437047210 */ /* 0x000fe20007f5e0ff */
[----:B------:R-:W-:Y:S01]  /*b1a0*/  IMAD.WIDE.U32 R104, R111, UR6, R112 ;  /* 0x000000066f687c25 */ /* 0x000fe2000f8e0070 */
[----:B------:R-:W-:Y:S01]  /*b1b0*/  SHF.R.S32.HI R111, RZ, 0x1f, R55 ;  /* 0x0000001fff6f7819 */ /* 0x000fe20000011437 */
[----:B------:R-:W-:Y:S01]  /*b1c0*/  ULDC.64 UR6, c[0x0][0xbc8] ;  /* 0x0002f20000067ab9 */ /* 0x000fe20000000a00 */
[----:B------:R-:W-:Y:S01]  /*b1d0*/  SHF.R.S32.HI R16, RZ, 0x1f, R59 ;  /* 0x0000001fff107819 */ /* 0x000fe2000001143b */
[----:B------:R-:W-:Y:S01]  /*b1e0*/  IMAD.MOV R55, RZ, RZ, -R55 ;  /* 0x000000ffff377224 */ /* 0x000fe200078e0a37 */
[----:B------:R-:W-:Y:S01]  /*b1f0*/  IADD3.X R5, R111, R5, R102, P2, !PT ;  /* 0x000000056f057210 */ /* 0x000fe200017fe466 */
[----:B------:R-:W-:Y:S02]  /*b200*/  IMAD.MOV R113, RZ, RZ, -R59 ;  /* 0x000000ffff717224 */ /* 0x000fe400078e0a3b */
[----:B------:R-:W-:-:S02]  /*b210*/  IMAD R16, R16, UR4, RZ ;  /* 0x0000000410107c24 */ /* 0x000fc4000f8e02ff */
[C-C-:B------:R-:W-:Y:S02]  /*b220*/  IMAD R55, R129.reuse, R55, R54.reuse ;  /* 0x0000003781377224 */ /* 0x140fe400078e0236 */
[----:B------:R-:W-:Y:S02]  /*b230*/  IMAD R113, R129, R113, R54 ;  /* 0x0000007181717224 */ /* 0x000fe400078e0236 */
[----:B------:R-:W-:Y:S01]  /*b240*/  IMAD R111, R59, UR5, R16 ;  /* 0x000000053b6f7c24 */ /* 0x000fe2000f8e0210 */
[----:B------:R-:W-:Y:S01]  /*b250*/  SHF.R.S32.HI R16, RZ, 0x1f, R55 ;  /* 0x0000001fff107819 */ /* 0x000fe20000011437 */
[----:B------:R-:W-:Y:S01]  /*b260*/  IMAD.IADD R105, R105, 0x1, R115 ;  /* 0x0000000169697824 */ /* 0x000fe200078e0273 */
[----:B------:R-:W-:Y:S01]  /*b270*/  SHF.R.S32.HI R54, RZ, 0x1f, R113 ;  /* 0x0000001fff367819 */ /* 0x000fe20000011471 */
[----:B------:R-:W0:Y:S02]  /*b280*/  S2UR UR5, SR_CgaCtaId ;  /* 0x00000000000579c3 */ /* 0x000e240000008800 */
[----:B------:R-:W-:-:S02]  /*b290*/  IMAD R16, R16, UR6, RZ ;  /* 0x0000000610107c24 */ /* 0x000fc4000f8e02ff */
[----:B------:R-:W-:Y:S01]  /*b2a0*/  IMAD.WIDE.U32 R104, R59, UR4, R104 ;  /* 0x000000043b687c25 */ /* 0x000fe2000f8e0068 */
[----:B------:R-:W-:-:S03]  /*b2b0*/  UMOV UR4, 0x400 ;  /* 0x0000040000047882 */ /* 0x000fc60000000000 */
[----:B------:R-:W-:Y:S02]  /*b2c0*/  IMAD R102, R54, UR8, RZ ;  /* 0x0000000836667c24 */ /* 0x000fe4000f8e02ff */
[----:B------:R-:W-:Y:S02]  /*b2d0*/  IMAD R59, R55, UR7, R16 ;  /* 0x00000007373b7c24 */ /* 0x000fe4000f8e0210 */
[----:B------:R-:W-:Y:S02]  /*b2e0*/  IMAD.IADD R105, R105, 0x1, R111 ;  /* 0x0000000169697824 */ /* 0x000fe400078e026f */
[----:B------:R-:W-:Y:S01]  /*b2f0*/  IMAD.WIDE.U32 R54, R55, UR6, R4 ;  /* 0x0000000637367c25 */ /* 0x000fe2000f8e0004 */
[----:B------:R-:W-:Y:S01]  /*b300*/  ULDC.64 UR6, c[0x0][0xba8] ;  /* 0x0002ea0000067ab9 */ /* 0x000fe20000000a00 */
[----:B------:R-:W-:Y:S02]  /*b310*/  SEL R4, R52, R103, P0 ;  /* 0x0000006734047207 */ /* 0x000fe40000000000 */
[C---:B------:R-:W-:Y:S01]  /*b320*/  IMAD R5, R113.reuse, UR9, R102 ;  /* 0x0000000971057c24 */ /* 0x040fe2000f8e0266 */
[----:B------:R-:W-:Y:S01]  /*b330*/  LEA R111, P2, R54, UR6, 0x2 ;  /* 0x00000006366f7c11 */ /* 0x000fe2000f8410ff */
[----:B------:R-:W-:Y:S01]  /*b340*/  IMAD.WIDE.U32 R112, R113, UR8, R104 ;  /* 0x0000000871707c25 */ /* 0x000fe2000f8e0068 */
[----:B------:R-:W-:Y:S01]  /*b350*/  ULDC.64 UR8, c[0x0][0xb00] ;  /* 0x0002c00000087ab9 */ /* 0x000fe20000000a00 */
[----:B------:R-:W-:Y:S01]  /*b360*/  ULDC UR6, c[0x0][0xa88] ;  /* 0x0002a20000067ab9 */ /* 0x000fe20000000800 */
[----:B------:R-:W-:Y:S01]  /*b370*/  SEL R52, R103, R52, P0 ;  /* 0x0000003467347207 */ /* 0x000fe20000000000 */
[----:B------:R-:W-:Y:S01]  /*b380*/  IMAD.IADD R55, R55, 0x1, R59 ;  /* 0x0000000137377824 */ /* 0x000fe200078e023b */
[----:B------:R-:W-:Y:S01]  /*b390*/  LEA R104, P3, R112, UR8, 0x2 ;  /* 0x0000000870687c11 */ /* 0x000fe2000f8610ff */
[----:B------:R-:W-:Y:S01]  /*b3a0*/  IMAD.IADD R5, R113, 0x1, R5 ;  /* 0x0000000171057824 */ /* 0x000fe200078e0205 */
[----:B------:R-:W-:Y:S01]  /*b3b0*/  SHFL.IDX PT, R114, R111, 0x1, 0x1c1f ;  /* 0x003c1f006f727f89 */ /* 0x000fe200000e0000 */
[----:B0-----:R-:W-:Y:S01]  /*b3c0*/  ULEA UR4, UR5, UR4, 0x18 ;  /* 0x0000000405047291 */ /* 0x001fe2000f8ec03f */
[----:B------:R-:W-:Y:S01]  /*b3d0*/  LEA.HI.X R116, R54, UR7, R55, 0x2, P2 ;  /* 0x0000000736747c11 */ /* 0x000fe200090f1437 */
[----:B------:R-:W-:Y:S01]  /*b3e0*/  IMAD R16, R129, UR6, RZ ;  /* 0x0000000681107c24 */ /* 0x000fe2000f8e02ff */
[----:B------:R-:W-:Y:S01]  /*b3f0*/  LEA.HI.X R106, R112, UR9, R5, 0x2, P3 ;  /* 0x00000009706a7c11 */ /* 0x000fe200098f1405 */
[C---:B------:R-:W-:Y:S01]  /*b400*/  VIADD R105, R101.reuse, 0x8 ;  /* 0x0000000865697836 */ /* 0x040fe20000000000 */
[----:B------:R-:W-:Y:S01]  /*b410*/  SHFL.IDX PT, R112, R111, RZ, 0x1c1f ;  /* 0x001c1fff6f707589 */ /* 0x000fe200000e0000 */
[----:B------:R-:W-:Y:S01]  /*b420*/  UIADD3 UR4, UR4, 0x33420, URZ ;  /* 0x0003342004047890 */ /* 0x000fe2000fffe03f */
[----:B------:R-:W-:-:S02]  /*b430*/  ISETP.GE.OR P2, PT, R101, R16, P1 ;  /* 0x000000106500720c */ /* 0x000fc40000f46670 */
[----:B------:R-:W0:Y:S01]  /*b440*/  SHFL.IDX PT, R113, R116, RZ, 0x1c1f ;  /* 0x001c1fff74717589 */ /* 0x000e2200000e0000 */
[-C--:B------:R-:W-:Y:S01]  /*b450*/  ISETP.GE.OR P1, PT, R105, R16.reuse, P1 ;  /* 0x000000106900720c */ /* 0x080fe20000f26670 */
[----:B------:R-:W-:Y:S01]  /*b460*/  UPRMT UR4, URZ, 0x654, UR4 ;  /* 0x000006543f047896 */ /* 0x000fe20008000004 */
[----:B------:R-:W-:Y:S01]  /*b470*/  ISETP.GE.AND P3, PT, R101, R16, PT ;  /* 0x000000106500720c */ /* 0x000fe20003f66270 */
[----:B------:R-:W1:Y:S01]  /*b480*/  SHFL.IDX PT, R115, R116, 0x1, 0x1c1f ;  /* 0x003c1f0074737f89 */ /* 0x000e6200000e0000 */
[----:B------:R-:W-:Y:S01]  /*b490*/  SEL R55, R56, R57, P0 ;  /* 0x0000003938377207 */ /* 0x000fe20000000000 */
[----:B------:R-:W-:Y:S01]  /*b4a0*/  IMAD.SHL.U32 R101, R100, 0x2, RZ ;  /* 0x0000000264657824 */ /* 0x000fe200078e00ff */
[----:B------:R-:W-:Y:S01]  /*b4b0*/  SEL R59, R57, R56, P0 ;  /* 0x00000038393b7207 */ /* 0x000fe20000000000 */
[----:B------:R2:W3:Y:S01]  /*b4c0*/  SHFL.IDX PT, R102, R104, RZ, 0x1c1f ;  /* 0x001c1fff68667589 */ /* 0x0004e200000e0000 */
[----:B------:R-:W-:Y:S02]  /*b4d0*/  SEL R5, R53, R110, P0 ;  /* 0x0000006e35057207 */ /* 0x000fe40000000000 */
[----:B------:R-:W-:Y:S01]  /*b4e0*/  SYNCS.ARRIVE.TRANS64.RED.A1T0 RZ, [UR4], RZ ;  /* 0x000000ffffff79a7 */ /* 0x000fe20008100404 */
[----:B------:R2:W4:Y:S01]  /*b4f0*/  SHFL.IDX PT, R103, R106, RZ, 0x1c1f ;  /* 0x001c1fff6a677589 */ /* 0x00052200000e0000 */
[----:B------:R-:W-:-:S02]  /*b500*/  SEL R54, R58, R109, P0 ;  /* 0x0000006d3a367207 */ /* 0x000fc40000000000 */
[----:B------:R-:W-:Y:S02]  /*b510*/  SEL R56, R60, R107, P0 ;  /* 0x0000006b3c387207 */ /* 0x000fe40000000000 */
[----:B------:R-:W-:Y:S02]  /*b520*/  SEL R57, R61, R108, P0 ;  /* 0x0000006c3d397207 */ /* 0x000fe40000000000 */
[----:B------:R-:W-:Y:S02]  /*b530*/  SEL R53, R110, R53, P0 ;  /* 0x000000356e357207 */ /* 0x000fe40000000000 */
[----:B------:R-:W-:Y:S02]  /*b540*/  SEL R58, R109, R58, P0 ;  /* 0x0000003a6d3a7207 */ /* 0x000fe40000000000 */
[----:B------:R-:W-:Y:S01]  /*b550*/  SEL R60, R107, R60, P0 ;  /* 0x0000003c6b3c7207 */ /* 0x000fe20000000000 */
[----:B0-----:R2:W-:Y:S01]  /*b560*/  @!P2 ST.E desc[UR38][R112.64], R2 ;  /* 0x000000027000a985 */ /* 0x0015e2000c101926 */
[----:B------:R-:W-:-:S03]  /*b570*/  SEL R61, R108, R61, P0 ;  /* 0x0000003d6c3d7207 */ /* 0x000fc60000000000 */
[----:B-1----:R2:W-:Y:S01]  /*b580*/  @!P1 ST.E desc[UR38][R114.64], R0 ;  /* 0x0000000072009985 */ /* 0x0025e2000c101926 */
[----:B------:R-:W-:Y:S05]  /*b590*/  @P3 BRA `(.L_x_37) ;  /* 0x0000000800383947 */ /* 0x000fea0003800000 */
[C---:B--2---:R-:W-:Y:S01]  /*b5a0*/  VIADD R0, R101.reuse, 0x8 ;  /* 0x0000000865007836 */ /* 0x044fe20000000000 */
[----:B------:R-:W-:Y:S01]  /*b5b0*/  ULDC UR4, c[0x0][0xac8] ;  /* 0x0002b20000047ab9 */ /* 0x000fe20000000800 */
[C---:B------:R-:W-:Y:S01]  /*b5c0*/  VIADD R100, R101.reuse, 0x10 ;  /* 0x0000001065647836 */ /* 0x040fe20000000000 */
[C---:B------:R-:W-:Y:S01]  /*b5d0*/  ISETP.GE.AND P4, PT, R101.reuse, UR4, PT ;  /* 0x0000000465007c0c */ /* 0x040fe2000bf86270 */
[C---:B------:R-:W-:Y:S01]  /*b5e0*/  VIADD R107, R101.reuse, 0x18 ;  /* 0x00000018656b7836 */ /* 0x040fe20000000000 */
[----:B------:R-:W-:Y:S01]  /*b5f0*/  ISETP.GE.AND P5, PT, R0, UR4, PT ;  /* 0x0000000400007c0c */ /* 0x000fe2000bfa6270 */
[C---:B------:R-:W-:Y:S01]  /*b600*/  VIADD R112, R101.reuse, 0x20 ;  /* 0x0000002065707836 */ /* 0x040fe20000000000 */
[----:B------:R-:W-:Y:S01]  /*b610*/  ISETP.GE.AND P3, PT, R100, UR4, PT ;  /* 0x0000000464007c0c */ /* 0x000fe2000bf66270 */
[----:B------:R-:W-:Y:S01]  /*b620*/  VIADD R114, R101, 0x28 ;  /* 0x0000002865727836 */ /* 0x000fe20000000000 */
[----:B------:R-:W-:Y:S01]  /*b630*/  ISETP.GE.AND P1, PT, R107, UR4, PT ;  /* 0x000000046b007c0c */ /* 0x000fe2000bf26270 */
[----:B------:R-:W-:Y:S01]  /*b640*/  VIADD R115, R101, 0x30 ;  /* 0x0000003065737836 */ /* 0x000fe20000000000 */
[----:B------:R-:W-:-:S05]  /*b650*/  ISETP.GE.AND P2, PT, R112, UR4, PT ;  /* 0x0000000470007c0c */ /* 0x000fca000bf46270 */
[--C-:B---34-:R-:W-:Y:S02]  /*b660*/  @!P4 IMAD.WIDE R108, R101, 0x4, R102.reuse ;  /* 0x00000004656cc825 */ /* 0x118fe400078e0266 */
[----:B------:R-:W-:Y:S02]  /*b670*/  @!P5 LEA.HI R0, R0, R0, RZ, 0x1 ;  /* 0x000000000000d211 */ /* 0x000fe400078f08ff */
[----:B------:R-:W-:Y:S01]  /*b680*/  @!P3 LEA.HI R100, R100, R100, RZ, 0x1 ;  /* 0x000000646464b211 */ /* 0x000fe200078f08ff */
[----:B------:R0:W-:Y:S01]  /*b690*/  @!P4 ST.E.64 desc[UR38][R108.64], R74 ;  /* 0x0000004a6c00c985 */ /* 0x0001e2000c101b26 */
[----:B------:R-:W-:Y:S02]  /*b6a0*/  @!P5 LOP3.LUT R111, R0, 0xfffffffe, RZ, 0xc0, !PT ;  /* 0xfffffffe006fd812 */ /* 0x000fe400078ec0ff */
[----:B------:R-:W-:Y:S02]  /*b6b0*/  @!P1 LEA.HI R0, R107, R107, RZ, 0x1 ;  /* 0x0000006b6b009211 */ /* 0x000fe400078f08ff */
[----:B------:R-:W-:Y:S01]  /*b6c0*/  @!P3 LOP3.LUT R107, R100, 0xfffffffe, RZ, 0xc0, !PT ;  /* 0xfffffffe646bb812 */ /* 0x000fe200078ec0ff */
[----:B------:R-:W-:Y:S01]  /*b6d0*/  @!P5 IMAD.WIDE R110, R111, 0x4, R102 ;  /* 0x000000046f6ed825 */ /* 0x000fe200078e0266 */
[----:B------:R-:W-:-:S02]  /*b6e0*/  @!P1 LOP3.LUT R113, R0, 0xfffffffe, RZ, 0xc0, !PT ;  /* 0xfffffffe00719812 */ /* 0x000fc400078ec0ff */
[----:B------:R-:W-:Y:S01]  /*b6f0*/  ISETP.GE.AND P4, PT, R114, UR4, PT ;  /* 0x0000000472007c0c */ /* 0x000fe2000bf86270 */
[C---:B------:R-:W-:Y:S01]  /*b700*/  VIADD R0, R101.reuse, 0x40 ;  /* 0x0000004065007836 */ /* 0x040fe20000000000 */
[----:B------:R1:W-:Y:S01]  /*b710*/  @!P5 ST.E.64 desc[UR38][R110.64], R80 ;  /* 0x000000506e00d985 */ /* 0x0003e2000c101b26 */
[----:B------:R-:W-:Y:S01]  /*b720*/  VIADD R100, R101, 0x38 ;  /* 0x0000003865647836 */ /* 0x000fe20000000000 */
[----:B------:R-:W-:Y:S01]  /*b730*/  @!P2 LEA.HI R112, R112, R112, RZ, 0x1 ;  /* 0x000000707070a211 */ /* 0x000fe200078f08ff */
[----:B0-----:R-:W-:Y:S01]  /*b740*/  @!P3 IMAD.WIDE R74, R107, 0x4, R102 ;  /* 0x000000046b4ab825 */ /* 0x001fe200078e0266 */
[----:B------:R-:W-:Y:S02]  /*b750*/  ISETP.GE.AND P5, PT, R115, UR4, PT ;  /* 0x0000000473007c0c */ /* 0x000fe4000bfa6270 */
[----:B------:R-:W-:Y:S02]  /*b760*/  @!P2 LOP3.LUT R109, R112, 0xfffffffe, RZ, 0xc0, !PT ;  /* 0xfffffffe706da812 */ /* 0x000fe400078ec0ff */
[----:B------:R0:W-:Y:S01]  /*b770*/  @!P3 ST.E.64 desc[UR38][R74.64], R78 ;  /* 0x0000004e4a00b985 */ /* 0x0001e2000c101b26 */
[----:B------:R-:W-:-:S02]  /*b780*/  ISETP.GE.AND P3, PT, R0, UR4, PT ;  /* 0x0000000400007c0c */ /* 0x000fc4000bf66270 */
[----:B------:R-:W-:Y:S01]  /*b790*/  @!P4 LEA.HI R114, R114, R114, RZ, 0x1 ;  /* 0x000000727272c211 */ /* 0x000fe200078f08ff */
[--C-:B------:R-:W-:Y:S01]  /*b7a0*/  @!P2 IMAD.WIDE R108, R109, 0x4, R102.reuse ;  /* 0x000000046d6ca825 */ /* 0x100fe200078e0266 */
[----:B------:R-:W-:Y:S02]  /*b7b0*/  ISETP.GE.AND P6, PT, R100, UR4, PT ;  /* 0x0000000464007c0c */ /* 0x000fe4000bfc6270 */
[----:B------:R-:W-:Y:S01]  /*b7c0*/  @!P4 LOP3.LUT R107, R114, 0xfffffffe, RZ, 0xc0, !PT ;  /* 0xfffffffe726bc812 */ /* 0x000fe200078ec0ff */
[----:B-1----:R-:W-:Y:S01]  /*b7d0*/  @!P1 IMAD.WIDE R80, R113, 0x4, R102 ;  /* 0x0000000471509825 */ /* 0x002fe200078e0266 */
[----:B------:R-:W-:-:S03]  /*b7e0*/  @!P5 LEA.HI R115, R115, R115, RZ, 0x1 ;  /* 0x000000737373d211 */ /* 0x000fc600078f08ff */
[C---:B------:R-:W-:Y:S01]  /*b7f0*/  VIADD R110, R101.reuse, 0x48 ;  /* 0x00000048656e7836 */ /* 0x040fe20000000000 */
[----:B------:R1:W-:Y:S01]  /*b800*/  @!P1 ST.E.64 desc[UR38][R80.64], R82 ;  /* 0x0000005250009985 */ /* 0x0003e2000c101b26 */
[----:B------:R-:W-:Y:S01]  /*b810*/  @!P3 LEA.HI R0, R0, R0, RZ, 0x1 ;  /* 0x000000000000b211 */ /* 0x000fe200078f08ff */
[----:B------:R-:W-:Y:S01]  /*b820*/  VIADD R111, R101, 0x50 ;  /* 0x00000050656f7836 */ /* 0x000fe20000000000 */
[----:B0-----:R-:W-:Y:S01]  /*b830*/  @!P5 LOP3.LUT R79, R115, 0xfffffffe, RZ, 0xc0, !PT ;  /* 0xfffffffe734fd812 */ /* 0x001fe200078ec0ff */
[--C-:B------:R-:W-:Y:S01]  /*b840*/  @!P4 IMAD.WIDE R74, R107, 0x4, R102.reuse ;  /* 0x000000046b4ac825 */ /* 0x100fe200078e0266 */
[----:B------:R-:W-:Y:S01]  /*b850*/  ISETP.GE.AND P1, PT, R110, UR4, PT ;  /* 0x000000046e007c0c */ /* 0x000fe2000bf26270 */
[----:B------:R-:W-:Y:S01]  /*b860*/  @!P2 ST.E.64 desc[UR38][R108.64], R86 ;  /* 0x000000566c00a985 */ /* 0x000fe2000c101b26 */
[----:B------:R-:W-:Y:S01]  /*b870*/  ISETP.GE.AND P2, PT, R111, UR4, PT ;  /* 0x000000046f007c0c */ /* 0x000fe2000bf46270 */
[--C-:B------:R-:W-:Y:S01]  /*b880*/  @!P5 IMAD.WIDE R78, R79, 0x4, R102.reuse ;  /* 0x000000044f4ed825 */ /* 0x100fe200078e0266 */
[----:B------:R-:W-:Y:S01]  /*b890*/  @!P6 LEA.HI R100, R100, R100, RZ, 0x1 ;  /* 0x000000646464e211 */ /* 0x000fe200078f08ff */
[----:B------:R0:W-:Y:S01]  /*b8a0*/  @!P4 ST.E.64 desc[UR38][R74.64], R84 ;  /* 0x000000544a00c985 */ /* 0x0001e2000c101b26 */
[----:B-1----:R-:W-:Y:S01]  /*b8b0*/  @!P3 LOP3.LUT R83, R0, 0xfffffffe, RZ, 0xc0, !PT ;  /* 0xfffffffe0053b812 */ /* 0x002fe200078ec0ff */
[----:B------:R-:W-:Y:S01]  /*b8c0*/  VIADD R0, R101, 0x58 ;  /* 0x0000005865007836 */ /* 0x000fe20000000000 */
[----:B------:R-:W-:Y:S01]  /*b8d0*/  @!P6 LOP3.LUT R81, R100, 0xfffffffe, RZ, 0xc0, !PT ;  /* 0xfffffffe6451e812 */ /* 0x000fe200078ec0ff */
[----:B------:R1:W-:Y:S04]  /*b8e0*/  @!P5 ST.E.64 desc[UR38][R78.64], R88 ;  /* 0x000000584e00d985 */ /* 0x0003e8000c101b26 */
[----:B------:R-:W-:Y:S01]  /*b8f0*/  @!P1 LEA.HI R110, R110, R110, RZ, 0x1 ;  /* 0x0000006e6e6e9211 */ /* 0x000fe200078f08ff */
[----:B------:R-:W-:Y:S01]  /*b900*/  @!P3 IMAD.WIDE R82, R83, 0x4, R102 ;  /* 0x000000045352b825 */ /* 0x000fe200078e0266 */
[----:B------:R-:W-:-:S02]  /*b910*/  ISETP.GE.AND P4, PT, R0, UR4, PT ;  /* 0x0000000400007c0c */ /* 0x000fc4000bf86270 */
[----:B------:R-:W-:Y:S01]  /*b920*/  @!P2 LEA.HI R111, R111, R111, RZ, 0x1 ;  /* 0x0000006f6f6fa211 */ /* 0x000fe200078f08ff */
[--C-:B------:R-:W-:Y:S01]  /*b930*/  @!P6 IMAD.WIDE R80, R81, 0x4, R102.reuse ;  /* 0x000000045150e825 */ /* 0x100fe200078e0266 */
[----:B0-----:R-:W-:Y:S02]  /*b940*/  @!P1 LOP3.LUT R75, R110, 0xfffffffe, RZ, 0xc0, !PT ;  /* 0xfffffffe6e4b9812 */ /* 0x001fe400078ec0ff */
[----:B------:R-:W-:Y:S01]  /*b950*/  @!P2 LOP3.LUT R111, R111, 0xfffffffe, RZ, 0xc0, !PT ;  /* 0xfffffffe6f6fa812 */ /* 0x000fe200078ec0ff */
[----:B------:R-:W-:Y:S01]  /*b960*/  VIADD R86, R101, 0x60 ;  /* 0x0000006065567836 */ /* 0x000fe20000000000 */
[----:B------:R0:W-:Y:S01]  /*b970*/  @!P6 ST.E.64 desc[UR38][R80.64], R92 ;  /* 0x0000005c5000e985 */ /* 0x0001e2000c101b26 */
[----:B------:R-:W-:-:S03]  /*b980*/  @!P1 IMAD.WIDE R74, R75, 0x4, R102 ;  /* 0x000000044b4a9825 */ /* 0x000fc600078e0266 */
[----:B------:R2:W-:Y:S01]  /*b990*/  @!P3 ST.E.64 desc[UR38][R82.64], R94 ;  /* 0x0000005e5200b985 */ /* 0x0005e2000c101b26 */
[----:B------:R-:W-:Y:S01]  /*b9a0*/  @!P4 LEA.HI R0, R0, R0, RZ, 0x1 ;  /* 0x000000000000c211 */ /* 0x000fe200078f08ff */
[----:B------:R-:W-:Y:S01]  /*b9b0*/  VIADD R84, R101, 0x70 ;  /* 0x0000007065547836 */ /* 0x000fe20000000000 */
[----:B------:R-:W-:Y:S01]  /*b9c0*/  ISETP.GE.AND P3, PT, R86, UR4, PT ;  /* 0x0000000456007c0c */ /* 0x000fe2000bf66270 */
[----:B-1----:R-:W-:Y:S01]  /*b9d0*/  @!P2 IMAD.WIDE R78, R111, 0x4, R102 ;  /* 0x000000046f4ea825 */ /* 0x002fe200078e0266 */
[----:B------:R1:W-:Y:S02]  /*b9e0*/  @!P1 ST.E.64 desc[UR38][R74.64], R90 ;  /* 0x0000005a4a009985 */ /* 0x0003e4000c101b26 */
[----:B------:R-:W-:Y:S01]  /*b9f0*/  ISETP.GE.AND P6, PT, R84, UR4, PT ;  /* 0x0000000454007c0c */ /* 0x000fe2000bfc6270 */
[C---:B------:R-:W-:Y:S01]  /*ba00*/  VIADD R85, R101.reuse, 0x78 ;  /* 0x0000007865557836 */ /* 0x040fe20000000000 */
[----:B------:R3:W-:Y:S01]  /*ba10*/  @!P2 ST.E.64 desc[UR38][R78.64], R98 ;  /* 0x000000624e00a985 */ /* 0x0007e2000c101b26 */
[C---:B0-----:R-:W-:Y:S01]  /*ba20*/  VIADD R80, R101.reuse, 0x68 ;  /* 0x0000006865507836 */ /* 0x041fe20000000000 */
[----:B------:R-:W-:Y:S01]  /*ba30*/  @!P4 LOP3.LUT R81, R0, 0xfffffffe, RZ, 0xc0, !PT ;  /* 0xfffffffe0051c812 */ /* 0x000fe200078ec0ff */
[----:B------:R-:W-:Y:S01]  /*ba40*/  VIADD R0, R101, 0x88 ;  /* 0x0000008865007836 */ /* 0x000fe20000000000 */
[----:B------:R-:W-:Y:S01]  /*ba50*/  ISETP.GE.AND P5, PT, R85, UR4, PT ;  /* 0x0000000455007c0c */ /* 0x000fe2000bfa6270 */
[----:B--2---:R-:W-:Y:S01]  /*ba60*/  VIADD R82, R101, 0x80 ;  /* 0x0000008065527836 */ /* 0x004fe20000000000 */
[----:B------:R-:W-:-:S02]  /*ba70*/  ISETP.GE.AND P1, PT, R80, UR4, PT ;  /* 0x0000000450007c0c */ /* 0x000fc4000bf26270 */
[----:B------:R-:W-:Y:S01]  /*ba80*/  @!P3 LEA.HI R86, R86, R86, RZ, 0x1 ;  /* 0x000000565656b211 */ /* 0x000fe200078f08ff */
[----:B-1----:R-:W-:Y:S01]  /*ba90*/  @!P4 IMAD.WIDE R74, R81, 0x4, R102 ;  /* 0x00000004514ac825 */ /* 0x002fe200078e0266 */
[----:B------:R-:W-:Y:S02]  /*baa0*/  ISETP.GE.AND P2, PT, R82, UR4, PT ;  /* 0x0000000452007c0c */ /* 0x000fe4000bf46270 */
[----:B------:R-:W-:Y:S02]  /*bab0*/  @!P6 LEA.HI R84, R84, R84, RZ, 0x1 ;  /* 0x000000545454e211 */ /* 0x000fe400078f08ff */
[----:B------:R0:W-:Y:S01]  /*bac0*/  @!P4 ST.E.64 desc[UR38][R74.64], R96 ;  /* 0x000000604a00c985 */ /* 0x0001e2000c101b26 */
[----:B------:R-:W-:Y:S02]  /*bad0*/  ISETP.GE.AND P4, PT, R0, UR4, PT ;  /* 0x0000000400007c0c */ /* 0x000fe4000bf86270 */
[----:B---3--:R-:W-:Y:S02]  /*bae0*/  @!P3 LOP3.LUT R79, R86, 0xfffffffe, RZ, 0xc0, !PT ;  /* 0xfffffffe564fb812 */ /* 0x008fe400078ec0ff */
[----:B------:R-:W-:-:S02]  /*baf0*/  @!P1 LEA.HI R80, R80, R80, RZ, 0x1 ;  /* 0x0000005050509211 */ /* 0x000fc400078f08ff */
[----:B------:R-:W-:Y:S01]  /*bb00*/  @!P5 LEA.HI R85, R85, R85, RZ, 0x1 ;  /* 0x000000555555d211 */ /* 0x000fe200078f08ff */
[--C-:B------:R-:W-:Y:S01]  /*bb10*/  @!P3 IMAD.WIDE R78, R79, 0x4, R102.reuse ;  /* 0x000000044f4eb825 */ /* 0x100fe200078e0266 */
[----:B------:R-:W-:Y:S02]  /*bb20*/  @!P1 LOP3.LUT R81, R80, 0xfffffffe, RZ, 0xc0, !PT ;  /* 0xfffffffe50519812 */ /* 0x000fe400078ec0ff */
[----:B------:R-:W-:Y:S02]  /*bb30*/  @!P2 LEA.HI R82, R82, R82, RZ, 0x1 ;  /* 0x000000525252a211 */ /* 0x000fe400078f08ff */
[----:B------:R-:W-:Y:S01]  /*bb40*/  @!P6 LOP3.LUT R83, R84, 0xfffffffe, RZ, 0xc0, !PT ;  /* 0xfffffffe5453e812 */ /* 0x000fe200078ec0ff */
[--C-:B------:R-:W-:Y:S01]  /*bb50*/  @!P1 IMAD.WIDE R80, R81, 0x4, R102.reuse ;  /* 0x0000000451509825 */ /* 0x100fe200078e0266 */
[----:B------:R-:W-:Y:S01]  /*bb60*/  @!P4 LEA.HI R0, R0, R0, RZ, 0x1 ;  /* 0x000000000000c211 */ /* 0x000fe200078f08ff */
[----:B------:R1:W-:Y:S01]  /*bb70*/  @!P3 ST.E.64 desc[UR38][R78.64], R62 ;  /* 0x0000003e4e00b985 */ /* 0x0003e2000c101b26 */
[----:B------:R-:W-:Y:S01]  /*bb80*/  @!P5 LOP3.LUT R85, R85, 0xfffffffe, RZ, 0xc0, !PT ;  /* 0xfffffffe5555d812 */ /* 0x000fe200078ec0ff */
[--C-:B0-----:R-:W-:Y:S01]  /*bb90*/  @!P6 IMAD.WIDE R74, R83, 0x4, R102.reuse ;  /* 0x00000004534ae825 */ /* 0x101fe200078e0266 */
[----:B------:R-:W-:Y:S01]  /*bba0*/  @!P2 LOP3.LUT R87, R82, 0xfffffffe, RZ, 0xc0, !PT ;  /* 0xfffffffe5257a812 */ /* 0x000fe200078ec0ff */
[----:B------:R0:W-:Y:S02]  /*bbb0*/  @!P1 ST.E.64 desc[UR38][R80.64], R64 ;  /* 0x0000004050009985 */ /* 0x0001e4000c101b26 */
[----:B------:R-:W-:-:S02]  /*bbc0*/  @!P5 IMAD.WIDE R82, R85, 0x4, R102 ;  /* 0x000000045552d825 */ /* 0x000fc400078e0266 */
[----:B------:R2:W-:Y:S04]  /*bbd0*/  @!P6 ST.E.64 desc[UR38][R74.64], R50 ;  /* 0x000000324a00e985 */ /* 0x0005e8000c101b26 */
[----:B------:R-:W-:Y:S01]  /*bbe0*/  @!P5 ST.E.64 desc[UR38][R82.64], R48 ;  /* 0x000000305200d985 */ /* 0x000fe2000c101b26 */
[----:B-1----:R-:W-:Y:S01]  /*bbf0*/  @!P4 LOP3.LUT R79, R0, 0xfffffffe, RZ, 0xc0, !PT ;  /* 0xfffffffe004fc812 */ /* 0x002fe200078ec0ff */
[----:B------:R-:W-:-:S04]  /*bc00*/  @!P2 IMAD.WIDE R62, R87, 0x4, R102 ;  /* 0x00000004573ea825 */ /* 0x000fc800078e0266 */
[----:B------:R-:W-:Y:S01]  /*bc10*/  VIADD R0, R101, 0x90 ;  /* 0x0000009065007836 */ /* 0x000fe20000000000 */
[----:B------:R1:W-:Y:S01]  /*bc20*/  @!P2 ST.E.64 desc[UR38][R62.64], R44 ;  /* 0x0000002c3e00a985 */ /* 0x0003e2000c101b26 */
[----:B0-----:R-:W-:-:S03]  /*bc30*/  @!P4 IMAD.WIDE R64, R79, 0x4, R102 ;  /* 0x000000044f40c825 */ /* 0x001fc600078e0266 */
[----:B------:R-:W-:Y:S01]  /*bc40*/  ISETP.GE.AND P1, PT, R0, UR4, PT ;  /* 0x0000000400007c0c */ /* 0x000fe2000bf26270 */
[C---:B------:R-:W-:Y:S01]  /*bc50*/  VIADD R78, R101.reuse, 0x98 ;  /* 0x00000098654e7836 */ /* 0x040fe20000000000 */
[----:B------:R0:W-:Y:S01]  /*bc60*/  @!P4 ST.E.64 desc[UR38][R64.64], R46 ;  /* 0x0000002e4000c985 */ /* 0x0001e2000c101b26 */
[C---:B------:R-:W-:Y:S02]  /*bc70*/  VIADD R79, R101.reuse, 0xa0 ;  /* 0x000000a0654f7836 */ /* 0x040fe40000000000 */
[C---:B------:R-:W-:Y:S01]  /*bc80*/  VIADD R80, R101.reuse, 0xa8 ;  /* 0x000000a865507836 */ /* 0x040fe20000000000 */
[----:B------:R-:W-:Y:S01]  /*bc90*/  ISETP.GE.AND P2, PT, R78, UR4, PT ;  /* 0x000000044e007c0c */ /* 0x000fe2000bf46270 */
[----:B--2---:R-:W-:Y:S01]  /*bca0*/  VIADD R50, R101, 0xb0 ;  /* 0x000000b065327836 */ /* 0x004fe20000000000 */
[----:B------:R-:W-:Y:S01]  /*bcb0*/  ISETP.GE.AND P3, PT, R79, UR4, PT ;  /* 0x000000044f007c0c */ /* 0x000fe2000bf66270 */
[----:B------:R-:W-:Y:S01]  /*bcc0*/  VIADD R51, R101, 0xb8 ;  /* 0x000000b865337836 */ /* 0x000fe20000000000 */
[----:B------:R-:W-:-:S02]  /*bcd0*/  ISETP.GE.AND P4, PT, R80, UR4, PT ;  /* 0x0000000450007c0c */ /* 0x000fc4000bf86270 */
[----:B------:R-:W-:Y:S02]  /*bce0*/  ISETP.GE.AND P5, PT, R50, UR4, PT ;  /* 0x0000000432007c0c */ /* 0x000fe4000bfa6270 */
[----:B------:R-:W-:Y:S02]  /*bcf0*/  ISETP.GE.AND P6, PT, R51, UR4, PT ;  /* 0x0000000433007c0c */ /* 0x000fe4000bfc6270 */
[----:B------:R-:W-:-:S03]  /*bd00*/  @!P1 LEA.HI R0, R0, R0, RZ, 0x1 ;  /* 0x0000000000009211 */ /* 0x000fc600078f08ff */
[----:B------:R-:W-:Y:S02]  /*bd10*/  @!P2 LEA.HI R78, R78, R78, RZ, 0x1 ;  /* 0x0000004e4e4ea211 */ /* 0x000fe400078f08ff */
[----:B------:R-:W-:Y:S02]  /*bd20*/  @!P3 LEA.HI R79, R79, R79, RZ, 0x1 ;  /* 0x0000004f4f4fb211 */ /* 0x000fe400078f08ff */
[----:B------:R-:W-:Y:S02]  /*bd30*/  @!P4 LEA.HI R80, R80, R80, RZ, 0x1 ;  /* 0x000000505050c211 */ /* 0x000fe400078f08ff */
[----:B------:R-:W-:Y:S02]  /*bd40*/  @!P5 LEA.HI R50, R50, R50, RZ, 0x1 ;  /* 0x000000323232d211 */ /* 0x000fe400078f08ff */
[----:B-1----:R-:W-:Y:S02]  /*bd50*/  @!P6 LEA.HI R44, R51, R51, RZ, 0x1 ;  /* 0x00000033332ce211 */ /* 0x002fe400078f08ff */
[----:B------:R-:W-:-:S02]  /*bd60*/  @!P1 LOP3.LUT R45, R0, 0xfffffffe, RZ, 0xc0, !PT ;  /* 0xfffffffe002d9812 */ /* 0x000fc400078ec0ff */
[----:B0-----:R-:W-:Y:S02]  /*bd70*/  @!P2 LOP3.LUT R47, R78, 0xfffffffe, RZ, 0xc0, !PT ;  /* 0xfffffffe4e2fa812 */ /* 0x001fe400078ec0ff */
[----:B------:R-:W-:Y:S02]  /*bd80*/  @!P3 LOP3.LUT R49, R79, 0xfffffffe, RZ, 0xc0, !PT ;  /* 0xfffffffe4f31b812 */ /* 0x000fe400078ec0ff */
[----:B------:R-:W-:Y:S01]  /*bd90*/  @!P4 LOP3.LUT R51, R80, 0xfffffffe, RZ, 0xc0, !PT ;  /* 0xfffffffe5033c812 */ /* 0x000fe200078ec0ff */
[--C-:B------:R-:W-:Y:S01]  /*bda0*/  @!P2 IMAD.WIDE R46, R47, 0x4, R102.reuse ;  /* 0x000000042f2ea825 */ /* 0x100fe200078e0266 */
[----:B------:R-:W-:Y:S02]  /*bdb0*/  @!P5 LOP3.LUT R63, R50, 0xfffffffe, RZ, 0xc0, !PT ;  /* 0xfffffffe323fd812 */ /* 0x000fe400078ec0ff */
[----:B------:R-:W-:Y:S01]  /*bdc0*/  @!P6 LOP3.LUT R65, R44, 0xfffffffe, RZ, 0xc0, !PT ;  /* 0xfffffffe2c41e812 */ /* 0x000fe200078ec0ff */
[----:B------:R-:W-:-:S04]  /*bdd0*/  @!P1 IMAD.WIDE R44, R45, 0x4, R102 ;  /* 0x000000042d2c9825 */ /* 0x000fc800078e0266 */
[--C-:B------:R-:W-:Y:S01]  /*bde0*/  @!P3 IMAD.WIDE R48, R49, 0x4, R102.reuse ;  /* 0x000000043130b825 */ /* 0x100fe200078e0266 */
[----:B------:R0:W-:Y:S03]  /*bdf0*/  @!P1 ST.E.64 desc[UR38][R44.64], R24 ;  /* 0x000000182c009985 */ /* 0x0001e6000c101b26 */
[--C-:B------:R-:W-:Y:S01]  /*be00*/  @!P4 IMAD.WIDE R50, R51, 0x4, R102.reuse ;  /* 0x000000043332c825 */ /* 0x100fe200078e0266 */
[----:B------:R0:W-:Y:S03]  /*be10*/  @!P2 ST.E.64 desc[UR38][R46.64], R26 ;  /* 0x0000001a2e00a985 */ /* 0x0001e6000c101b26 */
[--C-:B------:R-:W-:Y:S01]  /*be20*/  @!P5 IMAD.WIDE R62, R63, 0x4, R102.reuse ;  /* 0x000000043f3ed825 */ /* 0x100fe200078e0266 */
[----:B------:R0:W-:Y:S03]  /*be30*/  @!P3 ST.E.64 desc[UR38][R48.64], R28 ;  /* 0x0000001c3000b985 */ /* 0x0001e6000c101b26 */
[----:B------:R-:W-:Y:S01]  /*be40*/  @!P6 IMAD.WIDE R102, R65, 0x4, R102 ;  /* 0x000000044166e825 */ /* 0x000fe200078e0266 */
[----:B------:R0:W-:Y:S04]  /*be50*/  @!P4 ST.E.64 desc[UR38][R50.64], R30 ;  /* 0x0000001e3200c985 */ /* 0x0001e8000c101b26 */
[----:B------:R0:W-:Y:S04]  /*be60*/  @!P5 ST.E.64 desc[UR38][R62.64], R32 ;  /* 0x000000203e00d985 */ /* 0x0001e8000c101b26 */
[----:B------:R0:W-:Y:S02]  /*be70*/  @!P6 ST.E.64 desc[UR38][R102.64], R34 ;  /* 0x000000226600e985 */ /* 0x0001e4000c101b26 */
.L_x_37:
[----:B------:R-:W-:Y:S05]  /*be80*/  BSYNC B0 ;  /* 0x0000000000007941 */ /* 0x000fea0003800000 */
.L_x_36:
[----:B------:R-:W-:Y:S01]  /*be90*/  ISETP.GE.AND P1, PT, R105, R16, PT ;  /* 0x000000106900720c */ /* 0x000fe20003f26270 */
[----:B0-----:R1:W0:Y:S01]  /*bea0*/  SHFL.IDX PT, R25, R106, 0x1, 0x1c1f ;  /* 0x003c1f006a197f89 */ /* 0x00122200000e0000 */
[----:B------:R-:W-:Y:S02]  /*beb0*/  SEL R47, R23, R66, P0 ;  /* 0x00000042172f7207 */ /* 0x000fe40000000000 */
[----:B------:R-:W-:Y:S01]  /*bec0*/  SEL R27, R66, R23, P0 ;  /* 0x00000017421b7207 */ /* 0x000fe20000000000 */
[----:B------:R1:W0:Y:S01]  /*bed0*/  SHFL.IDX PT, R24, R104, 0x1, 0x1c1f ;  /* 0x003c1f0068187f89 */ /* 0x00022200000e0000 */
        /* <DEDUP_REMOVED lines=18> */
[----:B--2---:R-:W-:Y:S02]  /*c000*/  SEL R2, R17, R68, P0 ;  /* 0x0000004411027207 */ /* 0x004fe40000000000 */
[----:B------:R-:W-:Y:S01]  /*c010*/  SEL R8, R68, R17, P0 ;  /* 0x0000001144087207 */ /* 0x000fe20000000000 */
[----:B01----:R-:W-:Y:S06]  /*c020*/  @P1 BRA `(.L_x_10) ;  /* 0x0000004800041947 */ /* 0x003fec0003800000 */
[C---:B------:R-:W-:Y:S01]  /*c030*/  VIADD R0, R101.reuse, 0x8 ;  /* 0x0000000865007836 */ /* 0x040fe20000000000 */
        /* <DEDUP_REMOVED lines=10> */
[----:B------:R-:W-:-:S02]  /*c0e0*/  ISETP.GE.AND P2, PT, R48, UR4, PT ;  /* 0x0000000430007c0c */ /* 0x000fc4000bf46270 */
[----:B------:R-:W-:Y:S02]  /*c0f0*/  ISETP.GE.AND P3, PT, R50, UR4, PT ;  /* 0x0000000432007c0c */ /* 0x000fe4000bf66270 */
[----:B------:R-:W-:Y:S01]  /*c100*/  ISETP.GE.AND P4, PT, R51, UR4, PT ;  /* 0x0000000433007c0c */ /* 0x000fe2000bf86270 */
[----:B------:R-:W-:Y:S02]  /*c110*/  @!P0 IMAD.WIDE R16, R101, 0x4, R24 ;  /* 0x0000000465108825 */ /* 0x000fe400078e0218 */
[----:B------:R-:W-:Y:S02]  /*c120*/  @!P1 LEA.HI R0, R0, R0, RZ, 0x1 ;  /* 0x0000000000009211 */ /* 0x000fe400078f08ff */
[----:B------:R-:W-:Y:S01]  /*c130*/  @!P5 LEA.HI R30, R30, R30, RZ, 0x1 ;  /* 0x0000001e1e1ed211 */ /* 0x000fe200078f08ff */
[----:B------:R0:W-:Y:S01]  /*c140*/  @!P0 ST.E.64 desc[UR38][R16.64], R10 ;  /* 0x0000000a10008985 */ /* 0x0001e2000c101b26 */
[----:B------:R-:W-:Y:S02]  /*c150*/  @!P6 LEA.HI R42, R31, R31, RZ, 0x1 ;  /* 0x0000001f1f2ae211 */ /* 0x000fe400078f08ff */
[----:B------:R-:W-:Y:S01]  /*c160*/  @!P1 LOP3.LUT R31, R0, 0xfffffffe, RZ, 0xc0, !PT ;  /* 0xfffffffe001f9812 */ /* 0x000fe200078ec0ff */
[----:B------:R-:W-:Y:S01]  /*c170*/  VIADD R0, R101, 0x38 ;  /* 0x0000003865007836 */ /* 0x000fe20000000000 */
[----:B------:R-:W-:-:S02]  /*c180*/  @!P5 LOP3.LUT R43, R30, 0xfffffffe, RZ, 0xc0, !PT ;  /* 0xfffffffe1e2bd812 */ /* 0x000fc400078ec0ff */
[----:B------:R-:W-:Y:S01]  /*c190*/  @!P6 LOP3.LUT R49, R42, 0xfffffffe, RZ, 0xc0, !PT ;  /* 0xfffffffe2a31e812 */ /* 0x000fe200078ec0ff */
[----:B------:R-:W-:Y:S01]  /*c1a0*/  VIADD R42, R101, 0x40 ;  /* 0x00000040652a7836 */ /* 0x000fe20000000000 */
[----:B------:R-:W-:Y:S02]  /*c1b0*/  @!P2 LEA.HI R48, R48, R48, RZ, 0x1 ;  /* 0x000000303030a211 */ /* 0x000fe400078f08ff */
[----:B------:R-:W-:Y:S02]  /*c1c0*/  @!P3 LEA.HI R50, R50, R50, RZ, 0x1 ;  /* 0x000000323232b211 */ /* 0x000fe400078f08ff */
[----:B------:R-:W-:Y:S01]  /*c1d0*/  @!P4 LEA.HI R51, R51, R51, RZ, 0x1 ;  /* 0x000000333333c211 */ /* 0x000fe200078f08ff */
[----:B0-----:R-:W-:-:S04]  /*c1e0*/  @!P1 IMAD.WIDE R10, R31, 0x4, R24 ;  /* 0x000000041f0a9825 */ /* 0x001fc800078e0218 */
[--C-:B------:R-:W-:Y:S01]  /*c1f0*/  @!P5 IMAD.WIDE R16, R43, 0x4, R24.reuse ;  /* 0x000000042b10d825 */ /* 0x100fe200078e0218 */
[----:B------:R0:W-:Y:S01]  /*c200*/  @!P1 ST.E.64 desc[UR38][R10.64], R12 ;  /* 0x0000000c0a009985 */ /* 0x0001e2000c101b26 */
[----:B------:R-:W-:Y:S02]  /*c210*/  ISETP.GE.AND P1, PT, R42, UR4, PT ;  /* 0x000000042a007c0c */ /* 0x000fe4000bf26270 */
[----:B------:R-:W-:Y:S01]  /*c220*/  @!P6 IMAD.WIDE R30, R49, 0x4, R24 ;  /* 0x00000004311ee825 */ /* 0x000fe200078e0218 */
[----:B------:R1:W-:Y:S01]  /*c230*/  @!P5 ST.E.64 desc[UR38][R16.64], R14 ;  /* 0x0000000e1000d985 */ /* 0x0003e2000c101b26 */
[----:B------:R-:W-:Y:S02]  /*c240*/  ISETP.GE.AND P5, PT, R0, UR4, PT ;  /* 0x0000000400007c0c */ /* 0x000fe4000bfa6270 */
[----:B------:R-:W-:Y:S01]  /*c250*/  VIADD R49, R101, 0x48 ;  /* 0x0000004865317836 */ /* 0x000fe20000000000 */
[----:B------:R-:W-:Y:S01]  /*c260*/  @!P2 LOP3.LUT R43, R48, 0xfffffffe, RZ, 0xc0, !PT ;  /* 0xfffffffe302ba812 */ /* 0x000fe200078ec0ff */
[----:B------:R2:W-:Y:S03]  /*c270*/  @!P6 ST.E.64 desc[UR38][R30.64], R18 ;  /* 0x000000121e00e985 */ /* 0x0005e6000c101b26 */
[----:B------:R-:W-:-:S02]  /*c280*/  ISETP.GE.AND P0, PT, R49, UR4, PT ;  /* 0x0000000431007c0c */ /* 0x000fc4000bf06270 */
[----:B0-----:R-:W-:Y:S01]  /*c290*/  @!P3 LOP3.LUT R13, R50, 0xfffffffe, RZ, 0xc0, !PT ;  /* 0xfffffffe320db812 */ /* 0x001fe200078ec0ff */
[--C-:B------:R-:W-:Y:S01]  /*c2a0*/  @!P2 IMAD.WIDE R10, R43, 0x4, R24.reuse ;  /* 0x000000042b0aa825 */ /* 0x100fe200078e0218 */
[----:B------:R-:W-:Y:S02]  /*c2b0*/  @!P1 LEA.HI R42, R42, R42, RZ, 0x1 ;  /* 0x0000002a2a2a9211 */ /* 0x000fe400078f08ff */
[----:B-1----:R-:W-:Y:S01]  /*c2c0*/  @!P4 LOP3.LUT R15, R51, 0xfffffffe, RZ, 0xc0, !PT ;  /* 0xfffffffe330fc812 */ /* 0x002fe200078ec0ff */
[--C-:B------:R-:W-:Y:S01]  /*c2d0*/  @!P3 IMAD.WIDE R12, R13, 0x4, R24.reuse ;  /* 0x000000040d0cb825 */ /* 0x100fe200078e0218 */
[----:B------:R-:W-:Y:S01]  /*c2e0*/  @!P5 LEA.HI R0, R0, R0, RZ, 0x1 ;  /* 0x000000000000d211 */ /* 0x000fe200078f08ff */
[----:B------:R0:W-:Y:S02]  /*c2f0*/  @!P2 ST.E.64 desc[UR38][R10.64], R6 ;  /* 0x000000060a00a985 */ /* 0x0001e4000c101b26 */
[----:B------:R-:W-:Y:S01]  /*c300*/  VIADD R16, R101, 0x50 ;  /* 0x0000005065107836 */ /* 0x000fe20000000000 */
[----:B------:R-:W-:Y:S01]  /*c310*/  @!P5 LOP3.LUT R17, R0, 0xfffffffe, RZ, 0xc0, !PT ;  /* 0xfffffffe0011d812 */ /* 0x000fe200078ec0ff */
[----:B------:R-:W-:Y:S01]  /*c320*/  @!P4 IMAD.WIDE R14, R15, 0x4, R24 ;  /* 0x000000040f0ec825 */ /* 0x000fe200078e0218 */
[----:B------:R-:W-:Y:S01]  /*c330*/  @!P0 LEA.HI R49, R49, R49, RZ, 0x1 ;  /* 0x0000003131318211 */ /* 0x000fe200078f08ff */
[----:B------:R1:W-:Y:S01]  /*c340*/  @!P3 ST.E.64 desc[UR38][R12.64], R20 ;  /* 0x000000140c00b985 */ /* 0x0003e2000c101b26 */
[----:B------:R-:W-:Y:S01]  /*c350*/  ISETP.GE.AND P2, PT, R16, UR4, PT ;  /* 0x0000000410007c0c */ /* 0x000fe2000bf46270 */
[----:B------:R-:W-:Y:S01]  /*c360*/  VIADD R0, R101, 0x58 ;  /* 0x0000005865007836 */ /* 0x000fe20000000000 */
[----:B------:R-:W-:Y:S01]  /*c370*/  @!P0 LOP3.LUT R49, R49, 0xfffffffe, RZ, 0xc0, !PT ;  /* 0xfffffffe31318812 */ /* 0x000fe200078ec0ff */
[----:B------:R5:W-:Y:S01]  /*c380*/  @!P4 ST.E.64 desc[UR38][R14.64], R4 ;  /* 0x000000040e00c985 */ /* 0x000be2000c101b26 */
[----:B--2---:R-:W-:-:S02]  /*c390*/  VIADD R18, R101, 0x60 ;  /* 0x0000006065127836 */ /* 0x004fc40000000000 */
[----:B------:R-:W-:Y:S01]  /*c3a0*/  ISETP.GE.AND P3, PT, R0, UR4, PT ;  /* 0x0000000400007c0c */ /* 0x000fe2000bf66270 */
[--C-:B0-----:R-:W-:Y:S01]  /*c3b0*/  @!P5 IMAD.WIDE R6, R17, 0x4, R24.reuse ;  /* 0x000000041106d825 */ /* 0x101fe200078e0218 */
[----:B------:R-:W-:Y:S02]  /*c3c0*/  @!P1 LOP3.LUT R11, R42, 0xfffffffe, RZ, 0xc0, !PT ;  /* 0xfffffffe2a0b9812 */ /* 0x000fe400078ec0ff */
[----:B------:R-:W-:Y:S02]  /*c3d0*/  ISETP.GE.AND P4, PT, R18, UR4, PT ;  /* 0x0000000412007c0c */ /* 0x000fe4000bf86270 */
[----:B------:R0:W-:Y:S01]  /*c3e0*/  @!P5 ST.E.64 desc[UR38][R6.64], R52 ;  /* 0x000000340600d985 */ /* 0x0001e2000c101b26 */
[----:B-1----:R-:W-:Y:S01]  /*c3f0*/  VIADD R12, R101, 0x68 ;  /* 0x00000068650c7836 */ /* 0x002fe20000000000 */
[----:B------:R-:W-:Y:S01]  /*c400*/  @!P2 LEA.HI R16, R16, R16, RZ, 0x1 ;  /* 0x000000101010a211 */ /* 0x000fe200078f08ff */
[----:B-----5:R-:W-:-:S03]  /*c410*/  @!P1 IMAD.WIDE R4, R11, 0x4, R24 ;  /* 0x000000040b049825 */ /* 0x020fc600078e0218 */
[----:B------:R-:W-:Y:S02]  /*c420*/  ISETP.GE.AND P5, PT, R12, UR4, PT ;  /* 0x000000040c007c0c */ /* 0x000fe4000bfa6270 */
[----:B------:R-:W-:Y:S01]  /*c430*/  @!P3 LEA.HI R0, R0, R0, RZ, 0x1 ;  /* 0x000000000000b211 */ /* 0x000fe200078f08ff */
[----:B------:R-:W-:Y:S01]  /*c440*/  VIADD R14, R101, 0x70 ;  /* 0x00000070650e7836 */ /* 0x000fe20000000000 */
[----:B------:R1:W-:Y:S01]  /*c450*/  @!P1 ST.E.64 desc[UR38][R4.64], R54 ;  /* 0x0000003604009985 */ /* 0x0003e2000c101b26 */
[----:B------:R-:W-:Y:S01]  /*c460*/  @!P0 IMAD.WIDE R10, R49, 0x4, R24 ;  /* 0x00000004310a8825 */ /* 0x000fe200078e0218 */
[----:B------:R-:W-:Y:S02]  /*c470*/  @!P3 LOP3.LUT R13, R0, 0xfffffffe, RZ, 0xc0, !PT ;  /* 0xfffffffe000db812 */ /* 0x000fe400078ec0ff */
[----:B------:R-:W-:Y:S01]  /*c480*/  ISETP.GE.AND P1, PT, R14, UR4, PT ;  /* 0x000000040e007c0c */ /* 0x000fe2000bf26270 */
[C---:B------:R-:W-:Y:S01]  /*c490*/  VIADD R15, R101.reuse, 0x78 ;  /* 0x00000078650f7836 */ /* 0x040fe20000000000 */
[----:B------:R2:W-:Y:S01]  /*c4a0*/  @!P0 ST.E.64 desc[UR38][R10.64], R58 ;  /* 0x0000003a0a008985 */ /* 0x0005e2000c101b26 */
[----:B0-----:R-:W-:Y:S01]  /*c4b0*/  @!P2 LOP3.LUT R7, R16, 0xfffffffe, RZ, 0xc0, !PT ;  /* 0xfffffffe1007a812 */ /* 0x001fe200078ec0ff */
[----:B------:R-:W-:Y:S01]  /*c4c0*/  VIADD R16, R101, 0x80 ;  /* 0x0000008065107836 */ /* 0x000fe20000000000 */
[----:B------:R-:W-:-:S02]  /*c4d0*/  @!P4 LEA.HI R18, R18, R18, RZ, 0x1 ;  /* 0x000000121212c211 */ /* 0x000fc400078f08ff */
[----:B------:R-:W-:Y:S02]  /*c4e0*/  ISETP.GE.AND P0, PT, R15, UR4, PT ;  /* 0x000000040f007c0c */ /* 0x000fe4000bf06270 */
[----:B------:R-:W-:Y:S01]  /*c4f0*/  @!P5 LEA.HI R12, R12, R12, RZ, 0x1 ;  /* 0x0000000c0c0cd211 */ /* 0x000fe200078f08ff */
[----:B-1----:R-:W-:-:S03]  /*c500*/  @!P2 IMAD.WIDE R4, R7, 0x4, R24 ;  /* 0x000000040704a825 */ /* 0x002fc600078e0218 */
[----:B------:R-:W-:Y:S01]  /*c510*/  @!P1 LEA.HI R14, R14, R14, RZ, 0x1 ;  /* 0x0000000e0e0e9211 */ /* 0x000fe200078f08ff */
[--C-:B------:R-:W-:Y:S01]  /*c520*/  @!P3 IMAD.WIDE R6, R13, 0x4, R24.reuse ;  /* 0x000000040d06b825 */ /* 0x100fe200078e0218 */
[----:B------:R-:W-:Y:S01]  /*c530*/  @!P5 LOP3.LUT R13, R12, 0xfffffffe, RZ, 0xc0, !PT ;  /* 0xfffffffe0c0dd812 */ /* 0x000fe200078ec0ff */
[----:B------:R0:W-:Y:S01]  /*c540*/  @!P2 ST.E.64 desc[UR38][R4.64], R56 ;  /* 0x000000380400a985 */ /* 0x0001e2000c101b26 */
[----:B--2---:R-:W-:Y:S02]  /*c550*/  @!P4 LOP3.LUT R11, R18, 0xfffffffe, RZ, 0xc0, !PT ;  /* 0xfffffffe120bc812 */ /* 0x004fe400078ec0ff */
[----:B------:R-:W-:Y:S01]  /*c560*/  ISETP.GE.AND P2, PT, R16, UR4, PT ;  /* 0x0000000410007c0c */ /* 0x000fe2000bf46270 */
[--C-:B------:R-:W-:Y:S01]  /*c570*/  @!P5 IMAD.WIDE R12, R13, 0x4, R24.reuse ;  /* 0x000000040d0cd825 */ /* 0x100fe200078e0218 */
[----:B------:R-:W-:Y:S01]  /*c580*/  @!P0 LEA.HI R0, R15, R15, RZ, 0x1 ;  /* 0x0000000f0f008211 */ /* 0x000fe200078f08ff */
[----:B------:R1:W-:Y:S01]  /*c590*/  @!P3 ST.E.64 desc[UR38][R6.64], R60 ;  /* 0x0000003c0600b985 */ /* 0x0003e2000c101b26 */
[----:B------:R-:W-:Y:S01]  /*c5a0*/  @!P1 LOP3.LUT R15, R14, 0xfffffffe, RZ, 0xc0, !PT ;  /* 0xfffffffe0e0f9812 */ /* 0x000fe200078ec0ff */
[----:B------:R-:W-:Y:S01]  /*c5b0*/  @!P4 IMAD.WIDE R10, R11, 0x4, R24 ;  /* 0x000000040b0ac825 */ /* 0x000fe200078e0218 */
[----:B------:R-:W-:-:S03]  /*c5c0*/  @!P0 LOP3.LUT R17, R0, 0xfffffffe, RZ, 0xc0, !PT ;  /* 0xfffffffe00118812 */ /* 0x000fc600078ec0ff */
[----:B------:R-:W-:Y:S01]  /*c5d0*/  VIADD R0, R101, 0x90 ;  /* 0x0000009065007836 */ /* 0x000fe20000000000 */
[----:B------:R2:W-:Y:S01]  /*c5e0*/  @!P4 ST.E.64 desc[UR38][R10.64], R32 ;  /* 0x000000200a00c985 */ /* 0x0005e2000c101b26 */
[--C-:B0-----:R-:W-:Y:S02]  /*c5f0*/  @!P1 IMAD.WIDE R4, R15, 0x4, R24.reuse ;  /* 0x000000040f049825 */ /* 0x101fe400078e0218 */
[----:B------:R-:W-:Y:S01]  /*c600*/  @!P2 LEA.HI R16, R16, R16, RZ, 0x1 ;  /* 0x000000101010a211 */ /* 0x000fe200078f08ff */
[----:B------:R0:W-:Y:S01]  /*c610*/  @!P5 ST.E.64 desc[UR38][R12.64], R36 ;  /* 0x000000240c00d985 */ /* 0x0001e2000c101b26 */
[----:B------:R-:W-:Y:S02]  /*c620*/  VIADD R14, R101, 0x88 ;  /* 0x00000088650e7836 */ /* 0x000fe40000000000 */
[----:B-1----:R-:W-:Y:S01]  /*c630*/  @!P0 IMAD.WIDE R6, R17, 0x4, R24 ;  /* 0x0000000411068825 */ /* 0x002fe200078e0218 */
[----:B------:R1:W-:Y:S01]  /*c640*/  @!P1 ST.E.64 desc[UR38][R4.64], R34 ;  /* 0x0000002204009985 */ /* 0x0003e2000c101b26 */
[----:B------:R-:W-:-:S02]  /*c650*/  ISETP.GE.AND P1, PT, R0, UR4, PT ;  /* 0x0000000400007c0c */ /* 0x000fc4000bf26270 */
[----:B------:R-:W-:Y:S01]  /*c660*/  ISETP.GE.AND P3, PT, R14, UR4, PT ;  /* 0x000000040e007c0c */ /* 0x000fe2000bf66270 */
[----:B------:R5:W-:Y:S01]  /*c670*/  @!P0 ST.E.64 desc[UR38][R6.64], R38 ;  /* 0x0000002606008985 */ /* 0x000be2000c101b26 */
[C---:B------:R-:W-:Y:S01]  /*c680*/  VIADD R15, R101.reuse, 0xa8 ;  /* 0x000000a8650f7836 */ /* 0x040fe20000000000 */
[----:B--2---:R-:W-:Y:S01]  /*c690*/  @!P2 LOP3.LUT R11, R16, 0xfffffffe, RZ, 0xc0, !PT ;  /* 0xfffffffe100ba812 */ /* 0x004fe200078ec0ff */
[C---:B------:R-:W-:Y:S02]  /*c6a0*/  VIADD R10, R101.reuse, 0x98 ;  /* 0x00000098650a7836 */ /* 0x040fe40000000000 */
[----:B------:R-:W-:Y:S01]  /*c6b0*/  VIADD R17, R101, 0xb0 ;  /* 0x000000b065117836 */ /* 0x000fe20000000000 */
[----:B------:R-:W-:Y:S01]  /*c6c0*/  ISETP.GE.AND P5, PT, R15, UR4, PT ;  /* 0x000000040f007c0c */ /* 0x000fe2000bfa6270 */
[C---:B0-----:R-:W-:Y:S01]  /*c6d0*/  VIADD R12, R101.reuse, 0xa0 ;  /* 0x000000a0650c7836 */ /* 0x041fe20000000000 */
[----:B------:R-:W-:Y:S01]  /*c6e0*/  ISETP.GE.AND P0, PT, R10, UR4, PT ;  /* 0x000000040a007c0c */ /* 0x000fe2000bf06270 */
[----:B------:R-:W-:Y:S01]  /*c6f0*/  VIADD R101, R101, 0xb8 ;  /* 0x000000b865657836 */ /* 0x000fe20000000000 */
[----:B------:R-:W-:Y:S01]  /*c700*/  ISETP.GE.AND P6, PT, R17, UR4, PT ;  /* 0x0000000411007c0c */ /* 0x000fe2000bfc6270 */
[----:B-1----:R-:W-:Y:S01]  /*c710*/  @!P2 IMAD.WIDE R4, R11, 0x4, R24 ;  /* 0x000000040b04a825 */ /* 0x002fe200078e0218 */
[----:B------:R-:W-:-:S02]  /*c720*/  ISETP.GE.AND P4, PT, R12, UR4, PT ;  /* 0x000000040c007c0c */ /* 0x000fc4000bf86270 */
[----:B------:R-:W-:Y:S02]  /*c730*/  @!P1 LEA.HI R0, R0, R0, RZ, 0x1 ;  /* 0x0000000000009211 */ /* 0x000fe400078f08ff */
[----:B------:R-:W-:Y:S01]  /*c740*/  @!P3 LEA.HI R14, R14, R14, RZ, 0x1 ;  /* 0x0000000e0e0eb211 */ /* 0x000fe200078f08ff */
[----:B------:R0:W-:Y:S01]  /*c750*/  @!P2 ST.E.64 desc[UR38][R4.64], R44 ;  /* 0x0000002c0400a985 */ /* 0x0001e2000c101b26 */
[----:B------:R-:W-:Y:S02]  /*c760*/  @!P1 LOP3.LUT R11, R0, 0xfffffffe, RZ, 0xc0, !PT ;  /* 0xfffffffe000b9812 */ /* 0x000fe400078ec0ff */
[----:B-----5:R-:W-:Y:S02]  /*c770*/  @!P3 LOP3.LUT R7, R14, 0xfffffffe, RZ, 0xc0, !PT ;  /* 0xfffffffe0e07b812 */ /* 0x020fe400078ec0ff */
[----:B------:R-:W-:Y:S01]  /*c780*/  @!P0 LEA.HI R0, R10, R10, RZ, 0x1 ;  /* 0x0000000a0a008211 */ /* 0x000fe200078f08ff */
[----:B------:R-:W-:Y:S01]  /*c790*/  @!P1 IMAD.WIDE R10, R11, 0x4, R24 ;  /* 0x000000040b0a9825 */ /* 0x000fe200078e0218 */
[----:B------:R-:W-:-:S02]  /*c7a0*/  @!P6 LEA.HI R14, R17, R17, RZ, 0x1 ;  /* 0x00000011110ee211 */ /* 0x000fc400078f08ff */
[----:B------:R-:W-:Y:S01]  /*c7b0*/  @!P4 LEA.HI R12, R12, R12, RZ, 0x1 ;  /* 0x0000000c0c0cc211 */ /* 0x000fe200078f08ff */
[--C-:B------:R-:W-:Y:S01]  /*c7c0*/  @!P3 IMAD.WIDE R6, R7, 0x4, R24.reuse ;  /* 0x000000040706b825 */ /* 0x100fe200078e0218 */
[----:B------:R-:W-:Y:S02]  /*c7d0*/  @!P0 LOP3.LUT R13, R0, 0xfffffffe, RZ, 0xc0, !PT ;  /* 0xfffffffe000d8812 */ /* 0x000fe400078ec0ff */
[----:B------:R-:W-:Y:S02]  /*c7e0*/  @!P5 LEA.HI R0, R15, R15, RZ, 0x1 ;  /* 0x0000000f0f00d211 */ /* 0x000fe400078f08ff */
[----:B------:R-:W-:Y:S01]  /*c7f0*/  @!P4 LOP3.LUT R15, R12, 0xfffffffe, RZ, 0xc0, !PT ;  /* 0xfffffffe0c0fc812 */ /* 0x000fe200078ec0ff */
[--C-:B------:R-:W-:Y:S01]  /*c800*/  @!P0 IMAD.WIDE R12, R13, 0x4, R24.reuse ;  /* 0x000000040d0c8825 */ /* 0x100fe200078e0218 */
[----:B------:R-:W-:Y:S01]  /*c810*/  @!P5 LOP3.LUT R17, R0, 0xfffffffe, RZ, 0xc0, !PT ;  /* 0xfffffffe0011d812 */ /* 0x000fe200078ec0ff */
[----:B------:R1:W-:Y:S01]  /*c820*/  @!P3 ST.E.64 desc[UR38][R6.64], R40 ;  /* 0x000000280600b985 */ /* 0x0003e2000c101b26 */
[----:B------:R-:W-:Y:S01]  /*c830*/  @!P6 LOP3.LUT R19, R14, 0xfffffffe, RZ, 0xc0, !PT ;  /* 0xfffffffe0e13e812 */ /* 0x000fe200078ec0ff */
[----:B0-----:R-:W-:-:S02]  /*c840*/  @!P4 IMAD.WIDE R4, R15, 0x4, R24 ;  /* 0x000000040f04c825 */ /* 0x001fc400078e0218 */
[----:B------:R2:W-:Y:S02]  /*c850*/  @!P1 ST.E.64 desc[UR38][R10.64], R46 ;  /* 0x0000002e0a009985 */ /* 0x0005e4000c101b26 */
[----:B------:R-:W-:Y:S02]  /*c860*/  @!P6 IMAD.WIDE R14, R19, 0x4, R24 ;  /* 0x00000004130ee825 */ /* 0x000fe400078e0218 */
[----:B------:R2:W-:Y:S01]  /*c870*/  @!P0 ST.E.64 desc[UR38][R12.64], R26 ;  /* 0x0000001a0c008985 */ /* 0x0005e2000c101b26 */
[----:B------:R-:W-:-:S03]  /*c880*/  ISETP.GE.AND P0, PT, R101, UR4, PT ;  /* 0x0000000465007c0c */ /* 0x000fc6000bf06270 */
[----:B------:R2:W-:Y:S01]  /*c890*/  @!P4 ST.E.64 desc[UR38][R4.64], R28 ;  /* 0x0000001c0400c985 */ /* 0x0005e2000c101b26 */
[----:B-1----:R-:W-:-:S05]  /*c8a0*/  @!P5 IMAD.WIDE R6, R17, 0x4, R24 ;  /* 0x000000041106d825 */ /* 0x002fca00078e0218 */
[----:B------:R2:W-:Y:S04]  /*c8b0*/  @!P5 ST.E.64 desc[UR38][R6.64], R22 ;  /* 0x000000160600d985 */ /* 0x0005e8000c101b26 */
[----:B------:R2:W-:Y:S01]  /*c8c0*/  @!P6 ST.E.64 desc[UR38][R14.64], R2 ;  /* 0x000000020e00e985 */ /* 0x0005e2000c101b26 */
[----:B------:R-:W-:Y:S05]  /*c8d0*/  @P0 BRA `(.L_x_10) ;  /* 0x0000003c00d80947 */ /* 0x000fea0003800000 */
[----:B------:R-:W-:-:S04]  /*c8e0*/  LEA.HI R101, R101, R101, RZ, 0x1 ;  /* 0x0000006565657211 */ /* 0x000fc800078f08ff */
[----:B------:R-:W-:-:S05]  /*c8f0*/  LOP3.LUT R101, R101, 0xfffffffe, RZ, 0xc0, !PT ;  /* 0xfffffffe65657812 */ /* 0x000fca00078ec0ff */
[----:B------:R-:W-:-:S05]  /*c900*/  IMAD.WIDE R24, R101, 0x4, R24 ;  /* 0x0000000465187825 */ /* 0x000fca00078e0218 */
[----:B------:R1:W-:Y:S01]  /*c910*/  ST.E.64 desc[UR38][R24.64], R8 ;  /* 0x0000000818007985 */ /* 0x0003e2000c101b26 */
[----:B------:R-:W-:Y:S05]  /*c920*/  BRA `(.L_x_10) ;  /* 0x0000003c00c47947 */ /* 0x000fea0003800000 */
.L_x_35:
[----:B------:R-:W0:Y:S02]  /*c930*/  S2R R0, SR_TID.X ;  /* 0x0000000000007919 */ /* 0x000e240000002100 */
[----:B0-----:R-:W-:-:S05]  /*c940*/  VIADD R2, R0, 0xffffff80 ;  /* 0xffffff8000027836 */ /* 0x001fca0000000000 */
[----:B------:R-:W-:-:S13]  /*c950*/  ISETP.GT.AND P0, PT, R2, 0x7f, PT ;  /* 0x0000007f0200780c */ /* 0x000fda0003f04270 */
[----:B------:R-:W-:Y:S05]  /*c960*/  @P0 BRA `(.L_x_10) ;  /* 0x0000003c00b40947 */ /* 0x000fea0003800000 */
[----:B------:R-:W0:Y:S01]  /*c970*/  S2R R3, SR_CTAID.X ;  /* 0x0000000000037919 */ /* 0x000e220000002500 */
[----:B------:R-:W1:Y:S01]  /*c980*/  LDC R6, c[0x0][0xbe8] ;  /* 0x0002fa00ff067b82 */ /* 0x000e620000000800 */
[----:B------:R-:W-:Y:S01]  /*c990*/  ULDC UR4, c[0x0][0xa88] ;  /* 0x0002a20000047ab9 */ /* 0x000fe20000000800 */
[----:B0-----:R-:W-:Y:S02]  /*c9a0*/  IMAD R0, R3, 0x80, R0 ;  /* 0x0000008003007824 */ /* 0x001fe400078e0200 */
[----:B-1----:R-:W-:Y:S02]  /*c9b0*/  IMAD R3, R6, UR4, RZ ;  /* 0x0000000406037c24 */ /* 0x002fe4000f8e02ff */
[----:B------:R-:W-:-:S05]  /*c9c0*/  VIADD R0, R0, 0xffffff80 ;  /* 0xffffff8000007836 */ /* 0x000fca0000000000 */
[----:B------:R-:W-:-:S13]  /*c9d0*/  ISETP.GE.AND P0, PT, R0, R3, PT ;  /* 0x000000030000720c */ /* 0x000fda0003f06270 */
[----:B------:R-:W-:Y:S05]  /*c9e0*/  @P0 BRA `(.L_x_10) ;  /* 0x0000003c00940947 */ /* 0x000fea0003800000 */
[----:B------:R-:W-:Y:S01]  /*c9f0*/  ISETP.NE.AND P0, PT, R6, 0x1, PT ;  /* 0x000000010600780c */ /* 0x000fe20003f05270 */
[----:B------:R-:W0:Y:S01]  /*ca00*/  LDC.64 R12, c[0x0][0xbd8] ;  /* 0x0002f600ff0c7b82 */ /* 0x000e220000000a00 */
[----:B------:R-:W-:Y:S01]  /*ca10*/  SHF.R.S32.HI R5, RZ, 0x1f, R16 ;  /* 0x0000001fff057819 */ /* 0x000fe20000011410 */
[----:B------:R-:W-:Y:S02]  /*ca20*/  ULDC.64 UR4, c[0x0][0xbd0] ;  /* 0x0002f40000047ab9 */ /* 0x000fe40000000a00 */
[----:B------:R-:W-:-:S04]  /*ca30*/  IMAD.WIDE.U32 R2, R16, UR4, RZ ;  /* 0x0000000410027c25 */ /* 0x000fc8000f8e00ff */
[----:B------:R-:W1:Y:S01]  /*ca40*/  S2UR UR6, SR_CTAID.Y ;  /* 0x00000000000679c3 */ /* 0x000e620000002600 */
[----:B------:R-:W-:-:S04]  /*ca50*/  IMAD R5, R5, UR4, RZ ;  /* 0x0000000405057c24 */ /* 0x000fc8000f8e02ff */
[----:B------:R-:W-:Y:S01]  /*ca60*/  IMAD R5, R16, UR5, R5 ;  /* 0x0000000510057c24 */ /* 0x000fe2000f8e0205 */
[----:B------:R-:W-:Y:S01]  /*ca70*/  ULDC.64 UR4, c[0x0][0xbe0] ;  /* 0x0002f80000047ab9 */ /* 0x000fe20000000a00 */
[----:B------:R-:W-:Y:S01]  /*ca80*/  IMAD.MOV R16, RZ, RZ, -R16 ;  /* 0x000000ffff107224 */ /* 0x000fe200078e0a10 */
[----:B------:R-:W2:Y:S01]  /*ca90*/  @P0 LDC R9, c[0x0][0xbec] ;  /* 0x0002fb00ff090b82 */ /* 0x000ea20000000800 */
[----:B------:R-:W-:Y:S02]  /*caa0*/  IMAD.IADD R3, R3, 0x1, R5 ;  /* 0x0000000103037824 */ /* 0x000fe400078e0205 */
[----:B------:R-:W-:-:S05]  /*cab0*/  IMAD.MOV.U32 R5, RZ, RZ, R0 ;  /* 0x000000ffff057224 */ /* 0x000fca00078e0000 */
[----:B------:R-:W1:Y:S01]  /*cac0*/  LDC R7, c[0x0][0xc50] ;  /* 0x00031400ff077b82 */ /* 0x000e620000000800 */
[C---:B0-----:R-:W-:Y:S02]  /*cad0*/  IMAD R8, R12.reuse, UR37, RZ ;  /* 0x000000250c087c24 */ /* 0x041fe4000f8e02ff */
[----:B------:R-:W-:-:S04]  /*cae0*/  IMAD.WIDE.U32 R2, R12, UR36, R2 ;  /* 0x000000240c027c25 */ /* 0x000fc8000f8e0002 */
[----:B------:R-:W-:Y:S01]  /*caf0*/  IMAD R13, R13, UR36, R8 ;  /* 0x000000240d0d7c24 */ /* 0x000fe2000f8e0208 */
[----:B------:R-:W0:Y:S03]  /*cb00*/  @P0 LDC R11, c[0x0][0xbf0] ;  /* 0x0002fc00ff0b0b82 */ /* 0x000e260000000800 */
[----:B------:R-:W-:Y:S02]  /*cb10*/  IMAD.IADD R3, R13, 0x1, R3 ;  /* 0x000000010d037824 */ /* 0x000fe400078e0203 */
[----:B--2---:R-:W-:-:S04]  /*cb20*/  @P0 IMAD.HI.U32 R4, R0, R9, RZ ;  /* 0x0000000900040227 */ /* 0x004fc800078e00ff */
[----:B-1----:R-:W-:-:S04]  /*cb30*/  IMAD R9, R7, R16, UR6 ;  /* 0x0000000607097e24 */ /* 0x002fc8000f8e0210 */
[----:B------:R-:W-:Y:S01]  /*cb40*/  IMAD.WIDE.U32 R2, R9, UR4, R2 ;  /* 0x0000000409027c25 */ /* 0x000fe2000f8e0002 */
[----:B0-----:R-:W-:Y:S02]  /*cb50*/  @P0 SHF.R.U32.HI R5, RZ, R11, R4 ;  /* 0x0000000bff050219 */ /* 0x001fe40000011604 */
[----:B------:R-:W-:Y:S02]  /*cb60*/  SHF.R.S32.HI R4, RZ, 0x1f, R9 ;  /* 0x0000001fff047819 */ /* 0x000fe40000011409 */
[----:B------:R-:W-:Y:S01]  /*cb70*/  IADD3 R2, P0, R5, R2, RZ ;  /* 0x0000000205027210 */ /* 0x000fe20007f1e0ff */
[----:B------:R-:W-:Y:S02]  /*cb80*/  IMAD.MOV R7, RZ, RZ, -R5 ;  /* 0x000000ffff077224 */ /* 0x000fe400078e0a05 */
[----:B------:R-:W-:Y:S02]  /*cb90*/  IMAD R4, R4, UR4, RZ ;  /* 0x0000000404047c24 */ /* 0x000fe4000f8e02ff */
[----:B------:R-:W-:-:S02]  /*cba0*/  IMAD R7, R6, R7, R0 ;  /* 0x0000000706077224 */ /* 0x000fc400078e0200 */
[----:B------:R-:W-:Y:S01]  /*cbb0*/  IMAD R4, R9, UR5, R4 ;  /* 0x0000000509047c24 */ /* 0x000fe2000f8e0204 */
[----:B------:R-:W-:Y:S01]  /*cbc0*/  SHF.R.S32.HI R9, RZ, 0x1f, R5 ;  /* 0x0000001fff097819 */ /* 0x000fe20000011405 */
[----:B------:R-:W-:Y:S01]  /*cbd0*/  ULDC.64 UR4, c[0x0][0xbc8] ;  /* 0x0002f20000047ab9 */ /* 0x000fe20000000a00 */
[----:B------:R-:W-:Y:S02]  /*cbe0*/  SHF.R.S32.HI R0, RZ, 0x1f, R7 ;  /* 0x0000001fff007819 */ /* 0x000fe40000011407 */
[----:B------:R-:W-:-:S03]  /*cbf0*/  IADD3.X R3, R9, R3, R4, P0, !PT ;  /* 0x0000000309037210 */ /* 0x000fc600007fe404 */
[----:B------:R-:W-:Y:S02]  /*cc00*/  IMAD R0, R0, UR4, RZ ;  /* 0x0000000400007c24 */ /* 0x000fe4000f8e02ff */
[----:B------:R-:W-:-:S04]  /*cc10*/  IMAD.WIDE.U32 R2, R7, UR4, R2 ;  /* 0x0000000407027c25 */ /* 0x000fc8000f8e0002 */
[----:B------:R-:W-:Y:S01]  /*cc20*/  IMAD R5, R7, UR5, R0 ;  /* 0x0000000507057c24 */ /* 0x000fe2000f8e0200 */
[----:B------:R-:W-:Y:S02]  /*cc30*/  ULDC.64 UR4, c[0x0][0xba8] ;  /* 0x0002ea0000047ab9 */ /* 0x000fe40000000a00 */
[----:B------:R-:W-:Y:S01]  /*cc40*/  LEA R4, P0, R2, UR4, 0x2 ;  /* 0x0000000402047c11 */ /* 0x000fe2000f8010ff */
[----:B------:R-:W-:-:S05]  /*cc50*/  IMAD.IADD R3, R3, 0x1, R5 ;  /* 0x0000000103037824 */ /* 0x000fca00078e0205 */
[----:B------:R-:W-:Y:S01]  /*cc60*/  LEA.HI.X R5, R2, UR5, R3, 0x2, P0 ;  /* 0x0000000502057c11 */ /* 0x000fe200080f1403 */
[----:B------:R-:W-:-:S05]  /*cc70*/  IMAD.MOV.U32 R3, RZ, RZ, -0x800000 ;  /* 0xff800000ff037424 */ /* 0x000fca00078e00ff */
[----:B------:R0:W-:Y:S01]  /*cc80*/  STG.E desc[UR38][R4.64], R3 ;  /* 0x0000000304007986 */ /* 0x0001e2000c101926 */
[----:B------:R-:W-:Y:S05]  /*cc90*/  BRA `(.L_x_10) ;  /* 0x0000003800e87947 */ /* 0x000fea0003800000 */
.L_x_8:
[----:B------:R-:W-:-:S08]  /*cca0*/  NOP ;  /* 0x0000000000007918 */ /* 0x000fd00000000000 */
[----:B--2---:R-:W0:-:S00]  /*ccb0*/  USETMAXREG.DEALLOC.CTAPOOL 0x18 ;  /* 0x00000018000079c8 */ /* 0x004e0000080e0500 */
[----:B0-----:R-:W-:Y:S01]  /*ccc0*/  LOP3.LUT R0, R0, 0x3, RZ, 0xc0, !PT ;  /* 0x0000000300007812 */ /* 0x001fe200078ec0ff */
[----:B------:R-:W0:Y:S05]  /*ccd0*/  S2R R19, SR_CTAID.Z ;  /* 0x0000000000137919 */ /* 0x000e2a0000002700 */
[----:B------:R-:W1:Y:S01]  /*cce0*/  S2UR UR6, SR_CTAID.Y ;  /* 0x00000000000679c3 */ /* 0x000e620000002600 */
[----:B------:R-:W2:Y:S02]  /*ccf0*/  SHFL.IDX PT, R0, R0, RZ, 0x1f ;  /* 0x00001fff00007589 */ /* 0x000ea400000e0000 */
[----:B--2---:R-:W-:-:S13]  /*cd00*/  ISETP.NE.AND P0, PT, R0, RZ, PT ;  /* 0x000000ff0000720c */ /* 0x004fda0003f05270 */
[----:B01----:R-:W-:Y:S05]  /*cd10*/  @!P0 BRA `(.L_x_38) ;  /* 0x0000000000288947 */ /* 0x003fea0003800000 */
[----:B------:R-:W-:Y:S01]  /*cd20*/  ULDC UR7, c[0x0][0xc50] ;  /* 0x0003140000077ab9 */ /* 0x000fe20000000800 */
[----:B------:R-:W-:Y:S01]  /*cd30*/  UMOV UR36, UR6 ;  /* 0x0000000600247c82 */ /* 0x000fe20008000000 */
[----:B------:R-:W-:-:S06]  /*cd40*/  UISETP.NE.AND UP0, UPT, UR7, 0x1, UPT ;  /* 0x000000010700788c */ /* 0x000fcc000bf05270 */
[----:B------:R-:W-:-:S13]  /*cd50*/  PLOP3.LUT P0, PT, PT, PT, UP0, 0x80, 0x0 ;  /* 0x000000000000781c */ /* 0x000fda0003f0f008 */
[----:B------:R-:W-:Y:S05]  /*cd60*/  @!P0 BRA `(.L_x_39) ;  /* 0x0000000000308947 */ /* 0x000fea0003800000 */
[----:B------:R-:W-:Y:S01]  /*cd70*/  ULDC UR4, c[0x0][0xc54] ;  /* 0x0003150000047ab9 */ /* 0x000fe20000000800 */
[----:B------:R-:W-:Y:S01]  /*cd80*/  ULDC UR36, c[0x0][0xc58] ;  /* 0x0003160000247ab9 */ /* 0x000fe20000000800 */
[----:B------:R-:W-:-:S04]  /*cd90*/  UIMAD.WIDE.U32 UR4, UR6, UR4, URZ ;  /* 0x00000004060472a5 */ /* 0x000fc8000f8e003f */
[----:B------:R-:W-:Y:S01]  /*cda0*/  USHF.R.U32.HI UR36, URZ, UR36, UR5 ;  /* 0x000000243f247299 */ /* 0x000fe20008011605 */
[----:B------:R-:W-:Y:S11]  /*cdb0*/  BRA `(.L_x_39) ;  /* 0x00000000001c7947 */ /* 0x000ff60003800000 */
.L_x_38:
[----:B------:R-:W-:Y:S01]  /*cdc0*/  ULDC UR7, c[0x0][0xc50] ;  /* 0x0003140000077ab9 */ /* 0x000fe20000000800 */
[----:B------:R-:W-:Y:S01]  /*cdd0*/  UMOV UR36, UR6 ;  /* 0x0000000600247c82 */ /* 0x000fe20008000000 */
[----:B------:R-:W-:-:S11]  /*cde0*/  UISETP.NE.AND UP0, UPT, UR7, 0x1, UPT ;  /* 0x000000010700788c */ /* 0x000fd6000bf05270 */
[----:B------:R-:W-:Y:S01]  /*cdf0*/  @UP0 ULDC UR4, c[0x0][0xc54] ;  /* 0x0003150000040ab9 */ /* 0x000fe20000000800 */
[----:B------:R-:W-:Y:S01]  /*ce00*/  @UP0 ULDC UR8, c[0x0][0xc58] ;  /* 0x0003160000080ab9 */ /* 0x000fe20000000800 */
[----:B------:R-:W-:-:S04]  /*ce10*/  UIMAD.WIDE.U32 UR4, UR6, UR4, URZ ;  /* 0x00000004060472a5 */ /* 0x000fc8000f8e003f */
[----:B------:R-:W-:-:S12]  /*ce20*/  @UP0 USHF.R.U32.HI UR36, URZ, UR8, UR5 ;  /* 0x000000083f240299 */ /* 0x000fd80008011605 */
.L_x_39:
[----:B------:R-:W-:Y:S01]  /*ce30*/  ISETP.GE.AND P0, PT, R19, RZ, PT ;  /* 0x000000ff1300720c */ /* 0x000fe20003f06270 */
[----:B------:R-:W-:Y:S01]  /*ce40*/  UIADD3 UR4, -UR36, URZ, URZ ;  /* 0x0000003f24047290 */ /* 0x000fe2000fffe13f */
[----:B------:R-:W-:Y:S02]  /*ce50*/  IMAD.MOV.U32 R14, RZ, RZ, 0x1 ;  /* 0x00000001ff0e7424 */ /* 0x000fe400078e00ff */
[----:B------:R-:W-:Y:S01]  /*ce60*/  IMAD.MOV.U32 R0, RZ, RZ, RZ ;  /* 0x000000ffff007224 */ /* 0x000fe200078e00ff */
[----:B------:R-:W-:Y:S01]  /*ce70*/  UIMAD UR6, UR7, UR4, UR6 ;  /* 0x00000004070672a4 */ /* 0x000fe2000f8e0206 */
[----:B------:R-:W-:-:S07]  /*ce80*/  IMAD.MOV.U32 R2, RZ, RZ, 0x1 ;  /* 0x00000001ff027424 */ /* 0x000fce00078e00ff */
[----:B------:R-:W-:Y:S05]  /*ce90*/  @!P0 BRA `(.L_x_40) ;  /* 0x00000034009c8947 */ /* 0x000fea0003800000 */
[----:B------:R-:W-:Y:S01]  /*cea0*/  ULDC.64 UR4, c[0x0][0x418] ;  /* 0x0001060000047ab9 */ /* 0x000fe20000000a00 */
[----:B------:R-:W-:Y:S01]  /*ceb0*/  ULOP3.LUT UR8, UR6, 0xffff, URZ, 0xc0, !UPT ;  /* 0x0000ffff06087892 */ /* 0x000fe2000f8ec03f */
[----:B------:R-:W-:Y:S01]  /*cec0*/  IMAD.MOV.U32 R17, RZ, RZ, RZ ;  /* 0x000000ffff117224 */ /* 0x000fe200078e00ff */
[----:B------:R-:W-:-:S03]  /*ced0*/  UISETP.NE.U32.AND UP0, UPT, UR4, URZ, UPT ;  /* 0x0000003f0400728c */ /* 0x000fc6000bf05070 */
[----:B------:R-:W-:Y:S01]  /*cee0*/  ULDC UR4, c[0x0][0x424] ;  /* 0x0001090000047ab9 */ /* 0x000fe20000000800 */
[----:B------:R-:W-:-:S03]  /*cef0*/  UISETP.NE.AND.EX UP0, UPT, UR5, URZ, UPT, UP0 ;  /* 0x0000003f0500728c */ /* 0x000fc6000bf05300 */
[----:B------:R-:W-:Y:S01]  /*cf00*/  ULDC UR5, c[0x0][0x2f0] ;  /* 0x0000bc0000057ab9 */ /* 0x000fe20000000800 */
[----:B------:R-:W-:-:S04]  /*cf10*/  USEL UR4, UR4, 0x1, UP0 ;  /* 0x0000000104047887 */ /* 0x000fc80008000000 */
[----:B------:R-:W-:-:S04]  /*cf20*/  UIMAD UR4, UR4, UR5, URZ ;  /* 0x00000005040472a4 */ /* 0x000fc8000f8e023f */
[----:B------:R-:W-:Y:S02]  /*cf30*/  UISETP.GE.AND UP0, UPT, UR4, 0x1, UPT ;  /* 0x000000010400788c */ /* 0x000fe4000bf06270 */
[----:B------:R-:W-:-:S04]  /*cf40*/  UIADD3 UR5, UR4, 0x9f, URZ ;  /* 0x0000009f04057890 */ /* 0x000fc8000fffe03f */
[----:B------:R-:W-:Y:S01]  /*cf50*/  PLOP3.LUT P0, PT, PT, PT, UP0, 0x80, 0x0 ;  /* 0x000000000000781c */ /* 0x000fe20003f0f008 */
[----:B------:R-:W-:-:S04]  /*cf60*/  UIMAD.WIDE UR4, UR5, 0x66666667, URZ ;  /* 0x66666667050478a5 */ /* 0x000fc8000f8e023f */
[----:B------:R-:W-:-:S04]  /*cf70*/  USHF.R.U32.HI UR4, URZ, 0x1f, UR5 ;  /* 0x0000001f3f047899 */ /* 0x000fc80008011605 */
[----:B------:R-:W-:-:S04]  /*cf80*/  ULEA.HI.SX32 UR7, UR5, UR4, 0x1a ;  /* 0x0000000405077291 */ /* 0x000fc8000f8fd23f */
[----:B------:R-:W-:Y:S08]  /*cf90*/  @!P0 BRA `(.L_x_41) ;  /* 0x00000000007c8947 */ /* 0x000ff00003800000 */
[----:B------:R-:W-:-:S04]  /*cfa0*/  USHF.R.U32.HI UR4, URZ, 0x10, UR6 ;  /* 0x000000103f047899 */ /* 0x000fc80008011606 */
[----:B------:R-:W-:-:S11]  /*cfb0*/  UISETP.NE.AND UP0, UPT, UR4, URZ, UPT ;  /* 0x0000003f0400728c */ /* 0x000fd6000bf05270 */
[----:B------:R-:W-:Y:S02]  /*cfc0*/  @!UP0 ULDC UR4, c[0x0][0x9f0] ;  /* 0x00027c0000048ab9 */ /* 0x000fe40000000800 */
[----:B------:R-:W-:Y:S01]  /*cfd0*/  IMAD.U32 R6, RZ, RZ, UR4 ;  /* 0x00000004ff067e24 */ /* 0x000fe2000f8e00ff */
[----:B------:R-:W-:-:S04]  /*cfe0*/  UIADD3 UR5, UR7, -0x1, UR4 ;  /* 0xffffffff07057890 */ /* 0x000fc8000fffe004 */
[-C--:B------:R-:W-:Y:S02]  /*cff0*/  IABS R0, R6.reuse ;  /* 0x0000000600007213 */ /* 0x080fe40000000000 */
[----:B------:R-:W-:Y:S02]  /*d000*/  IABS R6, R6 ;  /* 0x0000000600067213 */ /* 0x000fe40000000000 */
[----:B------:R-:W0:Y:S08]  /*d010*/  I2F.RP R4, R0 ;  /* 0x0000000000047306 */ /* 0x000e300000209400 */
[----:B0-----:R-:W0:Y:S02]  /*d020*/  MUFU.RCP R4, R4 ;  /* 0x0000000400047308 */ /* 0x001e240000001000 */
[----:B0-----:R-:W-:-:S06]  /*d030*/  VIADD R2, R4, 0xffffffe ;  /* 0x0ffffffe04027836 */ /* 0x001fcc0000000000 */
[----:B------:R0:W1:Y:S02]  /*d040*/  F2I.FTZ.U32.TRUNC.NTZ R3, R2 ;  /* 0x0000000200037305 */ /* 0x000064000021f000 */
[----:B0-----:R-:W-:Y:S02]  /*d050*/  IMAD.MOV.U32 R2, RZ, RZ, RZ ;  /* 0x000000ffff027224 */ /* 0x001fe400078e00ff */
[----:B-1----:R-:W-:-:S04]  /*d060*/  IMAD.MOV R5, RZ, RZ, -R3 ;  /* 0x000000ffff057224 */ /* 0x002fc800078e0a03 */
[----:B------:R-:W-:-:S04]  /*d070*/  IMAD R5, R5, R0, RZ ;  /* 0x0000000005057224 */ /* 0x000fc800078e02ff */
[----:B------:R-:W-:-:S04]  /*d080*/  IMAD.HI.U32 R3, R3, R5, R2 ;  /* 0x0000000503037227 */ /* 0x000fc800078e0002 */
[----:B------:R-:W-:Y:S01]  /*d090*/  IMAD.U32 R5, RZ, RZ, UR5 ;  /* 0x00000005ff057e24 */ /* 0x000fe2000f8e00ff */
[----:B------:R-:W-:-:S04]  /*d0a0*/  ULOP3.LUT UR5, UR5, UR4, URZ, 0x3c, !UPT ;  /* 0x0000000405057292 */ /* 0x000fc8000f8e3c3f */
[----:B------:R-:W-:Y:S01]  /*d0b0*/  IABS R2, R5 ;  /* 0x0000000500027213 */ /* 0x000fe20000000000 */
[----:B------:R-:W-:Y:S01]  /*d0c0*/  IMAD.MOV R5, RZ, RZ, -R6 ;  /* 0x000000ffff057224 */ /* 0x000fe200078e0a06 */
[----:B------:R-:W-:-:S03]  /*d0d0*/  ISETP.LE.AND P2, PT, RZ, UR5, PT ;  /* 0x00000005ff007c0c */ /* 0x000fc6000bf43270 */
[----:B------:R-:W-:-:S04]  /*d0e0*/  IMAD.HI.U32 R3, R3, R2, RZ ;  /* 0x0000000203037227 */ /* 0x000fc800078e00ff */
[----:B------:R-:W-:-:S05]  /*d0f0*/  IMAD R5, R3, R5, R2 ;  /* 0x0000000503057224 */ /* 0x000fca00078e0202 */
[----:B------:R-:W-:-:S13]  /*d100*/  ISETP.GT.U32.AND P1, PT, R0, R5, PT ;  /* 0x000000050000720c */ /* 0x000fda0003f24070 */
[----:B------:R-:W-:Y:S02]  /*d110*/  @!P1 IMAD.IADD R5, R5, 0x1, -R0 ;  /* 0x0000000105059824 */ /* 0x000fe400078e0a00 */
[----:B------:R-:W-:Y:S01]  /*d120*/  @!P1 VIADD R3, R3, 0x1 ;  /* 0x0000000103039836 */ /* 0x000fe20000000000 */
[----:B------:R-:W-:Y:S02]  /*d130*/  ISETP.NE.AND P1, PT, RZ, UR4, PT ;  /* 0x00000004ff007c0c */ /* 0x000fe4000bf25270 */
[----:B------:R-:W-:-:S13]  /*d140*/  ISETP.GE.U32.AND P0, PT, R5, R0, PT ;  /* 0x000000000500720c */ /* 0x000fda0003f06070 */
[----:B------:R-:W-:-:S04]  /*d150*/  @P0 VIADD R3, R3, 0x1 ;  /* 0x0000000103030836 */ /* 0x000fc80000000000 */
[----:B------:R-:W-:Y:S01]  /*d160*/  @!P2 IMAD.MOV R3, RZ, RZ, -R3 ;  /* 0x000000ffff03a224 */ /* 0x000fe200078e0a03 */
[----:B------:R-:W-:-:S05]  /*d170*/  @!P1 LOP3.LUT R3, RZ, UR4, RZ, 0x33, !PT ;  /* 0x00000004ff039c12 */ /* 0x000fca000f8e33ff */
[----:B------:R-:W-:-:S07]  /*d180*/  IMAD.MOV.U32 R17, RZ, RZ, R3 ;  /* 0x000000ffff117224 */ /* 0x000fce00078e0003 */
.L_x_41:
[----:B------:R-:W-:Y:S02]  /*d190*/  IMAD R0, R17, UR8, RZ ;  /* 0x0000000811007c24 */ /* 0x000fe4000f8e02ff */
[----:B------:R-:W-:-:S03]  /*d1a0*/  IMAD.MOV.U32 R2, RZ, RZ, 0x1 ;  /* 0x00000001ff027424 */ /* 0x000fc600078e00ff */
[----:B------:R-:W-:Y:S01]  /*d1b0*/  VIADDMNMX R17, R0, R17, UR7, PT ;  /* 0x0000000700117e46 */ /* 0x000fe2000b800111 */
[----:B------:R0:W-:Y:S03]  /*d1c0*/  STL [R1], R0 ;  /* 0x0000000001007387 */ /* 0x0001e60000100800 */
[----:B------:R-:W-:Y:S01]  /*d1d0*/  ISETP.GT.AND P0, PT, R17, R0, PT ;  /* 0x000000001100720c */ /* 0x000fe20003f04270 */
[----:B0-----:R-:W-:-:S12]  /*d1e0*/  IMAD.MOV.U32 R0, RZ, RZ, RZ ;  /* 0x000000ffff007224 */ /* 0x001fd800078e00ff */
[----:B------:R-:W-:Y:S05]  /*d1f0*/  @!P0 BRA `(.L_x_40) ;  /* 0x0000003000c48947 */ /* 0x000fea0003800000 */
[----:B------:R-:W0:Y:S01]  /*d200*/  S2UR UR4, SR_CgaCtaId ;  /* 0x00000000000479c3 */ /* 0x000e220000008800 */
[----:B------:R-:W-:Y:S02]  /*d210*/  UMOV UR40, 0x400 ;  /* 0x0000040000287882 */ /* 0x000fe40000000000 */
[----:B0-----:R-:W-:-:S04]  /*d220*/  ULEA UR40, UR4, UR40, 0x18 ;  /* 0x0000002804287291 */ /* 0x001fc8000f8ec03f */
[----:B------:R-:W-:-:S04]  /*d230*/  UIADD3 UR4, UR40, 0x24200, URZ ;  /* 0x0002420028047890 */ /* 0x000fc8000fffe03f */
[----:B------:R-:W-:-:S06]  /*d240*/  ULOP3.LUT UP0, URZ, UR4, 0x1bf, URZ, 0xc0, !UPT ;  /* 0x000001bf043f7892 */ /* 0x000fcc000f80c03f */
[----:B------:R-:W-:-:S13]  /*d250*/  PLOP3.LUT P0, PT, PT, PT, UP0, 0x80, 0x0 ;  /* 0x000000000000781c */ /* 0x000fda0003f0f008 */
[----:B------:R-:W-:Y:S05]  /*d260*/  @!P0 BRA `(.L_x_42) ;  /* 0x0000000000408947 */ /* 0x000fea0003800000 */
[----:B------:R-:W-:Y:S01]  /*d270*/  MOV R2, 0x0 ;  /* 0x0000000000027802 */ /* 0x000fe20000000f00 */
[----:B------:R-:W-:Y:S01]  /*d280*/  ULDC.64 UR6, c[0x4][0xc0] ;  /* 0x0100300000067ab9 */ /* 0x000fe20000000a00 */
[----:B------:R-:W-:Y:S01]  /*d290*/  ULDC.64 UR8, c[0x4][0xc8] ;  /* 0x0100320000087ab9 */ /* 0x000fe20000000a00 */
[----:B------:R-:W-:Y:S01]  /*d2a0*/  ULDC.64 UR4, c[0x4][0x8] ;  /* 0x0100020000047ab9 */ /* 0x000fe20000000a00 */
[----:B------:R-:W-:Y:S02]  /*d2b0*/  IMAD.U32 R4, RZ, RZ, UR6 ;  /* 0x00000006ff047e24 */ /* 0x000fe4000f8e00ff */
[----:B------:R-:W0:Y:S01]  /*d2c0*/  LDC.64 R2, c[0x4][R2] ;  /* 0x0100000002027b82 */ /* 0x000e220000000a00 */
[----:B------:R-:W-:Y:S02]  /*d2d0*/  IMAD.U32 R5, RZ, RZ, UR7 ;  /* 0x00000007ff057e24 */ /* 0x000fe4000f8e00ff */
[----:B------:R-:W-:Y:S02]  /*d2e0*/  IMAD.U32 R6, RZ, RZ, UR8 ;  /* 0x00000008ff067e24 */ /* 0x000fe4000f8e00ff */
[----:B------:R-:W-:-:S02]  /*d2f0*/  IMAD.U32 R7, RZ, RZ, UR9 ;  /* 0x00000009ff077e24 */ /* 0x000fc4000f8e00ff */
[----:B------:R-:W-:Y:S02]  /*d300*/  IMAD.U32 R10, RZ, RZ, UR4 ;  /* 0x00000004ff0a7e24 */ /* 0x000fe4000f8e00ff */
[----:B------:R-:W-:Y:S02]  /*d310*/  IMAD.U32 R11, RZ, RZ, UR5 ;  /* 0x00000005ff0b7e24 */ /* 0x000fe4000f8e00ff */
[----:B------:R-:W-:Y:S02]  /*d320*/  IMAD.MOV.U32 R8, RZ, RZ, 0x70 ;  /* 0x00000070ff087424 */ /* 0x000fe400078e00ff */
[----:B------:R-:W-:Y:S02]  /*d330*/  IMAD.MOV.U32 R12, RZ, RZ, 0x1 ;  /* 0x00000001ff0c7424 */ /* 0x000fe400078e00ff */
[----:B------:R-:W-:-:S07]  /*d340*/  IMAD.MOV.U32 R13, RZ, RZ, RZ ;  /* 0x000000ffff0d7224 */ /* 0x000fce00078e00ff */
[----:B------:R-:W-:-:S07]  /*d350*/  LEPC R20, `(.L_x_42) ;  /* 0x000000001014794e */ /* 0x000fce0000000000 */
[----:B0-----:R-:W-:Y:S05]  /*d360*/  CALL.ABS.NOINC R2 ;  /* 0x0000000002007343 */ /* 0x001fea0003c00000 */
.L_x_42:
[----:B------:R-:W-:-:S06]  /*d370*/  UIADD3 UR4, UR40, 0xf200, URZ ;  /* 0x0000f20028047890 */ /* 0x000fcc000fffe03f */
[----:B------:R-:W-:-:S05]  /*d380*/  IMAD.U32 R16, RZ, RZ, UR4 ;  /* 0x00000004ff107e24 */ /* 0x000fca000f8e00ff */
[----:B------:R-:W-:-:S13]  /*d390*/  LOP3.LUT P0, RZ, R16, 0x1bf, RZ, 0xc0, !PT ;  /* 0x000001bf10ff7812 */ /* 0x000fda000780c0ff */
        /* <DEDUP_REMOVED lines=17> */
.L_x_43:
        /* <DEDUP_REMOVED lines=20> */
.L_x_44:
        /* <DEDUP_REMOVED lines=18> */
.L_x_45:
[----:B------:R-:W0:Y:S01]  /*d710*/  LDC.64 R2, c[0x0][0x9f8] ;  /* 0x00027e00ff027b82 */ /* 0x000e220000000a00 */
[----:B------:R-:W1:Y:S01]  /*d720*/  S2R R6, SR_TID.X ;  /* 0x0000000000067919 */ /* 0x000e620000002100 */
[----:B0-----:R-:W-:-:S04]  /*d730*/  ISETP.NE.U32.AND P0, PT, R2, RZ, PT ;  /* 0x000000ff0200720c */ /* 0x001fc80003f05070 */
[----:B------:R-:W-:-:S13]  /*d740*/  ISETP.NE.AND.EX P0, PT, R3, RZ, PT, P0 ;  /* 0x000000ff0300720c */ /* 0x000fda0003f05300 */
[----:B------:R-:W0:Y:S02]  /*d750*/  @P0 LDC.64 R2, c[0x0][0x9f8] ;  /* 0x00027e00ff020b82 */ /* 0x000e240000000a00 */
[----:B0-----:R-:W-:-:S05]  /*d760*/  @P0 IMAD.WIDE R2, R19, 0x4, R2 ;  /* 0x0000000413020825 */ /* 0x001fca00078e0202 */
[----:B------:R0:W2:Y:S01]  /*d770*/  @P0 LDG.E R19, desc[UR38][R2.64] ;  /* 0x0000002602130981 */ /* 0x0000a2000c1e1900 */
[C---:B-1----:R-:W-:Y:S01]  /*d780*/  IMAD.SHL.U32 R0, R6.reuse, 0x40, RZ ;  /* 0x0000004006007824 */ /* 0x042fe200078e00ff */
[----:B------:R-:W-:Y:S01]  /*d790*/  SHF.R.U32.HI R5, RZ, 0x1, R6 ;  /* 0x00000001ff057819 */ /* 0x000fe20000011606 */
[----:B------:R-:W-:Y:S01]  /*d7a0*/  UMOV UR4, 0xffffffff ;  /* 0xffffffff00047882 */ /* 0x000fe20000000000 */
[----:B------:R-:W-:Y:S02]  /*d7b0*/  LOP3.LUT R8, R6, 0x7f, RZ, 0xc0, !PT ;  /* 0x0000007f06087812 */ /* 0x000fe400078ec0ff */
[----:B------:R-:W-:Y:S02]  /*d7c0*/  LOP3.LUT R4, R0, 0x180, RZ, 0xc0, !PT ;  /* 0x0000018000047812 */ /* 0x000fe400078ec0ff */
[----:B------:R-:W-:Y:S02]  /*d7d0*/  LOP3.LUT R18, R18, 0xfffffffe, RZ, 0xc0, !PT ;  /* 0xfffffffe12127812 */ /* 0x000fe400078ec0ff */
[----:B------:R-:W-:Y:S01]  /*d7e0*/  LOP3.LUT R4, R4, 0x30, R5, 0xf8, !PT ;  /* 0x0000003004047812 */ /* 0x000fe200078ef805 */
[----:B------:R-:W-:Y:S01]  /*d7f0*/  IMAD.SHL.U32 R5, R6, 0x8, RZ ;  /* 0x0000000806057824 */ /* 0x000fe200078e00ff */
[----:B0-----:R-:W0:Y:S04]  /*d800*/  LDC.64 R2, c[0x0][0x418] ;  /* 0x00010600ff027b82 */ /* 0x001e280000000a00 */
[----:B------:R-:W-:-:S04]  /*d810*/  LOP3.LUT R5, R4, 0x30, R5, 0x78, !PT ;  /* 0x0000003004057812 */ /* 0x000fc800078e7805 */
[----:B------:R-:W-:Y:S01]  /*d820*/  LOP3.LUT R4, R5, 0x640, R0, 0xf8, !PT ;  /* 0x0000064005047812 */ /* 0x000fe200078ef800 */
[----:B------:R-:W-:Y:S02]  /*d830*/  IMAD.SHL.U32 R0, R6, 0x20, RZ ;  /* 0x0000002006007824 */ /* 0x000fe400078e00ff */
[----:B------:R-:W-:Y:S02]  /*d840*/  IMAD.SHL.U32 R5, R8, 0x10, RZ ;  /* 0x0000001008057824 */ /* 0x000fe400078e00ff */
[----:B------:R1:W-:Y:S03]  /*d850*/  STL [R1+0x8], R4 ;  /* 0x0000080401007387 */ /* 0x0003e60000100800 */
[----:B------:R-:W-:Y:S01]  /*d860*/  LOP3.LUT R7, R5, 0x600, RZ, 0xc0, !PT ;  /* 0x0000060005077812 */ /* 0x000fe200078ec0ff */
[----:B------:R-:W-:Y:S01]  /*d870*/  IMAD.SHL.U32 R5, R6, 0x4, RZ ;  /* 0x0000000406057824 */ /* 0x000fe200078e00ff */
[----:B-1----:R-:W-:-:S02]  /*d880*/  LOP3.LUT R4, R0, 0x80, RZ, 0xc0, !PT ;  /* 0x0000008000047812 */ /* 0x002fc400078ec0ff */
[----:B0-----:R-:W-:Y:S02]  /*d890*/  ISETP.NE.U32.AND P0, PT, R2, RZ, PT ;  /* 0x000000ff0200720c */ /* 0x001fe40003f05070 */
[----:B------:R-:W-:Y:S02]  /*d8a0*/  LOP3.LUT R4, R4, 0x10, R6, 0xf8, !PT ;  /* 0x0000001004047812 */ /* 0x000fe400078ef806 */
[----:B------:R-:W-:Y:S02]  /*d8b0*/  ISETP.NE.AND.EX P1, PT, R3, RZ, PT, P0 ;  /* 0x000000ff0300720c */ /* 0x000fe40003f25300 */
[----:B------:R-:W-:Y:S02]  /*d8c0*/  LOP3.LUT R4, R4, 0x10, R5, 0x78, !PT ;  /* 0x0000001004047812 */ /* 0x000fe400078e7805 */
[----:B------:R-:W-:Y:S02]  /*d8d0*/  LOP3.LUT R5, R7, 0x60, R0, 0xf8, !PT ;  /* 0x0000006007057812 */ /* 0x000fe400078ef800 */
[----:B------:R-:W-:-:S02]  /*d8e0*/  SHF.R.U32.HI R6, RZ, 0x5, R6 ;  /* 0x00000005ff067819 */ /* 0x000fc40000011606 */
[----:B------:R-:W-:Y:S02]  /*d8f0*/  LOP3.LUT R5, R5, 0x100, R0, 0xf8, !PT ;  /* 0x0000010005057812 */ /* 0x000fe400078ef800 */
[----:B------:R-:W-:Y:S02]  /*d900*/  LOP3.LUT R6, R6, 0x3, RZ, 0xc0, !PT ;  /* 0x0000000306067812 */ /* 0x000fe400078ec0ff */
[----:B------:R-:W-:Y:S02]  /*d910*/  LOP3.LUT R0, R5, R4, RZ, 0xfc, !PT ;  /* 0x0000000405007212 */ /* 0x000fe400078efcff */
[----:B------:R-:W-:-:S03]  /*d920*/  @P1 LOP3.LUT R18, R18, 0x1, RZ, 0xfc, !PT ;  /* 0x0000000112121812 */ /* 0x000fc600078efcff */
[----:B------:R0:W-:Y:S01]  /*d930*/  STL [R1+0xc], R0 ;  /* 0x00000c0001007387 */ /* 0x0001e20000100800 */
[----:B--2---:R-:W-:Y:S02]  /*d940*/  SHF.R.S32.HI R9, RZ, 0x1f, R19 ;  /* 0x0000001fff097819 */ /* 0x004fe40000011413 */
[----:B------:R-:W-:-:S03]  /*d950*/  SEL R16, R19, RZ, !P1 ;  /* 0x000000ff13107207 */ /* 0x000fc60004800000 */
[----:B------:R0:W-:Y:S01]  /*d960*/  STL [R1+0x4], R9 ;  /* 0x0000040901007387 */ /* 0x0001e20000100800 */
[----:B------:R-:W-:Y:S05]  /*d970*/  BRA.DIV UR4, `(.L_x_46) ;  /* 0x0000003204307947 */ /* 0x000fea000b800000 */
[----:B------:R1:W2:Y:S02]  /*d980*/  SHFL.IDX PT, R14, R6, RZ, 0x1f ;  /* 0x00001fff060e7589 */ /* 0x0002a400000e0000 */
.L_x_101:
[----:B--2---:R-:W-:Y:S02]  /*d990*/  ISETP.NE.AND P0, PT, R14, RZ, PT ;  /* 0x000000ff0e00720c */ /* 0x004fe40003f05270 */
[----:B------:R-:W-:Y:S02]  /*d9a0*/  PLOP3.LUT P2, PT, PT, PT, PT, 0x8, 0x0 ;  /* 0x000000000000781c */ /* 0x000fe40003f4e170 */
[----:B------:R-:W-:-:S11]  /*d9b0*/  LOP3.LUT R18, R18, 0xfffffffd, RZ, 0xc0, !PT ;  /* 0xfffffffd12127812 */ /* 0x000fd600078ec0ff */
[----:B------:R-:W-:Y:S01]  /*d9c0*/  @P2 LOP3.LUT R18, R18, 0x2, RZ, 0xfc, !PT ;  /* 0x0000000212122812 */ /* 0x000fe200078efcff */
[----:B------:R-:W-:Y:S06]  /*d9d0*/  @P0 BRA `(.L_x_47) ;  /* 0x0000000400900947 */ /* 0x000fec0003800000 */
[----:B------:R-:W-:Y:S01]  /*d9e0*/  UMOV UR4, 0xffffffff ;  /* 0xffffffff00047882 */ /* 0x000fe20000000000 */
[----:B0-----:R-:W-:Y:S02]  /*d9f0*/  VIADD R0, R17, 0xffffffff ;  /* 0xffffffff11007836 */ /* 0x001fe40000000000 */
[----:B------:R-:W-:Y:S05]  /*da00*/  BRA.DIV UR4, `(.L_x_48) ;  /* 0x00000032042c7947 */ /* 0x000fea000b800000 */
[----:B------:R-:W-:-:S13]  /*da10*/  ELECT P6, URZ, PT ;  /* 0x00000000003f782f */ /* 0x000fda00038c0000 */
.L_x_104:
[----:B------:R-:W-:Y:S05]  /*da20*/  @!P6 BRA `(.L_x_47) ;  /* 0x00000004007ce947 */ /* 0x000fea0003800000 */
[----:B------:R-:W-:Y:S01]  /*da30*/  IMAD.MOV.U32 R16, RZ, RZ, R19 ;  /* 0x000000ffff107224 */ /* 0x000fe200078e0013 */
[----:B------:R-:W-:Y:S06]  /*da40*/  @!P1 BRA `(.L_x_49) ;  /* 0x0000000000449947 */ /* 0x000fec0003800000 */
[----:B------:R-:W0:Y:S01]  /*da50*/  LDC R7, c[0x0][0x43c] ;  /* 0x00010f00ff077b82 */ /* 0x000e220000000800 */
[----:B------:R-:W-:Y:S01]  /*da60*/  ULDC.64 UR4, c[0x0][0x428] ;  /* 0x00010a0000047ab9 */ /* 0x000fe20000000a00 */
[----:B0-----:R-:W-:-:S13]  /*da70*/  ISETP.NE.AND P0, PT, R7, 0x1, PT ;  /* 0x000000010700780c */ /* 0x001fda0003f05270 */
[----:B------:R-:W1:Y:S02]  /*da80*/  @P0 LDC.64 R4, c[0x0][0x440] ;  /* 0x00011000ff040b82 */ /* 0x000e640000000a00 */
[----:B-1----:R-:W-:-:S04]  /*da90*/  @P0 IMAD.HI.U32 R6, R0, R4, RZ ;  /* 0x0000000400060227 */ /* 0x002fc800078e00ff */
[----:B------:R-:W-:Y:S01]  /*daa0*/  IMAD.MOV.U32 R4, RZ, RZ, R0 ;  /* 0x000000ffff047224 */ /* 0x000fe200078e0000 */
[----:B------:R-:W-:Y:S01]  /*dab0*/  @P0 SHF.R.U32.HI R4, RZ, R5, R6 ;  /* 0x00000005ff040219 */ /* 0x000fe20000011606 */
[----:B------:R-:W-:-:S04]  /*dac0*/  IMAD R6, R9, UR4, RZ ;  /* 0x0000000409067c24 */ /* 0x000fc8000f8e02ff */
[----:B------:R-:W-:Y:S02]  /*dad0*/  IMAD.MOV R5, RZ, RZ, -R4 ;  /* 0x000000ffff057224 */ /* 0x000fe400078e0a04 */
[----:B------:R-:W-:Y:S02]  /*dae0*/  IMAD R6, R19, UR5, R6 ;  /* 0x0000000513067c24 */ /* 0x000fe4000f8e0206 */
[----:B------:R-:W-:Y:S01]  /*daf0*/  IMAD R0, R7, R5, R0 ;  /* 0x0000000507007224 */ /* 0x000fe200078e0200 */
[----:B------:R-:W-:-:S03]  /*db00*/  SHF.R.S32.HI R5, RZ, 0x1f, R4 ;  /* 0x0000001fff057819 */ /* 0x000fc60000011404 */
[----:B------:R-:W-:-:S04]  /*db10*/  IMAD.WIDE.U32 R4, R19, UR4, R4 ;  /* 0x0000000413047c25 */ /* 0x000fc8000f8e0004 */
[----:B------:R-:W-:Y:S01]  /*db20*/  IMAD.IADD R6, R5, 0x1, R6 ;  /* 0x0000000105067824 */ /* 0x000fe200078e0206 */
[----:B------:R-:W-:-:S04]  /*db30*/  LEA R2, P0, R4, R2, 0x2 ;  /* 0x0000000204027211 */ /* 0x000fc800078010ff */
[----:B------:R-:W-:-:S05]  /*db40*/  LEA.HI.X R3, R4, R3, R6, 0x2, P0 ;  /* 0x0000000304037211 */ /* 0x000fca00000f1406 */
[----:B------:R0:W5:Y:S04]  /*db50*/  LDG.E R16, desc[UR38][R2.64] ;  /* 0x0000002602107981 */ /* 0x000168000c1e1900 */
.L_x_49:
[----:B0-----:R-:W-:Y:S01]  /*db60*/  IMAD.MOV.U32 R2, RZ, RZ, 0x1 ;  /* 0x00000001ff027424 */ /* 0x001fe200078e00ff */
[----:B------:R-:W-:-:S04]  /*db70*/  ISETP.NE.AND P1, PT, R8, RZ, PT ;  /* 0x000000ff0800720c */ /* 0x000fc80003f25270 */
[----:B------:R-:W-:-:S04]  /*db80*/  SHF.L.U32 R2, R2, 0x1f, RZ ;  /* 0x0000001f02027819 */ /* 0x000fc800000006ff */
[----:B------:R-:W0:Y:S02]  /*db90*/  SYNCS.PHASECHK.TRANS64.TRYWAIT P0, [UR40+0x33480], R2 ;  /* 0x03348002ff0075a7 */ /* 0x000e240008000168 */
[----:B0-----:R-:W-:Y:S05]  /*dba0*/  @!P0 BRA `(.L_x_50) ;  /* 0x0000002c00e48947 */ /* 0x001fea0003800000 */
.L_x_105:
[----:B------:R-:W-:Y:S05]  /*dbb0*/  @P1 BRA `(.L_x_51) ;  /* 0x0000000000181947 */ /* 0x000fea0003800000 */
[----:B------:R-:W2:Y:S01]  /*dbc0*/  S2R R4, SR_TID.X ;  /* 0x0000000000047919 */ /* 0x000ea20000002100 */
[----:B0-----:R-:W-:-:S04]  /*dbd0*/  IMAD.MOV.U32 R3, RZ, RZ, 0x7800 ;  /* 0x00007800ff037424 */ /* 0x001fc800078e00ff */
[----:B------:R3:W-:Y:S01]  /*dbe0*/  SYNCS.ARRIVE.TRANS64 RZ, [UR40+0x33470], R3 ;  /* 0x03347003ffff79a7 */ /* 0x0007e20008000028 */
[----:B--2---:R-:W-:-:S13]  /*dbf0*/  LOP3.LUT P0, RZ, R4, 0x1f, RZ, 0xc0, !PT ;  /* 0x0000001f04ff7812 */ /* 0x004fda000780c0ff */
[----:B---3--:R-:W-:Y:S05]  /*dc00*/  @!P0 BRA `(.L_x_51) ;  /* 0x0000000000048947 */ /* 0x008fea0003800000 */
[----:B------:R-:W-:Y:S01]  /*dc10*/  BPT.TRAP 0x1 ;  /* 0x000000040000795c */ /* 0x000fe20000300000 */
.L_x_51:
[----:B------:R-:W-:Y:S01]  /*dc20*/  IMAD R0, R0, 0xa0, RZ ;  /* 0x000000a000007824 */ /* 0x000fe200078e02ff */
[----:B------:R-:W-:Y:S01]  /*dc30*/  ULDC.64 UR4, c[0x0][0x198] ;  /* 0x0000660000047ab9 */ /* 0x000fe20000000a00 */
[----:B-----5:R-:W-:Y:S01]  /*dc40*/  R2UR UR13, R16 ;  /* 0x00000000100d72ca */ /* 0x020fe200000e0000 */
[----:B------:R-:W-:Y:S02]  /*dc50*/  UIADD3 UR4, UP0, UR4, 0x470, URZ ;  /* 0x0000047004047890 */ /* 0x000fe4000ff1e03f */
[----:B------:R-:W-:Y:S01]  /*dc60*/  R2UR UR11, R0 ;  /* 0x00000000000b72ca */ /* 0x000fe200000e0000 */
[----:B------:R-:W-:Y:S02]  /*dc70*/  UIADD3 UR8, UR40, 0xf200, URZ ;  /* 0x0000f20028087890 */ /* 0x000fe4000fffe03f */
[----:B------:R-:W-:Y:S02]  /*dc80*/  UIADD3 UR9, UR40, 0x33470, URZ ;  /* 0x0003347028097890 */ /* 0x000fe4000fffe03f */
[----:B------:R-:W-:-:S02]  /*dc90*/  UIADD3.X UR5, URZ, UR5, URZ, UP0, !UPT ;  /* 0x000000053f057290 */ /* 0x000fc400087fe43f */
[----:B------:R-:W-:Y:S02]  /*dca0*/  UIADD3 UR16, UR40, 0x11a00, URZ ;  /* 0x00011a0028107890 */ /* 0x000fe4000fffe03f */
[----:B------:R-:W-:Y:S01]  /*dcb0*/  UIADD3 UR32, UR40, 0x14200, URZ ;  /* 0x0001420028207890 */ /* 0x000fe2000fffe03f */
[----:B------:R-:W-:Y:S01]  /*dcc0*/  UMOV UR6, 0x0 ;  /* 0x0000000000067882 */ /* 0x000fe20000000000 */
[----:B------:R-:W-:Y:S01]  /*dcd0*/  UMOV UR7, 0x14f00000 ;  /* 0x14f0000000077882 */ /* 0x000fe20000000000 */
[----:B------:R-:W-:Y:S01]  /*dce0*/  UMOV UR10, URZ ;  /* 0x0000003f000a7c82 */ /* 0x000fe20008000000 */
[----:B------:R-:W-:Y:S01]  /*dcf0*/  UMOV UR12, UR36 ;  /* 0x00000024000c7c82 */ /* 0x000fe20008000000 */
[----:B------:R-:W-:Y:S01]  /*dd00*/  UMOV UR18, 0x40 ;  /* 0x0000004000127882 */ /* 0x000fe20000000000 */
[----:B------:R-:W-:Y:S01]  /*dd10*/  UMOV UR20, UR36 ;  /* 0x0000002400147c82 */ /* 0x000fe20008000000 */
[----:B------:R-:W-:Y:S01]  /*dd20*/  UMOV UR17, UR9 ;  /* 0x0000000900117c82 */ /* 0x000fe20008000000 */
[----:B------:R-:W-:Y:S01]  /*dd30*/  UMOV UR21, UR13 ;  /* 0x0000000d00157c82 */ /* 0x000fe20008000000 */
[----:B------:R-:W-:Y:S01]  /*dd40*/  UMOV UR19, UR11 ;  /* 0x0000000b00137c82 */ /* 0x000fe20008000000 */
[----:B------:R-:W-:Y:S01]  /*dd50*/  UMOV UR34, 0x80 ;  /* 0x0000008000227882 */ /* 0x000fe20000000000 */
[----:B------:R-:W-:Y:S01]  /*dd60*/  UMOV UR33, UR9 ;  /* 0x0000000900217c82 */ /* 0x000fe20008000000 */
[----:B------:R-:W-:Y:S01]  /*dd70*/  UMOV UR37, UR13 ;  /* 0x0000000d00257c82 */ /* 0x000fe20008000000 */
[----:B------:R2:W-:Y:S01]  /*dd80*/  UTMALDG.4D [UR8], [UR4], desc[UR6] ;  /* 0x00000608040075b4 */ /* 0x0005e20008019000 */
[----:B------:R-:W-:Y:S01]  /*dd90*/  UMOV UR35, UR11 ;  /* 0x0000000b00237c82 */ /* 0x000fe20008000000 */
[----:B------:R2:W-:Y:S01]  /*dda0*/  UTMALDG.4D [UR16], [UR4], desc[UR6] ;  /* 0x00000610040075b4 */ /* 0x0005e20008019000 */
[----:B------:R2:W-:Y:S01]  /*ddb0*/  UTMALDG.4D [UR32], [UR4], desc[UR6] ;  /* 0x00000620040075b4 */ /* 0x0005e20008019000 */
[----:B------:R-:W3:Y:S02]  /*ddc0*/  SYNCS.PHASECHK.TRANS64.TRYWAIT P0, [UR40+0x33440], R2 ;  /* 0x03344002ff0075a7 */ /* 0x000ee40008000168 */
[----:B--23--:R-:W-:Y:S05]  /*ddd0*/  @!P0 BRA `(.L_x_52) ;  /* 0x0000002c00708947 */ /* 0x00cfea0003800000 */
.L_x_106:
[----:B------:R-:W-:Y:S05]  /*dde0*/  @P1 BRA `(.L_x_53) ;  /* 0x0000000000181947 */ /* 0x000fea0003800000 */
[----:B0-----:R-:W0:Y:S01]  /*ddf0*/  S2R R3, SR_TID.X ;  /* 0x0000000000037919 */ /* 0x001e220000002100 */
[----:B------:R-:W-:-:S04]  /*de00*/  IMAD.MOV.U32 R2, RZ, RZ, 0x7800 ;  /* 0x00007800ff027424 */ /* 0x000fc800078e00ff */
[----:B------:R2:W-:Y:S01]  /*de10*/  SYNCS.ARRIVE.TRANS64 RZ, [UR40+0x33430], R2 ;  /* 0x03343002ffff79a7 */ /* 0x0005e20008000028 */
[----:B0-----:R-:W-:-:S13]  /*de20*/  LOP3.LUT P0, RZ, R3, 0x1f, RZ, 0xc0, !PT ;  /* 0x0000001f03ff7812 */ /* 0x001fda000780c0ff */
[----:B--2---:R-:W-:Y:S05]  /*de30*/  @!P0 BRA `(.L_x_53) ;  /* 0x0000000000048947 */ /* 0x004fea0003800000 */
[----:B------:R-:W-:Y:S01]  /*de40*/  BPT.TRAP 0x1 ;  /* 0x000000040000795c */ /* 0x000fe20000300000 */
.L_x_53:
[----:B------:R-:W-:Y:S01]  /*de50*/  ULDC.64 UR4, c[0x0][0x198] ;  /* 0x0000660000047ab9 */ /* 0x000fe20000000a00 */
[----:B------:R-:W-:Y:S01]  /*de60*/  R2UR UR11, R0 ;  /* 0x00000000000b72ca */ /* 0x000fe200000e0000 */
[----:B------:R-:W-:Y:S01]  /*de70*/  UIADD3 UR4, UP0, UR4, 0x370, URZ ;  /* 0x0000037004047890 */ /* 0x000fe2000ff1e03f */
[----:B------:R-:W-:Y:S01]  /*de80*/  R2UR UR13, R16 ;  /* 0x00000000100d72ca */ /* 0x000fe200000e0000 */
[----:B------:R-:W-:Y:S01]  /*de90*/  UIADD3 UR8, UR40, 0x24200, URZ ;  /* 0x0002420028087890 */ /* 0x000fe2000fffe03f */
[----:B------:R-:W-:Y:S01]  /*dea0*/  PLOP3.LUT P0, PT, PT, PT, PT, 0x80, 0x0 ;  /* 0x000000000000781c */ /* 0x000fe20003f0f070 */
[----:B------:R-:W-:Y:S01]  /*deb0*/  UIADD3 UR9, UR40, 0x33430, URZ ;  /* 0x0003343028097890 */ /* 0x000fe2000fffe03f */
[----:B------:R-:W-:Y:S01]  /*dec0*/  LOP3.LUT R18, R18, 0xfffffffd, RZ, 0xc0, !PT ;  /* 0xfffffffd12127812 */ /* 0x000fe200078ec0ff */
[----:B------:R-:W-:Y:S02]  /*ded0*/  UIADD3.X UR5, URZ, UR5, URZ, UP0, !UPT ;  /* 0x000000053f057290 */ /* 0x000fe400087fe43f */
[----:B------:R-:W-:-:S02]  /*dee0*/  UIADD3 UR16, UR40, 0x26a00, URZ ;  /* 0x00026a0028107890 */ /* 0x000fc4000fffe03f */
        /* <DEDUP_REMOVED lines=15> */
[----:B------:R-:W-:Y:S01]  /*dfe0*/  @P0 LOP3.LUT R18, R18, 0x2, RZ, 0xfc, !PT ;  /* 0x0000000212120812 */ /* 0x000fe200078efcff */
[----:B------:R2:W-:Y:S01]  /*dff0*/  UTMALDG.4D [UR16], [UR4], desc[UR6] ;  /* 0x00000610040075b4 */ /* 0x0005e20008019000 */
[----:B------:R2:W-:Y:S02]  /*e000*/  UTMALDG.4D [UR32], [UR4], desc[UR6] ;  /* 0x00000620040075b4 */ /* 0x0005e40008019000 */
[----:B--2---:R-:W-:-:S03]  /*e010*/  NOP ;  /* 0x0000000000007918 */ /* 0x004fc60000000000 */
.L_x_47:
[----:B------:R-:W-:Y:S05]  /*e020*/  WARPSYNC.ALL ;  /* 0x0000000000007948 */ /* 0x000fea0003800000 */
[----:B------:R-:W-:Y:S01]  /*e030*/  UIADD3 UR4, UR40, 0x1e200, URZ ;  /* 0x0001e20028047890 */ /* 0x000fe2000fffe03f */
[----:B------:R-:W-:Y:S03]  /*e040*/  BAR.SYNC.DEFER_BLOCKING 0x8, 0x180 ;  /* 0x0206000000007b1d */ /* 0x000fe60000010000 */
[----:B------:R-:W-:-:S06]  /*e050*/  ULOP3.LUT UP0, URZ, UR4, 0x1bf, URZ, 0xc0, !UPT ;  /* 0x000001bf043f7892 */ /* 0x000fcc000f80c03f */
[----:B------:R-:W-:-:S13]  /*e060*/  PLOP3.LUT P0, PT, PT, PT, UP0, 0x80, 0x0 ;  /* 0x000000000000781c */ /* 0x000fda0003f0f008 */
[----:B------:R-:W-:Y:S05]  /*e070*/  @!P0 BRA `(.L_x_54) ;  /* 0x0000000000408947 */ /* 0x000fea0003800000 */
[----:B0-----:R-:W-:Y:S01]  /*e080*/  MOV R2, 0x0 ;  /* 0x0000000000027802 */ /* 0x001fe20000000f00 */
[----:B------:R-:W-:Y:S01]  /*e090*/  ULDC.64 UR6, c[0x4][0xc0] ;  /* 0x0100300000067ab9 */ /* 0x000fe20000000a00 */
[----:B------:R-:W-:Y:S01]  /*e0a0*/  ULDC.64 UR8, c[0x4][0xc8] ;  /* 0x0100320000087ab9 */ /* 0x000fe20000000a00 */
[----:B------:R-:W-:Y:S01]  /*e0b0*/  ULDC.64 UR4, c[0x4][0x28] ;  /* 0x01000a0000047ab9 */ /* 0x000fe20000000a00 */
[----:B------:R-:W-:Y:S02]  /*e0c0*/  IMAD.U32 R4, RZ, RZ, UR6 ;  /* 0x00000006ff047e24 */ /* 0x000fe4000f8e00ff */
[----:B------:R-:W0:Y:S01]  /*e0d0*/  LDC.64 R2, c[0x4][R2] ;  /* 0x0100000002027b82 */ /* 0x000e220000000a00 */
[----:B------:R-:W-:Y:S02]  /*e0e0*/  IMAD.U32 R5, RZ, RZ, UR7 ;  /* 0x00000007ff057e24 */ /* 0x000fe4000f8e00ff */
[----:B-1----:R-:W-:Y:S02]  /*e0f0*/  IMAD.U32 R6, RZ, RZ, UR8 ;  /* 0x00000008ff067e24 */ /* 0x002fe4000f8e00ff */
        /* <DEDUP_REMOVED lines=8> */
.L_x_54:
[----:B0-----:R-:W0:Y:S01]  /*e180*/  S2R R2, SR_TID.X ;  /* 0x0000000000027919 */ /* 0x001e220000002100 */
[----:B------:R-:W2:Y:S01]  /*e190*/  LDC R9, c[0x0][0x448] ;  /* 0x00011200ff097b82 */ /* 0x000ea20000000800 */
[----:B------:R-:W-:Y:S01]  /*e1a0*/  USHF.R.S32.HI UR4, URZ, 0x1f, UR36 ;  /* 0x0000001f3f047899 */ /* 0x000fe20008011424 */
[----:B-1----:R-:W1:Y:S01]  /*e1b0*/  S2R R6, SR_TID.X ;  /* 0x0000000000067919 */ /* 0x002e620000002100 */
[----:B------:R-:W-:Y:S02]  /*e1c0*/  ULDC.64 UR8, c[0x0][0x2d8] ;  /* 0x0000b60000087ab9 */ /* 0x000fe40000000a00 */
[----:B------:R-:W-:Y:S01]  /*e1d0*/  UIMAD UR6, UR4, UR8, URZ ;  /* 0x00000008040672a4 */ /* 0x000fe2000f8e023f */
[----:B------:R-:W3:Y:S01]  /*e1e0*/  S2R R7, SR_CTAID.Z ;  /* 0x0000000000077919 */ /* 0x000ee20000002700 */
[----:B------:R-:W-:Y:S02]  /*e1f0*/  UIMAD.WIDE.U32 UR4, UR36, UR8, URZ ;  /* 0x00000008240472a5 */ /* 0x000fe4000f8e003f */
[----:B------:R-:W-:Y:S01]  /*e200*/  UIMAD UR6, UR36, UR9, UR6 ;  /* 0x00000009240672a4 */ /* 0x000fe2000f8e0206 */
[----:B------:R-:W4:Y:S03]  /*e210*/  S2R R10, SR_CTAID.X ;  /* 0x00000000000a7919 */ /* 0x000f260000002500 */
[----:B------:R-:W-:Y:S01]  /*e220*/  UIADD3 UR5, UR5, UR6, URZ ;  /* 0x0000000605057290 */ /* 0x000fe2000fffe03f */
[----:B--2---:R-:W-:-:S02]  /*e230*/  ISETP.NE.AND P0, PT, R9, 0x1, PT ;  /* 0x000000010900780c */ /* 0x004fc40003f05270 */
[----:B0-----:R-:W-:Y:S02]  /*e240*/  SHF.R.U32.HI R0, RZ, 0x3, R2 ;  /* 0x00000003ff007819 */ /* 0x001fe40000011602 */
[----:B------:R-:W-:Y:S01]  /*e250*/  LOP3.LUT R2, R2, 0x7f, RZ, 0xc0, !PT ;  /* 0x0000007f02027812 */ /* 0x000fe200078ec0ff */
[C---:B-1----:R-:W-:Y:S01]  /*e260*/  IMAD.SHL.U32 R8, R6.reuse, 0x10, RZ ;  /* 0x0000001006087824 */ /* 0x042fe200078e00ff */
[----:B------:R-:W-:Y:S01]  /*e270*/  LOP3.LUT R11, R6, 0x7f, RZ, 0xc0, !PT ;  /* 0x0000007f060b7812 */ /* 0x000fe200078ec0ff */
[C---:B------:R-:W-:Y:S02]  /*e280*/  IMAD.SHL.U32 R3, R0.reuse, 0x80, RZ ;  /* 0x0000008000037824 */ /* 0x040fe400078e00ff */
[----:B------:R-:W-:Y:S01]  /*e290*/  IMAD.SHL.U32 R0, R0, 0x10, RZ ;  /* 0x0000001000007824 */ /* 0x000fe200078e00ff */
[----:B------:R-:W-:Y:S01]  /*e2a0*/  LOP3.LUT R8, R8, 0x30, RZ, 0xe2, !PT ;  /* 0x0000003008087812 */ /* 0x000fe200078ee2ff */
[----:B------:R-:W-:Y:S01]  /*e2b0*/  IMAD.SHL.U32 R2, R2, 0x10, RZ ;  /* 0x0000001002027824 */ /* 0x000fe200078e00ff */
[----:B---3--:R-:W-:-:S02]  /*e2c0*/  SHF.R.S32.HI R5, RZ, 0x1f, R7 ;  /* 0x0000001fff057819 */ /* 0x008fc40000011407 */
[----:B------:R-:W-:Y:S02]  /*e2d0*/  LOP3.LUT R3, R8, 0x180, R3, 0xf8, !PT ;  /* 0x0000018008037812 */ /* 0x000fe400078ef803 */
[----:B------:R-:W-:Y:S02]  /*e2e0*/  LOP3.LUT R2, R2, 0x600, RZ, 0xc0, !PT ;  /* 0x0000060002027812 */ /* 0x000fe400078ec0ff */
[----:B------:R-:W-:Y:S01]  /*e2f0*/  LOP3.LUT R3, R3, 0x30, R0, 0x78, !PT ;  /* 0x0000003003037812 */ /* 0x000fe200078e7800 */
[----:B------:R-:W-:-:S05]  /*e300*/  IMAD.SHL.U32 R0, R6, 0x10, RZ ;  /* 0x0000001006007824 */ /* 0x000fca00078e00ff */
[----:B------:R-:W-:-:S04]  /*e310*/  LOP3.LUT R0, R0, 0x40, RZ, 0xc0, !PT ;  /* 0x0000004000007812 */ /* 0x000fc800078ec0ff */
[----:B------:R-:W-:Y:S02]  /*e320*/  IADD3 R0, R3, R0, R2 ;  /* 0x0000000003007210 */ /* 0x000fe40007ffe002 */
[----:B------:R-:W0:Y:S02]  /*e330*/  LDC.64 R2, c[0x0][0x2e0] ;  /* 0x0000b800ff027b82 */ /* 0x000e240000000a00 */
[----:B0-----:R-:W-:-:S04]  /*e340*/  IMAD R4, R5, R2, RZ ;  /* 0x0000000205047224 */ /* 0x001fc800078e02ff */
[C---:B------:R-:W-:Y:S02]  /*e350*/  IMAD R5, R7.reuse, R3, R4 ;  /* 0x0000000307057224 */ /* 0x040fe400078e0204 */
[----:B------:R-:W0:Y:S01]  /*e360*/  @P0 LDC R4, c[0x0][0x44c] ;  /* 0x00011300ff040b82 */ /* 0x000e220000000800 */
[----:B------:R-:W-:Y:S01]  /*e370*/  IMAD.WIDE.U32 R2, R7, R2, UR4 ;  /* 0x0000000407027e25 */ /* 0x000fe2000f8e0002 */
[----:B------:R-:W-:-:S03]  /*e380*/  ULDC.64 UR4, c[0x0][0x2d0] ;  /* 0x0000b40000047ab9 */ /* 0x000fc60000000a00 */
[----:B------:R-:W-:Y:S02]  /*e390*/  IMAD.SHL.U32 R7, R6, 0x20, RZ ;  /* 0x0000002006077824 */ /* 0x000fe400078e00ff */
[----:B------:R-:W-:Y:S01]  /*e3a0*/  IMAD.IADD R3, R3, 0x1, R5 ;  /* 0x0000000103037824 */ /* 0x000fe200078e0205 */
[----:B------:R-:W1:Y:S02]  /*e3b0*/  @P0 LDC R6, c[0x0][0x450] ;  /* 0x00011400ff060b82 */ /* 0x000e640000000800 */
[----:B------:R-:W-:-:S04]  /*e3c0*/  LOP3.LUT R7, R7, 0x60, RZ, 0xc0, !PT ;  /* 0x0000006007077812 */ /* 0x000fc800078ec0ff */
[----:B------:R-:W-:-:S05]  /*e3d0*/  LEA.HI R7, R11, R7, RZ, 0x1e ;  /* 0x000000070b077211 */ /* 0x000fca00078ff0ff */
[----:B----4-:R-:W-:-:S04]  /*e3e0*/  IMAD R7, R10, 0x80, R7 ;  /* 0x000000800a077824 */ /* 0x010fc800078e0207 */
[----:B------:R-:W-:Y:S02]  /*e3f0*/  IMAD.MOV.U32 R5, RZ, RZ, R7 ;  /* 0x000000ffff057224 */ /* 0x000fe400078e0007 */
[----:B0-----:R-:W-:-:S05]  /*e400*/  @P0 IMAD.HI.U32 R4, R7, R4, RZ ;  /* 0x0000000407040227 */ /* 0x001fca00078e00ff */
[----:B-1----:R-:W-:-:S04]  /*e410*/  @P0 SHF.R.U32.HI R5, RZ, R6, R4 ;  /* 0x00000006ff050219 */ /* 0x002fc80000011604 */
[--C-:B------:R-:W-:Y:S01]  /*e420*/  SHF.R.S32.HI R6, RZ, 0x1f, R5.reuse ;  /* 0x0000001fff067819 */ /* 0x100fe20000011405 */
[----:B------:R-:W-:Y:S02]  /*e430*/  IMAD.MOV R4, RZ, RZ, -R5 ;  /* 0x000000ffff047224 */ /* 0x000fe400078e0a05 */
[----:B------:R-:W-:-:S04]  /*e440*/  IMAD.WIDE.U32 R2, R5, UR4, R2 ;  /* 0x0000000405027c25 */ /* 0x000fc8000f8e0002 */
[----:B------:R-:W-:Y:S02]  /*e450*/  IMAD R6, R6, UR4, RZ ;  /* 0x0000000406067c24 */ /* 0x000fe4000f8e02ff */
[----:B------:R-:W-:Y:S01]  /*e460*/  IMAD R4, R9, R4, R7 ;  /* 0x0000000409047224 */ /* 0x000fe200078e0207 */
[----:B------:R-:W-:Y:S01]  /*e470*/  SHF.R.U32.HI R7, RZ, 0x2, R11 ;  /* 0x00000002ff077819 */ /* 0x000fe2000001160b */
[----:B------:R-:W-:Y:S01]  /*e480*/  IMAD R5, R5, UR5, R6 ;  /* 0x0000000505057c24 */ /* 0x000fe2000f8e0206 */
[----:B------:R-:W-:-:S03]  /*e490*/  ULDC.64 UR4, c[0x0][0x2c8] ;  /* 0x0000b20000047ab9 */ /* 0x000fc60000000a00 */
[----:B------:R-:W-:Y:S01]  /*e4a0*/  IMAD.IADD R3, R3, 0x1, R5 ;  /* 0x0000000103037824 */ /* 0x000fe200078e0205 */
[----:B------:R-:W-:Y:S01]  /*e4b0*/  SHF.R.S32.HI R5, RZ, 0x1f, R4 ;  /* 0x0000001fff057819 */ /* 0x000fe20000011404 */
[----:B------:R-:W-:-:S04]  /*e4c0*/  IMAD.WIDE.U32 R2, R4, UR4, R2 ;  /* 0x0000000404027c25 */ /* 0x000fc8000f8e0002 */
[----:B------:R-:W-:-:S04]  /*e4d0*/  IMAD R5, R5, UR4, RZ ;  /* 0x0000000405057c24 */ /* 0x000fc8000f8e02ff */
[----:B------:R-:W-:Y:S01]  /*e4e0*/  IMAD R5, R4, UR5, R5 ;  /* 0x0000000504057c24 */ /* 0x000fe2000f8e0205 */
[----:B------:R-:W-:Y:S02]  /*e4f0*/  ULDC.64 UR4, c[0x0][0x280] ;  /* 0x0000a00000047ab9 */ /* 0x000fe40000000a00 */
[----:B------:R-:W-:Y:S01]  /*e500*/  IADD3 R6, P0, R2, UR4, RZ ;  /* 0x0000000402067c10 */ /* 0x000fe2000ff1e0ff */
[----:B------:R-:W-:Y:S01]  /*e510*/  VIADD R2, R8, 0x40 ;  /* 0x0000004008027836 */ /* 0x000fe20000000000 */
[----:B------:R-:W-:Y:S02]  /*e520*/  ULDC UR4, c[0x0][0x2b8] ;  /* 0x0000ae0000047ab9 */ /* 0x000fe40000000800 */
[----:B------:R-:W-:Y:S02]  /*e530*/  IADD3.X R5, R3, UR5, R5, P0, !PT ;  /* 0x0000000503057c10 */ /* 0x000fe400087fe405 */
[----:B------:R-:W-:Y:S01]  /*e540*/  ISETP.GE.AND P0, PT, R2, UR4, PT ;  /* 0x0000000402007c0c */ /* 0x000fe2000bf06270 */
[C---:B------:R-:W-:Y:S01]  /*e550*/  VIADD R2, R8.reuse, 0x80 ;  /* 0x0000008008027836 */ /* 0x040fe20000000000 */
[----:B------:R-:W-:-:S04]  /*e560*/  ISETP.GE.AND P2, PT, R8, UR4, PT ;  /* 0x0000000408007c0c */ /* 0x000fc8000bf46270 */
[----:B------:R-:W-:Y:S01]  /*e570*/  ISETP.GE.AND P1, PT, R2, UR4, PT ;  /* 0x0000000402007c0c */ /* 0x000fe2000bf26270 */
[----:B------:R-:W-:-:S03]  /*e580*/  UMOV UR4, 0xffffffff ;  /* 0xffffffff00047882 */ /* 0x000fc60000000000 */
[----:B------:R-:W-:Y:S09]  /*e590*/  BRA.DIV UR4, `(.L_x_55) ;  /* 0x0000002604987947 */ /* 0x000ff2000b800000 */
[----:B------:R-:W0:Y:S01]  /*e5a0*/  S2R R2, SR_CTAID.X ;  /* 0x0000000000027919 */ /* 0x000e220000002500 */
[----:B------:R-:W-:Y:S02]  /*e5b0*/  ULDC UR4, c[0x0][0x288] ;  /* 0x0000a20000047ab9 */ /* 0x000fe40000000800 */
[----:B------:R-:W-:Y:S01]  /*e5c0*/  IMAD R4, R9, UR4, RZ ;  /* 0x0000000409047c24 */ /* 0x000fe2000f8e02ff */
[----:B------:R-:W1:Y:S01]  /*e5d0*/  SHFL.IDX PT, R14, R6, RZ, 0x1c1f ;  /* 0x001c1fff060e7589 */ /* 0x000e6200000e0000 */
[----:B0-----:R-:W-:-:S03]  /*e5e0*/  IMAD R7, R2, 0x80, R7 ;  /* 0x0000008002077824 */ /* 0x001fc600078e0207 */
[----:B------:R-:W0:Y:S01]  /*e5f0*/  SHFL.IDX PT, R2, R5, RZ, 0x1c1f ;  /* 0x001c1fff05027589 */ /* 0x000e2200000e0000 */
[C---:B------:R-:W-:Y:S01]  /*e600*/  VIADD R11, R7.reuse, 0x20 ;  /* 0x00000020070b7836 */ /* 0x040fe20000000000 */
[----:B------:R-:W-:-:S13]  /*e610*/  ISETP.GE.AND P4, PT, R7, R4, PT ;  /* 0x000000040700720c */ /* 0x000fda0003f86270 */
[----:B-1----:R-:W-:Y:S01]  /*e620*/  @!P4 IADD3 R10, P3, R8, R14, RZ ;  /* 0x0000000e080ac210 */ /* 0x002fe20007f7e0ff */
[----:B------:R-:W-:Y:S01]  /*e630*/  @!P4 VIADD R9, R0, UR40 ;  /* 0x000000280009cc36 */ /* 0x000fe20008000000 */
[----:B------:R-:W1:Y:S03]  /*e640*/  SHFL.IDX PT, R14, R6, 0x1, 0x1c1f ;  /* 0x003c1f00060e7f89 */ /* 0x000e6600000e0000 */
[----:B0-----:R-:W-:Y:S01]  /*e650*/  @!P4 IMAD.X R3, RZ, RZ, R2, P3 ;  /* 0x000000ffff03c224 */ /* 0x001fe200018e0602 */
[----:B------:R-:W-:Y:S01]  /*e660*/  ISETP.GE.AND P3, PT, R11, R4, PT ;  /* 0x000000040b00720c */ /* 0x000fe20003f66270 */
[----:B------:R-:W-:-:S05]  /*e670*/  @!P4 IMAD.MOV.U32 R2, RZ, RZ, R10 ;  /* 0x000000ffff02c224 */ /* 0x000fca00078e000a */
[----:B------:R-:W-:Y:S04]  /*e680*/  @!P4 LDGSTS.E.BYPASS.LTC128B.128 [R9+0x1e200], desc[UR38][R2.64], !P2 ;  /* 0x1e2000000209cfae */ /* 0x000fe8000d101d66 */
[----:B------:R-:W-:Y:S03]  /*e690*/  @!P4 LDGSTS.E.BYPASS.LTC128B.128 [R9+0x20200], desc[UR38][R2.64+0x40], !P0 ;  /* 0x202000400209cfae */ /* 0x000fe6000c101d66 */
[----:B------:R-:W-:Y:S01]  /*e6a0*/  @!P3 VIADD R21, R0, UR40 ;  /* 0x000000280015bc36 */ /* 0x000fe20008000000 */
[----:B------:R0:W-:Y:S01]  /*e6b0*/  @!P4 LDGSTS.E.BYPASS.LTC128B.128 [R9+0x22200], desc[UR38][R2.64+0x80], !P1 ;  /* 0x222000800209cfae */ /* 0x0001e2000c901d66 */
[----:B-1----:R-:W-:-:S03]  /*e6c0*/  @!P3 IADD3 R10, P4, R8, R14, RZ ;  /* 0x0000000e080ab210 */ /* 0x002fc60007f9e0ff */
[----:B0-----:R-:W0:Y:S01]  /*e6d0*/  SHFL.IDX PT, R2, R5, 0x1, 0x1c1f ;  /* 0x003c1f0005027f89 */ /* 0x001e2200000e0000 */
[----:B------:R-:W-:Y:S02]  /*e6e0*/  VIADD R9, R7, 0x40 ;  /* 0x0000004007097836 */ /* 0x000fe40000000000 */
[----:B0-----:R-:W-:Y:S02]  /*e6f0*/  @!P3 IMAD.X R14, RZ, RZ, R2, P4 ;  /* 0x000000ffff0eb224 */ /* 0x001fe400020e0602 */
[----:B------:R-:W-:Y:S02]  /*e700*/  @!P3 IMAD.MOV.U32 R2, RZ, RZ, R10 ;  /* 0x000000ffff02b224 */ /* 0x000fe400078e000a */
[----:B------:R-:W-:Y:S02]  /*e710*/  @!P3 IMAD.MOV.U32 R3, RZ, RZ, R14 ;  /* 0x000000ffff03b224 */ /* 0x000fe400078e000e */
[----:B------:R-:W0:Y:S04]  /*e720*/  SHFL.IDX PT, R14, R6, 0x2, 0x1c1f ;  /* 0x005c1f00060e7f89 */ /* 0x000e2800000e0000 */
[----:B------:R-:W-:Y:S04]  /*e730*/  @!P3 LDGSTS.E.BYPASS.LTC128B.128 [R21+0x1ea00], desc[UR38][R2.64], !P2 ;  /* 0x1ea000000215bfae */ /* 0x000fe8000d101d66 */
[----:B------:R-:W-:Y:S04]  /*e740*/  @!P3 LDGSTS.E.BYPASS.LTC128B.128 [R21+0x20a00], desc[UR38][R2.64+0x40], !P0 ;  /* 0x20a000400215bfae */ /* 0x000fe8000c101d66 */
[----:B------:R1:W-:Y:S01]  /*e750*/  @!P3 LDGSTS.E.BYPASS.LTC128B.128 [R21+0x22a00], desc[UR38][R2.64+0x80], !P1 ;  /* 0x22a000800215bfae */ /* 0x0003e2000c901d66 */
[----:B------:R-:W-:-:S03]  /*e760*/  ISETP.GE.AND P3, PT, R9, R4, PT ;  /* 0x000000040900720c */ /* 0x000fc60003f66270 */
[----:B-1----:R-:W1:Y:S10]  /*e770*/  SHFL.IDX PT, R2, R5, 0x2, 0x1c1f ;  /* 0x005c1f0005027f89 */ /* 0x002e7400000e0000 */
[----:B0-----:R-:W-:Y:S01]  /*e780*/  @!P3 IADD3 R10, P4, R8, R14, RZ ;  /* 0x0000000e080ab210 */ /* 0x001fe20007f9e0ff */
[----:B------:R-:W-:Y:S01]  /*e790*/  @!P3 VIADD R9, R0, UR40 ;  /* 0x000000280009bc36 */ /* 0x000fe20008000000 */
[----:B------:R-:W0:Y:S03]  /*e7a0*/  SHFL.IDX PT, R5, R5, 0x3, 0x1c1f ;  /* 0x007c1f0005057f89 */ /* 0x000e2600000e0000 */
[----:B-1----:R-:W-:-:S02]  /*e7b0*/  @!P3 IMAD.X R14, RZ, RZ, R2, P4 ;  /* 0x000000ffff0eb224 */ /* 0x002fc400020e0602 */
[----:B------:R-:W-:Y:S02]  /*e7c0*/  @!P3 IMAD.MOV.U32 R2, RZ, RZ, R10 ;  /* 0x000000ffff02b224 */ /* 0x000fe400078e000a */
[----:B------:R-:W-:Y:S02]  /*e7d0*/  @!P3 IMAD.MOV.U32 R3, RZ, RZ, R14 ;  /* 0x000000ffff03b224 */ /* 0x000fe400078e000e */
[----:B------:R1:W2:Y:S04]  /*e7e0*/  SHFL.IDX PT, R14, R6, 0x3, 0x1c1f ;  /* 0x007c1f00060e7f89 */ /* 0x0002a800000e0000 */
[----:B------:R1:W-:Y:S04]  /*e7f0*/  @!P3 LDGSTS.E.BYPASS.LTC128B.128 [R9+0x1f200], desc[UR38][R2.64], !P2 ;  /* 0x1f2000000209bfae */ /* 0x0003e8000d101d66 */
[----:B------:R1:W-:Y:S04]  /*e800*/  @!P3 LDGSTS.E.BYPASS.LTC128B.128 [R9+0x21200], desc[UR38][R2.64+0x40], !P0 ;  /* 0x212000400209bfae */ /* 0x0003e8000c101d66 */
[----:B0-----:R1:W-:Y:S02]  /*e810*/  @!P3 LDGSTS.E.BYPASS.LTC128B.128 [R9+0x23200], desc[UR38][R2.64+0x80], !P1 ;  /* 0x232000800209bfae */ /* 0x0013e4000c901d66 */
.L_x_115:
[----:B------:R-:W-:Y:S01]  /*e820*/  VIADD R7, R7, 0x60 ;  /* 0x0000006007077836 */ /* 0x000fe20000000000 */
[----:B------:R-:W-:Y:S04]  /*e830*/  BSSY B0, `(.L_x_56) ;  /* 0x000000c000007945 */ /* 0x000fe80003800000 */
[----:B------:R-:W-:-:S13]  /*e840*/  ISETP.GE.AND P3, PT, R7, R4, PT ;  /* 0x000000040700720c */ /* 0x000fda0003f66270 */
[----:B------:R-:W-:Y:S05]  /*e850*/  @P3 BRA `(.L_x_57) ;  /* 0x0000000000243947 */ /* 0x000fea0003800000 */
[----:B-12---:R-:W-:-:S05]  /*e860*/  IADD3 R2, P3, R8, R14, RZ ;  /* 0x0000000e08027210 */ /* 0x006fca0007f7e0ff */
[----:B------:R-:W-:Y:S02]  /*e870*/  IMAD.X R3, RZ, RZ, R5, P3 ;  /* 0x000000ffff037224 */ /* 0x000fe400018e0605 */
[----:B------:R-:W-:-:S05]  /*e880*/  VIADD R5, R0, UR40 ;  /* 0x0000002800057c36 */ /* 0x000fca0008000000 */
[----:B------:R-:W-:Y:S01]  /*e890*/  @!PT LDS RZ, [RZ] ;  /* 0x00000000fffff984 */ /* 0x000fe20000000800 */
[----:B------:R-:W-:Y:S01]  /*e8a0*/  @!PT LDS RZ, [RZ] ;  /* 0x00000000fffff984 */ /* 0x000fe20000000800 */
[----:B------:R-:W-:Y:S01]  /*e8b0*/  @!PT LDS RZ, [RZ] ;  /* 0x00000000fffff984 */ /* 0x000fe20000000800 */
[----:B------:R0:W-:Y:S04]  /*e8c0*/  LDGSTS.E.BYPASS.LTC128B.128 [R5+0x1fa00], desc[UR38][R2.64], !P2 ;  /* 0x1fa0000002057fae */ /* 0x0001e8000d101d66 */
[----:B------:R0:W-:Y:S04]  /*e8d0*/  LDGSTS.E.BYPASS.LTC128B.128 [R5+0x21a00], desc[UR38][R2.64+0x40], !P0 ;  /* 0x21a0004002057fae */ /* 0x0001e8000c101d66 */
[----:B------:R0:W-:Y:S02]  /*e8e0*/  LDGSTS.E.BYPASS.LTC128B.128 [R5+0x23a00], desc[UR38][R2.64+0x80], !P1 ;  /* 0x23a0008002057fae */ /* 0x0001e4000c901d66 */
.L_x_57:
[----:B------:R-:W-:Y:S05]  /*e8f0*/  BSYNC B0 ;  /* 0x0000000000007941 */ /* 0x000fea0003800000 */
.L_x_56:
[----:B------:R-:W-:Y:S01]  /*e900*/  NOP ;  /* 0x0000000000007918 */ /* 0x000fe20000000000 */
[----:B------:R-:W-:Y:S01]  /*e910*/  SYNCS.ARRIVE.TRANS64.RED.A0T1 RZ, [UR40+0x33400], RZ ;  /* 0x033400ffffff79a7 */ /* 0x000fe20008200428 */
[----:B------:R-:W-:Y:S01]  /*e920*/  IMAD.MOV.U32 R0, RZ, RZ, 0x1 ;  /* 0x00000001ff007424 */ /* 0x000fe200078e00ff */
[----:B------:R-:W-:Y:S04]  /*e930*/  ARRIVES.LDGSTSBAR.64.TRANSCNT [UR40+0x33400] ;  /* 0x03340000ff0079b0 */ /* 0x000fe80008000aa8 */
[----:B------:R-:W-:Y:S01]  /*e940*/  SHF.L.U32 R0, R0, 0x1f, RZ ;  /* 0x0000001f00007819 */ /* 0x000fe200000006ff */
[----:B------:R-:W-:Y:S01]  /*e950*/  NOP ;  /* 0x0000000000007918 */ /* 0x000fe20000000000 */
[----:B01----:R-:W3:Y:S01]  /*e960*/  LDL R3, [R1] ;  /* 0x0000000001037983 */ /* 0x003ee20000100800 */
[----:B------:R-:W-:Y:S01]  /*e970*/  SYNCS.ARRIVE.TRANS64.A1T0 RZ, [UR40+0x33400], RZ ;  /* 0x033400ffffff79a7 */ /* 0x000fe20008100028 */
[----:B------:R-:W-:Y:S01]  /*e980*/  VIADD R2, R17, 0xfffffffe ;  /* 0xfffffffe11027836 */ /* 0x000fe20000000000 */
[----:B------:R-:W0:Y:S04]  /*e990*/  SYNCS.PHASECHK.TRANS64.TRYWAIT P0, [UR40+0x33420], R0 ;  /* 0x03342000ff0075a7 */ /* 0x000e280008000168 */
[----:B---3--:R-:W-:Y:S01]  /*e9a0*/  ISETP.GE.AND P1, PT, R2, R3, PT ;  /* 0x000000030200720c */ /* 0x008fe20003f26270 */
[----:B0-----:R-:W-:-:S12]  /*e9b0*/  @!P0 BRA `(.L_x_58) ;  /* 0x0000002400e08947 */ /* 0x001fd80003800000 */
.L_x_116:
[----:B--2---:R-:W-:Y:S01]  /*e9c0*/  IMAD.MOV.U32 R14, RZ, RZ, 0x1 ;  /* 0x00000001ff0e7424 */ /* 0x004fe200078e00ff */
[----:B------:R-:W-:Y:S06]  /*e9d0*/  @!P1 BRA `(.L_x_59) ;  /* 0x0000001000a09947 */ /* 0x000fec0003800000 */
[----:B0-----:R-:W2:Y:S01]  /*e9e0*/  LDL R3, [R1+0x10] ;  /* 0x0000100001037983 */ /* 0x001ea20000100800 */
[----:B------:R-:W0:Y:S01]  /*e9f0*/  S2R R4, SR_TID.X ;  /* 0x0000000000047919 */ /* 0x000e220000002100 */
[----:B------:R-:W-:Y:S01]  /*ea00*/  IMAD.MOV.U32 R0, RZ, RZ, 0x1 ;  /* 0x00000001ff007424 */ /* 0x000fe200078e00ff */
[----:B0-----:R-:W-:Y:S02]  /*ea10*/  LOP3.LUT R21, R4, 0x1f, RZ, 0xc0, !PT ;  /* 0x0000001f04157812 */ /* 0x001fe400078ec0ff */
[C---:B--2---:R-:W-:Y:S02]  /*ea20*/  LOP3.LUT R20, R3.reuse, 0x1, RZ, 0xfc, !PT ;  /* 0x0000000103147812 */ /* 0x044fe400078efcff */
[----:B------:R-:W-:Y:S01]  /*ea30*/  LOP3.LUT R15, R3, 0x2, RZ, 0xfc, !PT ;  /* 0x00000002030f7812 */ /* 0x000fe200078efcff */
[----:B------:R-:W-:-:S07]  /*ea40*/  IMAD.MOV.U32 R3, RZ, RZ, RZ ;  /* 0x000000ffff037224 */ /* 0x000fce00078e00ff */
.L_x_80:
[----:B------:R-:W-:Y:S01]  /*ea50*/  LOP3.LUT P1, RZ, R18, 0x2, RZ, 0xc0, !PT ;  /* 0x0000000212ff7812 */ /* 0x000fe2000782c0ff */
[----:B------:R-:W-:Y:S01]  /*ea60*/  VIADD R13, R3, 0x1 ;  /* 0x00000001030d7836 */ /* 0x000fe20000000000 */
[----:B------:R-:W-:Y:S04]  /*ea70*/  BSSY B0, `(.L_x_60) ;  /* 0x0000098000007945 */ /* 0x000fe80003800000 */
[----:B------:R-:W-:-:S04]  /*ea80*/  ISETP.NE.AND P0, PT, R13, 0x2, PT ;  /* 0x000000020d00780c */ /* 0x000fc80003f05270 */
[----:B------:R-:W-:Y:S02]  /*ea90*/  SEL R5, RZ, 0x1, P0 ;  /* 0x00000001ff057807 */ /* 0x000fe40000000000 */
[----:B------:R-:W-:Y:S02]  /*eaa0*/  SEL R13, R13, RZ, P0 ;  /* 0x000000ff0d0d7207 */ /* 0x000fe40000000000 */
[----:B------:R-:W-:Y:S01]  /*eab0*/  LOP3.LUT R14, R0, R5, RZ, 0x3c, !PT ;  /* 0x00000005000e7212 */ /* 0x000fe200078e3cff */
[----:B0-----:R-:W-:Y:S06]  /*eac0*/  @!P1 BRA `(.L_x_61) ;  /* 0x0000000800489947 */ /* 0x001fec0003800000 */
[----:B------:R-:W-:Y:S01]  /*ead0*/  LOP3.LUT P1, RZ, R18, 0x1, RZ, 0xc0, !PT ;  /* 0x0000000112ff7812 */ /* 0x000fe2000782c0ff */
[----:B------:R-:W-:-:S12]  /*eae0*/  IMAD.MOV.U32 R6, RZ, RZ, R2 ;  /* 0x000000ffff067224 */ /* 0x000fd800078e0002 */
[----:B------:R-:W-:Y:S05]  /*eaf0*/  @!P1 BRA `(.L_x_62) ;  /* 0x00000000004c9947 */ /* 0x000fea0003800000 */
[----:B------:R-:W2:Y:S01]  /*eb00*/  LDL R8, [R1+0x4] ;  /* 0x0000040001087983 */ /* 0x000ea20000100800 */
[----:B------:R-:W0:Y:S01]  /*eb10*/  LDC R7, c[0x0][0x43c] ;  /* 0x00010f00ff077b82 */ /* 0x000e220000000800 */
[----:B------:R-:W-:-:S07]  /*eb20*/  ULDC.64 UR4, c[0x0][0x428] ;  /* 0x00010a0000047ab9 */ /* 0x000fce0000000a00 */
[----:B------:R-:W1:Y:S01]  /*eb30*/  LDC.64 R16, c[0x0][0x418] ;  /* 0x00010600ff107b82 */ /* 0x000e620000000a00 */
[----:B0-----:R-:W-:-:S13]  /*eb40*/  ISETP.NE.AND P0, PT, R7, 0x1, PT ;  /* 0x000000010700780c */ /* 0x001fda0003f05270 */
[----:B------:R-:W0:Y:S02]  /*eb50*/  @P0 LDC.64 R4, c[0x0][0x440] ;  /* 0x00011000ff040b82 */ /* 0x000e240000000a00 */
[----:B0-----:R-:W-:-:S04]  /*eb60*/  @P0 IMAD.HI.U32 R6, R2, R4, RZ ;  /* 0x0000000402060227 */ /* 0x001fc800078e00ff */
[----:B------:R-:W-:Y:S01]  /*eb70*/  IMAD.MOV.U32 R4, RZ, RZ, R2 ;  /* 0x000000ffff047224 */ /* 0x000fe200078e0002 */
[----:B------:R-:W-:-:S04]  /*eb80*/  @P0 SHF.R.U32.HI R4, RZ, R5, R6 ;  /* 0x00000005ff040219 */ /* 0x000fc80000011606 */
[--C-:B------:R-:W-:Y:S01]  /*eb90*/  SHF.R.S32.HI R5, RZ, 0x1f, R4.reuse ;  /* 0x0000001fff057819 */ /* 0x100fe20000011404 */
[----:B------:R-:W-:-:S04]  /*eba0*/  IMAD.MOV R6, RZ, RZ, -R4 ;  /* 0x000000ffff067224 */ /* 0x000fc800078e0a04 */
[----:B------:R-:W-:Y:S02]  /*ebb0*/  IMAD R6, R7, R6, R2 ;  /* 0x0000000607067224 */ /* 0x000fe400078e0202 */
[----:B------:R-:W-:-:S03]  /*ebc0*/  IMAD.WIDE.U32 R4, R19, UR4, R4 ;  /* 0x0000000413047c25 */ /* 0x000fc6000f8e0004 */
[----:B-1----:R-:W-:Y:S01]  /*ebd0*/  LEA R16, P0, R4, R16, 0x2 ;  /* 0x0000001004107211 */ /* 0x002fe200078010ff */
[----:B--2---:R-:W-:-:S04]  /*ebe0*/  IMAD R7, R8, UR4, RZ ;  /* 0x0000000408077c24 */ /* 0x004fc8000f8e02ff */
[----:B------:R-:W-:-:S04]  /*ebf0*/  IMAD R7, R19, UR5, R7 ;  /* 0x0000000513077c24 */ /* 0x000fc8000f8e0207 */
[----:B------:R-:W-:-:S05]  /*ec00*/  IMAD.IADD R7, R7, 0x1, R5 ;  /* 0x0000000107077824 */ /* 0x000fca00078e0205 */
[----:B------:R-:W-:-:S05]  /*ec10*/  LEA.HI.X R17, R4, R17, R7, 0x2, P0 ;  /* 0x0000001104117211 */ /* 0x000fca00000f1407 */
[----:B------:R0:W5:Y:S02]  /*ec20*/  LDG.E R16, desc[UR38][R16.64] ;  /* 0x0000002610107981 */ /* 0x000164000c1e1900 */
.L_x_62:
[----:B------:R-:W1:Y:S01]  /*ec30*/  S2R R4, SR_TID.X ;  /* 0x0000000000047919 */ /* 0x000e620000002100 */
[----:B------:R-:W-:Y:S02]  /*ec40*/  LEA R8, R13, UR40, 0x3 ;  /* 0x000000280d087c11 */ /* 0x000fe4000f8e18ff */
[----:B-1----:R-:W-:Y:S02]  /*ec50*/  LOP3.LUT R5, R4, 0x7f, RZ, 0xc0, !PT ;  /* 0x0000007f04057812 */ /* 0x002fe400078ec0ff */
[----:B------:R-:W-:Y:S02]  /*ec60*/  SHF.L.U32 R4, R14, 0x1f, RZ ;  /* 0x0000001f0e047819 */ /* 0x000fe400000006ff */
[----:B------:R-:W-:Y:S02]  /*ec70*/  ISETP.NE.AND P1, PT, R5, RZ, PT ;  /* 0x000000ff0500720c */ /* 0x000fe40003f25270 */
[----:B------:R-:W1:Y:S02]  /*ec80*/  SYNCS.PHASECHK.TRANS64.TRYWAIT P0, [R8+URZ+0x33480], R4 ;  /* 0x03348004080075a7 */ /* 0x000e64000800017f */
[----:B-1----:R-:W-:Y:S09]  /*ec90*/  @!P0 BRA `(.L_x_63) ;  /* 0x0000002400408947 */ /* 0x002ff20003800000 */
.L_x_117:
[----:B------:R-:W-:Y:S04]  /*eca0*/  BSSY B1, `(.L_x_64) ;  /* 0x0000007000017945 */ /* 0x000fe80003800000 */
[----:B------:R-:W-:Y:S05]  /*ecb0*/  @P1 BRA `(.L_x_65) ;  /* 0x0000000000141947 */ /* 0x000fea0003800000 */
[----:B------:R-:W-:Y:S01]  /*ecc0*/  ISETP.NE.AND P0, PT, R21, RZ, PT ;  /* 0x000000ff1500720c */ /* 0x000fe20003f05270 */
[----:B------:R-:W-:-:S04]  /*ecd0*/  IMAD.MOV.U32 R5, RZ, RZ, 0x7800 ;  /* 0x00007800ff057424 */ /* 0x000fc800078e00ff */
[----:B------:R2:W-:Y:S08]  /*ece0*/  SYNCS.ARRIVE.TRANS64 RZ, [R8+URZ+0x33470], R5 ;  /* 0x0334700508ff79a7 */ /* 0x0005f0000800003f */
[----:B------:R-:W-:Y:S05]  /*ecf0*/  @!P0 BRA `(.L_x_65) ;  /* 0x0000000000048947 */ /* 0x000fea0003800000 */
[----:B------:R-:W-:Y:S01]  /*ed00*/  BPT.TRAP 0x1 ;  /* 0x000000040000795c */ /* 0x000fe20000300000 */
.L_x_65:
[----:B------:R-:W-:Y:S05]  /*ed10*/  BSYNC B1 ;  /* 0x0000000000017941 */ /* 0x000fea0003800000 */
.L_x_64:
[----:B------:R-:W-:Y:S01]  /*ed20*/  IMAD.U32 R7, RZ, RZ, UR40 ;  /* 0x00000028ff077e24 */ /* 0x000fe2000f8e00ff */
[----:B------:R-:W-:Y:S01]  /*ed30*/  R2UR UR33, R8 ;  /* 0x00000000082172ca */ /* 0x000fe200000e0000 */
[----:B------:R-:W-:Y:S01]  /*ed40*/  IMAD R6, R6, 0xa0, RZ ;  /* 0x000000a006067824 */ /* 0x000fe200078e02ff */
[----:B------:R-:W-:Y:S01]  /*ed50*/  ULDC.64 UR6, c[0x0][0x198] ;  /* 0x0000660000067ab9 */ /* 0x000fe20000000a00 */
[----:B------:R-:W-:Y:S01]  /*ed60*/  IMAD R7, R13, 0x7800, R7 ;  /* 0x000078000d077824 */ /* 0x000fe200078e0207 */
[----:B------:R-:W-:Y:S01]  /*ed70*/  UIADD3 UR6, UP0, UR6, 0x470, URZ ;  /* 0x0000047006067890 */ /* 0x000fe2000ff1e03f */
[----:B------:R-:W-:Y:S01]  /*ed80*/  IMAD.MOV.U32 R11, RZ, RZ, RZ ;  /* 0x000000ffff0b7224 */ /* 0x000fe200078e00ff */
[----:B------:R-:W-:Y:S01]  /*ed90*/  R2UR UR35, R6 ;  /* 0x00000000062372ca */ /* 0x000fe200000e0000 */
[----:B------:R-:W-:Y:S01]  /*eda0*/  UMOV UR8, 0x0 ;  /* 0x0000000000087882 */ /* 0x000fe20000000000 */
[----:B------:R-:W-:Y:S01]  /*edb0*/  R2UR UR4, R7 ;  /* 0x00000000070472ca */ /* 0x000fe200000e0000 */
[----:B------:R-:W-:Y:S01]  /*edc0*/  UIADD3.X UR7, URZ, UR7, URZ, UP0, !UPT ;  /* 0x000000073f077290 */ /* 0x000fe200087fe43f */
[----:B------:R-:W-:Y:S01]  /*edd0*/  R2UR UR34, R11 ;  /* 0x000000000b2272ca */ /* 0x000fe200000e0000 */
[----:B------:R-:W-:Y:S01]  /*ede0*/  UMOV UR9, 0x14f00000 ;  /* 0x14f0000000097882 */ /* 0x000fe20000000000 */
[----:B------:R-:W-:Y:S01]  /*edf0*/  PLOP3.LUT P0, PT, PT, PT, PT, 0x80, 0x0 ;  /* 0x000000000000781c */ /* 0x000fe20003f0f070 */
[----:B------:R-:W-:-:S08]  /*ee00*/  UIADD3 UR33, UR33, 0x33470, URZ ;  /* 0x0003347021217890 */ /* 0x000fd0000fffe03f */
[----:B------:R-:W-:-:S12]  /*ee10*/  UIADD3 UR32, UR4, 0xf200, URZ ;  /* 0x0000f20004207890 */ /* 0x000fd8000fffe03f */
.L_x_66:
[----:B------:R-:W-:-:S13]  /*ee20*/  @P0 ELECT P2, URZ, PT ;  /* 0x00000000003f082f */ /* 0x000fda0003840000 */
[----:B-----5:R-:W-:Y:S02]  /*ee30*/  @P2 R2UR UR37, R16 ;  /* 0x00000000102522ca */ /* 0x020fe400000e0000 */
[----:B------:R-:W-:-:S11]  /*ee40*/  @P2 PLOP3.LUT P0, PT, P2, PT, PT, 0x8, 0x0 ;  /* 0x000000000000281c */ /* 0x000fd6000170e170 */
[----:B------:R3:W-:Y:S01]  /*ee50*/  UTMALDG.4D [UR32], [UR6], desc[UR8] ;  /* 0x00000820060075b4 */ /* 0x0007e20008019000 */
[----:B------:R-:W-:Y:S01]  /*ee60*/  PLOP3.LUT P2, PT, PT, PT, PT, 0x8, 0x0 ;  /* 0x000000000000781c */ /* 0x000fe20003f4e170 */
[----:B---3--:R-:W-:-:S12]  /*ee70*/  @P0 BRA.U.ANY `(.L_x_66) ;  /* 0xfffffffd00e80947 */ /* 0x008fd8000393ffff */
[----:B------:R-:W-:Y:S01]  /*ee80*/  IMAD.MOV.U32 R10, RZ, RZ, 0x40 ;  /* 0x00000040ff0a7424 */ /* 0x000fe200078e00ff */
[----:B------:R-:W-:Y:S01]  /*ee90*/  R2UR UR11, R6 ;  /* 0x00000000060b72ca */ /* 0x000fe200000e0000 */
[----:B------:R-:W-:Y:S01]  /*eea0*/  UIADD3 UR8, UR4, 0x11a00, URZ ;  /* 0x00011a0004087890 */ /* 0x000fe2000fffe03f */
[----:B------:R-:W-:Y:S01]  /*eeb0*/  PLOP3.LUT P0, PT, PT, PT, PT, 0x80, 0x0 ;  /* 0x000000000000781c */ /* 0x000fe20003f0f070 */
[----:B------:R-:W-:Y:S01]  /*eec0*/  UMOV UR14, 0x0 ;  /* 0x00000000000e7882 */ /* 0x000fe20000000000 */
[----:B------:R-:W-:Y:S01]  /*eed0*/  R2UR UR10, R10 ;  /* 0x000000000a0a72ca */ /* 0x000fe200000e0000 */
[----:B------:R-:W-:-:S14]  /*eee0*/  UMOV UR15, 0x14f00000 ;  /* 0x14f00000000f7882 */ /* 0x000fdc0000000000 */
.L_x_67:
[----:B------:R-:W-:-:S13]  /*eef0*/  @P0 ELECT P2, URZ, PT ;  /* 0x00000000003f082f */ /* 0x000fda0003840000 */
[----:B------:R-:W-:Y:S01]  /*ef00*/  @P2 R2UR UR13, R16 ;  /* 0x00000000100d22ca */ /* 0x000fe200000e0000 */
[----:B------:R-:W-:Y:S01]  /*ef10*/  UMOV UR9, UR33 ;  /* 0x0000002100097c82 */ /* 0x000fe20008000000 */
[----:B------:R-:W-:Y:S01]  /*ef20*/  UMOV UR12, UR36 ;  /* 0x00000024000c7c82 */ /* 0x000fe20008000000 */
[----:B------:R-:W-:-:S10]  /*ef30*/  @P2 PLOP3.LUT P0, PT, P2, PT, PT, 0x8, 0x0 ;  /* 0x000000000000281c */ /* 0x000fd4000170e170 */
[----:B------:R3:W-:Y:S01]  /*ef40*/  UTMALDG.4D [UR8], [UR6], desc[UR14] ;  /* 0x00000e08060075b4 */ /* 0x0007e20008019000 */
[----:B------:R-:W-:Y:S02]  /*ef50*/  PLOP3.LUT P2, PT, PT, PT, PT, 0x8, 0x0 ;  /* 0x000000000000781c */ /* 0x000fe40003f4e170 */
[----:B---3--:R-:W-:Y:S11]  /*ef60*/  @P0 BRA.U.ANY `(.L_x_67) ;  /* 0xfffffffd00e00947 */ /* 0x008ff6000393ffff */
[----:B------:R-:W-:Y:S01]  /*ef70*/  IMAD.MOV.U32 R9, RZ, RZ, 0x80 ;  /* 0x00000080ff097424 */ /* 0x000fe200078e00ff */
[----:B------:R-:W-:Y:S01]  /*ef80*/  R2UR UR11, R6 ;  /* 0x00000000060b72ca */ /* 0x000fe200000e0000 */
[----:B------:R-:W-:Y:S01]  /*ef90*/  UIADD3 UR8, UR4, 0x14200, URZ ;  /* 0x0001420004087890 */ /* 0x000fe2000fffe03f */
[----:B------:R-:W-:Y:S01]  /*efa0*/  PLOP3.LUT P0, PT, PT, PT, PT, 0x80, 0x0 ;  /* 0x000000000000781c */ /* 0x000fe20003f0f070 */
[----:B------:R-:W-:Y:S01]  /*efb0*/  UMOV UR5, 0x14f00000 ;  /* 0x14f0000000057882 */ /* 0x000fe20000000000 */
[----:B------:R-:W-:Y:S01]  /*efc0*/  R2UR UR10, R9 ;  /* 0x00000000090a72ca */ /* 0x000fe200000e0000 */
[----:B------:R-:W-:-:S14]  /*efd0*/  UMOV UR4, 0x0 ;  /* 0x0000000000047882 */ /* 0x000fdc0000000000 */
.L_x_68:
        /* <DEDUP_REMOVED lines=8> */
[----:B------:R-:W3:Y:S02]  /*f060*/  SYNCS.PHASECHK.TRANS64.TRYWAIT P0, [R8+URZ+0x33440], R4 ;  /* 0x03344004080075a7 */ /* 0x000ee4000800017f */
[----:B---3--:R-:W-:Y:S05]  /*f070*/  @!P0 BRA `(.L_x_69) ;  /* 0x00000020005c8947 */ /* 0x008fea0003800000 */
.L_x_118:
[----:B------:R-:W-:Y:S01]  /*f080*/  BSSY B1, `(.L_x_70) ;  /* 0x0000009000017945 */ /* 0x000fe20003800000 */
[----:B-1-3--:R-:W-:Y:S02]  /*f090*/  IMAD.MOV.U32 R4, RZ, RZ, 0x0 ;  /* 0x00000000ff047424 */ /* 0x00afe400078e00ff */
[----:B--2---:R-:W-:Y:S01]  /*f0a0*/  IMAD.MOV.U32 R5, RZ, RZ, 0x14f00000 ;  /* 0x14f00000ff057424 */ /* 0x004fe200078e00ff */
[----:B------:R-:W-:Y:S06]  /*f0b0*/  @P1 BRA `(.L_x_71) ;  /* 0x0000000000141947 */ /* 0x000fec0003800000 */
[----:B------:R-:W-:Y:S01]  /*f0c0*/  ISETP.NE.AND P0, PT, R21, RZ, PT ;  /* 0x000000ff1500720c */ /* 0x000fe20003f05270 */
[----:B------:R-:W-:-:S04]  /*f0d0*/  IMAD.MOV.U32 R12, RZ, RZ, 0x7800 ;  /* 0x00007800ff0c7424 */ /* 0x000fc800078e00ff */
[----:B------:R1:W-:Y:S08]  /*f0e0*/  SYNCS.ARRIVE.TRANS64 RZ, [R8+URZ+0x33430], R12 ;  /* 0x0334300c08ff79a7 */ /* 0x0003f0000800003f */
[----:B------:R-:W-:Y:S05]  /*f0f0*/  @!P0 BRA `(.L_x_71) ;  /* 0x0000000000048947 */ /* 0x000fea0003800000 */
[----:B------:R-:W-:Y:S01]  /*f100*/  BPT.TRAP 0x1 ;  /* 0x000000040000795c */ /* 0x000fe20000300000 */
.L_x_71:
[----:B------:R-:W-:Y:S05]  /*f110*/  BSYNC B1 ;  /* 0x0000000000017941 */ /* 0x000fea0003800000 */
.L_x_70:
[----:B------:R-:W-:Y:S01]  /*f120*/  R2UR UR4, R7 ;  /* 0x00000000070472ca */ /* 0x000fe200000e0000 */
[----:B------:R-:W-:Y:S01]  /*f130*/  ULDC.64 UR6, c[0x0][0x198] ;  /* 0x0000660000067ab9 */ /* 0x000fe20000000a00 */
[----:B------:R-:W-:Y:S01]  /*f140*/  R2UR UR9, R8 ;  /* 0x00000000080972ca */ /* 0x000fe200000e0000 */
[----:B------:R-:W-:Y:S01]  /*f150*/  UIADD3 UR6, UP0, UR6, 0x370, URZ ;  /* 0x0000037006067890 */ /* 0x000fe2000ff1e03f */
[----:B------:R-:W-:Y:S02]  /*f160*/  R2UR UR10, R11 ;  /* 0x000000000b0a72ca */ /* 0x000fe400000e0000 */
[----:B------:R-:W-:Y:S01]  /*f170*/  R2UR UR14, R4 ;  /* 0x00000000040e72ca */ /* 0x000fe200000e0000 */
[----:B------:R-:W-:Y:S01]  /*f180*/  UIADD3.X UR7, URZ, UR7, URZ, UP0, !UPT ;  /* 0x000000073f077290 */ /* 0x000fe200087fe43f */
[----:B------:R-:W-:Y:S02]  /*f190*/  R2UR UR15, R5 ;  /* 0x00000000050f72ca */ /* 0x000fe400000e0000 */
[----:B------:R-:W-:-:S02]  /*f1a0*/  R2UR UR11, R6 ;  /* 0x00000000060b72ca */ /* 0x000fc400000e0000 */
[----:B------:R-:W-:Y:S01]  /*f1b0*/  PLOP3.LUT P0, PT, PT, PT, PT, 0x80, 0x0 ;  /* 0x000000000000781c */ /* 0x000fe20003f0f070 */
[----:B------:R-:W-:Y:S02]  /*f1c0*/  UIADD3 UR8, UR4, 0x24200, URZ ;  /* 0x0002420004087890 */ /* 0x000fe4000fffe03f */
[----:B------:R-:W-:-:S12]  /*f1d0*/  UIADD3 UR9, UR9, 0x33430, URZ ;  /* 0x0003343009097890 */ /* 0x000fd8000fffe03f */
.L_x_72:
[----:B------:R-:W-:-:S13]  /*f1e0*/  @P0 ELECT P1, URZ, PT ;  /* 0x00000000003f082f */ /* 0x000fda0003820000 */
[----:B------:R-:W-:Y:S01]  /*f1f0*/  @P1 R2UR UR13, R16 ;  /* 0x00000000100d12ca */ /* 0x000fe200000e0000 */
[----:B------:R-:W-:Y:S01]  /*f200*/  UMOV UR12, UR36 ;  /* 0x00000024000c7c82 */ /* 0x000fe20008000000 */
[----:B------:R-:W-:-:S11]  /*f210*/  @P1 PLOP3.LUT P0, PT, P1, PT, PT, 0x8, 0x0 ;  /* 0x000000000000181c */ /* 0x000fd60000f0e170 */
[----:B------:R2:W-:Y:S01]  /*f220*/  UTMALDG.4D [UR8], [UR6], desc[UR14] ;  /* 0x00000e08060075b4 */ /* 0x0005e20008019000 */
[----:B------:R-:W-:Y:S01]  /*f230*/  PLOP3.LUT P1, PT, PT, PT, PT, 0x8, 0x0 ;  /* 0x000000000000781c */ /* 0x000fe20003f2e170 */
[----:B--2---:R-:W-:-:S12]  /*f240*/  @P0 BRA.U.ANY `(.L_x_72) ;  /* 0xfffffffd00e40947 */ /* 0x004fd8000393ffff */
[----:B------:R-:W-:Y:S01]  /*f250*/  R2UR UR10, R10 ;  /* 0x000000000a0a72ca */ /* 0x000fe200000e0000 */
[----:B------:R-:W-:Y:S01]  /*f260*/  UIADD3 UR8, UR4, 0x26a00, URZ ;  /* 0x00026a0004087890 */ /* 0x000fe2000fffe03f */
[----:B------:R-:W-:Y:S02]  /*f270*/  R2UR UR14, R4 ;  /* 0x00000000040e72ca */ /* 0x000fe400000e0000 */
[----:B------:R-:W-:Y:S02]  /*f280*/  R2UR UR15, R5 ;  /* 0x00000000050f72ca */ /* 0x000fe400000e0000 */
[----:B------:R-:W-:Y:S02]  /*f290*/  R2UR UR11, R6 ;  /* 0x00000000060b72ca */ /* 0x000fe400000e0000 */
[----:B------:R-:W-:-:S13]  /*f2a0*/  PLOP3.LUT P0, PT, PT, PT, PT, 0x80, 0x0 ;  /* 0x000000000000781c */ /* 0x000fda0003f0f070 */
.L_x_73:
        /* <DEDUP_REMOVED lines=13> */
.L_x_74:
[----:B------:R-:W-:-:S13]  /*f380*/  @P0 ELECT P1, URZ, PT ;  /* 0x00000000003f082f */ /* 0x000fda0003820000 */
[----:B------:R-:W-:Y:S01]  /*f390*/  @P1 R2UR UR13, R16 ;  /* 0x00000000100d12ca */ /* 0x000fe200000e0000 */
[----:B------:R-:W-:Y:S01]  /*f3a0*/  UMOV UR12, UR36 ;  /* 0x00000024000c7c82 */ /* 0x000fe20008000000 */
[----:B------:R-:W-:-:S11]  /*f3b0*/  @P1 PLOP3.LUT P0, PT, P1, PT, PT, 0x8, 0x0 ;  /* 0x000000000000181c */ /* 0x000fd60000f0e170 */
[----:B------:R2:W-:Y:S01]  /*f3c0*/  UTMALDG.4D [UR8], [UR6], desc[UR14] ;  /* 0x00000e08060075b4 */ /* 0x0005e20008019000 */
[----:B------:R-:W-:Y:S01]  /*f3d0*/  PLOP3.LUT P1, PT, PT, PT, PT, 0x8, 0x0 ;  /* 0x000000000000781c */ /* 0x000fe20003f2e170 */
[----:B--2---:R-:W-:-:S12]  /*f3e0*/  @P0 BRA.U.ANY `(.L_x_74) ;  /* 0xfffffffd00e40947 */ /* 0x004fd8000393ffff */
.L_x_61:
[----:B------:R-:W-:Y:S05]  /*f3f0*/  BSYNC B0 ;  /* 0x0000000000007941 */ /* 0x000fea0003800000 */
.L_x_60:
[----:B------:R-:W-:-:S13]  /*f400*/  ISETP.NE.AND P0, PT, R20, 0x3, PT ;  /* 0x000000031400780c */ /* 0x000fda0003f05270 */
[----:B------:R-:W-:Y:S05]  /*f410*/  @!P0 BRA `(.L_x_75) ;  /* 0x0000000000048947 */ /* 0x000fea0003800000 */
[----:B------:R-:W-:Y:S01]  /*f420*/  BPT.TRAP 0x1 ;  /* 0x000000040000795c */ /* 0x000fe20000300000 */
.L_x_75:
[----:B------:R-:W-:Y:S02]  /*f430*/  LOP3.LUT R5, R0, 0x1, RZ, 0x3c, !PT ;  /* 0x0000000100057812 */ /* 0x000fe400078e3cff */
[----:B-1----:R-:W-:Y:S02]  /*f440*/  LEA R12, R3, UR40, 0x3 ;  /* 0x00000028030c7c11 */ /* 0x002fe4000f8e18ff */
[----:B------:R-:W-:Y:S02]  /*f450*/  SHF.L.U32 R5, R5, 0x1f, RZ ;  /* 0x0000001f05057819 */ /* 0x000fe400000006ff */
[----:B------:R-:W-:Y:S02]  /*f460*/  ISETP.NE.AND P1, PT, R15, 0x3, PT ;  /* 0x000000030f00780c */ /* 0x000fe40003f25270 */
[----:B------:R-:W1:Y:S02]  /*f470*/  SYNCS.PHASECHK.TRANS64.TRYWAIT P0, [R12+URZ+0x33470], R5 ;  /* 0x033470050c0075a7 */ /* 0x000e64000800017f */
[----:B-1----:R-:W-:Y:S09]  /*f480*/  @!P0 BRA `(.L_x_76) ;  /* 0x0000001c006c8947 */ /* 0x002ff20003800000 */
.L_x_119:
[----:B------:R-:W-:Y:S05]  /*f490*/  @!P1 BRA `(.L_x_77) ;  /* 0x0000000000049947 */ /* 0x000fea0003800000 */
[----:B------:R-:W-:Y:S01]  /*f4a0*/  BPT.TRAP 0x1 ;  /* 0x000000040000795c */ /* 0x000fe20000300000 */
.L_x_77:
[----:B-1----:R-:W-:Y:S01]  /*f4b0*/  SHF.L.U32 R5, R0, 0x1f, RZ ;  /* 0x0000001f00057819 */ /* 0x002fe200000006ff */
[----:B------:R-:W-:-:S03]  /*f4c0*/  IMAD R3, R3, 0x7800, RZ ;  /* 0x0000780003037824 */ /* 0x000fc600078e02ff */
[----:B------:R-:W1:Y:S02]  /*f4d0*/  SYNCS.PHASECHK.TRANS64.TRYWAIT P0, [R12+URZ+0x33460], R5 ;  /* 0x033460050c0075a7 */ /* 0x000e64000800017f */
[----:B-1----:R-:W-:Y:S05]  /*f4e0*/  @!P0 BRA `(.L_x_78) ;  /* 0x0000001c00688947 */ /* 0x002fea0003800000 */
.L_x_120:
[----:B------:R-:W2:Y:S04]  /*f4f0*/  LDL R0, [R1+0x8] ;  /* 0x0000080001007983 */ /* 0x000ea80000100800 */
[----:B------:R-:W3:Y:S01]  /*f500*/  LDL R10, [R1+0xc] ;  /* 0x00000c00010a7983 */ /* 0x000ee20000100800 */
[----:B------:R-:W-:Y:S05]  /*f510*/  WARPSYNC.ALL ;  /* 0x0000000000007948 */ /* 0x000fea0003800000 */
[----:B--2---:R-:W-:-:S02]  /*f520*/  LOP3.LUT R0, R3, R0, RZ, 0xfc, !PT ;  /* 0x0000000003007212 */ /* 0x004fc400078efcff */
[----:B---3--:R-:W-:-:S03]  /*f530*/  LOP3.LUT R3, R3, R10, RZ, 0xfc, !PT ;  /* 0x0000000a03037212 */ /* 0x008fc600078efcff */
[----:B-1----:R-:W1:Y:S02]  /*f540*/  LDSM.16.MT88.4 R4, [R0+UR40+0xf200] ;  /* 0x00f200280004783b */ /* 0x002e640008004200 */
[----:B------:R-:W-:Y:S01]  /*f550*/  VIADD R3, R3, UR40 ;  /* 0x0000002803037c36 */ /* 0x000fe20008000000 */
[C-C-:B-1----:R-:W-:Y:S02]  /*f560*/  PRMT R8, R4.reuse, 0x6420, R5.reuse ;  /* 0x0000642004087816 */ /* 0x142fe40000000005 */
[----:B------:R-:W-:Y:S02]  /*f570*/  PRMT R9, R4, 0x7531, R5 ;  /* 0x0000753104097816 */ /* 0x000fe40000000005 */
[C-C-:B------:R-:W-:Y:S02]  /*f580*/  PRMT R10, R6.reuse, 0x6420, R7.reuse ;  /* 0x00006420060a7816 */ /* 0x140fe40000000007 */
[----:B------:R-:W-:-:S05]  /*f590*/  PRMT R11, R6, 0x7531, R7 ;  /* 0x00007531060b7816 */ /* 0x000fca0000000007 */
[----:B------:R-:W-:Y:S04]  /*f5a0*/  STSM.16.M88.4 [R3+0x200], R8 ;  /* 0x0002000803007844 */ /* 0x000fe80000000200 */
[----:B------:R-:W1:Y:S02]  /*f5b0*/  LDSM.16.MT88.4 R4, [R0+UR40+0x11a00] ;  /* 0x011a00280004783b */ /* 0x000e640008004200 */
[C-C-:B-1----:R-:W-:Y:S02]  /*f5c0*/  PRMT R8, R4.reuse, 0x6420, R5.reuse ;  /* 0x0000642004087816 */ /* 0x142fe40000000005 */
[----:B------:R-:W-:Y:S02]  /*f5d0*/  PRMT R9, R4, 0x7531, R5 ;  /* 0x0000753104097816 */ /* 0x000fe40000000005 */
[----:B------:R-:W-:-:S02]  /*f5e0*/  PRMT R10, R6, 0x6420, R7 ;  /* 0x00006420060a7816 */ /* 0x000fc40000000007 */
        /* <DEDUP_REMOVED lines=79> */
[----:B------:R1:W-:Y:S01]  /*fae0*/  STSM.16.M88.4 [R3+0x7200], R8 ;  /* 0x0072000803007844 */ /* 0x0003e20000000200 */
[----:B------:R-:W-:Y:S01]  /*faf0*/  @!PT LDS RZ, [RZ] ;  /* 0x00000000fffff984 */ /* 0x000fe20000000800 */
[----:B------:R-:W-:Y:S01]  /*fb00*/  @!PT LDS RZ, [RZ] ;  /* 0x00000000fffff984 */ /* 0x000fe20000000800 */
[----:B------:R-:W-:Y:S01]  /*fb10*/  @!PT LDS RZ, [RZ] ;  /* 0x00000000fffff984 */ /* 0x000fe20000000800 */
[----:B------:R-:W-:Y:S01]  /*fb20*/  @!PT LDS RZ, [RZ] ;  /* 0x00000000fffff984 */ /* 0x000fe20000000800 */
[----:B------:R2:W-:Y:S06]  /*fb30*/  MEMBAR.ALL.CTA ;  /* 0x0000000000007992 */ /* 0x0005ec0000008000 */
[----:B--2---:R-:W2:Y:S01]  /*fb40*/  FENCE.VIEW.ASYNC.S ;  /* 0x00000000000073c6 */ /* 0x004ea20000000000 */
[----:B------:R-:W-:Y:S05]  /*fb50*/  @!P1 BRA `(.L_x_79) ;  /* 0x0000000000049947 */ /* 0x000fea0003800000 */
[----:B------:R-:W-:Y:S01]  /*fb60*/  BPT.TRAP 0x1 ;  /* 0x000000040000795c */ /* 0x000fe20000300000 */
.L_x_79:
[----:B-1----:R-:W3:Y:S01]  /*fb70*/  LDL R3, [R1] ;  /* 0x0000000001037983 */ /* 0x002ee20000100800 */
[----:B--2---:R-:W-:Y:S01]  /*fb80*/  SYNCS.ARRIVE.TRANS64.A1T0 RZ, [R12+URZ+0x33450], RZ ;  /* 0x033450ff0cff79a7 */ /* 0x004fe2000810003f */
[----:B------:R-:W1:Y:S02]  /*fb90*/  S2R R0, SR_TID.X ;  /* 0x0000000000007919 */ /* 0x000e640000002100 */
[----:B-1----:R-:W-:Y:S01]  /*fba0*/  LOP3.LUT R0, R0, 0x7f, RZ, 0xc0, !PT ;  /* 0x0000007f00007812 */ /* 0x002fe200078ec0ff */
[----:B------:R-:W-:Y:S03]  /*fbb0*/  BAR.SYNC.DEFER_BLOCKING 0x2, 0x80 ;  /* 0x0082000000007b1d */ /* 0x000fe60000010000 */
[----:B------:R-:W-:-:S13]  /*fbc0*/  ISETP.NE.AND P0, PT, R0, RZ, PT ;  /* 0x000000ff0000720c */ /* 0x000fda0003f05270 */
[----:B------:R-:W-:-:S05]  /*fbd0*/  @!P0 VIADD R0, R12, 0x33480 ;  /* 0x000334800c008836 */ /* 0x000fca0000000000 */
[----:B------:R-:W-:-:S04]  /*fbe0*/  @!P0 PRMT R0, RZ, 0x654, R0 ;  /* 0x00000654ff008816 */ /* 0x000fc80000000000 */
[----:B------:R1:W-:Y:S02]  /*fbf0*/  @!P0 SYNCS.ARRIVE.TRANS64.RED.A1T0 RZ, [R0+URZ], RZ ;  /* 0x000000ff00ff89a7 */ /* 0x0003e4000810043f */
[----:B-1----:R-:W-:Y:S01]  /*fc00*/  IMAD.MOV.U32 R0, RZ, RZ, R14 ;  /* 0x000000ffff007224 */ /* 0x002fe200078e000e */
[C---:B---3--:R-:W-:Y:S01]  /*fc10*/  ISETP.GT.AND P0, PT, R2.reuse, R3, PT ;  /* 0x000000030200720c */ /* 0x048fe20003f04270 */
[----:B------:R-:W-:Y:S02]  /*fc20*/  VIADD R2, R2, 0xffffffff ;  /* 0xffffffff02027836 */ /* 0x000fe40000000000 */
[----:B------:R-:W-:-:S10]  /*fc30*/  IMAD.MOV.U32 R3, RZ, RZ, R13 ;  /* 0x000000ffff037224 */ /* 0x000fd400078e000d */
[----:B------:R-:W-:Y:S05]  /*fc40*/  @P0 BRA `(.L_x_80) ;  /* 0xffffffec00800947 */ /* 0x000fea000383ffff */
[----:B------:R-:W-:Y:S05]  /*fc50*/  BRA `(.L_x_81) ;  /* 0x0000000000047947 */ /* 0x000fea0003800000 */
.L_x_59:
[----:B------:R-:W-:-:S07]  /*fc60*/  IMAD.MOV.U32 R13, RZ, RZ, RZ ;  /* 0x000000ffff0d7224 */ /* 0x000fce00078e00ff */
.L_x_81:
[----:B------:R-:W0:Y:S02]  /*fc70*/  LDL R2, [R1+0x10] ;  /* 0x0000100001027983 */ /* 0x000e240000100800 */
[----:B0-----:R-:W-:-:S04]  /*fc80*/  LOP3.LUT R0, R2, 0x1, RZ, 0xfc, !PT ;  /* 0x0000000102007812 */ /* 0x001fc800078efcff */
[----:B------:R-:W-:-:S13]  /*fc90*/  ISETP.NE.AND P0, PT, R0, 0x3, PT ;  /* 0x000000030000780c */ /* 0x000fda0003f05270 */
[----:B------:R-:W-:Y:S05]  /*fca0*/  @!P0 BRA `(.L_x_82) ;  /* 0x0000000000048947 */ /* 0x000fea0003800000 */
[----:B------:R-:W-:Y:S01]  /*fcb0*/  BPT.TRAP 0x1 ;  /* 0x000000040000795c */ /* 0x000fe20000300000 */
.L_x_82:
[----:B------:R-:W-:Y:S01]  /*fcc0*/  LOP3.LUT R0, R14, 0x1, RZ, 0x3c, !PT ;  /* 0x000000010e007812 */ /* 0x000fe200078e3cff */
[----:B------:R-:W-:Y:S01]  /*fcd0*/  BSSY B0, `(.L_x_83) ;  /* 0x0000007000007945 */ /* 0x000fe20003800000 */
[----:B------:R-:W-:Y:S02]  /*fce0*/  LEA R3, R13, UR40, 0x3 ;  /* 0x000000280d037c11 */ /* 0x000fe4000f8e18ff */
[----:B------:R-:W-:Y:S02]  /*fcf0*/  SHF.L.U32 R0, R0, 0x1f, RZ ;  /* 0x0000001f00007819 */ /* 0x000fe400000006ff */
[----:B------:R-:W-:Y:S02]  /*fd00*/  LOP3.LUT R2, R2, 0x2, RZ, 0xfc, !PT ;  /* 0x0000000202027812 */ /* 0x000fe400078efcff */
[----:B------:R-:W0:Y:S02]  /*fd10*/  SYNCS.PHASECHK.TRANS64.TRYWAIT P0, [R3+URZ+0x33470], R0 ;  /* 0x03347000030075a7 */ /* 0x000e24000800017f */
[----:B------:R-:W-:Y:S01]  /*fd20*/  ISETP.NE.AND P1, PT, R2, 0x3, PT ;  /* 0x000000030200780c */ /* 0x000fe20003f25270 */
[----:B0-----:R-:W-:-:S12]  /*fd30*/  @!P0 BRA `(.L_x_84) ;  /* 0x0000001400688947 */ /* 0x001fd80003800000 */
.L_x_121:
[----:B------:R-:W-:Y:S05]  /*fd40*/  BSYNC B0 ;  /* 0x0000000000007941 */ /* 0x000fea0003800000 */
.L_x_83:
[----:B------:R-:W-:Y:S05]  /*fd50*/  @!P1 BRA `(.L_x_85) ;  /* 0x0000000000049947 */ /* 0x000fea0003800000 */
[----:B------:R-:W-:Y:S01]  /*fd60*/  BPT.TRAP 0x1 ;  /* 0x000000040000795c */ /* 0x000fe20000300000 */
.L_x_85:
[----:B0-----:R-:W-:-:S04]  /*fd70*/  SHF.L.U32 R0, R14, 0x1f, RZ ;  /* 0x0000001f0e007819 */ /* 0x001fc800000006ff */
[----:B------:R-:W0:Y:S02]  /*fd80*/  SYNCS.PHASECHK.TRANS64.TRYWAIT P0, [R3+URZ+0x33460], R0 ;  /* 0x03346000030075a7 */ /* 0x000e24000800017f */
[----:B0-----:R-:W-:Y:S05]  /*fd90*/  @!P0 BRA `(.L_x_86) ;  /* 0x0000001400648947 */ /* 0x001fea0003800000 */
.L_x_122:
[----:B------:R-:W2:Y:S04]  /*fda0*/  LDL.LU R2, [R1+0x8] ;  /* 0x0000080001027983 */ /* 0x000ea80000300800 */
[----:B------:R-:W3:Y:S01]  /*fdb0*/  LDL.LU R8, [R1+0xc] ;  /* 0x00000c0001087983 */ /* 0x000ee20000300800 */
[----:B0-----:R-:W-:Y:S01]  /*fdc0*/  IMAD R0, R13, 0x7800, RZ ;  /* 0x000078000d007824 */ /* 0x001fe200078e02ff */
[----:B------:R-:W-:Y:S05]  /*fdd0*/  WARPSYNC.ALL ;  /* 0x0000000000007948 */ /* 0x000fea0003800000 */
[----:B--2---:R-:W-:-:S02]  /*fde0*/  LOP3.LUT R2, R0, R2, RZ, 0xfc, !PT ;  /* 0x0000000200027212 */ /* 0x004fc400078efcff */
[----:B---3--:R-:W-:-:S03]  /*fdf0*/  LOP3.LUT R0, R0, R8, RZ, 0xfc, !PT ;  /* 0x0000000800007212 */ /* 0x008fc600078efcff */
[----:B------:R-:W0:Y:S02]  /*fe00*/  LDSM.16.MT88.4 R4, [R2+UR40+0xf200] ;  /* 0x00f200280204783b */ /* 0x000e240008004200 */
[----:B------:R-:W-:Y:S01]  /*fe10*/  VIADD R0, R0, UR40 ;  /* 0x0000002800007c36 */ /* 0x000fe20008000000 */
[C-C-:B0-----:R-:W-:Y:S02]  /*fe20*/  PRMT R16, R4.reuse, 0x6420, R5.reuse ;  /* 0x0000642004107816 */ /* 0x141fe40000000005 */
[----:B------:R-:W-:Y:S02]  /*fe30*/  PRMT R17, R4, 0x7531, R5 ;  /* 0x0000753104117816 */ /* 0x000fe40000000005 */
[C-C-:B------:R-:W-:Y:S02]  /*fe40*/  PRMT R18, R6.reuse, 0x6420, R7.reuse ;  /* 0x0000642006127816 */ /* 0x140fe40000000007 */
[----:B------:R-:W-:-:S05]  /*fe50*/  PRMT R19, R6, 0x7531, R7 ;  /* 0x0000753106137816 */ /* 0x000fca0000000007 */
[----:B------:R-:W-:Y:S04]  /*fe60*/  STSM.16.M88.4 [R0+0x200], R16 ;  /* 0x0002001000007844 */ /* 0x000fe80000000200 */
[----:B------:R-:W0:Y:S02]  /*fe70*/  LDSM.16.MT88.4 R4, [R2+UR40+0x11a00] ;  /* 0x011a00280204783b */ /* 0x000e240008004200 */
[C-C-:B0-----:R-:W-:Y:S02]  /*fe80*/  PRMT R8, R4.reuse, 0x6420, R5.reuse ;  /* 0x0000642004087816 */ /* 0x141fe40000000005 */
[----:B------:R-:W-:Y:S02]  /*fe90*/  PRMT R9, R4, 0x7531, R5 ;  /* 0x0000753104097816 */ /* 0x000fe40000000005 */
[----:B------:R-:W-:-:S02]  /*fea0*/  PRMT R10, R6, 0x6420, R7 ;  /* 0x00006420060a7816 */ /* 0x000fc40000000007 */
        /* <DEDUP_REMOVED lines=85> */
[----:B-1----:R-:W1:Y:S01]  /*10400*/  FENCE.VIEW.ASYNC.S ;  /* 0x00000000000073c6 */ /* 0x002e620000000000 */
[----:B------:R-:W-:Y:S05]  /*10410*/  @!P1 BRA `(.L_x_87) ;  /* 0x0000000000049947 */ /* 0x000fea0003800000 */
[----:B------:R-:W-:Y:S01]  /*10420*/  BPT.TRAP 0x1 ;  /* 0x000000040000795c */ /* 0x000fe20000300000 */
.L_x_87:
[----:B0-----:R-:W0:Y:S01]  /*10430*/  S2R R0, SR_TID.X ;  /* 0x0000000000007919 */ /* 0x001e220000002100 */
[----:B-1----:R-:W-:Y:S01]  /*10440*/  SYNCS.ARRIVE.TRANS64.A1T0 RZ, [R3+URZ+0x33450], RZ ;  /* 0x033450ff03ff79a7 */ /* 0x002fe2000810003f */
[----:B------:R-:W-:Y:S01]  /*10450*/  IMAD.MOV.U32 R2, RZ, RZ, RZ ;  /* 0x000000ffff027224 */ /* 0x000fe200078e00ff */
[----:B0-----:R-:W-:Y:S01]  /*10460*/  LOP3.LUT R0, R0, 0x7f, RZ, 0xc0, !PT ;  /* 0x0000007f00007812 */ /* 0x001fe200078ec0ff */
[----:B------:R-:W-:Y:S03]  /*10470*/  BAR.SYNC.DEFER_BLOCKING 0x2, 0x80 ;  /* 0x0082000000007b1d */ /* 0x000fe60000010000 */
[----:B------:R-:W-:-:S13]  /*10480*/  ISETP.NE.AND P0, PT, R0, RZ, PT ;  /* 0x000000ff0000720c */ /* 0x000fda0003f05270 */
[----:B------:R-:W-:-:S05]  /*10490*/  @!P0 VIADD R0, R3, 0x33480 ;  /* 0x0003348003008836 */ /* 0x000fca0000000000 */
[----:B------:R-:W-:-:S04]  /*104a0*/  @!P0 PRMT R0, RZ, 0x654, R0 ;  /* 0x00000654ff008816 */ /* 0x000fc80000000000 */
[----:B------:R0:W-:Y:S02]  /*104b0*/  @!P0 SYNCS.ARRIVE.TRANS64.RED.A1T0 RZ, [R0+URZ], RZ ;  /* 0x000000ff00ff89a7 */ /* 0x0001e4000810043f */
[----:B0-----:R-:W-:-:S05]  /*104c0*/  VIADD R0, R13, 0x1 ;  /* 0x000000010d007836 */ /* 0x001fca0000000000 */
[----:B------:R-:W-:-:S04]  /*104d0*/  ISETP.NE.AND P0, PT, R0, 0x2, PT ;  /* 0x000000020000780c */ /* 0x000fc80003f05270 */
[----:B------:R-:W-:Y:S02]  /*104e0*/  SEL R3, RZ, 0x1, P0 ;  /* 0x00000001ff037807 */ /* 0x000fe40000000000 */
[----:B------:R-:W-:Y:S02]  /*104f0*/  SEL R0, R0, RZ, P0 ;  /* 0x000000ff00007207 */ /* 0x000fe40000000000 */
[----:B------:R-:W-:-:S07]  /*10500*/  LOP3.LUT R14, R14, R3, RZ, 0x3c, !PT ;  /* 0x000000030e0e7212 */ /* 0x000fce00078e3cff */
.L_x_40:
[----:B------:R-:W0:Y:S01]  /*10510*/  S2R R4, SR_CgaCtaId ;  /* 0x0000000000047919 */ /* 0x000e220000008800 */
[----:B------:R-:W-:Y:S02]  /*10520*/  MOV R3, 0x400 ;  /* 0x0000040000037802 */ /* 0x000fe40000000f00 */
[----:B------:R-:W-:Y:S02]  /*10530*/  SHF.L.U32 R2, R2, 0x1f, RZ ;  /* 0x0000001f02027819 */ /* 0x000fe400000006ff */
[----:B0-----:R-:W-:-:S04]  /*10540*/  LEA R9, R4, R3, 0x18 ;  /* 0x0000000304097211 */ /* 0x001fc800078ec0ff */
[----:B------:R-:W0:Y:S02]  /*10550*/  SYNCS.PHASECHK.TRANS64.TRYWAIT P0, [R9+URZ+0x33420], R2 ;  /* 0x03342002090075a7 */ /* 0x000e24000800017f */
[----:B0-----:R-:W-:Y:S05]  /*10560*/  @!P0 BRA `(.L_x_88) ;  /* 0x0000000c00848947 */ /* 0x001fea0003800000 */
.L_x_123:
[----:B------:R-:W1:Y:S02]  /*10570*/  S2R R3, SR_TID.X ;  /* 0x0000000000037919 */ /* 0x000e640000002100 */
[----:B-1----:R-:W-:-:S04]  /*10580*/  SHF.R.U32.HI R3, RZ, 0x5, R3 ;  /* 0x00000005ff037819 */ /* 0x002fc80000011603 */
[----:B------:R-:W-:-:S05]  /*10590*/  LOP3.LUT R3, R3, 0x3, RZ, 0xc0, !PT ;  /* 0x0000000303037812 */ /* 0x000fca00078ec0ff */
[----:B0-----:R-:W0:Y:S02]  /*105a0*/  SHFL.IDX PT, R2, R3, RZ, 0x1f ;  /* 0x00001fff03027589 */ /* 0x001e2400000e0000 */
[----:B0-----:R-:W-:-:S13]  /*105b0*/  ISETP.NE.AND P0, PT, R2, RZ, PT ;  /* 0x000000ff0200720c */ /* 0x001fda0003f05270 */
[----:B------:R-:W-:Y:S05]  /*105c0*/  @P0 BRA `(.L_x_10) ;  /* 0x00000000009c0947 */ /* 0x000fea0003800000 */
[----:B------:R-:W-:-:S13]  /*105d0*/  ELECT P0, URZ, PT ;  /* 0x00000000003f782f */ /* 0x000fda0003800000 */
[----:B------:R-:W-:Y:S05]  /*105e0*/  @!P0 BRA `(.L_x_10) ;  /* 0x0000000000948947 */ /* 0x000fea0003800000 */
[----:B------:R-:W2:Y:S02]  /*105f0*/  LDL.LU R3, [R1+0x10] ;  /* 0x0000100001037983 */ /* 0x000ea40000300800 */
[----:B--2---:R-:W-:-:S04]  /*10600*/  LOP3.LUT R2, R3, 0x2, RZ, 0xfc, !PT ;  /* 0x0000000203027812 */ /* 0x004fc800078efcff */
[----:B------:R-:W-:-:S13]  /*10610*/  ISETP.NE.AND P0, PT, R2, 0x3, PT ;  /* 0x000000030200780c */ /* 0x000fda0003f05270 */
[----:B------:R-:W-:Y:S05]  /*10620*/  @!P0 BRA `(.L_x_89) ;  /* 0x0000000000048947 */ /* 0x000fea0003800000 */
[----:B------:R-:W-:Y:S01]  /*10630*/  BPT.TRAP 0x1 ;  /* 0x000000040000795c */ /* 0x000fe20000300000 */
.L_x_89:
[----:B------:R-:W-:Y:S01]  /*10640*/  VIADD R7, R9, 0x33440 ;  /* 0x0003344009077836 */ /* 0x000fe20000000000 */
[----:B------:R-:W-:Y:S01]  /*10650*/  SHF.L.U32 R4, R14, 0x1f, RZ ;  /* 0x0000001f0e047819 */ /* 0x000fe200000006ff */
[C---:B------:R-:W-:Y:S02]  /*10660*/  VIADD R2, R0.reuse, 0x1 ;  /* 0x0000000100027836 */ /* 0x040fe40000000000 */
[----:B------:R-:W-:-:S03]  /*10670*/  IMAD R5, R0, 0x8, R7 ;  /* 0x0000000800057824 */ /* 0x000fc600078e0207 */
[----:B------:R-:W-:Y:S01]  /*10680*/  ISETP.NE.AND P2, PT, R2, 0x2, PT ;  /* 0x000000020200780c */ /* 0x000fe20003f45270 */
[----:B------:R-:W0:Y:S03]  /*10690*/  SYNCS.PHASECHK.TRANS64.TRYWAIT P1, [R5+URZ], R4 ;  /* 0x00000004050075a7 */ /* 0x000e26000802017f */
[----:B------:R-:W-:-:S04]  /*106a0*/  SEL R3, RZ, 0x1, P2 ;  /* 0x00000001ff037807 */ /* 0x000fc80001000000 */
[----:B------:R-:W-:Y:S02]  /*106b0*/  LOP3.LUT R14, R14, R3, RZ, 0x3c, !PT ;  /* 0x000000030e0e7212 */ /* 0x000fe400078e3cff */
[----:B------:R-:W-:Y:S02]  /*106c0*/  SEL R3, R2, RZ, P2 ;  /* 0x000000ff02037207 */ /* 0x000fe40001000000 */
[----:B------:R-:W-:-:S03]  /*106d0*/  SHF.L.U32 R2, R14, 0x1f, RZ ;  /* 0x0000001f0e027819 */ /* 0x000fc600000006ff */
[----:B------:R-:W-:Y:S01]  /*106e0*/  IMAD R7, R3, 0x8, R7 ;  /* 0x0000000803077824 */ /* 0x000fe200078e0207 */
[----:B0-----:R-:W-:Y:S06]  /*106f0*/  @!P1 BRA `(.L_x_90) ;  /* 0x0000000c00349947 */ /* 0x001fec0003800000 */
.L_x_124:
[----:B------:R-:W1:Y:S02]  /*10700*/  SYNCS.PHASECHK.TRANS64.TRYWAIT P1, [R7+URZ], R2 ;  /* 0x00000002070075a7 */ /* 0x000e64000802017f */
[----:B-1----:R-:W-:Y:S05]  /*10710*/  @!P1 BRA `(.L_x_91) ;  /* 0x0000000c00409947 */ /* 0x002fea0003800000 */
.L_x_125:
[----:B------:R-:W-:Y:S05]  /*10720*/  @!P0 BRA `(.L_x_92) ;  /* 0x0000000000048947 */ /* 0x000fea0003800000 */
[----:B------:R-:W-:Y:S01]  /*10730*/  BPT.TRAP 0x1 ;  /* 0x000000040000795c */ /* 0x000fe20000300000 */
.L_x_92:
[----:B0-----:R-:W-:-:S04]  /*10740*/  IMAD R5, R0, 0x8, R9 ;  /* 0x0000000800057824 */ /* 0x001fc800078e0209 */
[----:B------:R-:W0:Y:S02]  /*10750*/  SYNCS.PHASECHK.TRANS64.TRYWAIT P1, [R5+URZ+0x33460], R4 ;  /* 0x03346004050075a7 */ /* 0x000e24000802017f */
[----:B0-----:R-:W-:Y:S05]  /*10760*/  @!P1 BRA `(.L_x_93) ;  /* 0x0000000c00409947 */ /* 0x001fea0003800000 */
.L_x_126:
[----:B------:R-:W-:Y:S05]  /*10770*/  @!P0 BRA `(.L_x_94) ;  /* 0x0000000000048947 */ /* 0x000fea0003800000 */
[----:B------:R-:W-:Y:S01]  /*10780*/  BPT.TRAP 0x1 ;  /* 0x000000040000795c */ /* 0x000fe20000300000 */
.L_x_94:
[----:B------:R-:W-:-:S04]  /*10790*/  IMAD R3, R3, 0x8, R9 ;  /* 0x0000000803037824 */ /* 0x000fc800078e0209 */
[----:B------:R-:W2:Y:S02]  /*107a0*/  SYNCS.PHASECHK.TRANS64.TRYWAIT P1, [R3+URZ+0x33460], R2 ;  /* 0x03346002030075a7 */ /* 0x000ea4000802017f */
[----:B--2---:R-:W-:Y:S05]  /*107b0*/  @!P1 BRA `(.L_x_95) ;  /* 0x0000000c00409947 */ /* 0x004fea0003800000 */
.L_x_127:
[----:B------:R-:W-:Y:S05]  /*107c0*/  @!P0 BRA `(.L_x_96) ;  /* 0x0000000000048947 */ /* 0x000fea0003800000 */
[----:B------:R-:W-:Y:S01]  /*107d0*/  BPT.TRAP 0x1 ;  /* 0x000000040000795c */ /* 0x000fe20000300000 */
.L_x_96:
[----:B------:R-:W3:Y:S02]  /*107e0*/  SYNCS.PHASECHK.TRANS64.TRYWAIT P0, [R5+URZ+0x33480], R4 ;  /* 0x03348004050075a7 */ /* 0x000ee4000800017f */
[----:B---3--:R-:W-:Y:S05]  /*107f0*/  @!P0 BRA `(.L_x_97) ;  /* 0x0000000c00448947 */ /* 0x008fea0003800000 */
.L_x_98:
[----:B----4-:R4:W0:Y:S02]  /*10800*/  SYNCS.PHASECHK.TRANS64.TRYWAIT P0, [R3+URZ+0x33480], R2 ;  /* 0x03348002030075a7 */ /* 0x010824000800017f */
[----:B0-----:R-:W-:Y:S05]  /*10810*/  @!P0 NANOSLEEP.SYNCS 0x989680 ;  /* 0x009896800000895d */ /* 0x001fea0003900000 */
[----:B------:R-:W0:Y:S02]  /*10820*/  @!P0 SYNCS.PHASECHK.TRANS64 P0, [R3+URZ+0x33480], R2 ;  /* 0x03348002030085a7 */ /* 0x000e24000800007f */
[----:B0-----:R-:W-:Y:S05]  /*10830*/  @!P0 BRA `(.L_x_98) ;  /* 0xfffffffc00f08947 */ /* 0x001fea000383ffff */
.L_x_10:
[----:B------:R-:W-:Y:S05]  /*10840*/  BSYNC B6 ;  /* 0x0000000000067941 */ /* 0x000fea0003800000 */
.L_x_7:
[----:B------:R-:W-:Y:S05]  /*10850*/  EXIT ;  /* 0x000000000000794d */ /* 0x000fea0003800000 */
.L_x_14:
[----:B0-----:R-:W-:-:S04]  /*10860*/  IMAD.U32 R3, RZ, RZ, UR40 ;  /* 0x00000028ff037e24 */ /* 0x001fc8000f8e00ff */
[----:B------:R0:W1:Y:S03]  /*10870*/  SYNCS.PHASECHK.TRANS64.TRYWAIT P1, [R3+URZ+0x33400], R6 ;  /* 0x03340006030075a7 */ /* 0x000066000802017f */
[----:B-1----:R-:W-:Y:S05]  /*10880*/  @!P1 NANOSLEEP.SYNCS 0x989680 ;  /* 0x009896800000995d */ /* 0x002fea0003900000 */
[----:B------:R-:W1:Y:S02]  /*10890*/  @!P1 SYNCS.PHASECHK.TRANS64 P1, [R3+URZ+0x33400], R6 ;  /* 0x03340006030095a7 */ /* 0x000e64000802007f */
[----:B-1----:R-:W-:Y:S05]  /*108a0*/  @!P1 BRA `(.L_x_14) ;  /* 0xfffffffc00ec9947 */ /* 0x002fea000383ffff */
[----:B------:R-:W-:Y:S05]  /*108b0*/  BRA `(.L_x_99) ;  /* 0xffffff0c00707947 */ /* 0x000fea000383ffff */
.L_x_18:
[----:B0-----:R-:W-:-:S04]  /*108c0*/  IMAD.U32 R3, RZ, RZ, UR40 ;  /* 0x00000028ff037e24 */ /* 0x001fc8000f8e00ff */
[----:B------:R0:W2:Y:S03]  /*108d0*/  SYNCS.PHASECHK.TRANS64.TRYWAIT P2, [R3+URZ+0x33430], R6 ;  /* 0x03343006030075a7 */ /* 0x0000a6000804017f */
[----:B--2---:R-:W-:Y:S05]  /*108e0*/  @!P2 NANOSLEEP.SYNCS 0x989680 ;  /* 0x009896800000a95d */ /* 0x004fea0003900000 */
[----:B------:R-:W2:Y:S02]  /*108f0*/  @!P2 SYNCS.PHASECHK.TRANS64 P2, [R3+URZ+0x33430], R6 ;  /* 0x033430060300a5a7 */ /* 0x000ea4000804007f */
[----:B--2---:R-:W-:Y:S05]  /*10900*/  @!P2 BRA `(.L_x_18) ;  /* 0xfffffffc00eca947 */ /* 0x004fea000383ffff */
[----:B------:R-:W-:Y:S05]  /*10910*/  BRA `(.L_x_17) ;  /* 0xffffff0c00887947 */ /* 0x000fea000383ffff */
.L_x_23:
[----:B-1----:R-:W-:-:S04]  /*10920*/  IMAD.U32 R12, RZ, RZ, UR4 ;  /* 0x00000004ff0c7e24 */ /* 0x002fc8000f8e00ff */
[----:B------:R1:W2:Y:S03]  /*10930*/  SYNCS.PHASECHK.TRANS64.TRYWAIT P2, [R12+URZ+0x33430], R11 ;  /* 0x0334300b0c0075a7 */ /* 0x0002a6000804017f */
[----:B--2---:R-:W-:Y:S05]  /*10940*/  @!P2 NANOSLEEP.SYNCS 0x989680 ;  /* 0x009896800000a95d */ /* 0x004fea0003900000 */
[----:B------:R-:W2:Y:S02]  /*10950*/  @!P2 SYNCS.PHASECHK.TRANS64 P2, [R12+URZ+0x33430], R11 ;  /* 0x0334300b0c00a5a7 */ /* 0x000ea4000804007f */
[----:B--2---:R-:W-:Y:S05]  /*10960*/  @!P2 BRA `(.L_x_23) ;  /* 0xfffffffc00eca947 */ /* 0x004fea000383ffff */
[----:B------:R-:W-:Y:S05]  /*10970*/  BRA `(.L_x_20) ;  /* 0xffffff4c009c7947 */ /* 0x000fea000383ffff */
.L_x_27:
[----:B-1----:R-:W-:-:S04]  /*10980*/  IMAD.U32 R11, RZ, RZ, UR4 ;  /* 0x00000004ff0b7e24 */ /* 0x002fc8000f8e00ff */
[----:B------:R1:W2:Y:S03]  /*10990*/  SYNCS.PHASECHK.TRANS64.TRYWAIT P2, [R11+URZ+0x33450], R10 ;  /* 0x0334500a0b0075a7 */ /* 0x0002a6000804017f */
[----:B--2---:R-:W-:Y:S05]  /*109a0*/  @!P2 NANOSLEEP.SYNCS 0x989680 ;  /* 0x009896800000a95d */ /* 0x004fea0003900000 */
[----:B------:R-:W2:Y:S02]  /*109b0*/  @!P2 SYNCS.PHASECHK.TRANS64 P2, [R11+URZ+0x33450], R10 ;  /* 0x0334500a0b00a5a7 */ /* 0x000ea4000804007f */
[----:B--2---:R-:W-:Y:S05]  /*109c0*/  @!P2 BRA `(.L_x_27) ;  /* 0xfffffffc00eca947 */ /* 0x004fea000383ffff */
[----:B------:R-:W-:Y:S05]  /*109d0*/  BRA `(.L_x_24) ;  /* 0xffffff5800c07947 */ /* 0x000fea000383ffff */
.L_x_33:
[----:B-1----:R-:W-:-:S04]  /*109e0*/  IMAD.U32 R0, RZ, RZ, UR5 ;  /* 0x00000005ff007e24 */ /* 0x002fc8000f8e00ff */
[----:B------:R1:W2:Y:S03]  /*109f0*/  SYNCS.PHASECHK.TRANS64.TRYWAIT P1, [R0+URZ+0x33450], R5 ;  /* 0x03345005000075a7 */ /* 0x0002a6000802017f */
[----:B--2---:R-:W-:Y:S05]  /*10a00*/  @!P1 NANOSLEEP.SYNCS 0x989680 ;  /* 0x009896800000995d */ /* 0x004fea0003900000 */
[----:B------:R-:W2:Y:S02]  /*10a10*/  @!P1 SYNCS.PHASECHK.TRANS64 P1, [R0+URZ+0x33450], R5 ;  /* 0x03345005000095a7 */ /* 0x000ea4000802007f */
[----:B--2---:R-:W-:Y:S05]  /*10a20*/  @!P1 BRA `(.L_x_33) ;  /* 0xfffffffc00ec9947 */ /* 0x004fea000383ffff */
[----:B------:R-:W-:Y:S05]  /*10a30*/  BRA `(.L_x_32) ;  /* 0xffffff84008c7947 */ /* 0x000fea000383ffff */
.L_x_46:
[----:B------:R-:W-:Y:S02]  /*10a40*/  IMAD.MOV.U32 R13, RZ, RZ, R6 ;  /* 0x000000ffff0d7224 */ /* 0x000fe400078e0006 */
[----:B------:R-:W-:Y:S02]  /*10a50*/  IMAD.MOV.U32 R12, RZ, RZ, RZ ;  /* 0x000000ffff0c7224 */ /* 0x000fe400078e00ff */
[----:B------:R-:W-:Y:S02]  /*10a60*/  IMAD.MOV.U32 R11, RZ, RZ, 0x1f ;  /* 0x0000001fff0b7424 */ /* 0x000fe400078e00ff */
[----:B------:R-:W-:-:S07]  /*10a70*/  IMAD.MOV.U32 R15, RZ, RZ, -0x1 ;  /* 0xffffffffff0f7424 */ /* 0x000fce00078e00ff */
[----:B0-----:R-:W-:Y:S05]  /*10a80*/  WARPSYNC.COLLECTIVE R15, `(.L_x_100) ;  /* 0x000000000f087348 */ /* 0x001fea0003c00000 */
[----:B------:R1:W2:Y:S02]  /*10a90*/  SHFL.IDX P6, R14, R13, R12, R11 ;  /* 0x0000000c0d0e7389 */ /* 0x0002a400000c000b */
[----:B012---:R-:W-:Y:S01]  /*10aa0*/  ENDCOLLECTIVE ;  /* 0x000000000000791b */ /* 0x007fe20003800000 */
.L_x_100:
[----:B------:R-:W-:Y:S05]  /*10ab0*/  BRA `(.L_x_101) ;  /* 0xffffffcc00b47947 */ /* 0x000fea000383ffff */
.L_x_48:
[----:B------:R-:W-:Y:S01]  /*10ac0*/  BSSY B0, `(.L_x_102) ;  /* 0x0000006000007945 */ /* 0x000fe20003800000 */
[----:B------:R-:W-:-:S07]  /*10ad0*/  IMAD.MOV.U32 R15, RZ, RZ, -0x1 ;  /* 0xffffffffff0f7424 */ /* 0x000fce00078e00ff */
[----:B-1----:R-:W-:Y:S05]  /*10ae0*/  WARPSYNC.COLLECTIVE R15, `(.L_x_103) ;  /* 0x000000000f0c7348 */ /* 0x002fea0003c00000 */
[----:B------:R-:W-:Y:S02]  /*10af0*/  ELECT P6, UR62, PT ;  /* 0x00000000003e782f */ /* 0x000fe400038c0000 */
[----:B------:R-:W-:Y:S01]  /*10b00*/  MOV R14, UR62 ;  /* 0x0000003e000e7c02 */ /* 0x000fe20008000f00 */
[----:B-1----:R-:W-:Y:S10]  /*10b10*/  ENDCOLLECTIVE ;  /* 0x000000000000791b */ /* 0x002ff40003800000 */
.L_x_103:
[----:B------:R-:W-:Y:S05]  /*10b20*/  BSYNC B0 ;  /* 0x0000000000007941 */ /* 0x000fea0003800000 */
.L_x_102:
[----:B------:R-:W-:Y:S05]  /*10b30*/  BRA `(.L_x_104) ;  /* 0xffffffcc00b87947 */ /* 0x000fea000383ffff */
.L_x_50:
[----:B0-----:R-:W-:-:S04]  /*10b40*/  IMAD.U32 R3, RZ, RZ, UR40 ;  /* 0x00000028ff037e24 */ /* 0x001fc8000f8e00ff */
[----:B------:R0:W2:Y:S03]  /*10b50*/  SYNCS.PHASECHK.TRANS64.TRYWAIT P0, [R3+URZ+0x33480], R2 ;  /* 0x03348002030075a7 */ /* 0x0000a6000800017f */
[----:B--2---:R-:W-:Y:S05]  /*10b60*/  @!P0 NANOSLEEP.SYNCS 0x989680 ;  /* 0x009896800000895d */ /* 0x004fea0003900000 */
[----:B------:R-:W2:Y:S02]  /*10b70*/  @!P0 SYNCS.PHASECHK.TRANS64 P0, [R3+URZ+0x33480], R2 ;  /* 0x03348002030085a7 */ /* 0x000ea4000800007f */
[----:B--2---:R-:W-:Y:S05]  /*10b80*/  @!P0 BRA `(.L_x_50) ;  /* 0xfffffffc00ec8947 */ /* 0x004fea000383ffff */
[----:B------:R-:W-:Y:S05]  /*10b90*/  BRA `(.L_x_105) ;  /* 0xffffffd000047947 */ /* 0x000fea000383ffff */
.L_x_52:
[----:B0-----:R-:W-:-:S04]  /*10ba0*/  IMAD.U32 R3, RZ, RZ, UR40 ;  /* 0x00000028ff037e24 */ /* 0x001fc8000f8e00ff */
[----:B------:R0:W2:Y:S03]  /*10bb0*/  SYNCS.PHASECHK.TRANS64.TRYWAIT P0, [R3+URZ+0x33440], R2 ;  /* 0x03344002030075a7 */ /* 0x0000a6000800017f */
[----:B--2---:R-:W-:Y:S05]  /*10bc0*/  @!P0 NANOSLEEP.SYNCS 0x989680 ;  /* 0x009896800000895d */ /* 0x004fea0003900000 */
[----:B------:R-:W2:Y:S02]  /*10bd0*/  @!P0 SYNCS.PHASECHK.TRANS64 P0, [R3+URZ+0x33440], R2 ;  /* 0x03344002030085a7 */ /* 0x000ea4000800007f */
[----:B--2---:R-:W-:Y:S05]  /*10be0*/  @!P0 BRA `(.L_x_52) ;  /* 0xfffffffc00ec8947 */ /* 0x004fea000383ffff */
[----:B------:R-:W-:Y:S05]  /*10bf0*/  BRA `(.L_x_106) ;  /* 0xffffffd000787947 */ /* 0x000fea000383ffff */
.L_x_55:
[----:B------:R-:W-:Y:S02]  /*10c00*/  IMAD.MOV.U32 R13, RZ, RZ, R5 ;  /* 0x000000ffff0d7224 */ /* 0x000fe400078e0005 */
[----:B------:R-:W-:Y:S02]  /*10c10*/  IMAD.MOV.U32 R12, RZ, RZ, RZ ;  /* 0x000000ffff0c7224 */ /* 0x000fe400078e00ff */
[----:B------:R-:W-:Y:S02]  /*10c20*/  IMAD.MOV.U32 R11, RZ, RZ, 0x1c1f ;  /* 0x00001c1fff0b7424 */ /* 0x000fe400078e00ff */
[----:B------:R-:W-:Y:S02]  /*10c30*/  IMAD.MOV.U32 R15, RZ, RZ, -0x1 ;  /* 0xffffffffff0f7424 */ /* 0x000fe400078e00ff */
[----:B------:R-:W-:-:S07]  /*10c40*/  IMAD R7, R10, 0x80, R7 ;  /* 0x000000800a077824 */ /* 0x000fce00078e0207 */
[----:B------:R-:W-:Y:S05]  /*10c50*/  WARPSYNC.COLLECTIVE R15, `(.L_x_107) ;  /* 0x000000000f087348 */ /* 0x000fea0003c00000 */
[----:B------:R0:W1:Y:S02]  /*10c60*/  SHFL.IDX P6, R14, R13, R12, R11 ;  /* 0x0000000c0d0e7389 */ /* 0x00006400000c000b */
[----:B01----:R-:W-:Y:S01]  /*10c70*/  ENDCOLLECTIVE ;  /* 0x000000000000791b */ /* 0x003fe20003800000 */
.L_x_107:
[----:B------:R-:W-:Y:S02]  /*10c80*/  IMAD.MOV.U32 R13, RZ, RZ, R6 ;  /* 0x000000ffff0d7224 */ /* 0x000fe400078e0006 */
[----:B------:R-:W-:-:S07]  /*10c90*/  IMAD.MOV.U32 R2, RZ, RZ, R14 ;  /* 0x000000ffff027224 */ /* 0x000fce00078e000e */
[----:B------:R-:W-:Y:S05]  /*10ca0*/  WARPSYNC.COLLECTIVE R15, `(.L_x_108) ;  /* 0x000000000f087348 */ /* 0x000fea0003c00000 */
[----:B------:R0:W1:Y:S02]  /*10cb0*/  SHFL.IDX P6, R14, R13, R12, R11 ;  /* 0x0000000c0d0e7389 */ /* 0x00006400000c000b */
[----:B01----:R-:W-:Y:S01]  /*10cc0*/  ENDCOLLECTIVE ;  /* 0x000000000000791b */ /* 0x003fe20003800000 */
.L_x_108:
[----:B------:R-:W-:Y:S02]  /*10cd0*/  ULDC UR4, c[0x0][0x288] ;  /* 0x0000a20000047ab9 */ /* 0x000fe40000000800 */
[----:B------:R-:W-:-:S05]  /*10ce0*/  IMAD R4, R9, UR4, RZ ;  /* 0x0000000409047c24 */ /* 0x000fca000f8e02ff */
[C---:B------:R-:W-:Y:S01]  /*10cf0*/  ISETP.GE.AND P4, PT, R7.reuse, R4, PT ;  /* 0x000000040700720c */ /* 0x040fe20003f86270 */
[----:B------:R-:W-:Y:S02]  /*10d00*/  VIADD R11, R7, 0x20 ;  /* 0x00000020070b7836 */ /* 0x000fe40000000000 */
[----:B------:R-:W-:Y:S02]  /*10d10*/  IMAD.MOV.U32 R13, RZ, RZ, R5 ;  /* 0x000000ffff0d7224 */ /* 0x000fe400078e0005 */
[----:B------:R-:W-:-:S08]  /*10d20*/  IMAD.MOV.U32 R12, RZ, RZ, 0x1 ;  /* 0x00000001ff0c7424 */ /* 0x000fd000078e00ff */
[----:B------:R-:W-:Y:S01]  /*10d30*/  @!P4 VIADD R9, R0, UR40 ;  /* 0x000000280009cc36 */ /* 0x000fe20008000000 */
[----:B------:R-:W-:-:S05]  /*10d40*/  @!P4 IADD3 R10, P3, R8, R14, RZ ;  /* 0x0000000e080ac210 */ /* 0x000fca0007f7e0ff */
[----:B------:R-:W-:Y:S01]  /*10d50*/  @!P4 IMAD.X R3, RZ, RZ, R2, P3 ;  /* 0x000000ffff03c224 */ /* 0x000fe200018e0602 */
[----:B------:R-:W-:Y:S01]  /*10d60*/  ISETP.GE.AND P3, PT, R11, R4, PT ;  /* 0x000000040b00720c */ /* 0x000fe20003f66270 */
[----:B------:R-:W-:Y:S02]  /*10d70*/  IMAD.MOV.U32 R11, RZ, RZ, 0x1c1f ;  /* 0x00001c1fff0b7424 */ /* 0x000fe400078e00ff */
[----:B------:R-:W-:-:S10]  /*10d80*/  @!P4 IMAD.MOV.U32 R2, RZ, RZ, R10 ;  /* 0x000000ffff02c224 */ /* 0x000fd400078e000a */
[----:B------:R-:W-:Y:S05]  /*10d90*/  WARPSYNC.COLLECTIVE R15, `(.L_x_109) ;  /* 0x000000000f087348 */ /* 0x000fea0003c00000 */
[----:B------:R0:W1:Y:S02]  /*10da0*/  SHFL.IDX P6, R14, R13, R12, R11 ;  /* 0x0000000c0d0e7389 */ /* 0x00006400000c000b */
[----:B01----:R-:W-:Y:S01]  /*10db0*/  ENDCOLLECTIVE ;  /* 0x000000000000791b */ /* 0x003fe20003800000 */
.L_x_109:
[----:B------:R-:W-:Y:S01]  /*10dc0*/  @!PT LDS RZ, [RZ] ;  /* 0x00000000fffff984 */ /* 0x000fe20000000800 */
[----:B------:R-:W-:Y:S01]  /*10dd0*/  @!PT LDS RZ, [RZ] ;  /* 0x00000000fffff984 */ /* 0x000fe20000000800 */
[----:B------:R-:W-:Y:S01]  /*10de0*/  @!PT LDS RZ, [RZ] ;  /* 0x00000000fffff984 */ /* 0x000fe20000000800 */
[----:B------:R-:W-:Y:S01]  /*10df0*/  @!P4 LDGSTS.E.BYPASS.LTC128B.128 [R9+0x1e200], desc[UR38][R2.64], !P2 ;  /* 0x1e2000000209cfae */ /* 0x000fe2000d101d66 */
[----:B------:R-:W-:-:S03]  /*10e00*/  @!P3 VIADD R21, R0, UR40 ;  /* 0x000000280015bc36 */ /* 0x000fc60008000000 */
[----:B------:R-:W-:Y:S04]  /*10e10*/  @!P4 LDGSTS.E.BYPASS.LTC128B.128 [R9+0x20200], desc[UR38][R2.64+0x40], !P0 ;  /* 0x202000400209cfae */ /* 0x000fe8000c101d66 */
[----:B------:R0:W-:Y:S01]  /*10e20*/  @!P4 LDGSTS.E.BYPASS.LTC128B.128 [R9+0x22200], desc[UR38][R2.64+0x80], !P1 ;  /* 0x222000800209cfae */ /* 0x0001e2000c901d66 */
[----:B------:R-:W-:Y:S02]  /*10e30*/  IMAD.MOV.U32 R13, RZ, RZ, R6 ;  /* 0x000000ffff0d7224 */ /* 0x000fe400078e0006 */
[----:B0-----:R-:W-:-:S07]  /*10e40*/  IMAD.MOV.U32 R2, RZ, RZ, R14 ;  /* 0x000000ffff027224 */ /* 0x001fce00078e000e */
[----:B------:R-:W-:Y:S05]  /*10e50*/  WARPSYNC.COLLECTIVE R15, `(.L_x_110) ;  /* 0x000000000f087348 */ /* 0x000fea0003c00000 */
[----:B------:R0:W1:Y:S02]  /*10e60*/  SHFL.IDX P6, R14, R13, R12, R11 ;  /* 0x0000000c0d0e7389 */ /* 0x00006400000c000b */
[----:B01----:R-:W-:Y:S01]  /*10e70*/  ENDCOLLECTIVE ;  /* 0x000000000000791b */ /* 0x003fe20003800000 */
.L_x_110:
[----:B------:R-:W-:Y:S02]  /*10e80*/  VIADD R9, R7, 0x40 ;  /* 0x0000004007097836 */ /* 0x000fe40000000000 */
[----:B------:R-:W-:Y:S02]  /*10e90*/  IMAD.MOV.U32 R13, RZ, RZ, R5 ;  /* 0x000000ffff0d7224 */ /* 0x000fe400078e0005 */
[----:B------:R-:W-:Y:S01]  /*10ea0*/  IMAD.MOV.U32 R12, RZ, RZ, 0x2 ;  /* 0x00000002ff0c7424 */ /* 0x000fe200078e00ff */
[----:B------:R-:W-:-:S05]  /*10eb0*/  @!P3 IADD3 R10, P4, R8, R14, RZ ;  /* 0x0000000e080ab210 */ /* 0x000fca0007f9e0ff */
[----:B------:R-:W-:Y:S02]  /*10ec0*/  @!P3 IMAD.X R14, RZ, RZ, R2, P4 ;  /* 0x000000ffff0eb224 */ /* 0x000fe400020e0602 */
[----:B------:R-:W-:Y:S02]  /*10ed0*/  @!P3 IMAD.MOV.U32 R2, RZ, RZ, R10 ;  /* 0x000000ffff02b224 */ /* 0x000fe400078e000a */
[----:B------:R-:W-:-:S07]  /*10ee0*/  @!P3 IMAD.MOV.U32 R3, RZ, RZ, R14 ;  /* 0x000000ffff03b224 */ /* 0x000fce00078e000e */
[----:B------:R-:W-:Y:S05]  /*10ef0*/  WARPSYNC.COLLECTIVE R15, `(.L_x_111) ;  /* 0x000000000f087348 */ /* 0x000fea0003c00000 */
[----:B------:R0:W1:Y:S02]  /*10f00*/  SHFL.IDX P6, R14, R13, R12, R11 ;  /* 0x0000000c0d0e7389 */ /* 0x00006400000c000b */
[----:B01----:R-:W-:Y:S01]  /*10f10*/  ENDCOLLECTIVE ;  /* 0x000000000000791b */ /* 0x003fe20003800000 */
.L_x_111:
[----:B------:R-:W-:Y:S01]  /*10f20*/  @!PT LDS RZ, [RZ] ;  /* 0x00000000fffff984 */ /* 0x000fe20000000800 */
[----:B------:R-:W-:Y:S01]  /*10f30*/  @!PT LDS RZ, [RZ] ;  /* 0x00000000fffff984 */ /* 0x000fe20000000800 */
[----:B------:R-:W-:Y:S01]  /*10f40*/  @!PT LDS RZ, [RZ] ;  /* 0x00000000fffff984 */ /* 0x000fe20000000800 */
[----:B------:R-:W-:Y:S04]  /*10f50*/  @!P3 LDGSTS.E.BYPASS.LTC128B.128 [R21+0x1ea00], desc[UR38][R2.64], !P2 ;  /* 0x1ea000000215bfae */ /* 0x000fe8000d101d66 */
[----:B------:R-:W-:Y:S04]  /*10f60*/  @!P3 LDGSTS.E.BYPASS.LTC128B.128 [R21+0x20a00], desc[UR38][R2.64+0x40], !P0 ;  /* 0x20a000400215bfae */ /* 0x000fe8000c101d66 */
[----:B------:R0:W-:Y:S01]  /*10f70*/  @!P3 LDGSTS.E.BYPASS.LTC128B.128 [R21+0x22a00], desc[UR38][R2.64+0x80], !P1 ;  /* 0x22a000800215bfae */ /* 0x0001e2000c901d66 */
[----:B------:R-:W-:Y:S01]  /*10f80*/  ISETP.GE.AND P3, PT, R9, R4, PT ;  /* 0x000000040900720c */ /* 0x000fe20003f66270 */
[----:B------:R-:W-:-:S02]  /*10f90*/  IMAD.MOV.U32 R13, RZ, RZ, R6 ;  /* 0x000000ffff0d7224 */ /* 0x000fc400078e0006 */
[----:B0-----:R-:W-:-:S10]  /*10fa0*/  IMAD.MOV.U32 R2, RZ, RZ, R14 ;  /* 0x000000ffff027224 */ /* 0x001fd400078e000e */
[----:B------:R-:W-:Y:S05]  /*10fb0*/  WARPSYNC.COLLECTIVE R15, `(.L_x_112) ;  /* 0x000000000f087348 */ /* 0x000fea0003c00000 */
[----:B------:R0:W1:Y:S02]  /*10fc0*/  SHFL.IDX P6, R14, R13, R12, R11 ;  /* 0x0000000c0d0e7389 */ /* 0x00006400000c000b */
[----:B01----:R-:W-:Y:S01]  /*10fd0*/  ENDCOLLECTIVE ;  /* 0x000000000000791b */ /* 0x003fe20003800000 */
.L_x_112:
[----:B------:R-:W-:Y:S02]  /*10fe0*/  @!P3 VIADD R9, R0, UR40 ;  /* 0x000000280009bc36 */ /* 0x000fe40008000000 */
        /* <DEDUP_REMOVED lines=9> */
.L_x_113:
[----:B------:R-:W-:Y:S01]  /*11080*/  @!PT LDS RZ, [RZ] ;  /* 0x00000000fffff984 */ /* 0x000fe20000000800 */
[----:B------:R-:W-:Y:S01]  /*11090*/  @!PT LDS RZ, [RZ] ;  /* 0x00000000fffff984 */ /* 0x000fe20000000800 */
[----:B------:R-:W-:Y:S01]  /*110a0*/  @!PT LDS RZ, [RZ] ;  /* 0x00000000fffff984 */ /* 0x000fe20000000800 */
[----:B------:R0:W-:Y:S04]  /*110b0*/  @!P3 LDGSTS.E.BYPASS.LTC128B.128 [R9+0x1f200], desc[UR38][R2.64], !P2 ;  /* 0x1f2000000209bfae */ /* 0x0001e8000d101d66 */
[----:B------:R0:W-:Y:S04]  /*110c0*/  @!P3 LDGSTS.E.BYPASS.LTC128B.128 [R9+0x21200], desc[UR38][R2.64+0x40], !P0 ;  /* 0x212000400209bfae */ /* 0x0001e8000c101d66 */
[----:B------:R0:W-:Y:S01]  /*110d0*/  @!P3 LDGSTS.E.BYPASS.LTC128B.128 [R9+0x23200], desc[UR38][R2.64+0x80], !P1 ;  /* 0x232000800209bfae */ /* 0x0001e2000c901d66 */
[----:B------:R-:W-:Y:S02]  /*110e0*/  IMAD.MOV.U32 R13, RZ, RZ, R6 ;  /* 0x000000ffff0d7224 */ /* 0x000fe400078e0006 */
[----:B------:R-:W-:-:S07]  /*110f0*/  IMAD.MOV.U32 R5, RZ, RZ, R14 ;  /* 0x000000ffff057224 */ /* 0x000fce00078e000e */
[----:B0-----:R-:W-:Y:S05]  /*11100*/  WARPSYNC.COLLECTIVE R15, `(.L_x_114) ;  /* 0x000000000f087348 */ /* 0x001fea0003c00000 */
[----:B------:R1:W2:Y:S02]  /*11110*/  SHFL.IDX P6, R14, R13, R12, R11 ;  /* 0x0000000c0d0e7389 */ /* 0x0002a400000c000b */
[----:B012---:R-:W-:Y:S01]  /*11120*/  ENDCOLLECTIVE ;  /* 0x000000000000791b */ /* 0x007fe20003800000 */
.L_x_114:
[----:B------:R-:W-:Y:S05]  /*11130*/  BRA `(.L_x_115) ;  /* 0xffffffd400b87947 */ /* 0x000fea000383ffff */
.L_x_58:
[----:B0-----:R-:W-:-:S04]  /*11140*/  IMAD.U32 R3, RZ, RZ, UR40 ;  /* 0x00000028ff037e24 */ /* 0x001fc8000f8e00ff */
[----:B------:R0:W1:Y:S03]  /*11150*/  SYNCS.PHASECHK.TRANS64.TRYWAIT P0, [R3+URZ+0x33420], R0 ;  /* 0x03342000030075a7 */ /* 0x000066000800017f */
[----:B-1----:R-:W-:Y:S05]  /*11160*/  @!P0 NANOSLEEP.SYNCS 0x989680 ;  /* 0x009896800000895d */ /* 0x002fea0003900000 */
[----:B------:R-:W1:Y:S02]  /*11170*/  @!P0 SYNCS.PHASECHK.TRANS64 P0, [R3+URZ+0x33420], R0 ;  /* 0x03342000030085a7 */ /* 0x000e64000800007f */
[----:B-1----:R-:W-:Y:S05]  /*11180*/  @!P0 BRA `(.L_x_58) ;  /* 0xfffffffc00ec8947 */ /* 0x002fea000383ffff */
[----:B------:R-:W-:Y:S05]  /*11190*/  BRA `(.L_x_116) ;  /* 0xffffffd800087947 */ /* 0x000fea000383ffff */
.L_x_63:
[----:B-1----:R1:W2:Y:S02]  /*111a0*/  SYNCS.PHASECHK.TRANS64.TRYWAIT P0, [R8+URZ+0x33480], R4 ;  /* 0x03348004080075a7 */ /* 0x0022a4000800017f */
[----:B--2---:R-:W-:Y:S05]  /*111b0*/  @!P0 NANOSLEEP.SYNCS 0x989680 ;  /* 0x009896800000895d */ /* 0x004fea0003900000 */
[----:B------:R-:W2:Y:S02]  /*111c0*/  @!P0 SYNCS.PHASECHK.TRANS64 P0, [R8+URZ+0x33480], R4 ;  /* 0x03348004080085a7 */ /* 0x000ea4000800007f */
[----:B--2---:R-:W-:Y:S05]  /*111d0*/  @!P0 BRA `(.L_x_63) ;  /* 0xfffffffc00f08947 */ /* 0x004fea000383ffff */
[----:B------:R-:W-:Y:S05]  /*111e0*/  BRA `(.L_x_117) ;  /* 0xffffffd800ac7947 */ /* 0x000fea000383ffff */
.L_x_69:
[----:B---3--:R3:W4:Y:S02]  /*111f0*/  SYNCS.PHASECHK.TRANS64.TRYWAIT P0, [R8+URZ+0x33440], R4 ;  /* 0x03344004080075a7 */ /* 0x008724000800017f */
[----:B----4-:R-:W-:Y:S05]  /*11200*/  @!P0 NANOSLEEP.SYNCS 0x989680 ;  /* 0x009896800000895d */ /* 0x010fea0003900000 */
[----:B------:R-:W4:Y:S02]  /*11210*/  @!P0 SYNCS.PHASECHK.TRANS64 P0, [R8+URZ+0x33440], R4 ;  /* 0x03344004080085a7 */ /* 0x000f24000800007f */
[----:B----4-:R-:W-:Y:S05]  /*11220*/  @!P0 BRA `(.L_x_69) ;  /* 0xfffffffc00f08947 */ /* 0x010fea000383ffff */
[----:B------:R-:W-:Y:S05]  /*11230*/  BRA `(.L_x_118) ;  /* 0xffffffdc00907947 */ /* 0x000fea000383ffff */
.L_x_76:
[----:B-1----:R1:W2:Y:S02]  /*11240*/  SYNCS.PHASECHK.TRANS64.TRYWAIT P0, [R12+URZ+0x33470], R5 ;  /* 0x033470050c0075a7 */ /* 0x0022a4000800017f */
[----:B--2---:R-:W-:Y:S05]  /*11250*/  @!P0 NANOSLEEP.SYNCS 0x989680 ;  /* 0x009896800000895d */ /* 0x004fea0003900000 */
[----:B------:R-:W2:Y:S02]  /*11260*/  @!P0 SYNCS.PHASECHK.TRANS64 P0, [R12+URZ+0x33470], R5 ;  /* 0x033470050c0085a7 */ /* 0x000ea4000800007f */
[----:B--2---:R-:W-:Y:S05]  /*11270*/  @!P0 BRA `(.L_x_76) ;  /* 0xfffffffc00f08947 */ /* 0x004fea000383ffff */
[----:B------:R-:W-:Y:S05]  /*11280*/  BRA `(.L_x_119) ;  /* 0xffffffe000807947 */ /* 0x000fea000383ffff */
.L_x_78:
[----:B-1----:R1:W2:Y:S02]  /*11290*/  SYNCS.PHASECHK.TRANS64.TRYWAIT P0, [R12+URZ+0x33460], R5 ;  /* 0x033460050c0075a7 */ /* 0x0022a4000800017f */
[----:B--2---:R-:W-:Y:S05]  /*112a0*/  @!P0 NANOSLEEP.SYNCS 0x989680 ;  /* 0x009896800000895d */ /* 0x004fea0003900000 */
[----:B------:R-:W2:Y:S02]  /*112b0*/  @!P0 SYNCS.PHASECHK.TRANS64 P0, [R12+URZ+0x33460], R5 ;  /* 0x033460050c0085a7 */ /* 0x000ea4000800007f */
[----:B--2---:R-:W-:Y:S05]  /*112c0*/  @!P0 BRA `(.L_x_78) ;  /* 0xfffffffc00f08947 */ /* 0x004fea000383ffff */
[----:B------:R-:W-:Y:S05]  /*112d0*/  BRA `(.L_x_120) ;  /* 0xffffffe000847947 */ /* 0x000fea000383ffff */
.L_x_84:
[----:B0-----:R0:W1:Y:S02]  /*112e0*/  SYNCS.PHASECHK.TRANS64.TRYWAIT P0, [R3+URZ+0x33470], R0 ;  /* 0x03347000030075a7 */ /* 0x001064000800017f */
[----:B-1----:R-:W-:Y:S05]  /*112f0*/  @!P0 NANOSLEEP.SYNCS 0x989680 ;  /* 0x009896800000895d */ /* 0x002fea0003900000 */
[----:B------:R-:W1:Y:S02]  /*11300*/  @!P0 SYNCS.PHASECHK.TRANS64 P0, [R3+URZ+0x33470], R0 ;  /* 0x03347000030085a7 */ /* 0x000e64000800007f */
[----:B-1----:R-:W-:Y:S05]  /*11310*/  @!P0 BRA `(.L_x_84) ;  /* 0xfffffffc00f08947 */ /* 0x002fea000383ffff */
[----:B------:R-:W-:Y:S05]  /*11320*/  BRA `(.L_x_121) ;  /* 0xffffffe800847947 */ /* 0x000fea000383ffff */
.L_x_86:
[----:B0-----:R0:W1:Y:S02]  /*11330*/  SYNCS.PHASECHK.TRANS64.TRYWAIT P0, [R3+URZ+0x33460], R0 ;  /* 0x03346000030075a7 */ /* 0x001064000800017f */
[----:B-1----:R-:W-:Y:S05]  /*11340*/  @!P0 NANOSLEEP.SYNCS 0x989680 ;  /* 0x009896800000895d */ /* 0x002fea0003900000 */
[----:B------:R-:W1:Y:S02]  /*11350*/  @!P0 SYNCS.PHASECHK.TRANS64 P0, [R3+URZ+0x33460], R0 ;  /* 0x03346000030085a7 */ /* 0x000e64000800007f */
[----:B-1----:R-:W-:Y:S05]  /*11360*/  @!P0 BRA `(.L_x_86) ;  /* 0xfffffffc00f08947 */ /* 0x002fea000383ffff */
[----:B------:R-:W-:Y:S05]  /*11370*/  BRA `(.L_x_122) ;  /* 0xffffffe800887947 */ /* 0x000fea000383ffff */
.L_x_88:
[----:B0-----:R0:W1:Y:S02]  /*11380*/  SYNCS.PHASECHK.TRANS64.TRYWAIT P0, [R9+URZ+0x33420], R2 ;  /* 0x03342002090075a7 */ /* 0x001064000800017f */
[----:B-1----:R-:W-:Y:S05]  /*11390*/  @!P0 NANOSLEEP.SYNCS 0x989680 ;  /* 0x009896800000895d */ /* 0x002fea0003900000 */
[----:B------:R-:W1:Y:S02]  /*113a0*/  @!P0 SYNCS.PHASECHK.TRANS64 P0, [R9+URZ+0x33420], R2 ;  /* 0x03342002090085a7 */ /* 0x000e64000800007f */
[----:B-1----:R-:W-:Y:S05]  /*113b0*/  @!P0 BRA `(.L_x_88) ;  /* 0xfffffffc00f08947 */ /* 0x002fea000383ffff */
[----:B------:R-:W-:Y:S05]  /*113c0*/  BRA `(.L_x_123) ;  /* 0xfffffff000687947 */ /* 0x000fea000383ffff */
.L_x_90:
[----:B0-----:R0:W1:Y:S02]  /*113d0*/  SYNCS.PHASECHK.TRANS64.TRYWAIT P1, [R5+URZ], R4 ;  /* 0x00000004050075a7 */ /* 0x001064000802017f */
[----:B-1----:R-:W-:Y:S05]  /*113e0*/  @!P1 NANOSLEEP.SYNCS 0x989680 ;  /* 0x009896800000995d */ /* 0x002fea0003900000 */
[----:B------:R-:W1:Y:S02]  /*113f0*/  @!P1 SYNCS.PHASECHK.TRANS64 P1, [R5+URZ], R4 ;  /* 0x00000004050095a7 */ /* 0x000e64000802007f */
[----:B-1----:R-:W-:Y:S05]  /*11400*/  @!P1 BRA `(.L_x_90) ;  /* 0xfffffffc00f09947 */ /* 0x002fea000383ffff */
[----:B------:R-:W-:Y:S05]  /*11410*/  BRA `(.L_x_124) ;  /* 0xfffffff000b87947 */ /* 0x000fea000383ffff */
.L_x_91:
[----:B-1----:R1:W2:Y:S02]  /*11420*/  SYNCS.PHASECHK.TRANS64.TRYWAIT P1, [R7+URZ], R2 ;  /* 0x00000002070075a7 */ /* 0x0022a4000802017f */
[----:B--2---:R-:W-:Y:S05]  /*11430*/  @!P1 NANOSLEEP.SYNCS 0x989680 ;  /* 0x009896800000995d */ /* 0x004fea0003900000 */
[----:B------:R-:W2:Y:S02]  /*11440*/  @!P1 SYNCS.PHASECHK.TRANS64 P1, [R7+URZ], R2 ;  /* 0x00000002070095a7 */ /* 0x000ea4000802007f */
[----:B--2---:R-:W-:Y:S05]  /*11450*/  @!P1 BRA `(.L_x_91) ;  /* 0xfffffffc00f09947 */ /* 0x004fea000383ffff */
[----:B------:R-:W-:Y:S05]  /*11460*/  BRA `(.L_x_125) ;  /* 0xfffffff000ac7947 */ /* 0x000fea000383ffff */
.L_x_93:
[----:B0-----:R0:W2:Y:S02]  /*11470*/  SYNCS.PHASECHK.TRANS64.TRYWAIT P1, [R5+URZ+0x33460], R4 ;  /* 0x03346004050075a7 */ /* 0x0010a4000802017f */
[----:B--2---:R-:W-:Y:S05]  /*11480*/  @!P1 NANOSLEEP.SYNCS 0x989680 ;  /* 0x009896800000995d */ /* 0x004fea0003900000 */
[----:B------:R-:W2:Y:S02]  /*11490*/  @!P1 SYNCS.PHASECHK.TRANS64 P1, [R5+URZ+0x33460], R4 ;  /* 0x03346004050095a7 */ /* 0x000ea4000802007f */
[----:B--2---:R-:W-:Y:S05]  /*114a0*/  @!P1 BRA `(.L_x_93) ;  /* 0xfffffffc00f09947 */ /* 0x004fea000383ffff */
[----:B------:R-:W-:Y:S05]  /*114b0*/  BRA `(.L_x_126) ;  /* 0xfffffff000ac7947 */ /* 0x000fea000383ffff */
.L_x_95:
[----:B--2---:R2:W3:Y:S02]  /*114c0*/  SYNCS.PHASECHK.TRANS64.TRYWAIT P1, [R3+URZ+0x33460], R2 ;  /* 0x03346002030075a7 */ /* 0x0044e4000802017f */
[----:B---3--:R-:W-:Y:S05]  /*114d0*/  @!P1 NANOSLEEP.SYNCS 0x989680 ;  /* 0x009896800000995d */ /* 0x008fea0003900000 */
[----:B------:R-:W3:Y:S02]  /*114e0*/  @!P1 SYNCS.PHASECHK.TRANS64 P1, [R3+URZ+0x33460], R2 ;  /* 0x03346002030095a7 */ /* 0x000ee4000802007f */
[----:B---3--:R-:W-:Y:S05]  /*114f0*/  @!P1 BRA `(.L_x_95) ;  /* 0xfffffffc00f09947 */ /* 0x008fea000383ffff */
[----:B------:R-:W-:Y:S05]  /*11500*/  BRA `(.L_x_127) ;  /* 0xfffffff000ac7947 */ /* 0x000fea000383ffff */
.L_x_97:
[----:B---3--:R3:W4:Y:S02]  /*11510*/  SYNCS.PHASECHK.TRANS64.TRYWAIT P0, [R5+URZ+0x33480], R4 ;  /* 0x03348004050075a7 */ /* 0x008724000800017f */
[----:B----4-:R-:W-:Y:S05]  /*11520*/  @!P0 NANOSLEEP.SYNCS 0x989680 ;  /* 0x009896800000895d */ /* 0x010fea0003900000 */
[----:B------:R-:W4:Y:S02]  /*11530*/  @!P0 SYNCS.PHASECHK.TRANS64 P0, [R5+URZ+0x33480], R4 ;  /* 0x03348004050085a7 */ /* 0x000f24000800007f */
[----:B----4-:R-:W-:Y:S05]  /*11540*/  @!P0 BRA `(.L_x_97) ;  /* 0xfffffffc00f08947 */ /* 0x010fea000383ffff */
[----:B------:R-:W-:Y:S05]  /*11550*/  BRA `(.L_x_98) ;  /* 0xfffffff000a87947 */ /* 0x000fea000383ffff */
.L_x_128:
[----:B------:R-:W-:-:S00]  /*11560*/  BRA `(.L_x_128) ;  /* 0xfffffffc00fc7947 */ /* 0x000fc0000383ffff */
[----:B------:R-:W-:-:S00]  /*11570*/  NOP ;  /* 0x0000000000007918 */ /* 0x000fc00000000000 */
        /* <DEDUP_REMOVED lines=8> */
.L_x_2926:


//--------------------- .text._ZN7cutlass13device_kernelIN5flash11enable_sm90INS1_16FlashAttnFwdSm90INS1_25CollectiveMainloopFwdSm90ILi2EN4cute5tupleIJNS5_1CILi1EEES8_S8_EEENS6_IJNS7_ILi128EEENS7_ILi160EEENS7_ILi192EEEEEELi192ENS_12float_e4m3_tEfNS_4arch4Sm90ELb0ELb0ELb1ELb1ELb0ELb0ELb0ELb1ELb1ELb1ELb1ELb0EEENS1_21CollectiveEpilogueFwdINS6_IJSA_SC_SB_EEES9_NS_10bfloat16_tESG_Li256ELb1ELb1ELb1ELb1EEENS1_36VarlenDynamicPersistentTileSchedulerILi128ELi160ELi256ELi128ELb1ELb1ELb1ELb0ELb1ELb1EEEEEEEEEvNT_6ParamsE --------------------------
	.section	.text._ZN7cutlass13device_kernelIN5flash11enable_sm90INS1_16FlashAttnFwdSm90INS1_25CollectiveMainloopFwdSm90ILi2EN4cute5tupleIJNS5_1CILi1EEES8_S8_EEENS6_IJNS7_ILi128EEENS7_ILi160EEENS7_ILi192EEEEEELi192ENS_12float_e4m3_tEfNS_4arch4Sm90ELb0ELb0ELb1ELb1ELb0ELb0ELb0ELb1ELb1ELb1ELb1ELb0EEENS1_21CollectiveEpilogueFwdINS6_IJSA_SC_SB_EEES9_NS_10bfloat16_tESG_Li256ELb1ELb1ELb1ELb1EEENS1_36VarlenDynamicPersistentTileSchedulerILi128ELi160ELi256ELi128ELb1ELb1ELb1ELb0ELb1ELb1EEEEEEEEEvNT_6ParamsE,"ax",@progbits
	.align	128
.text._ZN7cutlass13device_kernelIN5flash11enable_sm90INS1_16FlashAttnFwdSm90INS1_25CollectiveMainloopFwdSm90ILi2EN4cute5tupleIJNS5_1CILi1EEES8_S8_EEENS6_IJNS7_ILi128EEENS7_ILi160EEENS7_ILi192EEEEEELi192ENS_12float_e4m3_tEfNS_4arch4Sm90ELb0ELb0ELb1ELb1ELb0ELb0ELb0ELb1ELb1ELb1ELb1ELb0EEENS1_21CollectiveEpilogueFwdINS6_IJSA_SC_SB_EEES9_NS_10bfloat16_tESG_Li256ELb1ELb1ELb1ELb1EEENS1_36VarlenDynamicPersistentTileSchedulerILi128ELi160ELi256ELi128ELb1ELb1ELb1ELb0ELb1ELb1EEEEEEEEEvNT_6ParamsE:
        .type           _ZN7cutlass13device_kernelIN5flash11enable_sm90INS1_16FlashAttnFwdSm90INS1_25CollectiveMainloopFwdSm90ILi2EN4cute5tupleIJNS5_1CILi1EEES8_S8_EEENS6_IJNS7_ILi128EEENS7_ILi160EEENS7_ILi192EEEEEELi192ENS_12float_e4m3_tEfNS_4arch4Sm90ELb0ELb0ELb1ELb1ELb0ELb0ELb0ELb1ELb1ELb1ELb1ELb0EEENS1_21CollectiveEpilogueFwdINS6_IJSA_SC_SB_EEES9_NS_10bfloat16_tESG_Li256ELb1ELb1ELb1ELb1EEENS1_36VarlenDynamicPersistentTileSchedulerILi128ELi160ELi256ELi128ELb1ELb1ELb1ELb0ELb1ELb1EEEEEEEEEvNT_6ParamsE,@function
        .size           _ZN7cutlass13device_kernelIN5flash11enable_sm90INS1_16FlashAttnFwdSm90INS1_25CollectiveMainloopFwdSm90ILi2EN4cute5tupleIJNS5_1CILi1EEES8_S8_EEENS6_IJNS7_ILi128EEENS7_ILi160EEENS7_ILi192EEEEEELi192ENS_12float_e4m3_tEfNS_4arch4Sm90ELb0ELb0ELb1ELb1ELb0ELb0ELb0ELb1ELb1ELb1ELb1ELb0EEENS1_21CollectiveEpilogueFwdINS6_IJSA_SC_SB_EEES9_NS_10bfloat16_tESG_Li256ELb1ELb1ELb1ELb1EEENS1_36VarlenDynamicPersistentTileSchedulerILi128ELi160ELi256ELi128ELb1ELb1ELb1ELb0ELb1ELb1EEEEEEEEEvNT_6ParamsE,(.L_x_2927 - _ZN7cutlass13device_kernelIN5flash11enable_sm90INS1_16FlashAttnFwdSm90INS1_25CollectiveMainloopFwdSm90ILi2EN4cute5tupleIJNS5_1CILi1EEES8_S8_EEENS6_IJNS7_ILi128EEENS7_ILi160EEENS7_ILi192EEEEEELi192ENS_12float_e4m3_tEfNS_4arch4Sm90ELb0ELb0ELb1ELb1ELb0ELb0ELb0ELb1ELb1ELb1ELb1ELb0EEENS1_21CollectiveEpilogueFwdINS6_IJSA_SC_SB_EEES9_NS_10bfloat16_tESG_Li256ELb1ELb1ELb1ELb1EEENS1_36VarlenDynamicPersistentTileSchedulerILi128ELi160ELi256ELi128ELb1ELb1ELb1ELb0ELb1ELb1EEEEEEEEEvNT_6ParamsE)
        .other          _ZN7cutlass13device_kernelIN5flash11enable_sm90INS1_16FlashAttnFwdSm90INS1_25CollectiveMainloopFwdSm90ILi2EN4cute5tupleIJNS5_1CILi1EEES8_S8_EEENS6_IJNS7_ILi128EEENS7_ILi160EEENS7_ILi192EEEEEELi192ENS_12float_e4m3_tEfNS_4arch4Sm90ELb0ELb0ELb1ELb1ELb0ELb0ELb0ELb1ELb1ELb1ELb1ELb0EEENS1_21CollectiveEpilogueFwdINS6_IJSA_SC_SB_EEES9_NS_10bfloat16_tESG_Li256ELb1ELb1ELb1ELb1EEENS1_36VarlenDynamicPersistentTileSchedulerILi128ELi160ELi256ELi128ELb1ELb1ELb1ELb0ELb1ELb1EEEEEEEEEvNT_6ParamsE,@"STO_CUDA_ENTRY STV_DEFAULT"
_ZN7cutlass13device_kernelIN5flash11enable_sm90INS1_16FlashAttnFwdSm90INS1_25CollectiveMainloopFwdSm90ILi2EN4cute5tupleIJNS5_1CILi1EEES8_S8_EEENS6_IJNS7_ILi128EEENS7_ILi160EEENS7_ILi192EEEEEELi192ENS_12float_e4m3_tEfNS_4arch4Sm90ELb0ELb0ELb1ELb1ELb0ELb0ELb0ELb1ELb1ELb1ELb1ELb0EEENS1_21CollectiveEpilogueFwdINS6_IJSA_SC_SB_EEES9_NS_10bfloat16_tESG_Li256ELb1ELb1ELb1ELb1EEENS1_36VarlenDynamicPersistentTileSchedulerILi128ELi160ELi256ELi128ELb1ELb1ELb1ELb0ELb1ELb1EEEEEEEEEvNT_6ParamsE:
[----:B------:R-:W0:Y:S02]  /*0000*/  LDC R1, c[0x0][0x28] ;  /* 0x00000a00ff017b82 */ /* 0x000e240000000800 */
[----:B0-----:R-:W-:Y:S01]  /*0010*/  VIADD R1, R1, 0xffffffc0 ;  /* 0xffffffc001017836 */ /* 0x001fe20000000000 */
[----:B------:R-:W0:Y:S01]  /*0020*/  S2R R3, SR_TID.X ;  /* 0x0000000000037919 */ /* 0x000e220000002100 */
[----:B------:R-:W-:Y:S01]  /*0030*/  ELECT P0, URZ, PT ;  /* 0x00000000003f782f */ /* 0x000fe20003800000 */
[----:B------:R-:W-:Y:S01]  /*0040*/  BSSY B0, `(.L_x_129) ;  /* 0x000000e000007945 */ /* 0x000fe20003800000 */
[--C-:B0-----:R-:W-:Y:S02]  /*0050*/  SHF.R.U32.HI R0, RZ, 0x5, R3.reuse ;  /* 0x00000005ff007819 */ /* 0x101fe40000011603 */
[----:B------:R-:W-:-:S03]  /*0060*/  SHF.R.U32.HI R3, RZ, 0x7, R3 ;  /* 0x00000007ff037819 */ /* 0x000fc60000011603 */
        /* <DEDUP_REMOVED lines=11> */
.L_x_130:
[----:B------:R-:W-:Y:S05]  /*0120*/  BSYNC B0 ;  /* 0x0000000000007941 */ /* 0x000fea0003800000 */
.L_x_129:
[----:B------:R-:W-:Y:S01]  /*0130*/  VOTEU.ANY UP0, P0 ;  /* 0x00000000003f7886 */ /* 0x000fe20000000100 */
[----:B------:R-:W0:Y:S01]  /*0140*/  SHFL.IDX PT, R3, R3, RZ, 0x1f ;  /* 0x00001fff03037589 */ /* 0x000e2200000e0000 */
[----:B------:R-:W-:Y:S01]  /*0150*/  UMOV UR4, 0x80 ;  /* 0x0000008000047882 */ /* 0x000fe20000000000 */
[----:B------:R-:W-:Y:S01]  /*0160*/  UMOV UR7, 0x100 ;  /* 0x0000010000077882 */ /* 0x000fe20000000000 */
[----:B------:R-:W-:Y:S01]  /*0170*/  VOTEU.ANY UP1, P0 ;  /* 0x00000000003f7886 */ /* 0x000fe20000020100 */
[----:B------:R-:W1:Y:S01]  /*0180*/  @UP0 S2UR UR8, SR_CgaCtaId ;  /* 0x00000000000809c3 */ /* 0x000e620000008800 */
[----:B------:R-:W2:Y:S01]  /*0190*/  SHFL.IDX PT, R2, R0, RZ, 0x1f ;  /* 0x00001fff00027589 */ /* 0x000ea200000e0000 */
[----:B------:R-:W-:Y:S01]  /*01a0*/  @UP0 UMOV UR6, 0x400 ;  /* 0x0000040000060882 */ /* 0x000fe20000000000 */
[----:B------:R-:W-:-:S04]  /*01b0*/  @UP0 UIADD3 UR4, -UR4, 0x100000, URZ ;  /* 0x0010000004040890 */ /* 0x000fc8000fffe13f */
[----:B------:R-:W-:Y:S02]  /*01c0*/  @UP0 USHF.L.U32 UR5, UR4, 0xb, URZ ;  /* 0x0000000b04050899 */ /* 0x000fe4000800063f */
[----:B------:R-:W-:Y:S01]  /*01d0*/  @UP0 USHF.L.U32 UR4, UR4, 0x1, URZ ;  /* 0x0000000104040899 */ /* 0x000fe2000800063f */
[----:B------:R-:W-:Y:S01]  /*01e0*/  VOTEU.ANY UP2, P0 ;  /* 0x00000000003f7886 */ /* 0x000fe20000040100 */
[----:B0-----:R-:W-:Y:S01]  /*01f0*/  R2UR UR9, R3 ;  /* 0x00000000030972ca */ /* 0x001fe200000e0000 */
[----:B-1----:R-:W-:Y:S01]  /*0200*/  @UP0 ULEA UR8, UR8, UR6, 0x18 ;  /* 0x0000000608080291 */ /* 0x002fe2000f8ec03f */
[----:B--2---:R-:W-:Y:S01]  /*0210*/  ISETP.NE.AND P1, PT, R2, RZ, PT ;  /* 0x000000ff0200720c */ /* 0x004fe20003f25270 */
[----:B------:R-:W-:-:S04]  /*0220*/  @UP0 UIADD3 UR6, -UR7, 0x100000, URZ ;  /* 0x0010000007060890 */ /* 0x000fc8000fffe13f */
[----:B------:R-:W-:Y:S02]  /*0230*/  @UP0 USHF.L.U32 UR7, UR6, 0xb, URZ ;  /* 0x0000000b06070899 */ /* 0x000fe4000800063f */
[----:B------:R-:W-:-:S04]  /*0240*/  @UP0 USHF.L.U32 UR6, UR6, 0x1, URZ ;  /* 0x0000000106060899 */ /* 0x000fc8000800063f */
[----:B------:R-:W-:Y:S01]  /*0250*/  UISETP.NE.AND UP0, UPT, UR9, URZ, UPT ;  /* 0x0000003f0900728c */ /* 0x000fe2000bf05270 */
[----:B------:R-:W0:Y:S02]  /*0260*/  FENCE.VIEW.ASYNC.S ;  /* 0x00000000000073c6 */ /* 0x000e240000000000 */
[----:B0-----:R0:W1:Y:S05]  /*0270*/  @UP1 SYNCS.EXCH.64 URZ, [UR8+0x33400], UR4 ;  /* 0x03340004083f15b2 */ /* 0x00106a0008000100 */
[----:B------:R0:W2:Y:S01]  /*0280*/  @UP2 SYNCS.EXCH.64 URZ, [UR8+0x33420], UR6 ;  /* 0x03342006083f25b2 */ /* 0x0000a20008000100 */
        /* <DEDUP_REMOVED lines=17> */
[----:B------:R3:W0:Y:S02]  /*03a0*/  SYNCS.EXCH.64 URZ, [UR8+0x33448], UR6 ;  /* 0x03344806083f75b2 */ /* 0x0006240008000100 */
[----:B---3--:R-:W-:Y:S01]  /*03b0*/  NOP ;  /* 0x0000000000007918 */ /* 0x008fe20000000000 */
.L_x_131:
[----:B------:R-:W3:Y:S01]  /*03c0*/  SHFL.IDX PT, R2, R0, RZ, 0x1f ;  /* 0x00001fff00027589 */ /* 0x000ee200000e0000 */
[----:B------:R-:W-:Y:S01]  /*03d0*/  NOP ;  /* 0x0000000000007918 */ /* 0x000fe20000000000 */
[----:B---3--:R-:W-:-:S13]  /*03e0*/  ISETP.NE.AND P0, PT, R2, RZ, PT ;  /* 0x000000ff0200720c */ /* 0x008fda0003f05270 */
        /* <DEDUP_REMOVED lines=17> */
[----:B------:R3:W0:Y:S02]  /*0500*/  SYNCS.EXCH.64 URZ, [UR8+0x33468], UR6 ;  /* 0x03346806083f75b2 */ /* 0x0006240008000100 */
[----:B---3--:R-:W-:Y:S01]  /*0510*/  NOP ;  /* 0x0000000000007918 */ /* 0x008fe20000000000 */
.L_x_132:
[----:B------:R-:W3:Y:S01]  /*0520*/  SHFL.IDX PT, R2, R0, RZ, 0x1f ;  /* 0x00001fff00027589 */ /* 0x000ee200000e0000 */
[----:B------:R-:W-:Y:S01]  /*0530*/  NOP ;  /* 0x0000000000007918 */ /* 0x000fe20000000000 */
[----:B---3--:R-:W-:-:S13]  /*0540*/  ISETP.NE.AND P0, PT, R2, RZ, PT ;  /* 0x000000ff0200720c */ /* 0x008fda0003f05270 */
        /* <DEDUP_REMOVED lines=13> */
[----:B------:R3:W0:Y:S02]  /*0620*/  SYNCS.EXCH.64 URZ, [UR6+0x33488], UR4 ;  /* 0x03348804063f75b2 */ /* 0x0006240008000100 */
[----:B---3--:R-:W-:Y:S01]  /*0630*/  NOP ;  /* 0x0000000000007918 */ /* 0x008fe20000000000 */
.L_x_133:
        /* <DEDUP_REMOVED lines=22> */
.L_x_134:
        /* <DEDUP_REMOVED lines=22> */
.L_x_135:
[----:B------:R-:W-:Y:S01]  /*0900*/  PLOP3.LUT P0, PT, PT, PT, UP0, 0x80, 0x0 ;  /* 0x000000000000781c */ /* 0x000fe20003f0f008 */
[----:B------:R-:W-:Y:S01]  /*0910*/  UMOV UR38, 0x1 ;  /* 0x0000000100267882 */ /* 0x000fe20000000000 */
[----:B------:R-:W-:Y:S01]  /*0920*/  NOP ;  /* 0x0000000000007918 */ /* 0x000fe20000000000 */
[----:B------:R-:W-:Y:S01]  /*0930*/  USEL UR38, UR38, 0x2, !UP0 ;  /* 0x0000000226267887 */ /* 0x000fe2000c000000 */
[----:B------:R-:W-:Y:S01]  /*0940*/  ULDC.64 UR50, c[0x0][0x208] ;  /* 0x0000820000327ab9 */ /* 0x000fe20000000a00 */
[----:B012-4-:R-:W-:Y:S08]  /*0950*/  BAR.SYNC.DEFER_BLOCKING 0x0 ;  /* 0x0000000000007b1d */ /* 0x017ff00000010000 */
[----:B------:R-:W-:Y:S05]  /*0960*/  @!P0 BRA `(.L_x_136) ;  /* 0x000000ec00448947 */ /* 0x000fea0003800000 */
.L_x_137:
[----:B------:R-:W-:-:S08]  /*0970*/  NOP ;  /* 0x0000000000007918 */ /* 0x000fd00000000000 */
[----:B------:R-:W0:Y:S02]  /*0980*/  USETMAXREG.TRY_ALLOC.CTAPOOL UP0, 0xf0 ;  /* 0x000000f0000079c8 */ /* 0x000e240008000600 */
[----:B0-----:R-:W-:-:S13]  /*0990*/  PLOP3.LUT P0, PT, PT, PT, UP0, 0x80, 0x0 ;  /* 0x000000000000781c */ /* 0x001fda0003f0f008 */
[----:B------:R-:W-:Y:S05]  /*09a0*/  @!P0 BRA `(.L_x_137) ;  /* 0xfffffffc00f08947 */ /* 0x000fea000383ffff */
[----:B------:R-:W0:Y:S01]  /*09b0*/  S2R R2, SR_TID.X ;  /* 0x0000000000027919 */ /* 0x000e220000002100 */
[----:B------:R-:W1:Y:S01]  /*09c0*/  S2UR UR5, SR_CgaCtaId ;  /* 0x00000000000579c3 */ /* 0x000e620000008800 */
[----:B------:R-:W-:-:S07]  /*09d0*/  UMOV UR4, 0x400 ;  /* 0x0000040000047882 */ /* 0x000fce0000000000 */
[----:B------:R-:W-:Y:S06]  /*09e0*/  BAR.ARV 0x8, 0x180 ;  /* 0x0206000000007b1d */ /* 0x000fec0000002000 */
[----:B-1----:R-:W-:Y:S01]  /*09f0*/  ULEA UR4, UR5, UR4, 0x18 ;  /* 0x0000000405047291 */ /* 0x002fe2000f8ec03f */
[----:B0-----:R-:W-:-:S04]  /*0a00*/  LOP3.LUT R0, R2, 0xffffff80, RZ, 0xc0, !PT ;  /* 0xffffff8002007812 */ /* 0x001fc800078ec0ff */
[----:B------:R-:W-:-:S13]  /*0a10*/  ISETP.NE.AND P0, PT, R0, 0x80, PT ;  /* 0x000000800000780c */ /* 0x000fda0003f05270 */
[----:B------:R-:W-:Y:S08]  /*0a20*/  @!P0 BAR.ARV 0x9, 0x100 ;  /* 0x0244000000008b1d */ /* 0x000ff00000002000 */
[----:B------:R-:W-:Y:S06]  /*0a30*/  BAR.SYNC.DEFER_BLOCKING 0x5, 0x180 ;  /* 0x0146000000007b1d */ /* 0x000fec0000010000 */
[----:B------:R-:W0:Y:S01]  /*0a40*/  LDS.128 R4, [UR4+0x334d0] ;  /* 0x0334d004ff047984 */ /* 0x000e220008000c00 */
[----:B------:R-:W-:Y:S01]  /*0a50*/  ULDC UR4, c[0x0][0xc3c] ;  /* 0x00030f0000047ab9 */ /* 0x000fe20000000800 */
[----:B------:R-:W-:Y:S06]  /*0a60*/  BAR.ARV 0x4, 0x180 ;  /* 0x0106000000007b1d */ /* 0x000fec0000002000 */
[----:B0-----:R-:W-:-:S13]  /*0a70*/  ISETP.GE.AND P0, PT, R7, UR4, PT ;  /* 0x0000000407007c0c */ /* 0x001fda000bf06270 */
[----:B------:R-:W-:Y:S05]  /*0a80*/  @P0 EXIT ;  /* 0x000000000000094d */ /* 0x000fea0003800000 */
[----:B------:R-:W-:Y:S01]  /*0a90*/  VIADD R12, R2, 0xffffff80 ;  /* 0xffffff80020c7836 */ /* 0x000fe20000000000 */
[----:B------:R-:W-:Y:S01]  /*0aa0*/  R2UR UR5, R6 ;  /* 0x00000000060572ca */ /* 0x000fe200000e0000 */
[----:B------:R-:W-:Y:S01]  /*0ab0*/  ULOP3.LUT UR47, UR38, 0x1, URZ, 0xfc, !UPT ;  /* 0x00000001262f7892 */ /* 0x000fe2000f8efc3f */
[----:B------:R-:W-:Y:S01]  /*0ac0*/  R2UR UR6, R5 ;  /* 0x00000000050672ca */ /* 0x000fe200000e0000 */
[----:B------:R-:W-:Y:S01]  /*0ad0*/  UMOV UR46, URZ ;  /* 0x0000003f002e7c82 */ /* 0x000fe20008000000 */
[----:B------:R-:W-:Y:S01]  /*0ae0*/  SHF.R.S32.HI R0, RZ, 0x1f, R12 ;  /* 0x0000001fff007819 */ /* 0x000fe2000001140c */
[----:B------:R-:W-:Y:S01]  /*0af0*/  UMOV UR45, URZ ;  /* 0x0000003f002d7c82 */ /* 0x000fe20008000000 */
[----:B------:R-:W-:Y:S01]  /*0b00*/  R2UR UR7, R7 ;  /* 0x00000000070772ca */ /* 0x000fe200000e0000 */
[----:B------:R-:W-:Y:S01]  /*0b10*/  UMOV UR52, URZ ;  /* 0x0000003f00347c82 */ /* 0x000fe20008000000 */
[CC--:B------:R-:W-:Y:S02]  /*0b20*/  LEA.HI R2, R0.reuse, R12.reuse, RZ, 0x7 ;  /* 0x0000000c00027211 */ /* 0x0c0fe400078f38ff */
[----:B------:R-:W-:-:S02]  /*0b30*/  LEA.HI R3, R0, R12, RZ, 0x4 ;  /* 0x0000000c00037211 */ /* 0x000fc400078f20ff */
[----:B------:R-:W-:Y:S02]  /*0b40*/  LOP3.LUT R237, R2, 0xffffff80, RZ, 0xc0, !PT ;  /* 0xffffff8002ed7812 */ /* 0x000fe400078ec0ff */
[-C--:B------:R-:W-:Y:S02]  /*0b50*/  LEA.HI R4, R0, R12.reuse, RZ, 0x5 ;  /* 0x0000000c00047211 */ /* 0x080fe400078f28ff */
[----:B------:R-:W-:Y:S01]  /*0b60*/  SHF.R.S32.HI R6, RZ, 0x4, R3 ;  /* 0x00000004ff067819 */ /* 0x000fe20000011403 */
[----:B------:R-:W-:Y:S01]  /*0b70*/  IMAD.IADD R237, R12, 0x1, -R237 ;  /* 0x000000010ced7824 */ /* 0x000fe200078e0aed */
[----:B------:R-:W-:Y:S01]  /*0b80*/  LEA.HI R11, R0, R12, RZ, 0x2 ;  /* 0x0000000c000b7211 */ /* 0x000fe200078f10ff */
[----:B------:R-:W-:Y:S01]  /*0b90*/  IMAD.SHL.U32 R5, R4, 0x20, RZ ;  /* 0x0000002004057824 */ /* 0x000fe200078e00ff */
[C---:B------:R-:W-:Y:S02]  /*0ba0*/  LOP3.LUT R4, R3.reuse, 0x3fffff0, RZ, 0xc0, !PT ;  /* 0x03fffff003047812 */ /* 0x040fe400078ec0ff */
[----:B------:R-:W-:-:S02]  /*0bb0*/  LEA.HI R3, R3, R6, RZ, 0x1 ;  /* 0x0000000603037211 */ /* 0x000fc400078f08ff */
[----:B------:R-:W-:Y:S01]  /*0bc0*/  SHF.R.S32.HI R8, RZ, 0x1f, R237 ;  /* 0x0000001fff087819 */ /* 0x000fe200000114ed */
[----:B------:R-:W-:Y:S01]  /*0bd0*/  IMAD.IADD R4, R12, 0x1, -R4 ;  /* 0x000000010c047824 */ /* 0x000fe200078e0a04 */
[----:B------:R-:W-:Y:S02]  /*0be0*/  LOP3.LUT R3, R3, 0x1ffffffe, RZ, 0xc0, !PT ;  /* 0x1ffffffe03037812 */ /* 0x000fe400078ec0ff */
[----:B------:R-:W-:Y:S02]  /*0bf0*/  LEA.HI R7, R8, R237, RZ, 0x2 ;  /* 0x000000ed08077211 */ /* 0x000fe400078f10ff */
[----:B------:R-:W-:Y:S01]  /*0c00*/  LOP3.LUT R11, R11, 0xfffffffc, RZ, 0xc0, !PT ;  /* 0xfffffffc0b0b7812 */ /* 0x000fe200078ec0ff */
[----:B------:R-:W-:Y:S01]  /*0c10*/  IMAD.IADD R3, R6, 0x1, -R3 ;  /* 0x0000000106037824 */ /* 0x000fe200078e0a03 */
[--C-:B------:R-:W-:Y:S02]  /*0c20*/  SHF.R.S32.HI R9, RZ, 0x2, R7.reuse ;  /* 0x00000002ff097819 */ /* 0x100fe40000011407 */
[----:B------:R-:W-:Y:S01]  /*0c30*/  SHF.R.S32.HI R10, RZ, 0x1f, R7 ;  /* 0x0000001fff0a7819 */ /* 0x000fe20000011407 */
[----:B------:R-:W-:Y:S01]  /*0c40*/  IMAD.IADD R11, R12, 0x1, -R11 ;  /* 0x000000010c0b7824 */ /* 0x000fe200078e0a0b */
[----:B------:R-:W-:-:S02]  /*0c50*/  LOP3.LUT R6, R7, 0x7ffffffc, RZ, 0xc0, !PT ;  /* 0x7ffffffc07067812 */ /* 0x000fc400078ec0ff */
[----:B------:R-:W-:Y:S02]  /*0c60*/  LEA.HI R10, R10, R9, RZ, 0x3 ;  /* 0x000000090a0a7211 */ /* 0x000fe400078f18ff */
[----:B------:R-:W-:Y:S01]  /*0c70*/  SHF.R.S32.HI R13, RZ, 0x7, R2 ;  /* 0x00000007ff0d7819 */ /* 0x000fe20000011402 */
[----:B------:R-:W-:Y:S01]  /*0c80*/  IMAD.IADD R6, R237, 0x1, -R6 ;  /* 0x00000001ed067824 */ /* 0x000fe200078e0a06 */
[----:B------:R-:W-:Y:S02]  /*0c90*/  LOP3.LUT R5, R5, 0xfffffc00, RZ, 0xc0, !PT ;  /* 0xfffffc0005057812 */ /* 0x000fe400078ec0ff */
[----:B------:R-:W-:Y:S01]  /*0ca0*/  LOP3.LUT R10, R10, 0xfffffff8, RZ, 0xc0, !PT ;  /* 0xfffffff80a0a7812 */ /* 0x000fe200078ec0ff */
[----:B------:R-:W-:Y:S01]  /*0cb0*/  IMAD.SHL.U32 R17, R6, 0x2, RZ ;  /* 0x0000000206117824 */ /* 0x000fe200078e00ff */
[----:B------:R-:W-:Y:S01]  /*0cc0*/  LEA.HI R8, R8, R237, RZ, 0x5 ;  /* 0x000000ed08087211 */ /* 0x000fe200078f28ff */
[----:B------:R-:W-:Y:S01]  /*0cd0*/  IMAD R4, R4, 0x40, R5 ;  /* 0x0000004004047824 */ /* 0x000fe200078e0205 */
[----:B------:R-:W-:Y:S01]  /*0ce0*/  LEA.HI R2, R2, R13, RZ, 0x1 ;  /* 0x0000000d02027211 */ /* 0x000fe200078f08ff */
[----:B------:R-:W-:Y:S01]  /*0cf0*/  IMAD.IADD R9, R9, 0x1, -R10 ;  /* 0x0000000109097824 */ /* 0x000fe200078e0a0a */
[----:B------:R-:W-:Y:S01]  /*0d00*/  LEA.HI R5, R11, R11, RZ, 0x1 ;  /* 0x0000000b0b057211 */ /* 0x000fe200078f08ff */
[----:B------:R-:W-:Y:S01]  /*0d10*/  VIADD R234, R17, 0x10 ;  /* 0x0000001011ea7836 */ /* 0x000fe20000000000 */
[----:B------:R-:W-:Y:S01]  /*0d20*/  SHF.R.S32.HI R8, RZ, 0x5, R8 ;  /* 0x00000005ff087819 */ /* 0x000fe20000011408 */
[----:B------:R-:W-:Y:S01]  /*0d30*/  IMAD R3, R3, 0x8, R4 ;  /* 0x0000000803037824 */ /* 0x000fe200078e0204 */
[----:B------:R-:W-:Y:S01]  /*0d40*/  LOP3.LUT R2, R2, 0x3fffffe, RZ, 0xc0, !PT ;  /* 0x03fffffe02027812 */ /* 0x000fe200078ec0ff */
[C---:B------:R-:W-:Y:S01]  /*0d50*/  VIADD R231, R17.reuse, 0x48 ;  /* 0x0000004811e77836 */ /* 0x040fe20000000000 */
[----:B------:R-:W-:Y:S01]  /*0d60*/  LEA.HI R0, R0, R12, RZ, 0x3 ;  /* 0x0000000c00007211 */ /* 0x000fe200078f18ff */
[----:B------:R-:W-:Y:S01]  /*0d70*/  VIADD R228, R17, 0x60 ;  /* 0x0000006011e47836 */ /* 0x000fe20000000000 */
[----:B------:R-:W-:Y:S01]  /*0d80*/  LOP3.LUT R4, R5, 0x1ffffffe, RZ, 0xc0, !PT ;  /* 0x1ffffffe05047812 */ /* 0x000fe200078ec0ff */
[----:B------:R-:W-:Y:S01]  /*0d90*/  IMAD R9, R8, 0x10, R9 ;  /* 0x0000001008097824 */ /* 0x000fe200078e0209 */
[----:B------:R-:W-:Y:S01]  /*0da0*/  LOP3.LUT R16, R0, 0xfffffff8, RZ, 0xc0, !PT ;  /* 0xfffffff800107812 */ /* 0x000fe200078ec0ff */
[----:B------:R-:W-:Y:S01]  /*0db0*/  IMAD.IADD R2, R13, 0x1, -R2 ;  /* 0x000000010d027824 */ /* 0x000fe200078e0a02 */
[----:B------:R-:W-:Y:S01]  /*0dc0*/  SHF.R.S32.HI R236, RZ, 0x3, R0 ;  /* 0x00000003ffec7819 */ /* 0x000fe20000011400 */
[C---:B------:R-:W-:Y:S01]  /*0dd0*/  VIADD R225, R17.reuse, 0x78 ;  /* 0x0000007811e17836 */ /* 0x040fe20000000000 */
[----:B------:R-:W-:Y:S01]  /*0de0*/  SHF.R.S32.HI R0, RZ, 0x1f, R234 ;  /* 0x0000001fff007819 */ /* 0x000fe200000114ea */
[C---:B------:R-:W-:Y:S01]  /*0df0*/  VIADD R222, R17.reuse, 0x90 ;  /* 0x0000009011de7836 */ /* 0x040fe20000000000 */
[----:B------:R0:W-:Y:S01]  /*0e00*/  STL [R1+0x3c], R3 ;  /* 0x00003c0301007387 */ /* 0x0001e20000100800 */
[----:B------:R-:W-:Y:S01]  /*0e10*/  VIADD R23, R17, 0xa8 ;  /* 0x000000a811177836 */ /* 0x000fe20000000000 */
[----:B------:R-:W-:Y:S01]  /*0e20*/  SHF.R.S32.HI R0, RZ, 0x1f, R231 ;  /* 0x0000001fff007819 */ /* 0x000fe200000114e7 */
[----:B------:R-:W-:Y:S01]  /*0e30*/  IMAD.IADD R4, R11, 0x1, -R4 ;  /* 0x000000010b047824 */ /* 0x000fe200078e0a04 */
[----:B------:R-:W-:Y:S01]  /*0e40*/  SHF.R.S32.HI R0, RZ, 0x1f, R228 ;  /* 0x0000001fff007819 */ /* 0x000fe200000114e4 */
[C---:B------:R-:W-:Y:S01]  /*0e50*/  VIADD R235, R17.reuse, 0x8 ;  /* 0x0000000811eb7836 */ /* 0x040fe20000000000 */
[----:B------:R-:W-:Y:S01]  /*0e60*/  SHF.R.S32.HI R0, RZ, 0x1f, R225 ;  /* 0x0000001fff007819 */ /* 0x000fe200000114e1 */
[C---:B------:R-:W-:Y:S01]  /*0e70*/  VIADD R233, R17.reuse, 0x18 ;  /* 0x0000001811e97836 */ /* 0x040fe20000000000 */
[----:B------:R-:W-:Y:S01]  /*0e80*/  SHF.R.S32.HI R0, RZ, 0x1f, R222 ;  /* 0x0000001fff007819 */ /* 0x000fe200000114de */
[C---:B------:R-:W-:Y:S01]  /*0e90*/  VIADD R232, R17.reuse, 0x40 ;  /* 0x0000004011e87836 */ /* 0x040fe20000000000 */
[----:B------:R-:W-:Y:S01]  /*0ea0*/  SHF.R.S32.HI R0, RZ, 0x1f, R23 ;  /* 0x0000001fff007819 */ /* 0x000fe20000011417 */
[----:B0-----:R-:W-:Y:S01]  /*0eb0*/  IMAD R3, R2, 0x40, R9 ;  /* 0x0000004002037824 */ /* 0x001fe200078e0209 */
[----:B------:R-:W-:Y:S01]  /*0ec0*/  SHF.R.S32.HI R2, RZ, 0x1f, R235 ;  /* 0x0000001fff027819 */ /* 0x000fe200000114eb */
[C---:B------:R-:W-:Y:S01]  /*0ed0*/  VIADD R230, R17.reuse, 0x50 ;  /* 0x0000005011e67836 */ /* 0x040fe20000000000 */
[----:B------:R-:W-:Y:S01]  /*0ee0*/  SHF.R.S32.HI R5, RZ, 0x1f, R233 ;  /* 0x0000001fff057819 */ /* 0x000fe200000114e9 */
[----:B------:R-:W-:Y:S01]  /*0ef0*/  IMAD R0, R4, 0x8, R3 ;  /* 0x0000000804007824 */ /* 0x000fe200078e0203 */
[----:B------:R0:W-:Y:S01]  /*0f00*/  STL [R1+0x34], R3 ;  /* 0x0000340301007387 */ /* 0x0001e20000100800 */
[C---:B------:R-:W-:Y:S01]  /*0f10*/  VIADD R229, R17.reuse, 0x58 ;  /* 0x0000005811e57836 */ /* 0x040fe20000000000 */
[----:B------:R-:W-:Y:S01]  /*0f20*/  SHF.R.S32.HI R2, RZ, 0x1f, R232 ;  /* 0x0000001fff027819 */ /* 0x000fe200000114e8 */
[C---:B------:R-:W-:Y:S01]  /*0f30*/  VIADD R227, R17.reuse, 0x68 ;  /* 0x0000006811e37836 */ /* 0x040fe20000000000 */
[----:B------:R0:W-:Y:S01]  /*0f40*/  STL [R1+0x38], R0 ;  /* 0x0000380001007387 */ /* 0x0001e20000100800 */
[C---:B------:R-:W-:Y:S01]  /*0f50*/  VIADD R226, R17.reuse, 0x70 ;  /* 0x0000007011e27836 */ /* 0x040fe20000000000 */
[----:B------:R-:W-:Y:S01]  /*0f60*/  SHF.R.S32.HI R5, RZ, 0x1f, R230 ;  /* 0x0000001fff057819 */ /* 0x000fe200000114e6 */
        /* <DEDUP_REMOVED lines=12> */
[----:B------:R-:W-:Y:S01]  /*1030*/  IMAD.IADD R16, R12, 0x1, -R16 ;  /* 0x000000010c107824 */ /* 0x000fe200078e0a10 */
[----:B------:R-:W-:Y:S01]  /*1040*/  SHF.R.S32.HI R2, RZ, 0x1f, R220 ;  /* 0x0000001fff027819 */ /* 0x000fe200000114dc */
[----:B------:R-:W-:Y:S01]  /*1050*/  VIADD R18, R17, 0x20 ;  /* 0x0000002011127836 */ /* 0x000fe20000000000 */
[----:B------:R-:W-:-:S02]  /*1060*/  SHF.R.S32.HI R5, RZ, 0x1f, R22 ;  /* 0x0000001fff057819 */ /* 0x000fc40000011416 */
[----:B0-----:R-:W-:-:S07]  /*1070*/  SHF.R.S32.HI R2, RZ, 0x1f, R19 ;  /* 0x0000001fff027819 */ /* 0x001fce0000011413 */
.L_x_185:
[----:B------:R-:W-:Y:S01]  /*1080*/  ULDC.64 UR8, c[0x0][0xc88] ;  /* 0x0003220000087ab9 */ /* 0x000fe20000000a00 */
[----:B------:R-:W-:Y:S01]  /*1090*/  ULDC.64 UR10, c[0x0][0xa20] ;  /* 0x00028800000a7ab9 */ /* 0x000fe20000000a00 */
[----:B------:R-:W-:Y:S02]  /*10a0*/  UIMAD.WIDE UR8, UR7, 0x4, UR8 ;  /* 0x00000004070878a5 */ /* 0x000fe4000f8e0208 */
[----:B------:R-:W-:Y:S01]  /*10b0*/  UISETP.NE.U32.AND UP1, UPT, UR10, URZ, UPT ;  /* 0x0000003f0a00728c */ /* 0x000fe2000bf25070 */
[----:B------:R-:W-:Y:S01]  /*10c0*/  ULDC UR4, c[0x0][0x424] ;  /* 0x0001090000047ab9 */ /* 0x000fe20000000800 */
[----:B------:R-:W-:Y:S02]  /*10d0*/  ULDC UR7, c[0x0][0x2f0] ;  /* 0x0000bc0000077ab9 */ /* 0x000fe40000000800 */
[----:B0-23--:R-:W-:Y:S02]  /*10e0*/  IMAD.U32 R2, RZ, RZ, UR8 ;  /* 0x00000008ff027e24 */ /* 0x00dfe4000f8e00ff */
[----:B------:R-:W-:Y:S01]  /*10f0*/  IMAD.U32 R3, RZ, RZ, UR9 ;  /* 0x00000009ff037e24 */ /* 0x000fe2000f8e00ff */
[----:B------:R-:W-:-:S04]  /*1100*/  ULDC.64 UR8, c[0x0][0xa28] ;  /* 0x00028a0000087ab9 */ /* 0x000fc80000000a00 */
[----:B------:R-:W2:Y:S01]  /*1110*/  LDG.E R2, desc[UR50][R2.64] ;  /* 0x0000003202027981 */ /* 0x000ea2000c1e1900 */
[----:B------:R-:W-:Y:S02]  /*1120*/  UISETP.NE.U32.AND UP0, UPT, UR8, URZ, UPT ;  /* 0x0000003f0800728c */ /* 0x000fe4000bf05070 */
[----:B------:R-:W-:Y:S02]  /*1130*/  UISETP.NE.AND.EX UP1, UPT, UR11, URZ, UPT, UP1 ;  /* 0x0000003f0b00728c */ /* 0x000fe4000bf25310 */
[----:B------:R-:W-:-:S04]  /*1140*/  UISETP.NE.AND.EX UP0, UPT, UR9, URZ, UPT, UP0 ;  /* 0x0000003f0900728c */ /* 0x000fc8000bf05300 */
[----:B------:R-:W-:Y:S02]  /*1150*/  PLOP3.LUT P1, PT, PT, PT, UP1, 0x80, 0x0 ;  /* 0x000000000000781c */ /* 0x000fe40003f2f018 */
[----:B------:R-:W-:Y:S02]  /*1160*/  PLOP3.LUT P0, PT, PT, PT, UP0, 0x80, 0x0 ;  /* 0x000000000000781c */ /* 0x000fe40003f0f008 */
[----:B--2---:R-:W-:-:S13]  /*1170*/  R2UR UR36, R2 ;  /* 0x00000000022472ca */ /* 0x004fda00000e0000 */
[----:B------:R-:W-:Y:S02]  /*1180*/  USHF.R.S32.HI UR37, URZ, 0x1f, UR36 ;  /* 0x0000001f3f257899 */ /* 0x000fe40008011424 */
[----:B------:R-:W-:-:S04]  /*1190*/  @UP0 ULEA UR8, UP2, UR36, UR8, 0x2 ;  /* 0x0000000824080291 */ /* 0x000fc8000f84103f */
[----:B------:R-:W-:Y:S02]  /*11a0*/  @UP0 ULEA.HI.X UR9, UR36, UR9, UR37, 0x2, UP2 ;  /* 0x0000000924090291 */ /* 0x000fe400090f1425 */
[----:B------:R-:W-:Y:S01]  /*11b0*/  @UP1 ULEA UR10, UP0, UR36, UR10, 0x2 ;  /* 0x0000000a240a1291 */ /* 0x000fe2000f80103f */
[----:B------:R-:W-:-:S03]  /*11c0*/  IMAD.U32 R2, RZ, RZ, UR8 ;  /* 0x00000008ff027e24 */ /* 0x000fc6000f8e00ff */
[----:B------:R-:W-:Y:S01]  /*11d0*/  @UP1 ULEA.HI.X UR11, UR36, UR11, UR37, 0x2, UP0 ;  /* 0x0000000b240b1291 */ /* 0x000fe200080f1425 */
[----:B------:R-:W-:Y:S01]  /*11e0*/  IMAD.U32 R3, RZ, RZ, UR9 ;  /* 0x00000009ff037e24 */ /* 0x000fe2000f8e00ff */
[----:B------:R-:W-:Y:S01]  /*11f0*/  ULDC.64 UR8, c[0x0][0x418] ;  /* 0x0001060000087ab9 */ /* 0x000fe20000000a00 */
[----:B------:R-:W-:-:S03]  /*1200*/  IMAD.U32 R4, RZ, RZ, UR10 ;  /* 0x0000000aff047e24 */ /* 0x000fc6000f8e00ff */
[----:B------:R-:W-:Y:S01]  /*1210*/  IMAD.U32 R5, RZ, RZ, UR11 ;  /* 0x0000000bff057e24 */ /* 0x000fe2000f8e00ff */
[----:B------:R-:W2:Y:S04]  /*1220*/  @P0 LDG.E R2, desc[UR50][R2.64] ;  /* 0x0000003202020981 */ /* 0x000ea8000c1e1900 */
[----:B------:R-:W3:Y:S01]  /*1230*/  @P1 LDG.E R4, desc[UR50][R4.64] ;  /* 0x0000003204041981 */ /* 0x000ee2000c1e1900 */
[----:B------:R-:W-:Y:S01]  /*1240*/  UISETP.NE.U32.AND UP0, UPT, UR8, URZ, UPT ;  /* 0x0000003f0800728c */ /* 0x000fe2000bf05070 */
[----:B------:R-:W-:Y:S01]  /*1250*/  UMOV UR42, UR6 ;  /* 0x00000006002a7c82 */ /* 0x000fe20008000000 */
[----:B------:R-:W-:Y:S02]  /*1260*/  UMOV UR53, URZ ;  /* 0x0000003f00357c82 */ /* 0x000fe40008000000 */
[----:B------:R-:W-:-:S02]  /*1270*/  UISETP.NE.AND.EX UP0, UPT, UR9, URZ, UPT, UP0 ;  /* 0x0000003f0900728c */ /* 0x000fc4000bf05300 */
[----:B------:R-:W-:Y:S02]  /*1280*/  ULOP3.LUT UR39, UR5, 0xffff, URZ, 0xc0, !UPT ;  /* 0x0000ffff05277892 */ /* 0x000fe4000f8ec03f */
[----:B------:R-:W-:Y:S02]  /*1290*/  USEL UR4, UR4, 0x1, UP0 ;  /* 0x0000000104047887 */ /* 0x000fe40008000000 */
[----:B------:R-:W-:Y:S02]  /*12a0*/  ULOP3.LUT UR6, UR5, 0xff0000, URZ, 0xc0, !UPT ;  /* 0x00ff000005067892 */ /* 0x000fe4000f8ec03f */
[----:B------:R-:W-:Y:S02]  /*12b0*/  UIMAD UR4, UR4, UR7, URZ ;  /* 0x00000007040472a4 */ /* 0x000fe4000f8e023f */
[----:B------:R-:W-:Y:S01]  /*12c0*/  ULOP3.LUT UR7, UR5, 0xff000000, URZ, 0xc0, !UPT ;  /* 0xff00000005077892 */ /* 0x000fe2000f8ec03f */
[----:B--2---:R-:W-:-:S04]  /*12d0*/  @P0 R2UR UR53, R2 ;  /* 0x00000000023502ca */ /* 0x004fc800000e0000 */
[----:B---3--:R-:W-:Y:S01]  /*12e0*/  @P1 R2UR UR4, R4 ;  /* 0x00000000040412ca */ /* 0x008fe200000e0000 */
[----:B-1--45:R-:W-:-:S14]  /*12f0*/  @P1 BRA `(.L_x_138) ;  /* 0x0000000000341947 */ /* 0x032fdc0003800000 */
[----:B------:R-:W-:Y:S02]  /*1300*/  ULDC.64 UR8, c[0x0][0xa08] ;  /* 0x0002820000087ab9 */ /* 0x000fe40000000a00 */
[----:B------:R-:W-:-:S04]  /*1310*/  ISETP.NE.U32.AND P0, PT, RZ, UR8, PT ;  /* 0x00000008ff007c0c */ /* 0x000fc8000bf05070 */
[----:B------:R-:W-:-:S13]  /*1320*/  ISETP.NE.AND.EX P0, PT, RZ, UR9, PT, P0 ;  /* 0x00000009ff007c0c */ /* 0x000fda000bf05300 */
[----:B------:R-:W-:Y:S05]  /*1330*/  @!P0 BRA `(.L_x_138) ;  /* 0x0000000000248947 */ /* 0x000fea0003800000 */
[----:B------:R-:W-:Y:S02]  /*1340*/  ULDC.64 UR4, c[0x0][0xa08] ;  /* 0x0002820000047ab9 */ /* 0x000fe40000000a00 */
[----:B------:R-:W-:-:S06]  /*1350*/  UIMAD.WIDE UR4, UR36, 0x4, UR4 ;  /* 0x00000004240478a5 */ /* 0x000fcc000f8e0204 */
[----:B------:R-:W-:Y:S02]  /*1360*/  IMAD.U32 R2, RZ, RZ, UR4 ;  /* 0x00000004ff027e24 */ /* 0x000fe4000f8e00ff */
[----:B------:R-:W-:-:S05]  /*1370*/  IMAD.U32 R3, RZ, RZ, UR5 ;  /* 0x00000005ff037e24 */ /* 0x000fca000f8e00ff */
[----:B------:R-:W2:Y:S04]  /*1380*/  LDG.E R4, desc[UR50][R2.64] ;  /* 0x0000003202047981 */ /* 0x000ea8000c1e1900 */
[----:B------:R-:W3:Y:S01]  /*1390*/  LDG.E R0, desc[UR50][R2.64+0x4] ;  /* 0x0000043202007981 */ /* 0x000ee2000c1e1900 */
[----:B--2---:R-:W-:Y:S02]  /*13a0*/  R2UR UR4, R4 ;  /* 0x00000000040472ca */ /* 0x004fe400000e0000 */
[----:B---3--:R-:W-:-:S13]  /*13b0*/  R2UR UR5, R0 ;  /* 0x00000000000572ca */ /* 0x008fda00000e0000 */
[----:B------:R-:W-:-:S12]  /*13c0*/  UIADD3 UR4, -UR4, UR5, URZ ;  /* 0x0000000504047290 */ /* 0x000fd8000fffe13f */
.L_x_138:
[----:B------:R-:W-:Y:S02]  /*13d0*/  UIADD3 UR53, -UR53, UR4, URZ ;  /* 0x0000000435357290 */ /* 0x000fe4000fffe13f */
[----:B------:R-:W-:Y:S02]  /*13e0*/  USHF.R.U32.HI UR7, URZ, 0x8, UR7 ;  /* 0x000000083f077899 */ /* 0x000fe40008011607 */
[----:B------:R-:W-:Y:S02]  /*13f0*/  UISETP.GE.AND UP0, UPT, UR53, 0x1, UPT ;  /* 0x000000013500788c */ /* 0x000fe4000bf06270 */
[----:B------:R-:W-:Y:S02]  /*1400*/  UIADD3 UR4, UR53, 0x9f, URZ ;  /* 0x0000009f35047890 */ /* 0x000fe4000fffe03f */
[----:B------:R-:W-:Y:S02]  /*1410*/  ULEA.HI UR7, UR6, UR7, URZ, 0x10 ;  /* 0x0000000706077291 */ /* 0x000fe4000f8f803f */
[----:B------:R-:W-:Y:S01]  /*1420*/  PLOP3.LUT P0, PT, PT, PT, UP0, 0x80, 0x0 ;  /* 0x000000000000781c */ /* 0x000fe20003f0f008 */
[----:B------:R-:W-:-:S02]  /*1430*/  UIMAD.WIDE UR4, UR4, 0x66666667, URZ ;  /* 0x66666667040478a5 */ /* 0x000fc4000f8e023f */
[----:B------:R-:W-:Y:S02]  /*1440*/  ULOP3.LUT UR40, UR7, 0xff, URZ, 0xc0, !UPT ;  /* 0x000000ff07287892 */ /* 0x000fe4000f8ec03f */
[----:B------:R-:W-:Y:S02]  /*1450*/  USHF.R.U32.HI UR6, URZ, 0x1f, UR5 ;  /* 0x0000001f3f067899 */ /* 0x000fe40008011605 */
[----:B------:R-:W-:Y:S01]  /*1460*/  USHF.R.U32.HI UR44, URZ, 0x10, UR7 ;  /* 0x000000103f2c7899 */ /* 0x000fe20008011607 */
[----:B------:R-:W-:Y:S01]  /*1470*/  UMOV UR4, URZ ;  /* 0x0000003f00047c82 */ /* 0x000fe20008000000 */
[----:B------:R-:W-:-:S04]  /*1480*/  ULEA.HI.SX32 UR9, UR5, UR6, 0x1a ;  /* 0x0000000605097291 */ /* 0x000fc8000f8fd23f */
[----:B------:R-:W-:Y:S08]  /*1490*/  @!P0 BRA `(.L_x_139) ;  /* 0x0000000000908947 */ /* 0x000ff00003800000 */
[----:B------:R-:W-:Y:S01]  /*14a0*/  UISETP.NE.AND UP0, UPT, UR44, URZ, UPT ;  /* 0x0000003f2c00728c */ /* 0x000fe2000bf05270 */
[----:B------:R-:W-:-:S03]  /*14b0*/  ULDC UR4, c[0x0][0x9f0] ;  /* 0x00027c0000047ab9 */ /* 0x000fc60000000800 */
[----:B------:R-:W-:-:S03]  /*14c0*/  USEL UR10, UR44, UR4, UP0 ;  /* 0x000000042c0a7287 */ /* 0x000fc60008000000 */
[----:B------:R-:W-:Y:S01]  /*14d0*/  UMOV UR4, URZ ;  /* 0x0000003f00047c82 */ /* 0x000fe20008000000 */
[----:B------:R-:W-:Y:S02]  /*14e0*/  UIADD3 UR6, UR9, -0x1, UR10 ;  /* 0xffffffff09067890 */ /* 0x000fe4000fffe00a */
[----:B------:R-:W-:-:S04]  /*14f0*/  IMAD.U32 R3, RZ, RZ, UR10 ;  /* 0x0000000aff037e24 */ /* 0x000fc8000f8e00ff */
[----:B------:R-:W-:Y:S01]  /*1500*/  IMAD.U32 R4, RZ, RZ, UR6 ;  /* 0x00000006ff047e24 */ /* 0x000fe2000f8e00ff */
[-C--:B------:R-:W-:Y:S01]  /*1510*/  IABS R0, R3.reuse ;  /* 0x0000000300007213 */ /* 0x080fe20000000000 */
[----:B------:R-:W-:Y:S01]  /*1520*/  ULOP3.LUT UR6, UR6, UR10, URZ, 0x3c, !UPT ;  /* 0x0000000a06067292 */ /* 0x000fe2000f8e3c3f */
[----:B------:R-:W-:Y:S02]  /*1530*/  IABS R5, R3 ;  /* 0x0000000300057213 */ /* 0x000fe40000000000 */
[----:B------:R-:W-:Y:S02]  /*1540*/  R2UR UR11, R0 ;  /* 0x00000000000b72ca */ /* 0x000fe400000e0000 */
[----:B------:R-:W-:-:S05]  /*1550*/  IABS R4, R4 ;  /* 0x0000000400047213 */ /* 0x000fca0000000000 */
[----:B------:R-:W-:-:S05]  /*1560*/  IMAD.MOV.U32 R3, RZ, RZ, R4 ;  /* 0x000000ffff037224 */ /* 0x000fca00078e0004 */
[----:B------:R-:W-:Y:S01]  /*1570*/  R2UR UR8, R3 ;  /* 0x00000000030872ca */ /* 0x000fe200000e0000 */
[----:B------:R-:W0:Y:S08]  /*1580*/  I2F.RP R0, UR11 ;  /* 0x0000000b00007d06 */ /* 0x000e300008209400 */
[----:B0-----:R-:W0:Y:S02]  /*1590*/  MUFU.RCP R0, R0 ;  /* 0x0000000000007308 */ /* 0x001e240000001000 */
[----:B0-----:R-:W-:-:S02]  /*15a0*/  VIADD R2, R0, 0xffffffe ;  /* 0x0ffffffe00027836 */ /* 0x001fc40000000000 */
[----:B------:R-:W-:-:S04]  /*15b0*/  IMAD.MOV R0, RZ, RZ, -R5 ;  /* 0x000000ffff007224 */ /* 0x000fc800078e0a05 */
[----:B------:R-:W0:Y:S02]  /*15c0*/  F2I.FTZ.U32.TRUNC.NTZ R2, R2 ;  /* 0x0000000200027305 */ /* 0x000e24000021f000 */
[----:B0-----:R-:W-:-:S13]  /*15d0*/  R2UR UR5, R2 ;  /* 0x00000000020572ca */ /* 0x001fda00000e0000 */
[----:B------:R-:W-:-:S04]  /*15e0*/  UIADD3 UR7, URZ, -UR5, URZ ;  /* 0x800000053f077290 */ /* 0x000fc8000fffe03f */
[----:B------:R-:W-:-:S04]  /*15f0*/  UIMAD UR7, UR7, UR11, URZ ;  /* 0x0000000b070772a4 */ /* 0x000fc8000f8e023f */
[----:B------:R-:W-:-:S03]  /*1600*/  UIMAD.WIDE.U32 UR4, UR5, UR7, UR4 ;  /* 0x00000007050472a5 */ /* 0x000fc6000f8e0004 */
[----:B------:R-:W-:Y:S01]  /*1610*/  R2UR UR7, R0 ;  /* 0x00000000000772ca */ /* 0x000fe200000e0000 */
[----:B------:R-:W-:-:S12]  /*1620*/  UIMAD.WIDE.U32 UR4, UR5, UR8, URZ ;  /* 0x00000008050472a5 */ /* 0x000fd8000f8e003f */
[----:B------:R-:W-:-:S04]  /*1630*/  UIMAD UR4, UR5, UR7, UR8 ;  /* 0x00000007050472a4 */ /* 0x000fc8000f8e0208 */
[----:B------:R-:W-:-:S11]  /*1640*/  UISETP.GT.U32.AND UP1, UPT, UR11, UR4, UPT ;  /* 0x000000040b00728c */ /* 0x000fd6000bf24070 */
[----:B------:R-:W-:Y:S02]  /*1650*/  @!UP1 UIADD3 UR4, UR4, -UR11, URZ ;  /* 0x8000000b04049290 */ /* 0x000fe4000fffe03f */
[----:B------:R-:W-:Y:S02]  /*1660*/  @!UP1 UIADD3 UR5, UR5, 0x1, URZ ;  /* 0x0000000105059890 */ /* 0x000fe4000fffe03f */
[----:B------:R-:W-:Y:S02]  /*1670*/  UISETP.GE.U32.AND UP0, UPT, UR4, UR11, UPT ;  /* 0x0000000b0400728c */ /* 0x000fe4000bf06070 */
[----:B------:R-:W-:-:S09]  /*1680*/  UISETP.GE.AND UP1, UPT, UR6, URZ, UPT ;  /* 0x0000003f0600728c */ /* 0x000fd2000bf26270 */
[----:B------:R-:W-:Y:S02]  /*1690*/  @UP0 UIADD3 UR5, UR5, 0x1, URZ ;  /* 0x0000000105050890 */ /* 0x000fe4000fffe03f */
[----:B------:R-:W-:-:S05]  /*16a0*/  UISETP.NE.AND UP0, UPT, UR10, URZ, UPT ;  /* 0x0000003f0a00728c */ /* 0x000fca000bf05270 */
[----:B------:R-:W-:Y:S02]  /*16b0*/  UMOV UR4, UR5 ;  /* 0x0000000500047c82 */ /* 0x000fe40008000000 */
[----:B------:R-:W-:-:S04]  /*16c0*/  @!UP1 UIADD3 UR4, -UR4, URZ, URZ ;  /* 0x0000003f04049290 */ /* 0x000fc8000fffe13f */
[----:B------:R-:W-:-:S12]  /*16d0*/  @!UP0 ULOP3.LUT UR4, URZ, UR10, URZ, 0x33, !UPT ;  /* 0x0000000a3f048292 */ /* 0x000fd8000f8e333f */
.L_x_139:
[----:B------:R-:W-:Y:S01]  /*16e0*/  UIMAD UR41, UR40, UR4, URZ ;  /* 0x00000004282972a4 */ /* 0x000fe2000f8e023f */
[----:B------:R-:W-:Y:S01]  /*16f0*/  IMAD.U32 R0, RZ, RZ, UR9 ;  /* 0x00000009ff007e24 */ /* 0x000fe2000f8e00ff */
[----:B------:R-:W-:Y:S01]  /*1700*/  PLOP3.LUT P0, PT, PT, PT, PT, 0x80, 0x0 ;  /* 0x000000000000781c */ /* 0x000fe20003f0f070 */
[----:B------:R-:W-:Y:S01]  /*1710*/  IMAD.U32 R3, RZ, RZ, UR4 ;  /* 0x00000004ff037e24 */ /* 0x000fe2000f8e00ff */
[----:B------:R-:W-:Y:S02]  /*1720*/  CS2R R28, SRZ ;  /* 0x00000000001c7805 */ /* 0x000fe4000001ff00 */
[----:B------:R-:W-:Y:S01]  /*1730*/  CS2R R126, SRZ ;  /* 0x00000000007e7805 */ /* 0x000fe2000001ff00 */
[----:B------:R-:W-:Y:S01]  /*1740*/  IMAD.MOV.U32 R55, RZ, RZ, RZ ;  /* 0x000000ffff377224 */ /* 0x000fe200078e00ff */
[----:B------:R-:W-:Y:S02]  /*1750*/  CS2R R124, SRZ ;  /* 0x00000000007c7805 */ /* 0x000fe4000001ff00 */
[----:B------:R-:W-:-:S02]  /*1760*/  VIADDMNMX R0, R3, UR41, R0, PT ;  /* 0x0000002903007c46 */ /* 0x000fc4000b800100 */
[----:B------:R-:W-:Y:S01]  /*1770*/  CS2R R2, SRZ ;  /* 0x0000000000027805 */ /* 0x000fe2000001ff00 */
[----:B------:R-:W-:Y:S01]  /*1780*/  IMAD.MOV.U32 R88, RZ, RZ, RZ ;  /* 0x000000ffff587224 */ /* 0x000fe200078e00ff */
[----:B------:R-:W-:Y:S02]  /*1790*/  CS2R R84, SRZ ;  /* 0x0000000000547805 */ /* 0x000fe4000001ff00 */
[----:B------:R-:W-:Y:S01]  /*17a0*/  R2UR UR49, R0 ;  /* 0x00000000003172ca */ /* 0x000fe200000e0000 */
        /* <DEDUP_REMOVED lines=12> */
[----:B------:R-:W-:Y:S01]  /*1870*/  UISETP.GT.AND UP0, UPT, UR49, UR41, UPT ;  /* 0x000000293100728c */ /* 0x000fe2000bf04270 */
[----:B------:R-:W-:Y:S01]  /*1880*/  IMAD.MOV.U32 R145, RZ, RZ, RZ ;  /* 0x000000ffff917224 */ /* 0x000fe200078e00ff */
[----:B------:R-:W-:Y:S01]  /*1890*/  CS2R R44, SRZ ;  /* 0x00000000002c7805 */ /* 0x000fe2000001ff00 */
[----:B------:R-:W-:Y:S01]  /*18a0*/  IMAD.MOV.U32 R149, RZ, RZ, RZ ;  /* 0x000000ffff957224 */ /* 0x000fe200078e00ff */
[----:B------:R-:W-:-:S02]  /*18b0*/  CS2R R92, SRZ ;  /* 0x00000000005c7805 */ /* 0x000fc4000001ff00 */
[----:B------:R-:W-:Y:S02]  /*18c0*/  CS2R R120, SRZ ;  /* 0x0000000000787805 */ /* 0x000fe4000001ff00 */
[----:B------:R-:W-:Y:S02]  /*18d0*/  PLOP3.LUT P1, PT, PT, PT, UP0, 0x80, 0x0 ;  /* 0x000000000000781c */ /* 0x000fe40003f2f008 */
[----:B------:R-:W-:Y:S02]  /*18e0*/  CS2R R100, SRZ ;  /* 0x0000000000647805 */ /* 0x000fe4000001ff00 */
[----:B------:R-:W-:Y:S01]  /*18f0*/  CS2R R42, SRZ ;  /* 0x00000000002a7805 */ /* 0x000fe2000001ff00 */
[----:B------:R-:W-:Y:S01]  /*1900*/  IMAD.MOV.U32 R32, RZ, RZ, RZ ;  /* 0x000000ffff207224 */ /* 0x000fe200078e00ff */
        /* <DEDUP_REMOVED lines=12> */
[----:B------:R-:W-:Y:S01]  /*19d0*/  CS2R R20, SRZ ;  /* 0x0000000000147805 */ /* 0x000fe2000001ff00 */
[----:B------:R-:W-:Y:S01]  /*19e0*/  IMAD.MOV.U32 R112, RZ, RZ, RZ ;  /* 0x000000ffff707224 */ /* 0x000fe200078e00ff */
        /* <DEDUP_REMOVED lines=17> */
[----:B------:R-:W-:-:S02]  /*1b00*/  IMAD.MOV.U32 R163, RZ, RZ, RZ ;  /* 0x000000ffffa37224 */ /* 0x000fc400078e00ff */
[----:B------:R-:W-:Y:S02]  /*1b10*/  IMAD.MOV.U32 R78, RZ, RZ, RZ ;  /* 0x000000ffff4e7224 */ /* 0x000fe400078e00ff */
[----:B------:R-:W-:Y:S02]  /*1b20*/  IMAD.MOV.U32 R109, RZ, RZ, RZ ;  /* 0x000000ffff6d7224 */ /* 0x000fe400078e00ff */
[----:B------:R-:W-:Y:S02]  /*1b30*/  IMAD.MOV.U32 R106, RZ, RZ, RZ ;  /* 0x000000ffff6a7224 */ /* 0x000fe400078e00ff */
[----:B------:R-:W-:Y:S02]  /*1b40*/  IMAD.MOV.U32 R96, RZ, RZ, RZ ;  /* 0x000000ffff607224 */ /* 0x000fe400078e00ff */
[----:B------:R-:W-:Y:S01]  /*1b50*/  IMAD.MOV.U32 R114, RZ, RZ, RZ ;  /* 0x000000ffff727224 */ /* 0x000fe200078e00ff */
[----:B------:R-:W-:Y:S06]  /*1b60*/  @!P1 BRA `(.L_x_140) ;  /* 0x0000008800f49947 */ /* 0x000fec0003800000 */
[----:B------:R-:W0:Y:S01]  /*1b70*/  S2R R4, SR_TID.X ;  /* 0x0000000000047919 */ /* 0x000e220000002100 */
[----:B------:R-:W1:Y:S01]  /*1b80*/  S2UR UR6, SR_CgaCtaId ;  /* 0x00000000000679c3 */ /* 0x000e620000008800 */
[----:B------:R-:W-:Y:S02]  /*1b90*/  UMOV UR5, 0x400 ;  /* 0x0000040000057882 */ /* 0x000fe40000000000 */
[----:B-1----:R-:W-:-:S04]  /*1ba0*/  ULEA UR5, UR6, UR5, 0x18 ;  /* 0x0000000506057291 */ /* 0x002fc8000f8ec03f */
[----:B------:R-:W-:Y:S01]  /*1bb0*/  UIADD3 UR5, UR5, 0x1e200, URZ ;  /* 0x0001e20005057890 */ /* 0x000fe2000fffe03f */
[----:B0-----:R-:W-:-:S03]  /*1bc0*/  VIADD R5, R4, 0xffffff80 ;  /* 0xffffff8004057836 */ /* 0x001fc60000000000 */
[----:B------:R-:W-:Y:S02]  /*1bd0*/  ULOP3.LUT UP0, URZ, UR5, 0x9f, URZ, 0xc0, !UPT ;  /* 0x0000009f053f7892 */ /* 0x000fe4000f80c03f */
[----:B------:R-:W-:-:S04]  /*1be0*/  SHF.R.S32.HI R4, RZ, 0x1f, R5 ;  /* 0x0000001fff047819 */ /* 0x000fc80000011405 */
[----:B------:R-:W-:Y:S02]  /*1bf0*/  PLOP3.LUT P0, PT, PT, PT, UP0, 0x80, 0x0 ;  /* 0x000000000000781c */ /* 0x000fe40003f0f008 */
[----:B------:R-:W-:-:S04]  /*1c00*/  LEA.HI R4, R4, R5, RZ, 0x7 ;  /* 0x0000000504047211 */ /* 0x000fc800078f38ff */
[----:B------:R-:W-:-:S05]  /*1c10*/  SHF.R.S32.HI R4, RZ, 0x7, R4 ;  /* 0x00000007ff047819 */ /* 0x000fca0000011404 */
[----:B------:R-:W0:Y:S02]  /*1c20*/  SHFL.IDX PT, R0, R4, RZ, 0x1f ;  /* 0x00001fff04007589 */ /* 0x000e2400000e0000 */
[----:B0-----:R-:W-:-:S13]  /*1c30*/  R2UR UR43, R0 ;  /* 0x00000000002b72ca */ /* 0x001fda00000e0000 */
        /* <DEDUP_REMOVED lines=23> */
.L_x_141:
[----:B------:R-:W-:Y:S01]  /*1db0*/  ULDC.64 UR6, c[0x0][0x998] ;  /* 0x0002660000067ab9 */ /* 0x000fe20000000a00 */
[----:B------:R-:W-:Y:S01]  /*1dc0*/  ULDC.64 UR4, c[0x0][0x990] ;  /* 0x0002640000047ab9 */ /* 0x000fe20000000a00 */
[----:B------:R-:W-:Y:S02]  /*1dd0*/  ISETP.NE.U32.AND P1, PT, RZ, UR6, PT ;  /* 0x00000006ff007c0c */ /* 0x000fe4000bf25070 */
[----:B------:R-:W-:Y:S02]  /*1de0*/  ISETP.NE.U32.AND P0, PT, RZ, UR4, PT ;  /* 0x00000004ff007c0c */ /* 0x000fe4000bf05070 */
[----:B------:R-:W-:Y:S02]  /*1df0*/  ISETP.NE.AND.EX P1, PT, RZ, UR7, PT, P1 ;  /* 0x00000007ff007c0c */ /* 0x000fe4000bf25310 */
[----:B------:R-:W-:-:S11]  /*1e00*/  ISETP.NE.AND.EX P0, PT, RZ, UR5, PT, P0 ;  /* 0x00000005ff007c0c */ /* 0x000fd6000bf05300 */
[----:B------:R-:W0:Y:S08]  /*1e10*/  @P1 LDC.64 R8, c[0x0][0x9b8] ;  /* 0x00026e00ff081b82 */ /* 0x000e300000000a00 */
[----:B------:R-:W1:Y:S08]  /*1e20*/  @P0 LDC.64 R6, c[0x0][0x9a8] ;  /* 0x00026a00ff060b82 */ /* 0x000e700000000a00 */
[----:B------:R-:W2:Y:S08]  /*1e30*/  @P0 LDC.64 R10, c[0x0][0x9b0] ;  /* 0x00026c00ff0a0b82 */ /* 0x000eb00000000a00 */
[----:B------:R-:W3:Y:S01]  /*1e40*/  @P1 LDC.64 R12, c[0x0][0x9c0] ;  /* 0x00027000ff0c1b82 */ /* 0x000ee20000000a00 */
[----:B0-----:R-:W-:-:S02]  /*1e50*/  @P1 IMAD R2, R8, UR37, RZ ;  /* 0x0000002508021c24 */ /* 0x001fc4000f8e02ff */
[----:B------:R-:W-:-:S04]  /*1e60*/  @P1 IMAD.WIDE.U32 R4, R8, UR36, RZ ;  /* 0x0000002408041c25 */ /* 0x000fc8000f8e00ff */
[----:B------:R-:W-:Y:S02]  /*1e70*/  @P1 IMAD R9, R9, UR36, R2 ;  /* 0x0000002409091c24 */ /* 0x000fe4000f8e0202 */
[C---:B-1----:R-:W-:Y:S02]  /*1e80*/  @P0 IMAD R0, R6.reuse, UR37, RZ ;  /* 0x0000002506000c24 */ /* 0x042fe4000f8e02ff */
[----:B------:R-:W-:-:S04]  /*1e90*/  @P0 IMAD.WIDE.U32 R2, R6, UR36, RZ ;  /* 0x0000002406020c25 */ /* 0x000fc8000f8e00ff */
[----:B------:R-:W-:Y:S02]  /*1ea0*/  @P0 IMAD R7, R7, UR36, R0 ;  /* 0x0000002407070c24 */ /* 0x000fe4000f8e0200 */
[----:B------:R-:W-:Y:S02]  /*1eb0*/  @P1 IMAD.IADD R5, R5, 0x1, R9 ;  /* 0x0000000105051824 */ /* 0x000fe400078e0209 */
[----:B------:R-:W-:Y:S02]  /*1ec0*/  @P0 IMAD.IADD R3, R3, 0x1, R7 ;  /* 0x0000000103030824 */ /* 0x000fe400078e0207 */
[----:B------:R-:W-:Y:S02]  /*1ed0*/  IMAD.MOV.U32 R0, RZ, RZ, 0x3f800000 ;  /* 0x3f800000ff007424 */ /* 0x000fe400078e00ff */
[----:B--2---:R-:W-:-:S04]  /*1ee0*/  @P0 IMAD.WIDE.U32 R2, R10, UR39, R2 ;  /* 0x000000270a020c25 */ /* 0x004fc8000f8e0002 */
[----:B---3--:R-:W-:Y:S01]  /*1ef0*/  @P1 IMAD.WIDE.U32 R6, R12, UR39, R4 ;  /* 0x000000270c061c25 */ /* 0x008fe2000f8e0004 */
[----:B------:R-:W-:-:S03]  /*1f00*/  @P0 LEA R4, P2, R2, UR4, 0x2 ;  /* 0x0000000402040c11 */ /* 0x000fc6000f8410ff */
[----:B------:R-:W-:Y:S01]  /*1f10*/  @P0 IMAD R5, R11, UR39, R3 ;  /* 0x000000270b050c24 */ /* 0x000fe2000f8e0203 */
[----:B------:R-:W-:Y:S01]  /*1f20*/  @P1 LEA R8, P3, R6, UR6, 0x2 ;  /* 0x0000000606081c11 */ /* 0x000fe2000f8610ff */
[----:B------:R-:W-:Y:S02]  /*1f30*/  @P1 IMAD R3, R13, UR39, R7 ;  /* 0x000000270d031c24 */ /* 0x000fe4000f8e0207 */
[----:B------:R-:W-:Y:S01]  /*1f40*/  IMAD.MOV.U32 R7, RZ, RZ, 0x3f800000 ;  /* 0x3f800000ff077424 */ /* 0x000fe200078e00ff */
[----:B------:R-:W-:Y:S02]  /*1f50*/  @P0 LEA.HI.X R5, R2, UR5, R5, 0x2, P2 ;  /* 0x0000000502050c11 */ /* 0x000fe400090f1405 */
[----:B------:R-:W-:-:S03]  /*1f60*/  @P1 LEA.HI.X R9, R6, UR7, R3, 0x2, P3 ;  /* 0x0000000706091c11 */ /* 0x000fc600098f1403 */
[----:B------:R0:W2:Y:S04]  /*1f70*/  @P0 LDG.E R7, desc[UR50][R4.64] ;  /* 0x0000003204070981 */ /* 0x0000a8000c1e1900 */
[----:B------:R-:W2:Y:S01]  /*1f80*/  @P1 LDG.E R0, desc[UR50][R8.64] ;  /* 0x0000003208001981 */ /* 0x000ea2000c1e1900 */
[----:B------:R-:W1:Y:S01]  /*1f90*/  S2UR UR5, SR_CgaCtaId ;  /* 0x00000000000579c3 */ /* 0x000e620000008800 */
[----:B------:R-:W-:Y:S01]  /*1fa0*/  ULEA.HI UR4, UR46, UR46, URZ, 0x1 ;  /* 0x0000002e2e047291 */ /* 0x000fe2000f8f083f */
[----:B------:R-:W-:-:S03]  /*1fb0*/  MOV R2, 0x400 ;  /* 0x0000040000027802 */ /* 0x000fc60000000f00 */
[----:B------:R-:W-:Y:S01]  /*1fc0*/  ULOP3.LUT UR4, UR4, 0xfffffffe, URZ, 0xc0, !UPT ;  /* 0xfffffffe04047892 */ /* 0x000fe2000f8ec03f */
[----:B0-----:R-:W-:-:S03]  /*1fd0*/  IMAD.U32 R4, RZ, RZ, UR47 ;  /* 0x0000002fff047e24 */ /* 0x001fc6000f8e00ff */
[----:B------:R-:W-:Y:S02]  /*1fe0*/  UIADD3 UR4, UR46, -UR4, URZ ;  /* 0x800000042e047290 */ /* 0x000fe4000fffe03f */
[----:B------:R-:W-:-:S04]  /*1ff0*/  ISETP.NE.AND P0, PT, R4, 0x3, PT ;  /* 0x000000030400780c */ /* 0x000fc80003f05270 */
[----:B------:R-:W-:Y:S01]  /*2000*/  IMAD.U32 R11, RZ, RZ, UR4 ;  /* 0x00000004ff0b7e24 */ /* 0x000fe2000f8e00ff */
[----:B------:R-:W-:-:S04]  /*2010*/  ULDC UR4, c[0x0][0x9d8] ;  /* 0x0002760000047ab9 */ /* 0x000fc80000000800 */
[----:B------:R-:W-:Y:S01]  /*2020*/  SHF.L.U32 R11, R11, 0x1f, RZ ;  /* 0x0000001f0b0b7819 */ /* 0x000fe200000006ff */
[----:B-1----:R-:W-:-:S05]  /*2030*/  IMAD.U32 R3, RZ, RZ, UR5 ;  /* 0x00000005ff037e24 */ /* 0x002fca000f8e00ff */
[----:B------:R-:W-:-:S04]  /*2040*/  LEA R2, R3, R2, 0x18 ;  /* 0x0000000203027211 */ /* 0x000fc800078ec0ff */
[----:B------:R-:W0:Y:S01]  /*2050*/  SYNCS.PHASECHK.TRANS64.TRYWAIT P1, [R2+URZ+0x33400], R11 ;  /* 0x0334000b020075a7 */ /* 0x000e22000802017f */
[----:B--2---:R-:W-:-:S04]  /*2060*/  FMUL.FTZ R0, R7, R0 ;  /* 0x0000000007007220 */ /* 0x004fc80000410000 */
[----:B------:R-:W-:Y:S01]  /*2070*/  FMUL.FTZ R0, R0, UR4 ;  /* 0x0000000400007c20 */ /* 0x000fe20008410000 */
[----:B0-----:R-:W-:Y:S06]  /*2080*/  @!P1 BRA `(.L_x_142) ;  /* 0x0000013400589947 */ /* 0x001fec0003800000 */
.L_x_282:
[----:B------:R-:W-:Y:S05]  /*2090*/  @!P0 BRA `(.L_x_143) ;  /* 0x0000000000048947 */ /* 0x000fea0003800000 */
[----:B------:R-:W-:Y:S01]  /*20a0*/  BPT.TRAP 0x1 ;  /* 0x000000040000795c */ /* 0x000fe20000300000 */
.L_x_143:
[----:B------:R-:W-:Y:S02]  /*20b0*/  IMAD.U32 R6, RZ, RZ, UR45 ;  /* 0x0000002dff067e24 */ /* 0x000fe4000f8e00ff */
[----:B------:R-:W-:-:S03]  /*20c0*/  IMAD.U32 R5, RZ, RZ, UR52 ;  /* 0x00000034ff057e24 */ /* 0x000fc6000f8e00ff */
[----:B------:R-:W-:Y:S01]  /*20d0*/  SHF.L.U32 R6, R6, 0x1f, RZ ;  /* 0x0000001f06067819 */ /* 0x000fe200000006ff */
[----:B------:R-:W-:-:S04]  /*20e0*/  IMAD R5, R5, 0x8, R2 ;  /* 0x0000000805057824 */ /* 0x000fc800078e0202 */
[----:B------:R1:W2:Y:S01]  /*20f0*/  SYNCS.PHASECHK.TRANS64.TRYWAIT P2, [R5+URZ+0x33430], R6 ;  /* 0x03343006050075a7 */ /* 0x0002a2000804017f */
[----:B------:R-:W-:Y:S05]  /*2100*/  @!P0 BRA `(.L_x_144) ;  /* 0x0000000000048947 */ /* 0x000fea0003800000 */
[----:B------:R-:W-:Y:S01]  /*2110*/  BPT.TRAP 0x1 ;  /* 0x000000040000795c */ /* 0x000fe20000300000 */
.L_x_144:
[----:B------:R-:W3:Y:S01]  /*2120*/  S2R R4, SR_TID.X ;  /* 0x0000000000047919 */ /* 0x000ee20000002100 */
[----:B------:R-:W-:Y:S01]  /*2130*/  IMAD.MOV.U32 R25, RZ, RZ, RZ ;  /* 0x000000ffff197224 */ /* 0x000fe200078e00ff */
[----:B---3--:R-:W-:Y:S01]  /*2140*/  LOP3.LUT P1, R4, R4, 0x7f, RZ, 0xc0, !PT ;  /* 0x0000007f04047812 */ /* 0x008fe2000782c0ff */
[----:B--2---:R-:W-:-:S12]  /*2150*/  @P2 BRA `(.L_x_145) ;  /* 0x0000000000082947 */ /* 0x004fd80003800000 */
[----:B------:R-:W2:Y:S02]  /*2160*/  SYNCS.PHASECHK.TRANS64.TRYWAIT P2, [R5+URZ+0x33430], R6 ;  /* 0x03343006050075a7 */ /* 0x000ea4000804017f */
[----:B--2---:R-:W-:Y:S05]  /*2170*/  @!P2 BRA `(.L_x_146) ;  /* 0x000001340030a947 */ /* 0x004fea0003800000 */
.L_x_145:
[----:B------:R-:W-:Y:S05]  /*2180*/  WARPSYNC.ALL ;  /* 0x0000000000007948 */ /* 0x000fea0003800000 */
[----:B------:R-:W-:Y:S01]  /*2190*/  R2UR UR4, R2 ;  /* 0x00000000020472ca */ /* 0x000fe200000e0000 */
[----:B------:R-:W-:Y:S01]  /*21a0*/  ULOP3.LUT UR28, UR54, 0x10000, URZ, 0xfc, !UPT ;  /* 0x00010000361c7892 */ /* 0x000fe2000f8efc3f */
[----:B------:R-:W-:Y:S01]  /*21b0*/  WARPGROUP.ARRIVE ;  /* 0x00000000000079c5 */ /* 0x000fe20000000000 */
[----:B------:R-:W-:Y:S01]  /*21c0*/  UMOV UR25, 0x80000020 ;  /* 0x8000002000197882 */ /* 0x000fe20000000000 */
[----:B------:R-:W-:Y:S01]  /*21d0*/  UMOV UR27, 0x80000020 ;  /* 0x80000020001b7882 */ /* 0x000fe20000000000 */
[----:B------:R-:W-:Y:S01]  /*21e0*/  UMOV UR5, UR25 ;  /* 0x0000001900057c82 */ /* 0x000fe20008000000 */
[----:B------:R-:W-:Y:S01]  /*21f0*/  UMOV UR7, 0x80000020 ;  /* 0x8000002000077882 */ /* 0x000fe20000000000 */
[----:B------:R-:W-:Y:S01]  /*2200*/  UMOV UR9, UR25 ;  /* 0x0000001900097c82 */ /* 0x000fe20008000000 */
[----:B------:R-:W-:Y:S01]  /*2210*/  UMOV UR24, UR28 ;  /* 0x0000001c00187c82 */ /* 0x000fe20008000000 */
[----:B------:R-:W-:Y:S01]  /*2220*/  UMOV UR11, 0x80000020 ;  /* 0x80000020000b7882 */ /* 0x000fe20000000000 */
[----:B------:R-:W-:Y:S01]  /*2230*/  UMOV UR8, UR24 ;  /* 0x0000001800087c82 */ /* 0x000fe20008000000 */
[----:B------:R-:W-:Y:S01]  /*2240*/  UIADD3 UR12, UR28, 0x2, URZ ;  /* 0x000000021c0c7890 */ /* 0x000fe2000fffe03f */
[----:B------:R-:W-:Y:S01]  /*2250*/  P2R R108, PR, RZ, 0x1 ;  /* 0x00000001ff6c7803 */ /* 0x000fe20000000000 */
[----:B------:R-:W-:Y:S01]  /*2260*/  UIADD3 UR4, UR4, 0x24200, URZ ;  /* 0x0002420004047890 */ /* 0x000fe2000fffe03f */
[--C-:B------:R-:W-:Y:S01]  /*2270*/  IMAD.MOV.U32 R109, RZ, RZ, R25.reuse ;  /* 0x000000ffff6d7224 */ /* 0x100fe200078e0019 */
[----:B------:R-:W-:Y:S01]  /*2280*/  UMOV UR15, 0x80000020 ;  /* 0x80000020000f7882 */ /* 0x000fe20000000000 */
[----:B------:R-:W-:Y:S01]  /*2290*/  UIADD3 UR16, UR28, 0x200, URZ ;  /* 0x000002001c107890 */ /* 0x000fe2000fffe03f */
[--C-:B------:R-:W-:Y:S01]  /*22a0*/  IMAD.MOV.U32 R111, RZ, RZ, R25.reuse ;  /* 0x000000ffff6f7224 */ /* 0x100fe200078e0019 */
[----:B------:R-:W-:Y:S01]  /*22b0*/  USHF.R.U32.HI UR4, URZ, 0x4, UR4 ;  /* 0x000000043f047899 */ /* 0x000fe20008011604 */
[--C-:B------:R-:W-:Y:S01]  /*22c0*/  IMAD.MOV.U32 R110, RZ, RZ, R25.reuse ;  /* 0x000000ffff6e7224 */ /* 0x100fe200078e0019 */
[----:B------:R-:W-:Y:S01]  /*22d0*/  UMOV UR19, 0x80000020 ;  /* 0x8000002000137882 */ /* 0x000fe20000000000 */
[----:B------:R-:W-:Y:S01]  /*22e0*/  UMOV UR23, 0x80000020 ;  /* 0x8000002000177882 */ /* 0x000fe20000000000 */
[----:B------:R-:W-:Y:S01]  /*22f0*/  ULOP3.LUT UR4, UR4, 0x3fff, URZ, 0xc0, !UPT ;  /* 0x00003fff04047892 */ /* 0x000fe2000f8ec03f */
[--C-:B------:R-:W-:Y:S01]  /*2300*/  IMAD.MOV.U32 R113, RZ, RZ, R25.reuse ;  /* 0x000000ffff717224 */ /* 0x100fe200078e0019 */
[----:B------:R-:W-:Y:S01]  /*2310*/  UMOV UR31, 0x80000020 ;  /* 0x80000020001f7882 */ /* 0x000fe20000000000 */
[--C-:B------:R-:W-:Y:S01]  /*2320*/  IMAD.MOV.U32 R112, RZ, RZ, R25.reuse ;  /* 0x000000ffff707224 */ /* 0x100fe200078e0019 */
[----:B------:R-:W-:Y:S01]  /*2330*/  ULOP3.LUT UR48, UR4, 0x10000, URZ, 0xfc, !UPT ;  /* 0x0001000004307892 */ /* 0x000fe2000f8efc3f */
[----:B------:R-:W-:-:S02]  /*2340*/  IMAD.MOV.U32 R115, RZ, RZ, R25 ;  /* 0x000000ffff737224 */ /* 0x000fc400078e0019 */
[----:B------:R-:W-:Y:S01]  /*2350*/  UMOV UR4, UR24 ;  /* 0x0000001800047c82 */ /* 0x000fe20008000000 */
[----:B------:R-:W-:Y:S01]  /*2360*/  UIMAD UR32, UR52, 0x780, UR48 ;  /* 0x00000780342078a4 */ /* 0x000fe2000f8e0230 */
[--C-:B------:R-:W-:Y:S02]  /*2370*/  IMAD.MOV.U32 R114, RZ, RZ, R25.reuse ;  /* 0x000000ffff727224 */ /* 0x100fe400078e0019 */
[--C-:B------:R-:W-:Y:S01]  /*2380*/  IMAD.MOV.U32 R117, RZ, RZ, R25.reuse ;  /* 0x000000ffff757224 */ /* 0x100fe200078e0019 */
[----:B------:R-:W-:Y:S01]  /*2390*/  UIADD3 UR6, UR32, 0x100, URZ ;  /* 0x0000010020067890 */ /* 0x000fe2000fffe03f */
[--C-:B------:R-:W-:Y:S01]  /*23a0*/  IMAD.MOV.U32 R116, RZ, RZ, R25.reuse ;  /* 0x000000ffff747224 */ /* 0x100fe200078e0019 */
[----:B------:R-:W-:Y:S01]  /*23b0*/  UIADD3 UR10, UR32, 0x180, URZ ;  /* 0x00000180200a7890 */ /* 0x000fe2000fffe03f */
[--C-:B------:R-:W-:Y:S01]  /*23c0*/  IMAD.MOV.U32 R119, RZ, RZ, R25.reuse ;  /* 0x000000ffff777224 */ /* 0x100fe200078e0019 */
[----:B------:R-:W-:Y:S01]  /*23d0*/  UMOV UR26, UR32 ;  /* 0x00000020001a7c82 */ /* 0x000fe20008000000 */
[----:B------:R-:W-:Y:S01]  /*23e0*/  UIADD3 UR14, UR32, 0x182, URZ ;  /* 0x00000182200e7890 */ /* 0x000fe2000fffe03f */
[----:B------:R-:W-:Y:S01]  /*23f0*/  QGMMA.64x32x32.F32.E4M3.E4M3 R92, gdesc[UR24], RZ, !UPT, gsb0 ;  /* 0x00600000185c79f3 */ /* 0x000fe2000c0008ff */
[----:B------:R-:W-:Y:S01]  /*2400*/  UIADD3 UR26, UR32, 0x80, URZ ;  /* 0x00000080201a7890 */ /* 0x000fe2000fffe03f */
[----:B------:R-:W-:Y:S01]  /*2410*/  IMAD.MOV.U32 R118, RZ, RZ, R25 ;  /* 0x000000ffff767224 */ /* 0x000fe200078e0019 */
[----:B------:R-:W-:Y:S01]  /*2420*/  UMOV UR27, 0x80000020 ;  /* 0x80000020001b7882 */ /* 0x000fe20000000000 */
[----:B------:R-:W-:-:S02]  /*2430*/  UIADD3 UR18, UR32, 0x400, URZ ;  /* 0x0000040020127890 */ /* 0x000fc4000fffe03f */
[----:B------:R-:W-:Y:S02]  /*2440*/  UIADD3 UR22, UR32, 0x402, URZ ;  /* 0x0000040220167890 */ /* 0x000fe4000fffe03f */
[----:B------:R-:W-:Y:S01]  /*2450*/  UIADD3 UR30, UR32, 0x680, URZ ;  /* 0x00000680201e7890 */ /* 0x000fe2000fffe03f */
[----:B------:R-:W-:Y:S02]  /*2460*/  WARPGROUP.DEPBAR.LE gsb0, 0x0 ;  /* 0x00008000000079c5 */ /* 0x000fe40000010000 */
[----:B------:R-:W-:-:S06]  /*2470*/  WARPGROUP.ARRIVE ;  /* 0x00000000000079c5 */ /* 0x000fcc0000000000 */
[----:B------:R-:W-:Y:S01]  /*2480*/  QGMMA.64x32x32.F32.E4M3.E4M3 R76, gdesc[UR24], RZ, !UPT, gsb0 ;  /* 0x00600000184c79f3 */ /* 0x000fe2000c0008ff */
[----:B------:R-:W-:Y:S01]  /*2490*/  UIADD3 UR26, UR32, 0x200, URZ ;  /* 0x00000200201a7890 */ /* 0x000fe2000fffe03f */
[----:B------:R-:W-:Y:S01]  /*24a0*/  UMOV UR27, 0x80000020 ;  /* 0x80000020001b7882 */ /* 0x000fe20000000000 */
[----:B------:R-:W-:Y:S02]  /*24b0*/  WARPGROUP.DEPBAR.LE gsb0, 0x0 ;  /* 0x00008000000079c5 */ /* 0x000fe40000010000 */
[----:B------:R-:W-:-:S06]  /*24c0*/  WARPGROUP.ARRIVE ;  /* 0x00000000000079c5 */ /* 0x000fcc0000000000 */
[----:B------:R-:W-:Y:S01]  /*24d0*/  QGMMA.64x32x32.F32.E4M3.E4M3 R60, gdesc[UR4], RZ, !UPT, gsb0 ;  /* 0x00600000043c79f3 */ /* 0x000fe2000c0008ff */
[----:B------:R-:W-:Y:S01]  /*24e0*/  UIADD3 UR6, UR32, 0x2, URZ ;  /* 0x0000000220067890 */ /* 0x000fe2000fffe03f */
[----:B------:R-:W-:Y:S01]  /*24f0*/  UMOV UR4, UR12 ;  /* 0x0000000c00047c82 */ /* 0x000fe20008000000 */
[----:B------:R-:W-:Y:S01]  /*2500*/  UMOV UR5, 0x80000020 ;  /* 0x8000002000057882 */ /* 0x000fe20000000000 */
[----:B------:R-:W-:Y:S01]  /*2510*/  UMOV UR7, 0x80000020 ;  /* 0x8000002000077882 */ /* 0x000fe20000000000 */
[----:B------:R-:W-:Y:S01]  /*2520*/  UMOV UR12, UR4 ;  /* 0x00000004000c7c82 */ /* 0x000fe20008000000 */
[----:B------:R-:W-:Y:S01]  /*2530*/  UMOV UR13, UR5 ;  /* 0x00000005000d7c82 */ /* 0x000fe20008000000 */
[----:B------:R-:W-:Y:S02]  /*2540*/  WARPGROUP.DEPBAR.LE gsb0, 0x0 ;  /* 0x00008000000079c5 */ /* 0x000fe40000010000 */
[----:B------:R-:W-:-:S06]  /*2550*/  WARPGROUP.ARRIVE ;  /* 0x00000000000079c5 */ /* 0x000fcc0000000000 */
[----:B------:R-:W-:Y:S01]  /*2560*/  QGMMA.64x32x32.F32.E4M3.E4M3 R44, gdesc[UR8], RZ, !UPT, gsb0 ;  /* 0x00600000082c79f3 */ /* 0x000fe2000c0008ff */
[----:B------:R-:W-:Y:S01]  /*2570*/  UIADD3 UR10, UR32, 0x102, URZ ;  /* 0x00000102200a7890 */ /* 0x000fe2000fffe03f */
[----:B------:R-:W-:Y:S01]  /*2580*/  UMOV UR8, UR4 ;  /* 0x0000000400087c82 */ /* 0x000fe20008000000 */
[----:B------:R-:W-:Y:S01]  /*2590*/  UMOV UR9, UR5 ;  /* 0x0000000500097c82 */ /* 0x000fe20008000000 */
[----:B------:R-:W-:Y:S01]  /*25a0*/  UMOV UR11, 0x80000020 ;  /* 0x80000020000b7882 */ /* 0x000fe20000000000 */
        /* <DEDUP_REMOVED lines=32> */
[----:B------:R-:W-:Y:S02]  /*27b0*/  UIADD3 UR6, UR28, 0x202, URZ ;  /* 0x000002021c067890 */ /* 0x000fe4000fffe03f */
        /* <DEDUP_REMOVED lines=47> */
[----:B------:R-:W-:Y:S01]  /*2ab0*/  UIADD3 UR6, UR28, 0x402, URZ ;  /* 0x000004021c067890 */ /* 0x000fe2000fffe03f */
[----:B------:R-:W-:Y:S02]  /*2ac0*/  UMOV UR29, UR17 ;  /* 0x00000011001d7c82 */ /* 0x000fe40008000000 */
        /* <DEDUP_REMOVED lines=28> */
[----:B------:R-:W-:Y:S01]  /*2c90*/  ULDC UR6, c[0x0][0x988] ;  /* 0x0002620000067ab9 */ /* 0x000fe20000000800 */
[----:B------:R-:W-:Y:S02]  /*2ca0*/  WARPGROUP.DEPBAR.LE gsb0, 0x0 ;  /* 0x00008000000079c5 */ /* 0x000fe40000010000 */
[----:B------:R-:W-:-:S06]  /*2cb0*/  WARPGROUP.ARRIVE ;  /* 0x00000000000079c5 */ /* 0x000fcc0000000000 */
[----:B------:R-:W-:Y:S03]  /*2cc0*/  QGMMA.64x32x32.F32.E4M3.E4M3 R44, gdesc[UR28], R44, gsb0 ;  /* 0x006000001c2c79f3 */ /* 0x000fe6000800082c */
        /* <DEDUP_REMOVED lines=12> */
[C---:B-12---:R-:W-:Y:S01]  /*2d90*/  FMUL.FTZ R6, R0.reuse, R94 ;  /* 0x0000005e00067220 */ /* 0x046fe20000410000 */
[C---:B------:R-:W-:Y:S01]  /*2da0*/  FMUL.FTZ R10, R0.reuse, R95 ;  /* 0x0000005f000a7220 */ /* 0x040fe20000410000 */
[C---:B0-----:R-:W-:Y:S01]  /*2db0*/  FMUL.FTZ R11, R0.reuse, R97 ;  /* 0x00000061000b7220 */ /* 0x041fe20000410000 */
[----:B------:R-:W-:Y:S01]  /*2dc0*/  QGMMA.64x32x32.F32.E4M3.E4M3 R76, gdesc[UR20], R76, gsb0 ;  /* 0x00600000144c79f3 */ /* 0x000fe2000800084c */
[----:B------:R-:W-:Y:S01]  /*2dd0*/  UIADD3 UR22, UR32, 0x602, URZ ;  /* 0x0000060220167890 */ /* 0x000fe2000fffe03f */
[C---:B------:R-:W-:Y:S01]  /*2de0*/  FMUL.FTZ R24, R0.reuse, R103 ;  /* 0x0000006700187220 */ /* 0x040fe20000410000 */
[----:B------:R-:W-:Y:S01]  /*2df0*/  UMOV UR23, 0x80000020 ;  /* 0x8000002000177882 */ /* 0x000fe20000000000 */
[----:B------:R-:W-:Y:S01]  /*2e00*/  MUFU.TANH R7, R7 ;  /* 0x0000000700077308 */ /* 0x000fe20000002400 */
[C---:B------:R-:W-:Y:S01]  /*2e10*/  FMUL.FTZ R9, R0.reuse, R96 ;  /* 0x0000006000097220 */ /* 0x040fe20000410000 */
[C---:B------:R-:W-:Y:S01]  /*2e20*/  FMUL.FTZ R12, R0.reuse, R98 ;  /* 0x00000062000c7220 */ /* 0x040fe20000410000 */
[C---:B------:R-:W-:Y:S01]  /*2e30*/  FMUL.FTZ R27, R0.reuse, R106 ;  /* 0x0000006a001b7220 */ /* 0x040fe20000410000 */
[C---:B------:R-:W-:Y:S01]  /*2e40*/  FMUL.FTZ R13, R0.reuse, R100 ;  /* 0x00000064000d7220 */ /* 0x040fe20000410000 */
[C---:B------:R-:W-:Y:S01]  /*2e50*/  FMUL.FTZ R26, R0.reuse, R105 ;  /* 0x00000069001a7220 */ /* 0x040fe20000410000 */
[C---:B------:R-:W-:Y:S01]  /*2e60*/  FMUL.FTZ R15, R0.reuse, R101 ;  /* 0x00000065000f7220 */ /* 0x040fe20000410000 */
[C---:B------:R-:W-:Y:S01]  /*2e70*/  FMUL.FTZ R21, R0.reuse, R104 ;  /* 0x0000006800157220 */ /* 0x040fe20000410000 */
[----:B------:R-:W0:Y:S01]  /*2e80*/  MUFU.TANH R6, R6 ;  /* 0x0000000600067308 */ /* 0x000e220000002400 */
[C---:B------:R-:W-:Y:S01]  /*2e90*/  FMUL.FTZ R14, R0.reuse, R99 ;  /* 0x00000063000e7220 */ /* 0x040fe20000410000 */
[C---:B------:R-:W-:Y:S01]  /*2ea0*/  FMUL.FTZ R20, R0.reuse, R102 ;  /* 0x0000006600147220 */ /* 0x040fe20000410000 */
[----:B------:R-:W-:Y:S01]  /*2eb0*/  FMUL.FTZ R92, R0, R107 ;  /* 0x0000006b005c7220 */ /* 0x000fe20000410000 */
[----:B------:R-:W-:-:S04]  /*2ec0*/  IMAD.MOV.U32 R107, RZ, RZ, R25 ;  /* 0x000000ffff6b7224 */ /* 0x000fc800078e0019 */
[----:B------:R-:W1:Y:S08]  /*2ed0*/  MUFU.TANH R8, R8 ;  /* 0x0000000800087308 */ /* 0x000e700000002400 */
[----:B------:R-:W2:Y:S08]  /*2ee0*/  MUFU.TANH R10, R10 ;  /* 0x0000000a000a7308 */ /* 0x000eb00000002400 */
[----:B------:R-:W3:Y:S08]  /*2ef0*/  MUFU.TANH R11, R11 ;  /* 0x0000000b000b7308 */ /* 0x000ef00000002400 */
[----:B------:R-:W4:Y:S08]  /*2f00*/  MUFU.TANH R24, R24 ;  /* 0x0000001800187308 */ /* 0x000f300000002400 */
[----:B------:R-:W5:Y:S01]  /*2f10*/  MUFU.TANH R9, R9 ;  /* 0x0000000900097308 */ /* 0x000f620000002400 */
[----:B------:R-:W-:-:S02]  /*2f20*/  WARPGROUP.DEPBAR.LE gsb0, 0x0 ;  /* 0x00008000000079c5 */ /* 0x000fc40000010000 */
        /* <DEDUP_REMOVED lines=8> */
[----:B------:R-:W5:Y:S01]  /*2fb0*/  MUFU.TANH R12, R12 ;  /* 0x0000000c000c7308 */ /* 0x000f620000002400 */
[----:B------:R-:W-:Y:S01]  /*2fc0*/  UMOV UR23, 0x80000020 ;  /* 0x8000002000177882 */ /* 0x000fe20000000000 */
[C---:B------:R-:W-:Y:S01]  /*2fd0*/  FMUL.FTZ R79, R0.reuse, R81 ;  /* 0x00000051004f7220 */ /* 0x040fe20000410000 */
[C---:B------:R-:W-:Y:S01]  /*2fe0*/  FMUL.FTZ R81, R0.reuse, R85 ;  /* 0x0000005500517220 */ /* 0x040fe20000410000 */
[C---:B------:R-:W-:Y:S01]  /*2ff0*/  FMUL.FTZ R85, R0.reuse, R89 ;  /* 0x0000005900557220 */ /* 0x040fe20000410000 */
[C---:B------:R-:W-:Y:S01]  /*3000*/  FMUL.FTZ R89, R0.reuse, R91 ;  /* 0x0000005b00597220 */ /* 0x040fe20000410000 */
[C---:B------:R-:W-:Y:S01]  /*3010*/  FMUL.FTZ R76, R0.reuse, R76 ;  /* 0x0000004c004c7220 */ /* 0x040fe20000410000 */
[C---:B------:R-:W-:Y:S01]  /*3020*/  FMUL.FTZ R77, R0.reuse, R77 ;  /* 0x0000004d004d7220 */ /* 0x040fe20000410000 */
[----:B------:R-:W5:Y:S01]  /*3030*/  MUFU.TANH R27, R27 ;  /* 0x0000001b001b7308 */ /* 0x000f620000002400 */
[C---:B------:R-:W-:Y:S01]  /*3040*/  FMUL.FTZ R83, R0.reuse, R83 ;  /* 0x0000005300537220 */ /* 0x040fe20000410000 */
[C---:B------:R-:W-:Y:S01]  /*3050*/  FMUL.FTZ R86, R0.reuse, R86 ;  /* 0x0000005600567220 */ /* 0x040fe20000410000 */
[C---:B------:R-:W-:Y:S01]  /*3060*/  FMUL.FTZ R82, R0.reuse, R82 ;  /* 0x0000005200527220 */ /* 0x040fe20000410000 */
[C---:B------:R-:W-:Y:S01]  /*3070*/  FMUL.FTZ R87, R0.reuse, R87 ;  /* 0x0000005700577220 */ /* 0x040fe20000410000 */
[----:B------:R-:W-:-:S03]  /*3080*/  FMUL.FTZ R90, R0, R90 ;  /* 0x0000005a005a7220 */ /* 0x000fc60000410000 */
[----:B------:R-:W5:Y:S08]  /*3090*/  MUFU.TANH R13, R13 ;  /* 0x0000000d000d7308 */ /* 0x000f700000002400 */
[----:B------:R-:W5:Y:S08]  /*30a0*/  MUFU.TANH R26, R26 ;  /* 0x0000001a001a7308 */ /* 0x000f700000002400 */
[----:B------:R-:W5:Y:S08]  /*30b0*/  MUFU.TANH R15, R15 ;  /* 0x0000000f000f7308 */ /* 0x000f700000002400 */
[----:B------:R-:W5:Y:S08]  /*30c0*/  MUFU.TANH R21, R21 ;  /* 0x0000001500157308 */ /* 0x000f700000002400 */
[----:B------:R-:W5:Y:S08]  /*30d0*/  MUFU.TANH R14, R14 ;  /* 0x0000000e000e7308 */ /* 0x000f700000002400 */
[----:B------:R-:W5:Y:S01]  /*30e0*/  MUFU.TANH R20, R20 ;  /* 0x0000001400147308 */ /* 0x000f620000002400 */
[----:B------:R-:W-:-:S02]  /*30f0*/  WARPGROUP.DEPBAR.LE gsb0, 0x0 ;  /* 0x00008000000079c5 */ /* 0x000fc40000010000 */
[----:B------:R-:W-:Y:S01]  /*3100*/  WARPGROUP.ARRIVE ;  /* 0x00000000000079c5 */ /* 0x000fe20000000000 */
[C---:B------:R-:W-:Y:S01]  /*3110*/  FMUL.FTZ R88, R0.reuse, R60 ;  /* 0x0000003c00587220 */ /* 0x040fe20000410000 */
[----:B------:R-:W-:Y:S02]  /*3120*/  IMAD.U32 R60, RZ, RZ, UR53 ;  /* 0x00000035ff3c7e24 */ /* 0x000fe4000f8e00ff */
[C---:B------:R-:W-:Y:S01]  /*3130*/  FMUL.FTZ R96, R0.reuse, R66 ;  /* 0x0000004200607220 */ /* 0x040fe20000410000 */
[C---:B------:R-:W-:Y:S01]  /*3140*/  FMUL.FTZ R66, R0.reuse, R72 ;  /* 0x0000004800427220 */ /* 0x040fe20000410000 */
[----:B------:R-:W-:Y:S01]  /*3150*/  FMUL.FTZ R72, R0, R75 ;  /* 0x0000004b00487220 */ /* 0x000fe20000410000 */
[----:B------:R-:W-:Y:S01]  /*3160*/  QGMMA.64x32x32.F32.E4M3.E4M3 R44, gdesc[UR20], R44, gsb0 ;  /* 0x00600000142c79f3 */ /* 0x000fe2000800082c */
[----:B------:R-:W-:Y:S01]  /*3170*/  IADD3 R60, R60, 0xa0, -R17 ;  /* 0x000000a03c3c7810 */ /* 0x000fe20007ffe811 */
[----:B------:R-:W-:Y:S02]  /*3180*/  IMAD.U32 R75, RZ, RZ, UR49 ;  /* 0x00000031ff4b7e24 */ /* 0x000fe4000f8e00ff */
[C---:B------:R-:W-:Y:S01]  /*3190*/  FMUL.FTZ R91, R0.reuse, R63 ;  /* 0x0000003f005b7220 */ /* 0x040fe20000410000 */
[----:B------:R-:W-:Y:S01]  /*31a0*/  UIADD3 UR22, UR32, 0x702, URZ ;  /* 0x0000070220167890 */ /* 0x000fe2000fffe03f */
[----:B------:R-:W-:Y:S01]  /*31b0*/  FMUL.FTZ R63, R0, R65 ;  /* 0x00000041003f7220 */ /* 0x000fe20000410000 */
[----:B------:R-:W-:-:S02]  /*31c0*/  IMAD R60, R75, -0xa0, R60 ;  /* 0xffffff604b3c7824 */ /* 0x000fc400078e023c */
[C---:B------:R-:W-:Y:S01]  /*31d0*/  FMUL.FTZ R97, R0.reuse, R62 ;  /* 0x0000003e00617220 */ /* 0x040fe20000410000 */
[C---:B------:R-:W-:Y:S01]  /*31e0*/  FMUL.FTZ R65, R0.reuse, R68 ;  /* 0x0000004400417220 */ /* 0x040fe20000410000 */
[C---:B------:R-:W-:Y:S01]  /*31f0*/  FMUL.FTZ R62, R0.reuse, R64 ;  /* 0x00000040003e7220 */ /* 0x040fe20000410000 */
[----:B------:R-:W-:Y:S01]  /*3200*/  FMUL.FTZ R64, R0, R69 ;  /* 0x0000004500407220 */ /* 0x000fe20000410000 */
[----:B------:R-:W-:Y:S01]  /*3210*/  ISETP.GT.AND P6, PT, R60, RZ, PT ;  /* 0x000000ff3c00720c */ /* 0x000fe20003fc4270 */
[----:B------:R-:W-:Y:S01]  /*3220*/  FMUL.FTZ R95, R0, R67 ;  /* 0x00000043005f7220 */ /* 0x000fe20000410000 */
[C---:B------:R-:W-:Y:S01]  /*3230*/  ISETP.GT.AND P5, PT, R60.reuse, 0x1, PT ;  /* 0x000000013c00780c */ /* 0x040fe20003fa4270 */
[----:B------:R-:W-:Y:S01]  /*3240*/  UMOV UR23, 0x80000020 ;  /* 0x8000002000177882 */ /* 0x000fe20000000000 */
[----:B------:R-:W-:Y:S01]  /*3250*/  ISETP.GT.AND P2, PT, R60, 0x9, PT ;  /* 0x000000093c00780c */ /* 0x000fe20003f44270 */
[----:B------:R-:W-:Y:S01]  /*3260*/  FMUL.FTZ R67, R0, R73 ;  /* 0x0000004900437220 */ /* 0x000fe20000410000 */
[----:B0-----:R-:W-:Y:S01]  /*3270*/  FSEL R6, R6, -INF , P6 ;  /* 0xff80000006067808 */ /* 0x001fe20003000000 */
[----:B------:R-:W0:Y:S01]  /*3280*/  MUFU.TANH R76, R76 ;  /* 0x0000004c004c7308 */ /* 0x000e220000002400 */
[----:B------:R-:W-:Y:S01]  /*3290*/  ISETP.GT.AND P4, PT, R60, 0x8, PT ;  /* 0x000000083c00780c */ /* 0x000fe20003f84270 */
[----:B------:R-:W-:Y:S01]  /*32a0*/  FMUL.FTZ R70, R0, R70 ;  /* 0x0000004600467220 */ /* 0x000fe20000410000 */
[----:B------:R-:W-:Y:S01]  /*32b0*/  ISETP.GT.AND P3, PT, R60, 0x10, PT ;  /* 0x000000103c00780c */ /* 0x000fe20003f64270 */
[C---:B------:R-:W-:Y:S01]  /*32c0*/  FMUL.FTZ R61, R0.reuse, R61 ;  /* 0x0000003d003d7220 */ /* 0x040fe20000410000 */
[C---:B------:R-:W-:Y:S01]  /*32d0*/  FMUL.FTZ R71, R0.reuse, R71 ;  /* 0x0000004700477220 */ /* 0x040fe20000410000 */
[----:B------:R-:W-:Y:S01]  /*32e0*/  FMUL.FTZ R74, R0, R74 ;  /* 0x0000004a004a7220 */ /* 0x000fe20000410000 */
[----:B------:R-:W-:Y:S01]  /*32f0*/  UIADD3 UR49, UR49, -0x2, URZ ;  /* 0xfffffffe31317890 */ /* 0x000fe2000fffe03f */
[----:B------:R-:W0:Y:S03]  /*3300*/  MUFU.TANH R77, R77 ;  /* 0x0000004d004d7308 */ /* 0x000e260000002400 */
[----:B------:R-:W-:-:S05]  /*3310*/  UISETP.GE.AND UP0, UPT, UR49, UR41, UPT ;  /* 0x000000293100728c */ /* 0x000fca000bf06270 */
[----:B------:R-:W0:Y:S08]  /*3320*/  MUFU.TANH R78, R78 ;  /* 0x0000004e004e7308 */ /* 0x000e300000002400 */
[----:B------:R-:W0:Y:S08]  /*3330*/  MUFU.TANH R92, R92 ;  /* 0x0000005c005c7308 */ /* 0x000e300000002400 */
[----:B------:R-:W0:Y:S08]  /*3340*/  MUFU.TANH R79, R79 ;  /* 0x0000004f004f7308 */ /* 0x000e300000002400 */
[----:B------:R-:W0:Y:S01]  /*3350*/  MUFU.TANH R93, R93 ;  /* 0x0000005d005d7308 */ /* 0x000e220000002400 */
[----:B------:R-:W-:-:S02]  /*3360*/  WARPGROUP.DEPBAR.LE gsb0, 0x0 ;  /* 0x00008000000079c5 */ /* 0x000fc40000010000 */
[C---:B------:R-:W-:Y:S01]  /*3370*/  FMUL.FTZ R68, R0.reuse, R44 ;  /* 0x0000002c00447220 */ /* 0x040fe20000410000 */
[----:B------:R-:W-:Y:S01]  /*3380*/  WARPGROUP.ARRIVE ;  /* 0x00000000000079c5 */ /* 0x000fe20000000000 */
[C---:B------:R-:W-:Y:S01]  /*3390*/  FMUL.FTZ R44, R0.reuse, R49 ;  /* 0x00000031002c7220 */ /* 0x040fe20000410000 */
[C---:B------:R-:W-:Y:S01]  /*33a0*/  FMUL.FTZ R69, R0.reuse, R45 ;  /* 0x0000002d00457220 */ /* 0x040fe20000410000 */
[----:B------:R-:W-:Y:S01]  /*33b0*/  FSEL R49, R7, -INF , P6 ;  /* 0xff80000007317808 */ /* 0x000fe20003000000 */
[----:B------:R-:W-:Y:S01]  /*33c0*/  FMUL.FTZ R45, R0, R50 ;  /* 0x00000032002d7220 */ /* 0x000fe20000410000 */
[----:B------:R-:W-:Y:S01]  /*33d0*/  ISETP.GT.AND P6, PT, R60, 0x11, PT ;  /* 0x000000113c00780c */ /* 0x000fe20003fc4270 */
[----:B------:R-:W-:Y:S01]  /*33e0*/  FMUL.FTZ R75, R0, R47 ;  /* 0x0000002f004b7220 */ /* 0x000fe20000410000 */
[----:B-1----:R-:W-:Y:S01]  /*33f0*/  FSEL R50, R8, -INF , P5 ;  /* 0xff80000008327808 */ /* 0x002fe20002800000 */
[C---:B------:R-:W-:Y:S01]  /*3400*/  FMUL.FTZ R47, R0.reuse, R52 ;  /* 0x00000034002f7220 */ /* 0x040fe20000410000 */
[----:B------:R-:W-:Y:S01]  /*3410*/  FMUL.FTZ R73, R0, R46 ;  /* 0x0000002e00497220 */ /* 0x000fe20000410000 */
[----:B--2---:R-:W-:Y:S01]  /*3420*/  FSEL R7, R10, -INF , P5 ;  /* 0xff8000000a077808 */ /* 0x004fe20002800000 */
[----:B------:R-:W-:Y:S01]  /*3430*/  QGMMA.64x32x32.F32.E4M3.E4M3 R28, gdesc[UR20], R28, gsb0 ;  /* 0x00600000141c79f3 */ /* 0x000fe2000800081c */
[----:B---3--:R-:W-:Y:S01]  /*3440*/  FSEL R52, R11, -INF , P2 ;  /* 0xff8000000b347808 */ /* 0x008fe20001000000 */
[----:B------:R-:W-:Y:S01]  /*3450*/  FMUL.FTZ R46, R0, R51 ;  /* 0x00000033002e7220 */ /* 0x000fe20000410000 */
[----:B------:R-:W-:Y:S01]  /*3460*/  ISETP.GT.AND P5, PT, R60, 0x18, PT ;  /* 0x000000183c00780c */ /* 0x000fe20003fa4270 */
[----:B------:R-:W-:Y:S01]  /*3470*/  FMUL.FTZ R101, R0, R54 ;  /* 0x0000003600657220 */ /* 0x000fe20000410000 */
[----:B----4-:R-:W-:Y:S01]  /*3480*/  FSEL R11, R24, -INF , P6 ;  /* 0xff800000180b7808 */ /* 0x010fe20003000000 */
[C---:B------:R-:W-:Y:S01]  /*3490*/  FMUL.FTZ R104, R0.reuse, R57 ;  /* 0x0000003900687220 */ /* 0x040fe20000410000 */
[----:B-----5:R-:W-:Y:S01]  /*34a0*/  FSEL R51, R9, -INF , P4 ;  /* 0xff80000009337808 */ /* 0x020fe20002000000 */
[C---:B------:R-:W-:Y:S01]  /*34b0*/  FMUL.FTZ R102, R0.reuse, R55 ;  /* 0x0000003700667220 */ /* 0x040fe20000410000 */
[----:B------:R-:W-:Y:S01]  /*34c0*/  FMNMX.FTZ R24, R49, R50, !PT ;  /* 0x0000003231187209 */ /* 0x000fe20007810000 */
[----:B------:R-:W-:Y:S01]  /*34d0*/  FMUL.FTZ R103, R0, R56 ;  /* 0x0000003800677220 */ /* 0x000fe20000410000 */
[----:B------:R-:W-:Y:S01]  /*34e0*/  FSEL R8, R12, -INF , P4 ;  /* 0xff8000000c087808 */ /* 0x000fe20002000000 */
[C---:B------:R-:W-:Y:S01]  /*34f0*/  FMUL.FTZ R106, R0.reuse, R59 ;  /* 0x0000003b006a7220 */ /* 0x040fe20000410000 */
[----:B------:R-:W-:Y:S01]  /*3500*/  FSEL R12, R27, -INF , P5 ;  /* 0xff8000001b0c7808 */ /* 0x000fe20002800000 */
[----:B------:R1:W-:Y:S01]  /*3510*/  MUFU.TANH R59, R44 ;  /* 0x0000002c003b7308 */ /* 0x0003e20000002400 */
[----:B------:R-:W-:Y:S01]  /*3520*/  FMNMX.FTZ R27, R51, R24, !PT ;  /* 0x00000018331b7209 */ /* 0x000fe20007810000 */
[----:B------:R-:W-:Y:S01]  /*3530*/  FMUL.FTZ R100, R0, R53 ;  /* 0x0000003500647220 */ /* 0x000fe20000410000 */
[----:B------:R-:W-:Y:S01]  /*3540*/  ISETP.GT.AND P4, PT, R60, 0x19, PT ;  /* 0x000000193c00780c */ /* 0x000fe20003f84270 */
[C---:B------:R-:W-:Y:S01]  /*3550*/  FMUL.FTZ R48, R0.reuse, R48 ;  /* 0x0000003000307220 */ /* 0x040fe20000410000 */
[----:B------:R-:W-:Y:S01]  /*3560*/  FSEL R54, R13, -INF , P3 ;  /* 0xff8000000d367808 */ /* 0x000fe20001800000 */
[----:B------:R-:W-:Y:S01]  /*3570*/  FMUL.FTZ R105, R0, R58 ;  /* 0x0000003a00697220 */ /* 0x000fe20000410000 */
[----:B------:R-:W-:Y:S01]  /*3580*/  FMNMX.FTZ R27, R52, R27, !PT ;  /* 0x0000001b341b7209 */ /* 0x000fe20007810000 */
[----:B------:R-:W2:Y:S01]  /*3590*/  MUFU.TANH R83, R83 ;  /* 0x0000005300537308 */ /* 0x000ea20000002400 */
[----:B------:R-:W-:-:S02]  /*35a0*/  FSEL R57, R26, -INF , P4 ;  /* 0xff8000001a397808 */ /* 0x000fc40002000000 */
[----:B------:R-:W-:Y:S02]  /*35b0*/  FSEL R55, R15, -INF , P6 ;  /* 0xff8000000f377808 */ /* 0x000fe40003000000 */
[----:B------:R-:W-:Y:S02]  /*35c0*/  FMNMX.FTZ R26, R54, R27, !PT ;  /* 0x0000001b361a7209 */ /* 0x000fe40007810000 */
[----:B------:R-:W-:Y:S01]  /*35d0*/  FSEL R56, R21, -INF , P5 ;  /* 0xff80000015387808 */ /* 0x000fe20002800000 */
[----:B------:R-:W3:Y:S01]  /*35e0*/  MUFU.TANH R80, R80 ;  /* 0x0000005000507308 */ /* 0x000ee20000002400 */
[----:B------:R-:W-:Y:S02]  /*35f0*/  FMNMX.FTZ R27, R55, R26, !PT ;  /* 0x0000001a371b7209 */ /* 0x000fe40007810000 */
[----:B------:R-:W-:Y:S02]  /*3600*/  FSEL R9, R14, -INF , P2 ;  /* 0xff8000000e097808 */ /* 0x000fe40001000000 */
[----:B------:R-:W-:-:S02]  /*3610*/  ISETP.GT.AND P2, PT, R60, 0x20, PT ;  /* 0x000000203c00780c */ /* 0x000fc40003f44270 */
[----:B-1----:R-:W-:Y:S01]  /*3620*/  FMNMX.FTZ R44, R56, R27, !PT ;  /* 0x0000001b382c7209 */ /* 0x002fe20007810000 */
[----:B------:R1:W-:Y:S01]  /*3630*/  MUFU.TANH R53, R45 ;  /* 0x0000002d00357308 */ /* 0x0003e20000002400 */
[----:B------:R-:W-:Y:S02]  /*3640*/  FSEL R10, R20, -INF , P3 ;  /* 0xff800000140a7808 */ /* 0x000fe40001800000 */
[----:B------:R-:W-:Y:S02]  /*3650*/  ISETP.GT.AND P3, PT, R60, 0x21, PT ;  /* 0x000000213c00780c */ /* 0x000fe40003f64270 */
[----:B0-----:R-:W-:Y:S02]  /*3660*/  FSEL R76, R76, -INF , P2 ;  /* 0xff8000004c4c7808 */ /* 0x001fe40001000000 */
[----:B------:R-:W-:Y:S01]  /*3670*/  ISETP.GT.AND P6, PT, R60, 0x28, PT ;  /* 0x000000283c00780c */ /* 0x000fe20003fc4270 */
[----:B------:R-:W0:Y:S01]  /*3680*/  MUFU.TANH R94, R94 ;  /* 0x0000005e005e7308 */ /* 0x000e220000002400 */
[----:B-1----:R-:W-:-:S02]  /*3690*/  FMNMX.FTZ R45, R57, R44, !PT ;  /* 0x0000002c392d7209 */ /* 0x002fc40007810000 */
[----:B------:R-:W-:Y:S02]  /*36a0*/  FSEL R77, R77, -INF , P3 ;  /* 0xff8000004d4d7808 */ /* 0x000fe40001800000 */
[----:B------:R-:W-:Y:S02]  /*36b0*/  ISETP.GT.AND P5, PT, R60, 0x29, PT ;  /* 0x000000293c00780c */ /* 0x000fe40003fa4270 */
[----:B------:R-:W-:Y:S01]  /*36c0*/  FSEL R78, R78, -INF , P6 ;  /* 0xff8000004e4e7808 */ /* 0x000fe20003000000 */
[----:B------:R-:W1:Y:S01]  /*36d0*/  MUFU.TANH R86, R86 ;  /* 0x0000005600567308 */ /* 0x000e620000002400 */
[----:B------:R-:W-:Y:S02]  /*36e0*/  FSEL R13, R92, -INF , P4 ;  /* 0xff8000005c0d7808 */ /* 0x000fe40002000000 */
[----:B------:R-:W-:Y:S02]  /*36f0*/  ISETP.GT.AND P4, PT, R60, 0x30, PT ;  /* 0x000000303c00780c */ /* 0x000fe40003f84270 */
[----:B------:R-:W-:Y:S01]  /*3700*/  FSEL R79, R79, -INF , P5 ;  /* 0xff8000004f4f7808 */ /* 0x000fe20002800000 */
[----:B------:R-:W-:-:S02]  /*3710*/  WARPGROUP.DEPBAR.LE gsb0, 0x0 ;  /* 0x00008000000079c5 */ /* 0x000fc40000010000 */
[----:B------:R-:W4:Y:S01]  /*3720*/  MUFU.TANH R81, R81 ;  /* 0x0000005100517308 */ /* 0x000f220000002400 */
[----:B------:R-:W-:Y:S01]  /*3730*/  FSEL R14, R93, -INF , P2 ;  /* 0xff8000005d0e7808 */ /* 0x000fe20001000000 */
[C---:B------:R-:W-:Y:S01]  /*3740*/  FMUL.FTZ R42, R0.reuse, R42 ;  /* 0x0000002a002a7220 */ /* 0x040fe20000410000 */
[----:B--2---:R-:W-:Y:S01]  /*3750*/  FSEL R21, R83, -INF , P5 ;  /* 0xff80000053157808 */ /* 0x004fe20002800000 */
[----:B------:R-:W-:Y:S01]  /*3760*/  FMUL.FTZ R43, R0, R43 ;  /* 0x0000002b002b7220 */ /* 0x000fe20000410000 */
[----:B------:R-:W-:Y:S02]  /*3770*/  ISETP.GT.AND P2, PT, R60, 0x31, PT ;  /* 0x000000313c00780c */ /* 0x000fe40003f44270 */
[----:B---3--:R-:W-:Y:S01]  /*3780*/  FSEL R80, R80, -INF , P4 ;  /* 0xff80000050507808 */ /* 0x008fe20002000000 */
[----:B------:R2:W-:Y:S01]  /*3790*/  MUFU.TANH R98, R46 ;  /* 0x0000002e00627308 */ /* 0x0005e20000002400 */
[----:B0-----:R-:W-:Y:S02]  /*37a0*/  FSEL R15, R94, -INF , P3 ;  /* 0xff8000005e0f7808 */ /* 0x001fe40001800000 */
[----:B-1----:R-:W-:-:S02]  /*37b0*/  FSEL R24, R86, -INF , P4 ;  /* 0xff80000056187808 */ /* 0x002fc40002000000 */
[C---:B------:R-:W-:Y:S02]  /*37c0*/  ISETP.GT.AND P3, PT, R60.reuse, 0x38, PT ;  /* 0x000000383c00780c */ /* 0x040fe40003f64270 */
[----:B------:R-:W-:Y:S01]  /*37d0*/  ISETP.GT.AND P5, PT, R60, 0x40, PT ;  /* 0x000000403c00780c */ /* 0x000fe20003fa4270 */
[----:B------:R-:W0:Y:S01]  /*37e0*/  MUFU.TANH R82, R82 ;  /* 0x0000005200527308 */ /* 0x000e220000002400 */
[----:B--2---:R-:W-:Y:S02]  /*37f0*/  FMNMX.FTZ R46, R76, R45, !PT ;  /* 0x0000002d4c2e7209 */ /* 0x004fe40007810000 */
[----:B----4-:R-:W-:Y:S02]  /*3800*/  FSEL R81, R81, -INF , P2 ;  /* 0xff80000051517808 */ /* 0x010fe40001000000 */
[----:B------:R-:W-:-:S03]  /*3810*/  ISETP.GT.AND P4, PT, R60, 0x41, PT ;  /* 0x000000413c00780c */ /* 0x000fc60003f84270 */
[----:B------:R-:W1:Y:S08]  /*3820*/  MUFU.TANH R87, R87 ;  /* 0x0000005700577308 */ /* 0x000e700000002400 */
[----:B------:R-:W2:Y:S01]  /*3830*/  MUFU.TANH R84, R84 ;  /* 0x0000005400547308 */ /* 0x000ea20000002400 */
[----:B0-----:R-:W-:Y:S02]  /*3840*/  FSEL R20, R82, -INF , P6 ;  /* 0xff80000052147808 */ /* 0x001fe40003000000 */
[----:B------:R-:W-:-:S05]  /*3850*/  ISETP.GT.AND P6, PT, R60, 0x39, PT ;  /* 0x000000393c00780c */ /* 0x000fca0003fc4270 */
[----:B------:R0:W-:Y:S01]  /*3860*/  MUFU.TANH R99, R47 ;  /* 0x0000002f00637308 */ /* 0x0001e20000002400 */
[----:B-1----:R-:W-:Y:S02]  /*3870*/  FSEL R26, R87, -INF , P2 ;  /* 0xff800000571a7808 */ /* 0x002fe40001000000 */
[----:B------:R-:W-:-:S05]  /*3880*/  ISETP.GT.AND P2, PT, R60, 0x48, PT ;  /* 0x000000483c00780c */ /* 0x000fca0003f44270 */
[----:B------:R-:W1:Y:S01]  /*3890*/  MUFU.TANH R85, R85 ;  /* 0x0000005500557308 */ /* 0x000e620000002400 */
[----:B0-----:R-:W-:Y:S02]  /*38a0*/  FMNMX.FTZ R47, R77, R46, !PT ;  /* 0x0000002e4d2f7209 */ /* 0x001fe40007810000 */
[----:B--2---:R-:W-:-:S05]  /*38b0*/  FSEL R84, R84, -INF , P3 ;  /* 0xff80000054547808 */ /* 0x004fca0001800000 */
[----:B------:R0:W-:Y:S08]  /*38c0*/  MUFU.TANH R58, R48 ;  /* 0x00000030003a7308 */ /* 0x0001f00000002400 */
[----:B------:R-:W2:Y:S01]  /*38d0*/  MUFU.TANH R89, R89 ;  /* 0x0000005900597308 */ /* 0x000ea20000002400 */
[----:B0-----:R-:W-:Y:S02]  /*38e0*/  FMNMX.FTZ R48, R78, R47, !PT ;  /* 0x0000002f4e307209 */ /* 0x001fe40007810000 */
[----:B-1----:R-:W-:-:S02]  /*38f0*/  FSEL R85, R85, -INF , P6 ;  /* 0xff80000055557808 */ /* 0x002fc40003000000 */
[----:B------:R-:W-:Y:S01]  /*3900*/  FMNMX.FTZ R83, R79, R48, !PT ;  /* 0x000000304f537209 */ /* 0x000fe20007810000 */
[----:B------:R-:W-:Y:S02]  /*3910*/  FMUL.FTZ R48, R0, R28 ;  /* 0x0000001c00307220 */ /* 0x000fe40000410000 */
[----:B------:R-:W0:Y:S01]  /*3920*/  MUFU.TANH R88, R88 ;  /* 0x0000005800587308 */ /* 0x000e220000002400 */
[----:B------:R-:W-:-:S04]  /*3930*/  FMNMX.FTZ R86, R80, R83, !PT ;  /* 0x0000005350567209 */ /* 0x000fc80007810000 */
[----:B------:R-:W-:-:S03]  /*3940*/  FMNMX.FTZ R87, R81, R86, !PT ;  /* 0x0000005651577209 */ /* 0x000fc60007810000 */
[----:B------:R-:W1:Y:S01]  /*3950*/  MUFU.TANH R97, R97 ;  /* 0x0000006100617308 */ /* 0x000e620000002400 */
[----:B------:R-:W-:Y:S01]  /*3960*/  FMNMX.FTZ R86, R84, R87, !PT ;  /* 0x0000005754567209 */ /* 0x000fe20007810000 */
[----:B------:R-:W-:Y:S01]  /*3970*/  FMUL.FTZ R87, R0, R30 ;  /* 0x0000001e00577220 */ /* 0x000fe20000410000 */
[----:B--2---:R-:W-:Y:S02]  /*3980*/  FSEL R44, R89, -INF , P6 ;  /* 0xff800000592c7808 */ /* 0x004fe40003000000 */
[----:B------:R-:W-:Y:S02]  /*3990*/  ISETP.GT.AND P6, PT, R60, 0x50, PT ;  /* 0x000000503c00780c */ /* 0x000fe40003fc4270 */
[----:B------:R-:W-:Y:S01]  /*39a0*/  FMNMX.FTZ R89, R85, R86, !PT ;  /* 0x0000005655597209 */ /* 0x000fe20007810000 */
[----:B------:R-:W2:Y:S01]  /*39b0*/  MUFU.TANH R70, R70 ;  /* 0x0000004600467308 */ /* 0x000ea20000002400 */
[----:B0-----:R-:W-:Y:S01]  /*39c0*/  FSEL R88, R88, -INF , P5 ;  /* 0xff80000058587808 */ /* 0x001fe20002800000 */
[----:B------:R-:W-:-:S06]  /*39d0*/  FMUL.FTZ R86, R0, R29 ;  /* 0x0000001d00567220 */ /* 0x000fcc0000410000 */
[----:B------:R-:W0:Y:S01]  /*39e0*/  MUFU.TANH R61, R61 ;  /* 0x0000003d003d7308 */ /* 0x000e220000002400 */
[----:B-1----:R-:W-:Y:S02]  /*39f0*/  FSEL R45, R97, -INF , P5 ;  /* 0xff800000612d7808 */ /* 0x002fe40002800000 */
[----:B------:R-:W-:-:S05]  /*3a00*/  ISETP.GT.AND P5, PT, R60, 0x51, PT ;  /* 0x000000513c00780c */ /* 0x000fca0003fa4270 */
[----:B------:R-:W1:Y:S01]  /*3a10*/  MUFU.TANH R91, R91 ;  /* 0x0000005b005b7308 */ /* 0x000e620000002400 */
[----:B--2---:R-:W-:Y:S02]  /*3a20*/  FSEL R30, R70, -INF , P6 ;  /* 0xff800000461e7808 */ /* 0x004fe40003000000 */
[----:B------:R-:W-:-:S05]  /*3a30*/  FMNMX.FTZ R70, R88, R89, !PT ;  /* 0x0000005958467209 */ /* 0x000fca0007810000 */
[----:B------:R-:W2:Y:S01]  /*3a40*/  MUFU.TANH R90, R90 ;  /* 0x0000005a005a7308 */ /* 0x000ea20000002400 */
[----:B0-----:R-:W-:-:S07]  /*3a50*/  FSEL R61, R61, -INF , P4 ;  /* 0xff8000003d3d7808 */ /* 0x001fce0002000000 */
[----:B------:R-:W0:Y:S01]  /*3a60*/  MUFU.TANH R71, R71 ;  /* 0x0000004700477308 */ /* 0x000e220000002400 */
[----:B-1----:R-:W-:Y:S02]  /*3a70*/  FSEL R46, R91, -INF , P4 ;  /* 0xff8000005b2e7808 */ /* 0x002fe40002000000 */
[----:B------:R-:W-:-:S05]  /*3a80*/  ISETP.GT.AND P4, PT, R60, 0x58, PT ;  /* 0x000000583c00780c */ /* 0x000fca0003f84270 */
[----:B------:R-:W1:Y:S01]  /*3a90*/  MUFU.TANH R62, R62 ;  /* 0x0000003e003e7308 */ /* 0x000e620000002400 */
[----:B--2---:R-:W-:Y:S02]  /*3aa0*/  FSEL R27, R90, -INF , P3 ;  /* 0xff8000005a1b7808 */ /* 0x004fe40001800000 */
[----:B------:R-:W-:-:S05]  /*3ab0*/  ISETP.GT.AND P3, PT, R60, 0x49, PT ;  /* 0x000000493c00780c */ /* 0x000fca0003f64270 */
[----:B------:R-:W-:Y:S01]  /*3ac0*/  MUFU.TANH R74, R74 ;  /* 0x0000004a004a7308 */ /* 0x000fe20000002400 */
[----:B0-----:R-:W-:Y:S02]  /*3ad0*/  FSEL R29, R71, -INF , P5 ;  /* 0xff800000471d7808 */ /* 0x001fe40002800000 */
[----:B------:R-:W-:-:S05]  /*3ae0*/  FMNMX.FTZ R71, R61, R70, !PT ;  /* 0x000000463d477209 */ /* 0x000fca0007810000 */
[----:B------:R-:W0:Y:S01]  /*3af0*/  MUFU.TANH R63, R63 ;  /* 0x0000003f003f7308 */ /* 0x000e220000002400 */
[----:B-1----:R-:W-:-:S07]  /*3b00*/  FSEL R62, R62, -INF , P2 ;  /* 0xff8000003e3e7808 */ /* 0x002fce0001000000 */
[----:B------:R-:W1:Y:S08]  /*3b10*/  MUFU.TANH R65, R65 ;  /* 0x0000004100417308 */ /* 0x000e700000002400 */
[----:B------:R-:W2:Y:S01]  /*3b20*/  MUFU.TANH R64, R64 ;  /* 0x0000004000407308 */ /* 0x000ea20000002400 */
[----:B0-----:R-:W-:-:S07]  /*3b30*/  FSEL R63, R63, -INF , P3 ;  /* 0xff8000003f3f7808 */ /* 0x001fce0001800000 */
[----:B------:R-:W0:Y:S01]  /*3b40*/  MUFU.TANH R96, R96 ;  /* 0x0000006000607308 */ /* 0x000e220000002400 */
[----:B-1----:R-:W-:Y:S02]  /*3b50*/  FSEL R65, R65, -INF , P6 ;  /* 0xff80000041417808 */ /* 0x002fe40003000000 */
[----:B------:R-:W-:-:S05]  /*3b60*/  ISETP.GT.AND P6, PT, R60, 0x61, PT ;  /* 0x000000613c00780c */ /* 0x000fca0003fc4270 */
[----:B------:R-:W1:Y:S01]  /*3b70*/  MUFU.TANH R95, R95 ;  /* 0x0000005f005f7308 */ /* 0x000e620000002400 */
[----:B--2---:R-:W-:Y:S02]  /*3b80*/  FSEL R64, R64, -INF , P5 ;  /* 0xff80000040407808 */ /* 0x004fe40002800000 */
[----:B------:R-:W-:-:S04]  /*3b90*/  ISETP.GT.AND P5, PT, R60, 0x68, PT ;  /* 0x000000683c00780c */ /* 0x000fc80003fa4270 */
[----:B------:R-:W-:Y:S01]  /*3ba0*/  FSEL R53, R53, -INF , P5 ;  /* 0xff80000035357808 */ /* 0x000fe20002800000 */
[----:B------:R-:W2:Y:S01]  /*3bb0*/  MUFU.TANH R66, R66 ;  /* 0x0000004200427308 */ /* 0x000ea20000002400 */
[----:B0-----:R-:W-:Y:S02]  /*3bc0*/  FSEL R47, R96, -INF , P2 ;  /* 0xff800000602f7808 */ /* 0x001fe40001000000 */
[----:B------:R-:W-:-:S05]  /*3bd0*/  ISETP.GT.AND P2, PT, R60, 0x59, PT ;  /* 0x000000593c00780c */ /* 0x000fca0003f44270 */
[----:B------:R-:W0:Y:S01]  /*3be0*/  MUFU.TANH R72, R72 ;  /* 0x0000004800487308 */ /* 0x000e220000002400 */
[----:B-1----:R-:W-:Y:S02]  /*3bf0*/  FSEL R28, R95, -INF , P3 ;  /* 0xff8000005f1c7808 */ /* 0x002fe40001800000 */
[----:B------:R-:W-:-:S05]  /*3c00*/  ISETP.GT.AND P3, PT, R60, 0x60, PT ;  /* 0x000000603c00780c */ /* 0x000fca0003f64270 */
[----:B------:R1:W-:Y:S01]  /*3c10*/  MUFU.TANH R83, R48 ;  /* 0x0000003000537308 */ /* 0x0003e20000002400 */
[----:B--2---:R-:W-:Y:S01]  /*3c20*/  FSEL R70, R66, -INF , P4 ;  /* 0xff80000042467808 */ /* 0x004fe20002000000 */
[----:B------:R-:W-:-:S06]  /*3c30*/  FMUL.FTZ R66, R0, R31 ;  /* 0x0000001f00427220 */ /* 0x000fcc0000410000 */
[----:B------:R-:W2:Y:S01]  /*3c40*/  MUFU.TANH R67, R67 ;  /* 0x0000004300437308 */ /* 0x000ea20000002400 */
[----:B-1----:R-:W-:Y:S02]  /*3c50*/  FSEL R48, R74, -INF , P4 ;  /* 0xff8000004a307808 */ /* 0x002fe40002000000 */
[----:B------:R-:W-:Y:S02]  /*3c60*/  FMNMX.FTZ R74, R62, R71, !PT ;  /* 0x000000473e4a7209 */ /* 0x000fe40007810000 */
[----:B0-----:R-:W-:Y:S01]  /*3c70*/  FSEL R31, R72, -INF , P2 ;  /* 0xff800000481f7808 */ /* 0x001fe20001000000 */
[----:B------:R-:W-:Y:S01]  /*3c80*/  FMUL.FTZ R72, R0, R32 ;  /* 0x0000002000487220 */ /* 0x000fe20000410000 */
[----:B------:R-:W-:Y:S01]  /*3c90*/  FMNMX.FTZ R74, R63, R74, !PT ;  /* 0x0000004a3f4a7209 */ /* 0x000fe20007810000 */
[----:B------:R-:W0:Y:S01]  /*3ca0*/  MUFU.TANH R73, R73 ;  /* 0x0000004900497308 */ /* 0x000e220000002400 */
[----:B------:R-:W-:Y:S02]  /*3cb0*/  ISETP.GT.AND P4, PT, R60, 0x69, PT ;  /* 0x000000693c00780c */ /* 0x000fe40003f84270 */
[----:B------:R-:W-:-:S04]  /*3cc0*/  FMNMX.FTZ R71, R65, R74, !PT ;  /* 0x0000004a41477209 */ /* 0x000fc80007810000 */
[----:B------:R-:W-:Y:S01]  /*3cd0*/  FMNMX.FTZ R71, R64, R71, !PT ;  /* 0x0000004740477209 */ /* 0x000fe20007810000 */
[----:B------:R-:W1:Y:S01]  /*3ce0*/  MUFU.TANH R75, R75 ;  /* 0x0000004b004b7308 */ /* 0x000e620000002400 */
[----:B--2---:R-:W-:Y:S02]  /*3cf0*/  FSEL R67, R67, -INF , P2 ;  /* 0xff80000043437808 */ /* 0x004fe40001000000 */
[----:B------:R-:W-:Y:S02]  /*3d00*/  FMNMX.FTZ R74, R70, R71, !PT ;  /* 0x00000047464a7209 */ /* 0x000fe40007810000 */
[----:B------:R-:W-:Y:S02]  /*3d10*/  FSEL R71, R58, -INF , P5 ;  /* 0xff8000003a477808 */ /* 0x000fe40002800000 */
[----:B------:R-:W-:Y:S01]  /*3d20*/  ISETP.GT.AND P2, PT, R60, 0x70, PT ;  /* 0x000000703c00780c */ /* 0x000fe20003f44270 */
[----:B------:R-:W2:Y:S01]  /*3d30*/  MUFU.TANH R68, R68 ;  /* 0x0000004400447308 */ /* 0x000ea20000002400 */
[----:B0-----:R-:W-:Y:S01]  /*3d40*/  FSEL R32, R73, -INF , P3 ;  /* 0xff80000049207808 */ /* 0x001fe20001800000 */
[----:B------:R-:W-:Y:S01]  /*3d50*/  FMUL.FTZ R73, R0, R34 ;  /* 0x0000002200497220 */ /* 0x000fe20000410000 */
[----:B------:R-:W-:-:S05]  /*3d60*/  ISETP.GT.AND P5, PT, R60, 0x79, PT ;  /* 0x000000793c00780c */ /* 0x000fca0003fa4270 */
[----:B------:R-:W0:Y:S01]  /*3d70*/  MUFU.TANH R69, R69 ;  /* 0x0000004500457308 */ /* 0x000e220000002400 */
[----:B-1----:R-:W-:Y:S02]  /*3d80*/  FSEL R34, R75, -INF , P6 ;  /* 0xff8000004b227808 */ /* 0x002fe40003000000 */
[----:B------:R-:W-:-:S05]  /*3d90*/  FMNMX.FTZ R75, R67, R74, !PT ;  /* 0x0000004a434b7209 */ /* 0x000fca0007810000 */
[----:B------:R-:W1:Y:S01]  /*3da0*/  MUFU.TANH R100, R100 ;  /* 0x0000006400647308 */ /* 0x000e620000002400 */
[----:B--2---:R-:W-:Y:S02]  /*3db0*/  FSEL R68, R68, -INF , P3 ;  /* 0xff80000044447808 */ /* 0x004fe40001800000 */
[----:B------:R-:W-:Y:S02]  /*3dc0*/  ISETP.GT.AND P3, PT, R60, 0x71, PT ;  /* 0x000000713c00780c */ /* 0x000fe40003f64270 */
[----:B------:R-:W-:Y:S01]  /*3dd0*/  FMNMX.FTZ R58, R68, R75, !PT ;  /* 0x0000004b443a7209 */ /* 0x000fe20007810000 */
[----:B------:R-:W-:Y:S01]  /*3de0*/  FMUL.FTZ R75, R0, R33 ;  /* 0x00000021004b7220 */ /* 0x000fe20000410000 */
[----:B------:R-:W-:Y:S01]  /*3df0*/  FSEL R33, R98, -INF , P4 ;  /* 0xff80000062217808 */ /* 0x000fe20002000000 */
[----:B------:R-:W-:Y:S01]  /*3e00*/  MUFU.TANH R103, R103 ;  /* 0x0000006700677308 */ /* 0x000fe20000002400 */
[----:B0-----:R-:W-:Y:S02]  /*3e10*/  FSEL R69, R69, -INF , P6 ;  /* 0xff80000045457808 */ /* 0x001fe40003000000 */
[----:B------:R-:W-:-:S02]  /*3e20*/  ISETP.GT.AND P6, PT, R60, 0x78, PT ;  /* 0x000000783c00780c */ /* 0x000fc40003fc4270 */
[----:B------:R-:W-:-:S03]  /*3e30*/  FMNMX.FTZ R58, R69, R58, !PT ;  /* 0x0000003a453a7209 */ /* 0x000fc60007810000 */
[----:B------:R-:W-:Y:S01]  /*3e40*/  MUFU.TANH R90, R87 ;  /* 0x00000057005a7308 */ /* 0x000fe20000002400 */
[----:B------:R-:W-:Y:S02]  /*3e50*/  FMNMX.FTZ R91, R71, R58, !PT ;  /* 0x0000003a475b7209 */ /* 0x000fe40007810000 */
[----:B-1----:R-:W-:Y:S01]  /*3e60*/  FSEL R74, R100, -INF , P3 ;  /* 0xff800000644a7808 */ /* 0x002fe20001800000 */
[----:B------:R-:W-:-:S04]  /*3e70*/  IMAD.MOV.U32 R100, RZ, RZ, R25 ;  /* 0x000000ffff647224 */ /* 0x000fc800078e0019 */
[----:B------:R0:W1:Y:S08]  /*3e80*/  MUFU.TANH R82, R104 ;  /* 0x0000006800527308 */ /* 0x0000700000002400 */
[----:B------:R2:W-:Y:S01]  /*3e90*/  MUFU.TANH R87, R72 ;  /* 0x0000004800577308 */ /* 0x0005e20000002400 */
[----:B0-----:R-:W-:-:S07]  /*3ea0*/  IMAD.MOV.U32 R104, RZ, RZ, R25 ;  /* 0x000000ffff687224 */ /* 0x001fce00078e0019 */
[----:B------:R-:W0:Y:S01]  /*3eb0*/  MUFU.TANH R102, R102 ;  /* 0x0000006600667308 */ /* 0x000e220000002400 */
[----:B--2---:R-:W-:Y:S01]  /*3ec0*/  FSEL R72, R59, -INF , P4 ;  /* 0xff8000003b487808 */ /* 0x004fe20002000000 */
[----:B------:R-:W-:Y:S01]  /*3ed0*/  FMUL.FTZ R59, R0, R36 ;  /* 0x00000024003b7220 */ /* 0x000fe20000410000 */
[----:B------:R-:W-:Y:S02]  /*3ee0*/  ISETP.GT.AND P4, PT, R60, 0x80, PT ;  /* 0x000000803c00780c */ /* 0x000fe40003f84270 */
[----:B------:R-:W-:Y:S01]  /*3ef0*/  FMNMX.FTZ R94, R72, R91, !PT ;  /* 0x0000005b485e7209 */ /* 0x000fe20007810000 */
[----:B------:R-:W-:Y:S01]  /*3f00*/  FMUL.FTZ R91, R0, R37 ;  /* 0x00000025005b7220 */ /* 0x000fe20000410000 */
[----:B-1----:R-:W-:Y:S01]  /*3f10*/  FSEL R82, R82, -INF , P5 ;  /* 0xff80000052527808 */ /* 0x002fe20002800000 */
[----:B------:R1:W-:Y:S01]  /*3f20*/  MUFU.TANH R92, R73 ;  /* 0x00000049005c7308 */ /* 0x0003e20000002400 */
[----:B------:R-:W-:-:S07]  /*3f30*/  FSEL R83, R83, -INF , P4 ;  /* 0xff80000053537808 */ /* 0x000fce0002000000 */
[----:B------:R-:W2:Y:S01]  /*3f40*/  MUFU.TANH R101, R101 ;  /* 0x0000006500657308 */ /* 0x000ea20000002400 */
[----:B-1----:R-:W-:Y:S02]  /*3f50*/  FSEL R73, R99, -INF , P2 ;  /* 0xff80000063497808 */ /* 0x002fe40001000000 */
[----:B0-----:R-:W-:Y:S01]  /*3f60*/  FSEL R58, R102, -INF , P3 ;  /* 0xff800000663a7808 */ /* 0x001fe20001800000 */
[----:B------:R-:W-:Y:S01]  /*3f70*/  IMAD.MOV.U32 R102, RZ, RZ, R25 ;  /* 0x000000ffff667224 */ /* 0x000fe200078e0019 */
[----:B------:R-:W-:Y:S02]  /*3f80*/  FMNMX.FTZ R93, R73, R94, !PT ;  /* 0x0000005e495d7209 */ /* 0x000fe40007810000 */
[----:B------:R-:W-:Y:S01]  /*3f90*/  ISETP.GT.AND P3, PT, R60, 0x81, PT ;  /* 0x000000813c00780c */ /* 0x000fe20003f64270 */
[----:B------:R-:W0:Y:S01]  /*3fa0*/  MUFU.TANH R86, R86 ;  /* 0x0000005600567308 */ /* 0x000e220000002400 */
[----:B------:R-:W-:Y:S01]  /*3fb0*/  FMNMX.FTZ R94, R74, R93, !PT ;  /* 0x0000005d4a5e7209 */ /* 0x000fe20007810000 */
[----:B------:R-:W-:-:S06]  /*3fc0*/  FMUL.FTZ R93, R0, R40 ;  /* 0x00000028005d7220 */ /* 0x000fcc0000410000 */
[----:B------:R-:W1:Y:S01]  /*3fd0*/  MUFU.TANH R105, R105 ;  /* 0x0000006900697308 */ /* 0x000e620000002400 */
[----:B--2---:R-:W-:Y:S01]  /*3fe0*/  FSEL R36, R101, -INF , P2 ;  /* 0xff80000065247808 */ /* 0x004fe20001000000 */
[----:B------:R-:W-:Y:S01]  /*3ff0*/  IMAD.MOV.U32 R101, RZ, RZ, R25 ;  /* 0x000000ffff657224 */ /* 0x000fe200078e0019 */
[----:B------:R-:W-:-:S04]  /*4000*/  ISETP.GT.AND P2, PT, R60, 0x88, PT ;  /* 0x000000883c00780c */ /* 0x000fc80003f44270 */
[----:B------:R-:W-:Y:S01]  /*4010*/  FSEL R87, R87, -INF , P2 ;  /* 0xff80000057577808 */ /* 0x000fe20001000000 */
[----:B------:R2:W3:Y:S01]  /*4020*/  MUFU.TANH R89, R75 ;  /* 0x0000004b00597308 */ /* 0x0004e20000002400 */
[----:B0-----:R-:W-:-:S07]  /*4030*/  FSEL R86, R86, -INF , P3 ;  /* 0xff80000056567808 */ /* 0x001fce0001800000 */
[----:B------:R-:W0:Y:S01]  /*4040*/  MUFU.TANH R106, R106 ;  /* 0x0000006a006a7308 */ /* 0x000e220000002400 */
[----:B--2---:R-:W-:Y:S01]  /*4050*/  FSEL R75, R103, -INF , P6 ;  /* 0xff800000674b7808 */ /* 0x004fe20003000000 */
[--C-:B------:R-:W-:Y:S01]  /*4060*/  IMAD.MOV.U32 R103, RZ, RZ, R25.reuse ;  /* 0x000000ffff677224 */ /* 0x100fe200078e0019 */
[----:B-1----:R-:W-:Y:S01]  /*4070*/  FSEL R37, R105, -INF , P6 ;  /* 0xff80000069257808 */ /* 0x002fe20003000000 */
[----:B------:R-:W-:Y:S01]  /*4080*/  IMAD.MOV.U32 R105, RZ, RZ, R25 ;  /* 0x000000ffff697224 */ /* 0x000fe200078e0019 */
[----:B------:R-:W-:Y:S01]  /*4090*/  FMNMX.FTZ R95, R75, R94, !PT ;  /* 0x0000005e4b5f7209 */ /* 0x000fe20007810000 */
[----:B------:R-:W-:Y:S01]  /*40a0*/  FMUL.FTZ R94, R0, R41 ;  /* 0x00000029005e7220 */ /* 0x000fe20000410000 */
[----:B------:R-:W-:Y:S01]  /*40b0*/  ISETP.GT.AND P6, PT, R60, 0x89, PT ;  /* 0x000000893c00780c */ /* 0x000fe20003fc4270 */
[----:B------:R-:W1:Y:S01]  /*40c0*/  MUFU.TANH R59, R59 ;  /* 0x0000003b003b7308 */ /* 0x000e620000002400 */
[----:B------:R-:W-:Y:S02]  /*40d0*/  FMNMX.FTZ R40, R82, R95, !PT ;  /* 0x0000005f52287209 */ /* 0x000fe40007810000 */
[----:B---3--:R-:W-:-:S02]  /*40e0*/  FSEL R89, R89, -INF , P6 ;  /* 0xff80000059597808 */ /* 0x008fc40003000000 */
[----:B------:R-:W-:Y:S02]  /*40f0*/  FMNMX.FTZ R95, R83, R40, !PT ;  /* 0x00000028535f7209 */ /* 0x000fe40007810000 */
[----:B------:R-:W-:Y:S01]  /*4100*/  FSEL R41, R90, -INF , P4 ;  /* 0xff8000005a297808 */ /* 0x000fe20002000000 */
[----:B------:R-:W2:Y:S01]  /*4110*/  MUFU.TANH R66, R66 ;  /* 0x0000004200427308 */ /* 0x000ea20000002400 */
[----:B------:R-:W-:Y:S02]  /*4120*/  FMNMX.FTZ R96, R86, R95, !PT ;  /* 0x0000005f56607209 */ /* 0x000fe40007810000 */
[----:B0-----:R-:W-:Y:S01]  /*4130*/  FSEL R40, R106, -INF , P5 ;  /* 0xff8000006a287808 */ /* 0x001fe20002800000 */
[----:B------:R-:W-:Y:S01]  /*4140*/  IMAD.MOV.U32 R106, RZ, RZ, R25 ;  /* 0x000000ffff6a7224 */ /* 0x000fe200078e0019 */
[C---:B------:R-:W-:Y:S02]  /*4150*/  ISETP.GT.AND P5, PT, R60.reuse, 0x90, PT ;  /* 0x000000903c00780c */ /* 0x040fe40003fa4270 */
[----:B------:R-:W-:Y:S01]  /*4160*/  FMNMX.FTZ R96, R87, R96, !PT ;  /* 0x0000006057607209 */ /* 0x000fe20007810000 */
[----:B------:R-:W0:Y:S01]  /*4170*/  MUFU.TANH R91, R91 ;  /* 0x0000005b005b7308 */ /* 0x000e220000002400 */
[----:B------:R-:W-:-:S02]  /*4180*/  ISETP.GT.AND P4, PT, R60, 0x91, PT ;  /* 0x000000913c00780c */ /* 0x000fc40003f84270 */
[----:B-1----:R-:W-:Y:S02]  /*4190*/  FSEL R90, R59, -INF , P5 ;  /* 0xff8000003b5a7808 */ /* 0x002fe40002800000 */
[----:B------:R-:W-:-:S03]  /*41a0*/  FMNMX.FTZ R95, R89, R96, !PT ;  /* 0x00000060595f7209 */ /* 0x000fc60007810000 */
[----:B------:R-:W1:Y:S01]  /*41b0*/  MUFU.TANH R93, R93 ;  /* 0x0000005d005d7308 */ /* 0x000e620000002400 */
[----:B--2---:R-:W-:Y:S02]  /*41c0*/  FSEL R59, R66, -INF , P3 ;  /* 0xff800000423b7808 */ /* 0x004fe40001800000 */
[----:B------:R-:W-:Y:S02]  /*41d0*/  ISETP.GT.AND P3, PT, R60, 0x98, PT ;  /* 0x000000983c00780c */ /* 0x000fe40003f64270 */
[----:B------:R-:W-:Y:S02]  /*41e0*/  FMNMX.FTZ R96, R90, R95, !PT ;  /* 0x0000005f5a607209 */ /* 0x000fe40007810000 */
[----:B------:R-:W-:Y:S01]  /*41f0*/  FSEL R66, R92, -INF , P2 ;  /* 0xff8000005c427808 */ /* 0x000fe20001000000 */
[----:B------:R-:W2:Y:S01]  /*4200*/  MUFU.TANH R94, R94 ;  /* 0x0000005e005e7308 */ /* 0x000ea20000002400 */
[----:B0-----:R-:W-:Y:S02]  /*4210*/  FSEL R91, R91, -INF , P4 ;  /* 0xff8000005b5b7808 */ /* 0x001fe40002000000 */
[----:B------:R-:W-:-:S05]  /*4220*/  ISETP.GT.AND P2, PT, R60, 0x99, PT ;  /* 0x000000993c00780c */ /* 0x000fca0003f44270 */
[----:B------:R0:W-:Y:S01]  /*4230*/  MUFU.TANH R97, R42 ;  /* 0x0000002a00617308 */ /* 0x0001e20000002400 */
[----:B-1----:R-:W-:Y:S02]  /*4240*/  FSEL R60, R93, -INF , P3 ;  /* 0xff8000005d3c7808 */ /* 0x002fe40001800000 */
[----:B------:R-:W-:-:S04]  /*4250*/  FMNMX.FTZ R93, R91, R96, !PT ;  /* 0x000000605b5d7209 */ /* 0x000fc80007810000 */
[----:B------:R-:W-:Y:S01]  /*4260*/  FMNMX.FTZ R93, R60, R93, !PT ;  /* 0x0000005d3c5d7209 */ /* 0x000fe20007810000 */
[----:B------:R1:W-:Y:S01]  /*4270*/  MUFU.TANH R98, R43 ;  /* 0x0000002b00627308 */ /* 0x0003e20000002400 */
[----:B--2---:R-:W-:-:S04]  /*4280*/  FSEL R92, R94, -INF , P2 ;  /* 0xff8000005e5c7808 */ /* 0x004fc80001000000 */
[----:B------:R-:W-:-:S05]  /*4290*/  FMNMX.FTZ R95, R92, R93, !PT ;  /* 0x0000005d5c5f7209 */ /* 0x000fca0007810000 */
[----:B------:R-:W2:Y:S02]  /*42a0*/  SHFL.BFLY PT, R94, R95, 0x2, 0x1f ;  /* 0x0c401f005f5e7f89 */ /* 0x000ea400000e0000 */
[----:B--2---:R-:W-:Y:S01]  /*42b0*/  FMNMX.FTZ R96, R95, R94, !PT ;  /* 0x0000005e5f607209 */ /* 0x004fe20007810000 */
[C---:B------:R-:W-:Y:S01]  /*42c0*/  FMUL.FTZ R94, R0.reuse, R35 ;  /* 0x00000023005e7220 */ /* 0x040fe20000410000 */
[----:B------:R-:W-:-:S03]  /*42d0*/  FMUL.FTZ R95, R0, R38 ;  /* 0x00000026005f7220 */ /* 0x000fc60000410000 */
[----:B------:R-:W2:Y:S02]  /*42e0*/  SHFL.BFLY PT, R93, R96, 0x1, 0x1f ;  /* 0x0c201f00605d7f89 */ /* 0x000ea400000e0000 */
[----:B------:R-:W-:Y:S08]  /*42f0*/  MUFU.TANH R94, R94 ;  /* 0x0000005e005e7308 */ /* 0x000ff00000002400 */
[----:B------:R-:W-:Y:S01]  /*4300*/  MUFU.TANH R95, R95 ;  /* 0x0000005f005f7308 */ /* 0x000fe20000002400 */
[----:B--2---:R-:W-:Y:S01]  /*4310*/  FMNMX.FTZ R120, R96, R93, !PT ;  /* 0x0000005d60787209 */ /* 0x004fe20007810000 */
[----:B------:R-:W-:-:S02]  /*4320*/  IMAD.U32 R93, RZ, RZ, UR6 ;  /* 0x00000006ff5d7e24 */ /* 0x000fc4000f8e00ff */
[----:B------:R-:W-:Y:S01]  /*4330*/  FMUL.FTZ R96, R0, R39 ;  /* 0x0000002700607220 */ /* 0x000fe20000410000 */
[C---:B------:R-:W-:Y:S01]  /*4340*/  FSETP.NEU.FTZ.AND P0, PT, R120.reuse, -INF , PT ;  /* 0xff8000007800780b */ /* 0x040fe20003f1d000 */
[----:B------:R-:W-:-:S04]  /*4350*/  FFMA.FTZ R93, R120, R93, -8 ;  /* 0xc1000000785d7423 */ /* 0x000fc8000001005d */
[----:B------:R-:W-:Y:S01]  /*4360*/  MUFU.TANH R96, R96 ;  /* 0x0000006000607308 */ /* 0x000fe20000002400 */
[----:B------:R-:W-:Y:S02]  /*4370*/  FSEL R93, R93, RZ, P0 ;  /* 0x000000ff5d5d7208 */ /* 0x000fe40000000000 */
[----:B------:R-:W-:Y:S01]  /*4380*/  ISETP.NE.AND P0, PT, R108, RZ, PT ;  /* 0x000000ff6c00720c */ /* 0x000fe20003f05270 */
[----:B------:R-:W-:Y:S02]  /*4390*/  IMAD.MOV.U32 R108, RZ, RZ, R25 ;  /* 0x000000ffff6c7224 */ /* 0x000fe400078e0019 */
[--C-:B------:R-:W-:Y:S01]  /*43a0*/  FFMA.FTZ R39, R51, UR6, -R93.reuse ;  /* 0x0000000633277c23 */ /* 0x100fe2000801085d */
[----:B------:R-:W-:Y:S01]  /*43b0*/  FMNMX.FTZ R51, R6, R7, !PT ;  /* 0x0000000706337209 */ /* 0x000fe20007810000 */
[--C-:B0-----:R-:W-:Y:S01]  /*43c0*/  FFMA.FTZ R42, R54, UR6, -R93.reuse ;  /* 0x00000006362a7c23 */ /* 0x101fe2000801085d */
[----:B-1----:R-:W-:-:S01]  /*43d0*/  FFMA.FTZ R43, R55, UR6, -R93 ;  /* 0x00000006372b7c23 */ /* 0x002fc2000801085d */
[--C-:B------:R-:W-:Y:S01]  /*43e0*/  FFMA.FTZ R35, R49, UR6, -R93.reuse ;  /* 0x0000000631237c23 */ /* 0x100fe2000801085d */
[----:B------:R-:W-:Y:S01]  /*43f0*/  FMNMX.FTZ R54, R8, R51, !PT ;  /* 0x0000003308367209 */ /* 0x000fe20007810000 */
[--C-:B------:R-:W-:Y:S01]  /*4400*/  FFMA.FTZ R49, R56, UR6, -R93.reuse ;  /* 0x0000000638317c23 */ /* 0x100fe2000801085d */
[----:B------:R-:W-:-:S01]  /*4410*/  FFMA.FTZ R38, R50, UR6, -R93 ;  /* 0x0000000632267c23 */ /* 0x000fc2000801085d */
[--C-:B------:R-:W-:Y:S01]  /*4420*/  FFMA.FTZ R50, R52, UR6, -R93.reuse ;  /* 0x0000000634327c23 */ /* 0x100fe2000801085d */
[----:B------:R-:W-:Y:S01]  /*4430*/  FMNMX.FTZ R51, R9, R54, !PT ;  /* 0x0000003609337209 */ /* 0x000fe20007810000 */
[--C-:B------:R-:W-:Y:S01]  /*4440*/  FFMA.FTZ R52, R57, UR6, -R93.reuse ;  /* 0x0000000639347c23 */ /* 0x100fe2000801085d */
[----:B------:R-:W-:-:S01]  /*4450*/  FFMA.FTZ R76, R76, UR6, -R93 ;  /* 0x000000064c4c7c23 */ /* 0x000fc2000801085d */
[--C-:B------:R-:W-:Y:S01]  /*4460*/  FFMA.FTZ R78, R78, UR6, -R93.reuse ;  /* 0x000000064e4e7c23 */ /* 0x100fe2000801085d */
[----:B------:R-:W-:Y:S01]  /*4470*/  FMNMX.FTZ R54, R10, R51, !PT ;  /* 0x000000330a367209 */ /* 0x000fe20007810000 */
[--C-:B------:R-:W-:Y:S01]  /*4480*/  FFMA.FTZ R80, R80, UR6, -R93.reuse ;  /* 0x0000000650507c23 */ /* 0x100fe2000801085d */
[----:B------:R0:W-:Y:S01]  /*4490*/  MUFU.EX2 R51, R76 ;  /* 0x0000004c00337308 */ /* 0x0001e20000000800 */
[----:B------:R-:W-:-:S01]  /*44a0*/  FFMA.FTZ R85, R85, UR6, -R93 ;  /* 0x0000000655557c23 */ /* 0x000fc2000801085d */
[----:B------:R-:W-:Y:S01]  /*44b0*/  FMNMX.FTZ R55, R11, R54, !PT ;  /* 0x000000360b377209 */ /* 0x000fe20007810000 */
[----:B------:R-:W-:-:S01]  /*44c0*/  FFMA.FTZ R54, R77, UR6, -R93 ;  /* 0x000000064d367c23 */ /* 0x000fc2000801085d */
[--C-:B------:R-:W-:Y:S01]  /*44d0*/  FFMA.FTZ R81, R81, UR6, -R93.reuse ;  /* 0x0000000651517c23 */ /* 0x100fe2000801085d */
        /* <DEDUP_REMOVED lines=10> */
[----:B------:R-:W-:Y:S03]  /*4580*/  MUFU.EX2 R35, R35 ;  /* 0x0000002300237308 */ /* 0x000fe60000000800 */
[----:B------:R-:W-:Y:S01]  /*4590*/  FMNMX.FTZ R57, R15, R56, !PT ;  /* 0x000000380f397209 */ /* 0x000fe20007810000 */
[----:B------:R-:W-:-:S03]  /*45a0*/  FFMA.FTZ R56, R79, UR6, -R93 ;  /* 0x000000064f387c23 */ /* 0x000fc6000801085d */
[----:B0-----:R-:W-:Y:S01]  /*45b0*/  FMNMX.FTZ R76, R20, R57, !PT ;  /* 0x00000039144c7209 */ /* 0x001fe20007810000 */
[----:B------:R0:W-:Y:S03]  /*45c0*/  MUFU.EX2 R55, R78 ;  /* 0x0000004e00377308 */ /* 0x0001e60000000800 */
[----:B------:R-:W-:-:S04]  /*45d0*/  FMNMX.FTZ R57, R21, R76, !PT ;  /* 0x0000004c15397209 */ /* 0x000fc80007810000 */
[----:B------:R-:W-:Y:S01]  /*45e0*/  FMNMX.FTZ R77, R24, R57, !PT ;  /* 0x00000039184d7209 */ /* 0x000fe20007810000 */
[----:B------:R-:W-:Y:S03]  /*45f0*/  MUFU.EX2 R38, R38 ;  /* 0x0000002600267308 */ /* 0x000fe60000000800 */
[----:B------:R-:W-:-:S04]  /*4600*/  FMNMX.FTZ R76, R26, R77, !PT ;  /* 0x0000004d1a4c7209 */ /* 0x000fc80007810000 */
[----:B------:R-:W-:Y:S01]  /*4610*/  FMNMX.FTZ R77, R27, R76, !PT ;  /* 0x0000004c1b4d7209 */ /* 0x000fe20007810000 */
[----:B------:R-:W-:Y:S03]  /*4620*/  MUFU.EX2 R57, R80 ;  /* 0x0000005000397308 */ /* 0x000fe60000000800 */
[----:B0-----:R-:W-:Y:S01]  /*4630*/  FMNMX.FTZ R78, R44, R77, !PT ;  /* 0x0000004d2c4e7209 */ /* 0x001fe20007810000 */
[----:B------:R-:W-:-:S03]  /*4640*/  FFMA.FTZ R77, R84, UR6, -R93 ;  /* 0x00000006544d7c23 */ /* 0x000fc6000801085d */
[----:B------:R-:W-:Y:S01]  /*4650*/  FMNMX.FTZ R79, R45, R78, !PT ;  /* 0x0000004e2d4f7209 */ /* 0x000fe20007810000 */
[----:B------:R0:W-:Y:S03]  /*4660*/  MUFU.EX2 R80, R85 ;  /* 0x0000005500507308 */ /* 0x0001e60000000800 */
[----:B------:R-:W-:-:S04]  /*4670*/  FMNMX.FTZ R78, R46, R79, !PT ;  /* 0x0000004f2e4e7209 */ /* 0x000fc80007810000 */
[----:B------:R-:W-:Y:S01]  /*4680*/  FMNMX.FTZ R79, R47, R78, !PT ;  /* 0x0000004e2f4f7209 */ /* 0x000fe20007810000 */
[----:B------:R-:W-:Y:S01]  /*4690*/  MUFU.EX2 R76, R81 ;  /* 0x00000051004c7308 */ /* 0x000fe20000000800 */
[----:B0-----:R-:W-:-:S01]  /*46a0*/  FFMA.FTZ R85, R65, UR6, -R93 ;  /* 0x0000000641557c23 */ /* 0x001fc2000801085d */
[----:B------:R-:W-:Y:S01]  /*46b0*/  FFMA.FTZ R78, R88, UR6, -R93 ;  /* 0x00000006584e7c23 */ /* 0x000fe2000801085d */
[----:B------:R-:W-:-:S04]  /*46c0*/  FMNMX.FTZ R79, R28, R79, !PT ;  /* 0x0000004f1c4f7209 */ /* 0x000fc80007810000 */
[----:B------:R-:W-:Y:S01]  /*46d0*/  FMNMX.FTZ R84, R30, R79, !PT ;  /* 0x0000004f1e547209 */ /* 0x000fe20007810000 */
[----:B------:R-:W-:Y:S03]  /*46e0*/  MUFU.EX2 R39, R39 ;  /* 0x0000002700277308 */ /* 0x000fe60000000800 */
[----:B------:R-:W-:-:S04]  /*46f0*/  FMNMX.FTZ R79, R29, R84, !PT ;  /* 0x000000541d4f7209 */ /* 0x000fc80007810000 */
[----:B------:R-:W-:Y:S01]  /*4700*/  FMNMX.FTZ R84, R48, R79, !PT ;  /* 0x0000004f30547209 */ /* 0x000fe20007810000 */
[----:B------:R-:W0:Y:S03]  /*4710*/  MUFU.EX2 R50, R50 ;  /* 0x0000003200327308 */ /* 0x000e260000000800 */
[----:B------:R-:W-:-:S04]  /*4720*/  FMNMX.FTZ R79, R31, R84, !PT ;  /* 0x000000541f4f7209 */ /* 0x000fc80007810000 */
[----:B------:R-:W-:Y:S01]  /*4730*/  FMNMX.FTZ R79, R32, R79, !PT ;  /* 0x0000004f204f7209 */ /* 0x000fe20007810000 */
[----:B------:R-:W-:Y:S03]  /*4740*/  MUFU.EX2 R42, R42 ;  /* 0x0000002a002a7308 */ /* 0x000fe60000000800 */
[----:B------:R-:W-:Y:S01]  /*4750*/  FMNMX.FTZ R84, R34, R79, !PT ;  /* 0x0000004f22547209 */ /* 0x000fe20007810000 */
[----:B------:R-:W-:-:S03]  /*4760*/  FFMA.FTZ R79, R63, UR6, -R93 ;  /* 0x000000063f4f7c23 */ /* 0x000fc6000801085d */
[----:B------:R-:W-:Y:S01]  /*4770*/  FMNMX.FTZ R84, R53, R84, !PT ;  /* 0x0000005435547209 */ /* 0x000fe20007810000 */
[----:B------:R-:W-:Y:S01]  /*4780*/  MUFU.EX2 R43, R43 ;  /* 0x0000002b002b7308 */ /* 0x000fe20000000800 */
[----:B0-----:R-:W-:Y:S02]  /*4790*/  F2FP.SATFINITE.E4M3.F32.PACK_AB_MERGE_C R200, R50, R39, RZ ;  /* 0x0000002732c8723e */ /* 0x001fe400048070ff */
[----:B------:R-:W-:Y:S02]  /*47a0*/  FMNMX.FTZ R63, R33, R84, !PT ;  /* 0x00000054213f7209 */ /* 0x000fe40007810000 */
[----:B------:R-:W-:Y:S02]  /*47b0*/  F2FP.SATFINITE.E4M3.F32.PACK_AB_MERGE_C R200, R38, R35, R200 ;  /* 0x0000002326c8723e */ /* 0x000fe400048070c8 */
[----:B------:R-:W-:Y:S01]  /*47c0*/  FMNMX.FTZ R65, R36, R63, !PT ;  /* 0x0000003f24417209 */ /* 0x000fe20007810000 */
[----:B------:R-:W-:Y:S03]  /*47d0*/  MUFU.EX2 R49, R49 ;  /* 0x0000003100317308 */ /* 0x000fe60000000800 */
[----:B------:R-:W-:-:S04]  /*47e0*/  FMNMX.FTZ R84, R58, R65, !PT ;  /* 0x000000413a547209 */ /* 0x000fc80007810000 */
[----:B------:R-:W-:Y:S01]  /*47f0*/  FMNMX.FTZ R65, R37, R84, !PT ;  /* 0x0000005425417209 */ /* 0x000fe20007810000 */
[----:B------:R0:W-:Y:S03]  /*4800*/  MUFU.EX2 R63, R85 ;  /* 0x00000055003f7308 */ /* 0x0001e60000000800 */
[----:B------:R-:W-:Y:S01]  /*4810*/  FMNMX.FTZ R84, R40, R65, !PT ;  /* 0x0000004128547209 */ /* 0x000fe20007810000 */
[----:B------:R-:W-:Y:S01]  /*4820*/  FFMA.FTZ R65, R70, UR6, -R93 ;  /* 0x0000000646417c23 */ /* 0x000fe2000801085d */
[----:B------:R-:W-:Y:S02]  /*4830*/  FSEL R70, R94, -INF , P6 ;  /* 0xff8000005e467808 */ /* 0x000fe40003000000 */
[----:B------:R-:W-:Y:S01]  /*4840*/  FMNMX.FTZ R84, R41, R84, !PT ;  /* 0x0000005429547209 */ /* 0x000fe20007810000 */
[----:B------:R-:W1:Y:S01]  /*4850*/  MUFU.EX2 R52, R52 ;  /* 0x0000003400347308 */ /* 0x000e620000000800 */
[----:B0-----:R-:W-:-:S02]  /*4860*/  FSEL R85, R97, -INF , P3 ;  /* 0xff80000061557808 */ /* 0x001fc40001800000 */
[----:B------:R-:W-:Y:S01]  /*4870*/  FMNMX.FTZ R81, R59, R84, !PT ;  /* 0x000000543b517209 */ /* 0x000fe20007810000 */
[----:B------:R-:W-:-:S01]  /*4880*/  FFMA.FTZ R84, R67, UR6, -R93 ;  /* 0x0000000643547c23 */ /* 0x000fc2000801085d */
[----:B------:R-:W-:Y:S02]  /*4890*/  FSEL R67, R95, -INF , P5 ;  /* 0xff8000005f437808 */ /* 0x000fe40002800000 */
[----:B------:R-:W-:Y:S01]  /*48a0*/  FMNMX.FTZ R81, R66, R81, !PT ;  /* 0x0000005142517209 */ /* 0x000fe20007810000 */
[----:B------:R-:W-:Y:S03]  /*48b0*/  MUFU.EX2 R54, R54 ;  /* 0x0000003600367308 */ /* 0x000fe60000000800 */
[----:B------:R-:W-:Y:S02]  /*48c0*/  FMNMX.FTZ R88, R70, R81, !PT ;  /* 0x0000005146587209 */ /* 0x000fe40007810000 */
[----:B------:R-:W-:-:S02]  /*48d0*/  FSEL R81, R96, -INF , P4 ;  /* 0xff80000060517808 */ /* 0x000fc40002000000 */
[----:B------:R-:W-:Y:S01]  /*48e0*/  FMNMX.FTZ R88, R67, R88, !PT ;  /* 0x0000005843587209 */ /* 0x000fe20007810000 */
[----:B------:R-:W0:Y:S01]  /*48f0*/  MUFU.EX2 R56, R56 ;  /* 0x0000003800387308 */ /* 0x000e220000000800 */
[----:B-1----:R-:W-:Y:S02]  /*4900*/  F2FP.SATFINITE.E4M3.F32.PACK_AB_MERGE_C R202, R52, R49, RZ ;  /* 0x0000003134ca723e */ /* 0x002fe400048070ff */
[----:B------:R-:W-:Y:S02]  /*4910*/  FMNMX.FTZ R94, R81, R88, !PT ;  /* 0x00000058515e7209 */ /* 0x000fe40007810000 */
[----:B------:R-:W-:Y:S02]  /*4920*/  FSEL R88, R98, -INF , P2 ;  /* 0xff80000062587808 */ /* 0x000fe40001000000 */
        /* <DEDUP_REMOVED lines=8> */
[--C-:B------:R-:W-:Y:S01]  /*49b0*/  FFMA.FTZ R83, R86, UR6, -R93.reuse ;  /* 0x0000000656537c23 */ /* 0x100fe2000801085d */
[----:B------:R-:W1:Y:S01]  /*49c0*/  SHFL.BFLY PT, R96, R95, 0x2, 0x1f ;  /* 0x0c401f005f607f89 */ /* 0x000e6200000e0000 */
[----:B------:R-:W-:-:S01]  /*49d0*/  FFMA.FTZ R86, R87, UR6, -R93 ;  /* 0x0000000657567c23 */ /* 0x000fc2000801085d */
[--C-:B------:R-:W-:Y:S01]  /*49e0*/  FFMA.FTZ R87, R89, UR6, -R93.reuse ;  /* 0x0000000659577c23 */ /* 0x100fe2000801085d */
[----:B------:R-:W-:-:S01]  /*49f0*/  FFMA.FTZ R89, R90, UR6, -R93 ;  /* 0x000000065a597c23 */ /* 0x000fc2000801085d */
[--C-:B------:R-:W-:Y:S01]  /*4a00*/  FFMA.FTZ R90, R91, UR6, -R93.reuse ;  /* 0x000000065b5a7c23 */ /* 0x100fe2000801085d */
[----:B------:R-:W-:-:S01]  /*4a10*/  FFMA.FTZ R91, R92, UR6, -R93 ;  /* 0x000000065c5b7c23 */ /* 0x000fc2000801085d */
[----:B------:R-:W2:Y:S01]  /*4a20*/  MUFU.EX2 R77, R77 ;  /* 0x0000004d004d7308 */ /* 0x000ea20000000800 */
[----:B0-----:R-:W-:-:S02]  /*4a30*/  F2FP.SATFINITE.E4M3.F32.PACK_AB_MERGE_C R204, R56, R55, RZ ;  /* 0x0000003738cc723e */ /* 0x001fc400048070ff */
[----:B------:R-:W-:Y:S02]  /*4a40*/  F2FP.SATFINITE.E4M3.F32.PACK_AB_MERGE_C R202, R43, R42, R202 ;  /* 0x0000002a2bca723e */ /* 0x000fe400048070ca */
[----:B------:R-:W-:-:S03]  /*4a50*/  F2FP.SATFINITE.E4M3.F32.PACK_AB_MERGE_C R204, R54, R51, R204 ;  /* 0x0000003336cc723e */ /* 0x000fc600048070cc */
[----:B------:R-:W-:Y:S08]  /*4a60*/  MUFU.EX2 R78, R78 ;  /* 0x0000004e004e7308 */ /* 0x000ff00000000800 */
[----:B------:R-:W-:Y:S01]  /*4a70*/  MUFU.EX2 R61, R61 ;  /* 0x0000003d003d7308 */ /* 0x000fe20000000800 */
[----:B--2---:R-:W-:Y:S02]  /*4a80*/  F2FP.SATFINITE.E4M3.F32.PACK_AB_MERGE_C R206, R80, R77, RZ ;  /* 0x0000004d50ce723e */ /* 0x004fe400048070ff */
[----:B-1----:R-:W-:-:S02]  /*4a90*/  FMNMX.FTZ R96, R95, R96, !PT ;  /* 0x000000605f607209 */ /* 0x002fc40007810000 */
[----:B------:R-:W-:-:S03]  /*4aa0*/  F2FP.SATFINITE.E4M3.F32.PACK_AB_MERGE_C R206, R76, R57, R206 ;  /* 0x000000394cce723e */ /* 0x000fc600048070ce */
[----:B------:R-:W0:Y:S01]  /*4ab0*/  SHFL.BFLY PT, R121, R96, 0x1, 0x1f ;  /* 0x0c201f0060797f89 */ /* 0x000e2200000e0000 */
[----:B------:R-:W-:Y:S08]  /*4ac0*/  MUFU.EX2 R62, R62 ;  /* 0x0000003e003e7308 */ /* 0x000ff00000000800 */
[----:B------:R-:W1:Y:S08]  /*4ad0*/  MUFU.EX2 R79, R79 ;  /* 0x0000004f004f7308 */ /* 0x000e700000000800 */
[----:B------:R-:W-:Y:S01]  /*4ae0*/  MUFU.EX2 R64, R64 ;  /* 0x0000004000407308 */ /* 0x000fe20000000800 */
[----:B0-----:R-:W-:Y:S01]  /*4af0*/  FMNMX.FTZ R121, R96, R121, !PT ;  /* 0x0000007960797209 */ /* 0x001fe20007810000 */
[----:B------:R-:W-:-:S06]  /*4b00*/  IMAD.U32 R96, RZ, RZ, UR6 ;  /* 0x00000006ff607e24 */ /* 0x000fcc000f8e00ff */
[----:B------:R-:W-:Y:S01]  /*4b10*/  MUFU.EX2 R65, R65 ;  /* 0x0000004100417308 */ /* 0x000fe20000000800 */
[----:B-1----:R-:W-:Y:S01]  /*4b20*/  F2FP.SATFINITE.E4M3.F32.PACK_AB_MERGE_C R208, R79, R62, RZ ;  /* 0x0000003e4fd0723e */ /* 0x002fe200048070ff */
[C---:B------:R-:W-:Y:S01]  /*4b30*/  FFMA.FTZ R95, R121.reuse, R96, -8 ;  /* 0xc1000000795f7423 */ /* 0x040fe20000010060 */
[----:B------:R-:W-:Y:S02]  /*4b40*/  FSETP.NEU.FTZ.AND P2, PT, R121, -INF , PT ;  /* 0xff8000007900780b */ /* 0x000fe40003f5d000 */
[----:B------:R-:W-:Y:S02]  /*4b50*/  F2FP.SATFINITE.E4M3.F32.PACK_AB_MERGE_C R208, R61, R78, R208 ;  /* 0x0000004e3dd0723e */ /* 0x000fe400048070d0 */
[----:B------:R-:W-:Y:S01]  /*4b60*/  FSEL R93, R95, RZ, P2 ;  /* 0x000000ff5f5d7208 */ /* 0x000fe20001000000 */
[----:B------:R-:W-:Y:S04]  /*4b70*/  MUFU.EX2 R84, R84 ;  /* 0x0000005400547308 */ /* 0x000fe80000000800 */
[----:B------:R-:W-:-:S01]  /*4b80*/  FFMA.FTZ R6, R6, UR6, -R93 ;  /* 0x0000000606067c23 */ /* 0x000fc2000801085d */
[--C-:B------:R-:W-:Y:S01]  /*4b90*/  FFMA.FTZ R7, R7, UR6, -R93.reuse ;  /* 0x0000000607077c23 */ /* 0x100fe2000801085d */
[----:B------:R-:W-:-:S01]  /*4ba0*/  FFMA.FTZ R92, R8, UR6, -R93 ;  /* 0x00000006085c7c23 */ /* 0x000fc2000801085d */
[--C-:B------:R-:W-:Y:S01]  /*4bb0*/  FFMA.FTZ R95, R9, UR6, -R93.reuse ;  /* 0x00000006095f7c23 */ /* 0x100fe2000801085d */
[----:B------:R-:W-:-:S01]  /*4bc0*/  FFMA.FTZ R8, R10, UR6, -R93 ;  /* 0x000000060a087c23 */ /* 0x000fc2000801085d */
[--C-:B------:R-:W-:Y:S01]  /*4bd0*/  FFMA.FTZ R9, R11, UR6, -R93.reuse ;  /* 0x000000060b097c23 */ /* 0x100fe2000801085d */
[----:B------:R-:W-:Y:S01]  /*4be0*/  MUFU.EX2 R6, R6 ;  /* 0x0000000600067308 */ /* 0x000fe20000000800 */
[----:B------:R-:W-:-:S01]  /*4bf0*/  FFMA.FTZ R21, R21, UR6, -R93 ;  /* 0x0000000615157c23 */ /* 0x000fc2000801085d */
[--C-:B------:R-:W-:Y:S01]  /*4c00*/  FFMA.FTZ R96, R12, UR6, -R93.reuse ;  /* 0x000000060c607c23 */ /* 0x100fe2000801085d */
[----:B------:R-:W-:-:S01]  /*4c10*/  FFMA.FTZ R12, R24, UR6, -R93 ;  /* 0x00000006180c7c23 */ /* 0x000fc2000801085d */
[----:B------:R-:W-:Y:S01]  /*4c20*/  FADD.FTZ R24, R35, R38 ;  /* 0x0000002623187221 */ /* 0x000fe20000010000 */
[----:B------:R-:W-:-:S01]  /*4c30*/  FFMA.FTZ R97, R13, UR6, -R93 ;  /* 0x000000060d617c23 */ /* 0x000fc2000801085d */
[--C-:B------:R-:W-:Y:S01]  /*4c40*/  FFMA.FTZ R10, R14, UR6, -R93.reuse ;  /* 0x000000060e0a7c23 */ /* 0x100fe2000801085d */
[----:B------:R-:W-:-:S01]  /*4c50*/  FFMA.FTZ R14, R45, UR6, -R93 ;  /* 0x000000062d0e7c23 */ /* 0x000fc2000801085d */
[----:B------:R-:W-:Y:S01]  /*4c60*/  MUFU.EX2 R7, R7 ;  /* 0x0000000700077308 */ /* 0x000fe20000000800 */
[----:B------:R-:W-:-:S01]  /*4c70*/  FFMA.FTZ R13, R26, UR6, -R93 ;  /* 0x000000061a0d7c23 */ /* 0x000fc2000801085d */
[----:B------:R-:W-:Y:S01]  /*4c80*/  FADD.FTZ R45, R39, R24 ;  /* 0x00000018272d7221 */ /* 0x000fe20000010000 */
[----:B------:R-:W-:-:S01]  /*4c90*/  FFMA.FTZ R11, R15, UR6, -R93 ;  /* 0x000000060f0b7c23 */ /* 0x000fc2000801085d */
[--C-:B------:R-:W-:Y:S01]  /*4ca0*/  FFMA.FTZ R98, R20, UR6, -R93.reuse ;  /* 0x0000000614627c23 */ /* 0x100fe2000801085d */
[----:B------:R-:W-:-:S01]  /*4cb0*/  FFMA.FTZ R20, R30, UR6, -R93 ;  /* 0x000000061e147c23 */ /* 0x000fc2000801085d */
[----:B------:R-:W-:Y:S01]  /*4cc0*/  FADD.FTZ R45, R50, R45 ;  /* 0x0000002d322d7221 */ /* 0x000fe20000010000 */
[----:B------:R-:W-:-:S01]  /*4cd0*/  FFMA.FTZ R32, R32, UR6, -R93 ;  /* 0x0000000620207c23 */ /* 0x000fc2000801085d */
[----:B------:R-:W-:Y:S01]  /*4ce0*/  MUFU.EX2 R92, R92 ;  /* 0x0000005c005c7308 */ /* 0x000fe20000000800 */
[----:B------:R-:W-:-:S02]  /*4cf0*/  @!P1 VIADD R24, R5, 0x33440 ;  /* 0x0003344005189836 */ /* 0x000fc40000000000 */
[--C-:B------:R-:W-:Y:S01]  /*4d00*/  FFMA.FTZ R27, R27, UR6, -R93.reuse ;  /* 0x000000061b1b7c23 */ /* 0x100fe2000801085d */
[----:B------:R-:W-:-:S01]  /*4d10*/  FFMA.FTZ R44, R44, UR6, -R93 ;  /* 0x000000062c2c7c23 */ /* 0x000fc2000801085d */
[--C-:B------:R-:W-:Y:S01]  /*4d20*/  FFMA.FTZ R34, R34, UR6, -R93.reuse ;  /* 0x0000000622227c23 */ /* 0x100fe2000801085d */
[----:B------:R-:W-:-:S01]  /*4d30*/  FFMA.FTZ R15, R46, UR6, -R93 ;  /* 0x000000062e0f7c23 */ /* 0x000fc2000801085d */
[----:B------:R-:W-:Y:S01]  /*4d40*/  @!P1 PRMT R24, RZ, 0x654, R24 ;  /* 0x00000654ff189816 */ /* 0x000fe20000000018 */
[----:B------:R-:W-:-:S01]  /*4d50*/  FFMA.FTZ R47, R47, UR6, -R93 ;  /* 0x000000062f2f7c23 */ /* 0x000fc2000801085d */
[----:B------:R-:W0:Y:S01]  /*4d60*/  MUFU.EX2 R95, R95 ;  /* 0x0000005f005f7308 */ /* 0x000e220000000800 */
[----:B------:R-:W-:-:S01]  /*4d70*/  FFMA.FTZ R33, R33, UR6, -R93 ;  /* 0x0000000621217c23 */ /* 0x000fc2000801085d */
[----:B------:R1:W-:Y:S01]  /*4d80*/  @!P1 SYNCS.ARRIVE.TRANS64.RED.A1T0 RZ, [R24+URZ], RZ ;  /* 0x000000ff18ff99a7 */ /* 0x0003e2000810043f */
[----:B------:R-:W-:-:S01]  /*4d90*/  FFMA.FTZ R28, R28, UR6, -R93 ;  /* 0x000000061c1c7c23 */ /* 0x000fc2000801085d */
[--C-:B------:R-:W-:Y:S01]  /*4da0*/  FFMA.FTZ R48, R48, UR6, -R93.reuse ;  /* 0x0000000630307c23 */ /* 0x100fe2000801085d */
[----:B------:R-:W-:-:S01]  /*4db0*/  FFMA.FTZ R31, R31, UR6, -R93 ;  /* 0x000000061f1f7c23 */ /* 0x000fc2000801085d */
[--C-:B------:R-:W-:Y:S01]  /*4dc0*/  FFMA.FTZ R53, R53, UR6, -R93.reuse ;  /* 0x0000000635357c23 */ /* 0x100fe2000801085d */
[----:B------:R-:W-:-:S01]  /*4dd0*/  FFMA.FTZ R58, R58, UR6, -R93 ;  /* 0x000000063a3a7c23 */ /* 0x000fc2000801085d */
[----:B------:R-:W2:Y:S01]  /*4de0*/  MUFU.EX2 R8, R8 ;  /* 0x0000000800087308 */ /* 0x000ea20000000800 */
[----:B------:R-:W-:-:S01]  /*4df0*/  FFMA.FTZ R37, R37, UR6, -R93 ;  /* 0x0000000625257c23 */ /* 0x000fc2000801085d */
[--C-:B------:R-:W-:Y:S01]  /*4e00*/  FFMA.FTZ R40, R40, UR6, -R93.reuse ;  /* 0x0000000628287c23 */ /* 0x100fe2000801085d */
[----:B------:R-:W-:-:S01]  /*4e10*/  FFMA.FTZ R41, R41, UR6, -R93 ;  /* 0x0000000629297c23 */ /* 0x000fc2000801085d */
[--C-:B------:R-:W-:Y:S01]  /*4e20*/  FFMA.FTZ R59, R59, UR6, -R93.reuse ;  /* 0x000000063b3b7c23 */ /* 0x100fe2000801085d */
[----:B------:R-:W-:-:S01]  /*4e30*/  FFMA.FTZ R66, R66, UR6, -R93 ;  /* 0x0000000642427c23 */ /* 0x000fc2000801085d */
[--C-:B------:R-:W-:Y:S01]  /*4e40*/  FFMA.FTZ R70, R70, UR6, -R93.reuse ;  /* 0x0000000646467c23 */ /* 0x100fe2000801085d */
[----:B------:R-:W-:-:S01]  /*4e50*/  FFMA.FTZ R67, R67, UR6, -R93 ;  /* 0x0000000643437c23 */ /* 0x000fc2000801085d */
[----:B------:R3:W-:Y:S01]  /*4e60*/  MUFU.EX2 R99, R21 ;  /* 0x0000001500637308 */ /* 0x0007e20000000800 */
[----:B0-----:R-:W-:Y:S01]  /*4e70*/  F2FP.SATFINITE.E4M3.F32.PACK_AB_MERGE_C R201, R95, R92, RZ ;  /* 0x0000005c5fc9723e */ /* 0x001fe200048070ff */
[--C-:B------:R-:W-:Y:S01]  /*4e80*/  FFMA.FTZ R81, R81, UR6, -R93.reuse ;  /* 0x0000000651517c23 */ /* 0x100fe2000801085d */
[----:B------:R-:W-:-:S01]  /*4e90*/  FFMA.FTZ R85, R85, UR6, -R93 ;  /* 0x0000000655557c23 */ /* 0x000fc2000801085d */
[----:B------:R-:W-:Y:S01]  /*4ea0*/  FFMA.FTZ R88, R88, UR6, -R93 ;  /* 0x0000000658587c23 */ /* 0x000fe2000801085d */
[----:B------:R-:W-:Y:S01]  /*4eb0*/  F2FP.SATFINITE.E4M3.F32.PACK_AB_MERGE_C R201, R7, R6, R201 ;  /* 0x0000000607c9723e */ /* 0x000fe200048070c9 */
[----:B------:R-:W-:Y:S01]  /*4ec0*/  IMAD.MOV.U32 R35, RZ, RZ, R25 ;  /* 0x000000ffff237224 */ /* 0x000fe200078e0019 */
[----:B------:R-:W-:Y:S01]  /*4ed0*/  PLOP3.LUT P1, PT, PT, PT, UP0, 0x80, 0x0 ;  /* 0x000000000000781c */ /* 0x000fe20003f2f008 */
[----:B------:R-:W0:Y:S01]  /*4ee0*/  MUFU.EX2 R9, R9 ;  /* 0x0000000900097308 */ /* 0x000e220000000800 */
[----:B---3--:R-:W-:-:S01]  /*4ef0*/  FFMA.FTZ R21, R29, UR6, -R93 ;  /* 0x000000061d157c23 */ /* 0x008fc2000801085d */
[----:B------:R-:W-:Y:S01]  /*4f00*/  FADD.FTZ R29, R6, R7 ;  /* 0x00000007061d7221 */ /* 0x000fe20000010000 */
[----:B------:R-:W-:Y:S01]  /*4f10*/  F2FP.SATFINITE.E4M3.F32.PACK_AB_MERGE_C R210, R84, R65, RZ ;  /* 0x0000004154d2723e */ /* 0x000fe200048070ff */
[----:B------:R-:W-:-:S02]  /*4f20*/  IMAD.MOV.U32 R38, RZ, RZ, R25 ;  /* 0x000000ffff267224 */ /* 0x000fc400078e0019 */
[----:B------:R-:W-:-:S01]  /*4f30*/  FADD.FTZ R26, R92, R29 ;  /* 0x0000001d5c1a7221 */ /* 0x000fc20000010000 */
[----:B------:R-:W-:Y:S01]  /*4f40*/  F2FP.SATFINITE.E4M3.F32.PACK_AB_MERGE_C R210, R64, R63, R210 ;  /* 0x0000003f40d2723e */ /* 0x000fe200048070d2 */
[----:B------:R-:W3:Y:S01]  /*4f50*/  MUFU.EX2 R96, R96 ;  /* 0x0000006000607308 */ /* 0x000ee20000000800 */
[----:B------:R-:W-:Y:S02]  /*4f60*/  IMAD.MOV.U32 R46, RZ, RZ, R25 ;  /* 0x000000ffff2e7224 */ /* 0x000fe400078e0019 */
[----:B------:R-:W-:Y:S01]  /*4f70*/  FADD.FTZ R29, R95, R26 ;  /* 0x0000001a5f1d7221 */ /* 0x000fe20000010000 */
[----:B------:R-:W-:-:S01]  /*4f80*/  FADD.FTZ R26, R42, R45 ;  /* 0x0000002d2a1a7221 */ /* 0x000fc20000010000 */
[----:B------:R-:W-:Y:S02]  /*4f90*/  IMAD.MOV.U32 R42, RZ, RZ, R25 ;  /* 0x000000ffff2a7224 */ /* 0x000fe400078e0019 */
[----:B--2---:R-:W-:-:S01]  /*4fa0*/  FADD.FTZ R30, R8, R29 ;  /* 0x0000001d081e7221 */ /* 0x004fc20000010000 */
[----:B------:R-:W-:Y:S01]  /*4fb0*/  FADD.FTZ R26, R43, R26 ;  /* 0x0000001a2b1a7221 */ /* 0x000fe20000010000 */
[----:B------:R-:W2:Y:S01]  /*4fc0*/  MUFU.EX2 R97, R97 ;  /* 0x0000006100617308 */ /* 0x000ea20000000800 */
[----:B------:R-:W-:-:S02]  /*4fd0*/  IMAD.MOV.U32 R43, RZ, RZ, R25 ;  /* 0x000000ffff2b7224 */ /* 0x000fc400078e0019 */
[----:B0-----:R-:W-:Y:S01]  /*4fe0*/  FADD.FTZ R29, R9, R30 ;  /* 0x0000001e091d7221 */ /* 0x001fe20000010000 */
[----:B------:R-:W-:-:S01]  /*4ff0*/  FADD.FTZ R45, R49, R26 ;  /* 0x0000001a312d7221 */ /* 0x000fc20000010000 */
[----:B------:R-:W-:Y:S01]  /*5000*/  FFMA.FTZ R26, R36, UR6, -R93 ;  /* 0x00000006241a7c23 */ /* 0x000fe2000801085d */
[--C-:B------:R-:W-:Y:S02]  /*5010*/  IMAD.MOV.U32 R36, RZ, RZ, R25.reuse ;  /* 0x000000ffff247224 */ /* 0x100fe400078e0019 */
[----:B------:R-:W-:Y:S01]  /*5020*/  IMAD.MOV.U32 R49, RZ, RZ, R25 ;  /* 0x000000ffff317224 */ /* 0x000fe200078e0019 */
[----:B------:R-:W0:Y:S01]  /*5030*/  MUFU.EX2 R10, R10 ;  /* 0x0000000a000a7308 */ /* 0x000e220000000800 */
[----:B---3--:R-:W-:-:S01]  /*5040*/  FADD.FTZ R30, R96, R29 ;  /* 0x0000001d601e7221 */ /* 0x008fc20000010000 */
[--C-:B------:R-:W-:Y:S02]  /*5050*/  IMAD.MOV.U32 R50, RZ, RZ, R25.reuse ;  /* 0x000000ffff327224 */ /* 0x100fe400078e0019 */
[----:B------:R-:W-:-:S02]  /*5060*/  IMAD.MOV.U32 R93, RZ, RZ, R25 ;  /* 0x000000ffff5d7224 */ /* 0x000fc400078e0019 */
[----:B------:R-:W-:Y:S02]  /*5070*/  IMAD.MOV.U32 R92, RZ, RZ, R25 ;  /* 0x000000ffff5c7224 */ /* 0x000fe400078e0019 */
[----:B------:R-:W3:Y:S01]  /*5080*/  MUFU.EX2 R11, R11 ;  /* 0x0000000b000b7308 */ /* 0x000ee20000000800 */
[----:B--2---:R-:W-:-:S01]  /*5090*/  FADD.FTZ R29, R97, R30 ;  /* 0x0000001e611d7221 */ /* 0x004fc20000010000 */
[----:B------:R-:W-:Y:S01]  /*50a0*/  F2FP.SATFINITE.E4M3.F32.PACK_AB_MERGE_C R203, R97, R96, RZ ;  /* 0x0000006061cb723e */ /* 0x000fe200048070ff */
[--C-:B------:R-:W-:Y:S02]  /*50b0*/  IMAD.MOV.U32 R95, RZ, RZ, R25.reuse ;  /* 0x000000ffff5f7224 */ /* 0x100fe400078e0019 */
[----:B------:R-:W-:Y:S01]  /*50c0*/  IMAD.MOV.U32 R97, RZ, RZ, R25 ;  /* 0x000000ffff617224 */ /* 0x000fe200078e0019 */
[----:B------:R-:W-:Y:S01]  /*50d0*/  F2FP.SATFINITE.E4M3.F32.PACK_AB_MERGE_C R203, R9, R8, R203 ;  /* 0x0000000809cb723e */ /* 0x000fe200048070cb */
[----:B------:R-:W-:Y:S01]  /*50e0*/  IMAD.MOV.U32 R96, RZ, RZ, R25 ;  /* 0x000000ffff607224 */ /* 0x000fe200078e0019 */
[----:B------:R-:W2:Y:S01]  /*50f0*/  MUFU.EX2 R98, R98 ;  /* 0x0000006200627308 */ /* 0x000ea20000000800 */
[----:B0-----:R-:W-:-:S07]  /*5100*/  FADD.FTZ R30, R10, R29 ;  /* 0x0000001d0a1e7221 */ /* 0x001fce0000010000 */
[----:B------:R0:W-:Y:S01]  /*5110*/  MUFU.EX2 R5, R32 ;  /* 0x0000002000057308 */ /* 0x0001e20000000800 */
[----:B---3--:R-:W-:-:S07]  /*5120*/  FADD.FTZ R29, R11, R30 ;  /* 0x0000001e0b1d7221 */ /* 0x008fce0000010000 */
[----:B------:R-:W3:Y:S01]  /*5130*/  MUFU.EX2 R12, R12 ;  /* 0x0000000c000c7308 */ /* 0x000ee20000000800 */
[----:B0-----:R-:W-:-:S01]  /*5140*/  FADD.FTZ R32, R52, R45 ;  /* 0x0000002d34207221 */ /* 0x001fc20000010000 */
[----:B------:R-:W-:-:S03]  /*5150*/  IMAD.MOV.U32 R52, RZ, RZ, R25 ;  /* 0x000000ffff347224 */ /* 0x000fc600078e0019 */
[----:B------:R-:W-:Y:S01]  /*5160*/  FADD.FTZ R45, R51, R32 ;  /* 0x00000020332d7221 */ /* 0x000fe20000010000 */
[----:B------:R-:W-:Y:S02]  /*5170*/  IMAD.MOV.U32 R51, RZ, RZ, R25 ;  /* 0x000000ffff337224 */ /* 0x000fe400078e0019 */
[----:B------:R-:W0:Y:S01]  /*5180*/  MUFU.EX2 R13, R13 ;  /* 0x0000000d000d7308 */ /* 0x000e220000000800 */
[----:B------:R-:W-:-:S01]  /*5190*/  FADD.FTZ R32, R54, R45 ;  /* 0x0000002d36207221 */ /* 0x000fc20000010000 */
[----:B------:R-:W-:-:S03]  /*51a0*/  IMAD.MOV.U32 R54, RZ, RZ, R25 ;  /* 0x000000ffff367224 */ /* 0x000fc600078e0019 */
[----:B------:R-:W-:Y:S01]  /*51b0*/  FADD.FTZ R45, R55, R32 ;  /* 0x00000020372d7221 */ /* 0x000fe20000010000 */
[----:B--2---:R-:W-:-:S01]  /*51c0*/  FADD.FTZ R32, R98, R29 ;  /* 0x0000001d62207221 */ /* 0x004fc20000010000 */
[C---:B------:R-:W-:Y:S01]  /*51d0*/  F2FP.SATFINITE.E4M3.F32.PACK_AB_MERGE_C R98, R99.reuse, R98, RZ ;  /* 0x000000626362723e */ /* 0x040fe200048070ff */
[----:B------:R-:W2:Y:S01]  /*51e0*/  MUFU.EX2 R27, R27 ;  /* 0x0000001b001b7308 */ /* 0x000ea20000000800 */
[--C-:B------:R-:W-:Y:S02]  /*51f0*/  IMAD.MOV.U32 R55, RZ, RZ, R25.reuse ;  /* 0x000000ffff377224 */ /* 0x100fe400078e0019 */
[----:B------:R-:W-:Y:S01]  /*5200*/  FADD.FTZ R29, R99, R32 ;  /* 0x00000020631d7221 */ /* 0x000fe20000010000 */
[----:B------:R-:W-:Y:S01]  /*5210*/  F2FP.SATFINITE.E4M3.F32.PACK_AB_MERGE_C R205, R11, R10, R98 ;  /* 0x0000000a0bcd723e */ /* 0x000fe20004807062 */
[----:B------:R-:W-:Y:S02]  /*5220*/  IMAD.MOV.U32 R99, RZ, RZ, R25 ;  /* 0x000000ffff637224 */ /* 0x000fe400078e0019 */
[----:B---3--:R-:W-:-:S01]  /*5230*/  FADD.FTZ R32, R12, R29 ;  /* 0x0000001d0c207221 */ /* 0x008fc20000010000 */
[----:B------:R-:W-:Y:S01]  /*5240*/  IMAD.MOV.U32 R98, RZ, RZ, R25 ;  /* 0x000000ffff627224 */ /* 0x000fe200078e0019 */
[----:B-1----:R1:W-:Y:S02]  /*5250*/  MUFU.EX2 R24, R34 ;  /* 0x0000002200187308 */ /* 0x0023e40000000800 */
[----:B0-----:R-:W-:-:S06]  /*5260*/  FADD.FTZ R32, R13, R32 ;  /* 0x000000200d207221 */ /* 0x001fcc0000010000 */
[----:B------:R-:W0:Y:S01]  /*5270*/  MUFU.EX2 R44, R44 ;  /* 0x0000002c002c7308 */ /* 0x000e220000000800 */
[----:B-1----:R-:W-:-:S01]  /*5280*/  FADD.FTZ R34, R56, R45 ;  /* 0x0000002d38227221 */ /* 0x002fc20000010000 */
[----:B------:R-:W-:-:S03]  /*5290*/  IMAD.MOV.U32 R56, RZ, RZ, R25 ;  /* 0x000000ffff387224 */ /* 0x000fc600078e0019 */
[----:B------:R-:W-:Y:S01]  /*52a0*/  FADD.FTZ R45, R57, R34 ;  /* 0x00000022392d7221 */ /* 0x000fe20000010000 */
[----:B------:R-:W-:Y:S02]  /*52b0*/  IMAD.MOV.U32 R57, RZ, RZ, R25 ;  /* 0x000000ffff397224 */ /* 0x000fe400078e0019 */
[----:B------:R-:W1:Y:S01]  /*52c0*/  MUFU.EX2 R14, R14 ;  /* 0x0000000e000e7308 */ /* 0x000e620000000800 */
[----:B------:R-:W-:-:S01]  /*52d0*/  FADD.FTZ R34, R76, R45 ;  /* 0x0000002d4c227221 */ /* 0x000fc20000010000 */
[----:B--2---:R-:W-:Y:S01]  /*52e0*/  FADD.FTZ R45, R27, R32 ;  /* 0x000000201b2d7221 */ /* 0x004fe20000010000 */
[----:B------:R-:W-:-:S05]  /*52f0*/  IMAD.MOV.U32 R76, RZ, RZ, R25 ;  /* 0x000000ffff4c7224 */ /* 0x000fca00078e0019 */
[----:B------:R-:W2:Y:S01]  /*5300*/  MUFU.EX2 R15, R15 ;  /* 0x0000000f000f7308 */ /* 0x000ea20000000800 */
[----:B0-----:R-:W-:-:S01]  /*5310*/  FADD.FTZ R45, R44, R45 ;  /* 0x0000002d2c2d7221 */ /* 0x001fc20000010000 */
[----:B------:R-:W-:-:S04]  /*5320*/  F2FP.SATFINITE.E4M3.F32.PACK_AB_MERGE_C R44, R44, R27, RZ ;  /* 0x0000001b2c2c723e */ /* 0x000fc800048070ff */
[----:B------:R-:W-:Y:S01]  /*5330*/  F2FP.SATFINITE.E4M3.F32.PACK_AB_MERGE_C R207, R13, R12, R44 ;  /* 0x0000000c0dcf723e */ /* 0x000fe2000480702c */
[----:B------:R-:W-:Y:S01]  /*5340*/  IMAD.MOV.U32 R44, RZ, RZ, R25 ;  /* 0x000000ffff2c7224 */ /* 0x000fe200078e0019 */
[----:B------:R0:W-:Y:S08]  /*5350*/  MUFU.EX2 R30, R33 ;  /* 0x00000021001e7308 */ /* 0x0001f00000000800 */
[----:B------:R-:W3:Y:S01]  /*5360*/  MUFU.EX2 R47, R47 ;  /* 0x0000002f002f7308 */ /* 0x000ee20000000800 */
[----:B0-----:R-:W-:-:S01]  /*5370*/  FADD.FTZ R33, R77, R34 ;  /* 0x000000224d217221 */ /* 0x001fc20000010000 */
[----:B-1----:R-:W-:Y:S01]  /*5380*/  FADD.FTZ R34, R14, R45 ;  /* 0x0000002d0e227221 */ /* 0x002fe20000010000 */
[----:B------:R-:W-:-:S02]  /*5390*/  IMAD.MOV.U32 R45, RZ, RZ, R25 ;  /* 0x000000ffff2d7224 */ /* 0x000fc400078e0019 */
[----:B------:R-:W-:Y:S01]  /*53a0*/  FADD.FTZ R33, R80, R33 ;  /* 0x0000002150217221 */ /* 0x000fe20000010000 */
[----:B--2---:R-:W-:-:S01]  /*53b0*/  FADD.FTZ R34, R15, R34 ;  /* 0x000000220f227221 */ /* 0x004fc20000010000 */
[----:B------:R-:W-:Y:S01]  /*53c0*/  IMAD.MOV.U32 R77, RZ, RZ, R25 ;  /* 0x000000ffff4d7224 */ /* 0x000fe200078e0019 */
[----:B------:R-:W0:Y:S01]  /*53d0*/  MUFU.EX2 R28, R28 ;  /* 0x0000001c001c7308 */ /* 0x000e220000000800 */
[----:B------:R-:W-:-:S01]  /*53e0*/  FADD.FTZ R32, R78, R33 ;  /* 0x000000214e207221 */ /* 0x000fc20000010000 */
[--C-:B------:R-:W-:Y:S02]  /*53f0*/  IMAD.MOV.U32 R78, RZ, RZ, R25.reuse ;  /* 0x000000ffff4e7224 */ /* 0x100fe400078e0019 */
[--C-:B------:R-:W-:Y:S02]  /*5400*/  IMAD.MOV.U32 R80, RZ, RZ, R25.reuse ;  /* 0x000000ffff507224 */ /* 0x100fe400078e0019 */
[----:B------:R-:W-:Y:S01]  /*5410*/  FADD.FTZ R33, R61, R32 ;  /* 0x000000203d217221 */ /* 0x000fe20000010000 */
[----:B------:R-:W-:Y:S01]  /*5420*/  IMAD.MOV.U32 R61, RZ, RZ, R25 ;  /* 0x000000ffff3d7224 */ /* 0x000fe200078e0019 */
[----:B------:R-:W1:Y:S02]  /*5430*/  MUFU.EX2 R20, R20 ;  /* 0x0000001400147308 */ /* 0x000e640000000800 */
[----:B------:R-:W-:-:S01]  /*5440*/  FADD.FTZ R32, R62, R33 ;  /* 0x000000213e207221 */ /* 0x000fc20000010000 */
[----:B---3--:R-:W-:Y:S01]  /*5450*/  FADD.FTZ R33, R47, R34 ;  /* 0x000000222f217221 */ /* 0x008fe20000010000 */
[----:B------:R-:W-:-:S02]  /*5460*/  IMAD.MOV.U32 R62, RZ, RZ, R25 ;  /* 0x000000ffff3e7224 */ /* 0x000fc400078e0019 */
[----:B------:R-:W-:Y:S01]  /*5470*/  FADD.FTZ R32, R79, R32 ;  /* 0x000000204f207221 */ /* 0x000fe20000010000 */
[----:B------:R-:W-:Y:S01]  /*5480*/  IMAD.MOV.U32 R79, RZ, RZ, R25 ;  /* 0x000000ffff4f7224 */ /* 0x000fe200078e0019 */
[----:B------:R-:W2:Y:S01]  /*5490*/  MUFU.EX2 R21, R21 ;  /* 0x0000001500157308 */ /* 0x000ea20000000800 */
[----:B0-----:R-:W-:-:S01]  /*54a0*/  FADD.FTZ R33, R28, R33 ;  /* 0x000000211c217221 */ /* 0x001fc20000010000 */
[----:B------:R-:W-:Y:S01]  /*54b0*/  FADD.FTZ R39, R63, R32 ;  /* 0x000000203f277221 */ /* 0x000fe20000010000 */
[----:B------:R-:W-:Y:S01]  /*54c0*/  F2FP.SATFINITE.E4M3.F32.PACK_AB_MERGE_C R47, R28, R47, RZ ;  /* 0x0000002f1c2f723e */ /* 0x000fe200048070ff */
[----:B------:R-:W-:Y:S02]  /*54d0*/  IMAD.MOV.U32 R63, RZ, RZ, R25 ;  /* 0x000000ffff3f7224 */ /* 0x000fe400078e0019 */
[----:B------:R-:W-:-:S01]  /*54e0*/  FADD.FTZ R34, R64, R39 ;  /* 0x0000002740227221 */ /* 0x000fc20000010000 */
[----:B------:R-:W-:Y:S01]  /*54f0*/  F2FP.SATFINITE.E4M3.F32.PACK_AB_MERGE_C R209, R15, R14, R47 ;  /* 0x0000000e0fd1723e */ /* 0x000fe2000480702f */
[----:B------:R-:W0:Y:S01]  /*5500*/  MUFU.EX2 R48, R48 ;  /* 0x0000003000307308 */ /* 0x000e220000000800 */
[----:B-1----:R-:W-:-:S01]  /*5510*/  FADD.FTZ R32, R20, R33 ;  /* 0x0000002114207221 */ /* 0x002fc20000010000 */
[----:B------:R-:W-:Y:S01]  /*5520*/  FADD.FTZ R33, R65, R34 ;  /* 0x0000002241217221 */ /* 0x000fe20000010000 */
[----:B------:R-:W-:-:S02]  /*5530*/  IMAD.MOV.U32 R39, RZ, RZ, R25 ;  /* 0x000000ffff277224 */ /* 0x000fc400078e0019 */
[----:B------:R-:W-:Y:S02]  /*5540*/  IMAD.MOV.U32 R47, RZ, RZ, R25 ;  /* 0x000000ffff2f7224 */ /* 0x000fe400078e0019 */
[----:B------:R-:W-:-:S01]  /*5550*/  FADD.FTZ R33, R84, R33 ;  /* 0x0000002154217221 */ /* 0x000fc20000010000 */
[----:B------:R-:W-:Y:S01]  /*5560*/  IMAD.MOV.U32 R65, RZ, RZ, R25 ;  /* 0x000000ffff417224 */ /* 0x000fe200078e0019 */
[----:B------:R-:W1:Y:S01]  /*5570*/  MUFU.EX2 R31, R31 ;  /* 0x0000001f001f7308 */ /* 0x000e620000000800 */
[----:B--2---:R-:W-:-:S01]  /*5580*/  FADD.FTZ R27, R21, R32 ;  /* 0x00000020151b7221 */ /* 0x004fc20000010000 */
[--C-:B------:R-:W-:Y:S02]  /*5590*/  IMAD.MOV.U32 R64, RZ, RZ, R25.reuse ;  /* 0x000000ffff407224 */ /* 0x100fe400078e0019 */
[----:B------:R-:W-:-:S04]  /*55a0*/  IMAD.MOV.U32 R84, RZ, RZ, R25 ;  /* 0x000000ffff547224 */ /* 0x000fc800078e0019 */
[----:B------:R-:W2:Y:S01]  /*55b0*/  MUFU.EX2 R68, R68 ;  /* 0x0000004400447308 */ /* 0x000ea20000000800 */
[----:B0-----:R-:W-:-:S07]  /*55c0*/  FADD.FTZ R32, R48, R27 ;  /* 0x0000001b30207221 */ /* 0x001fce0000010000 */
[----:B------:R-:W0:Y:S01]  /*55d0*/  MUFU.EX2 R69, R69 ;  /* 0x0000004500457308 */ /* 0x000e220000000800 */
[----:B-1----:R-:W-:-:S01]  /*55e0*/  FADD.FTZ R32, R31, R32 ;  /* 0x000000201f207221 */ /* 0x002fc20000010000 */
[----:B------:R-:W-:-:S03]  /*55f0*/  F2FP.SATFINITE.E4M3.F32.PACK_AB_MERGE_C R48, R31, R48, RZ ;  /* 0x000000301f30723e */ /* 0x000fc600048070ff */
[----:B------:R-:W-:Y:S01]  /*5600*/  FADD.FTZ R27, R5, R32 ;  /* 0x00000020051b7221 */ /* 0x000fe20000010000 */
[----:B------:R-:W-:Y:S01]  /*5610*/  F2FP.SATFINITE.E4M3.F32.PACK_AB_MERGE_C R211, R21, R20, R48 ;  /* 0x0000001415d3723e */ /* 0x000fe20004807030 */
[----:B------:R-:W-:Y:S01]  /*5620*/  IMAD.MOV.U32 R48, RZ, RZ, R25 ;  /* 0x000000ffff307224 */ /* 0x000fe200078e0019 */
[----:B------:R-:W1:Y:S01]  /*5630*/  MUFU.EX2 R71, R71 ;  /* 0x0000004700477308 */ /* 0x000e620000000800 */
[----:B--2---:R-:W-:-:S01]  /*5640*/  FADD.FTZ R34, R68, R33 ;  /* 0x0000002144227221 */ /* 0x004fc20000010000 */
[----:B------:R-:W-:-:S06]  /*5650*/  FADD.FTZ R32, R24, R27 ;  /* 0x0000001b18207221 */ /* 0x000fcc0000010000 */
[----:B------:R-:W2:Y:S01]  /*5660*/  MUFU.EX2 R53, R53 ;  /* 0x0000003500357308 */ /* 0x000ea20000000800 */
[----:B0-----:R-:W-:-:S07]  /*5670*/  FADD.FTZ R34, R69, R34 ;  /* 0x0000002245227221 */ /* 0x001fce0000010000 */
[----:B------:R-:W0:Y:S01]  /*5680*/  MUFU.EX2 R94, R94 ;  /* 0x0000005e005e7308 */ /* 0x000e220000000800 */
[----:B-1----:R-:W-:-:S01]  /*5690*/  FADD.FTZ R31, R71, R34 ;  /* 0x00000022471f7221 */ /* 0x002fc20000010000 */
[----:B------:R-:W-:-:S06]  /*56a0*/  IMAD.MOV.U32 R34, RZ, RZ, R25 ;  /* 0x000000ffff227224 */ /* 0x000fcc00078e0019 */
[----:B------:R-:W1:Y:S01]  /*56b0*/  MUFU.EX2 R72, R72 ;  /* 0x0000004800487308 */ /* 0x000e620000000800 */
[----:B--2---:R-:W-:-:S01]  /*56c0*/  FADD.FTZ R33, R53, R32 ;  /* 0x0000002035217221 */ /* 0x004fc20000010000 */
[----:B------:R-:W-:-:S03]  /*56d0*/  F2FP.SATFINITE.E4M3.F32.PACK_AB_MERGE_C R53, R30, R53, RZ ;  /* 0x000000351e35723e */ /* 0x000fc600048070ff */
[----:B------:R-:W-:Y:S01]  /*56e0*/  FADD.FTZ R33, R30, R33 ;  /* 0x000000211e217221 */ /* 0x000fe20000010000 */
[----:B------:R-:W-:Y:S01]  /*56f0*/  F2FP.SATFINITE.E4M3.F32.PACK_AB_MERGE_C R213, R24, R5, R53 ;  /* 0x0000000518d5723e */ /* 0x000fe20004807035 */
[----:B------:R-:W-:Y:S01]  /*5700*/  IMAD.MOV.U32 R24, RZ, RZ, R25 ;  /* 0x000000ffff187224 */ /* 0x000fe200078e0019 */
[----:B------:R-:W2:Y:S01]  /*5710*/  MUFU.EX2 R26, R26 ;  /* 0x0000001a001a7308 */ /* 0x000ea20000000800 */
[----:B0-----:R-:W-:-:S01]  /*5720*/  FADD.FTZ R31, R94, R31 ;  /* 0x0000001f5e1f7221 */ /* 0x001fc20000010000 */
[----:B------:R-:W-:Y:S01]  /*5730*/  F2FP.SATFINITE.E4M3.F32.PACK_AB_MERGE_C R212, R94, R71, RZ ;  /* 0x000000475ed4723e */ /* 0x000fe200048070ff */
[--C-:B------:R-:W-:Y:S02]  /*5740*/  IMAD.MOV.U32 R53, RZ, RZ, R25.reuse ;  /* 0x000000ffff357224 */ /* 0x100fe400078e0019 */
[--C-:B------:R-:W-:Y:S01]  /*5750*/  IMAD.MOV.U32 R71, RZ, RZ, R25.reuse ;  /* 0x000000ffff477224 */ /* 0x100fe200078e0019 */
[----:B------:R-:W-:Y:S01]  /*5760*/  F2FP.SATFINITE.E4M3.F32.PACK_AB_MERGE_C R212, R69, R68, R212 ;  /* 0x0000004445d4723e */ /* 0x000fe200048070d4 */
[----:B------:R-:W-:Y:S01]  /*5770*/  IMAD.MOV.U32 R69, RZ, RZ, R25 ;  /* 0x000000ffff457224 */ /* 0x000fe200078e0019 */
[----:B------:R-:W0:Y:S01]  /*5780*/  MUFU.EX2 R73, R73 ;  /* 0x0000004900497308 */ /* 0x000e220000000800 */
[----:B-1----:R-:W-:-:S01]  /*5790*/  FADD.FTZ R30, R72, R31 ;  /* 0x0000001f481e7221 */ /* 0x002fc20000010000 */
[----:B------:R-:W-:-:S02]  /*57a0*/  IMAD.MOV.U32 R68, RZ, RZ, R25 ;  /* 0x000000ffff447224 */ /* 0x000fc400078e0019 */
[----:B------:R-:W-:-:S04]  /*57b0*/  IMAD.MOV.U32 R94, RZ, RZ, R25 ;  /* 0x000000ffff5e7224 */ /* 0x000fc800078e0019 */
[----:B------:R1:W3:Y:S01]  /*57c0*/  MUFU.EX2 R29, R58 ;  /* 0x0000003a001d7308 */ /* 0x0002e20000000800 */
[----:B--2---:R-:W-:-:S01]  /*57d0*/  FADD.FTZ R32, R26, R33 ;  /* 0x000000211a207221 */ /* 0x004fc20000010000 */
[----:B------:R-:W-:-:S06]  /*57e0*/  IMAD.MOV.U32 R33, RZ, RZ, R25 ;  /* 0x000000ffff217224 */ /* 0x000fcc00078e0019 */
[----:B------:R-:W-:Y:S01]  /*57f0*/  MUFU.EX2 R74, R74 ;  /* 0x0000004a004a7308 */ /* 0x000fe20000000800 */
[----:B0-----:R-:W-:-:S01]  /*5800*/  FADD.FTZ R31, R73, R30 ;  /* 0x0000001e491f7221 */ /* 0x001fc20000010000 */
[----:B-1----:R-:W-:-:S06]  /*5810*/  IMAD.MOV.U32 R58, RZ, RZ, R25 ;  /* 0x000000ffff3a7224 */ /* 0x002fcc00078e0019 */
[----:B------:R-:W0:Y:S01]  /*5820*/  MUFU.EX2 R75, R75 ;  /* 0x0000004b004b7308 */ /* 0x000e220000000800 */
[----:B---3--:R-:W-:-:S07]  /*5830*/  FADD.FTZ R32, R29, R32 ;  /* 0x000000201d207221 */ /* 0x008fce0000010000 */
[----:B------:R-:W1:Y:S08]  /*5840*/  MUFU.EX2 R37, R37 ;  /* 0x0000002500257308 */ /* 0x000e700000000800 */
[----:B------:R-:W2:Y:S01]  /*5850*/  MUFU.EX2 R40, R40 ;  /* 0x0000002800287308 */ /* 0x000ea20000000800 */
[----:B0-----:R-:W-:Y:S01]  /*5860*/  F2FP.SATFINITE.E4M3.F32.PACK_AB_MERGE_C R214, R75, R74, RZ ;  /* 0x0000004a4bd6723e */ /* 0x001fe200048070ff */
[----:B------:R-:W-:-:S03]  /*5870*/  FADD.FTZ R74, R74, R31 ;  /* 0x0000001f4a4a7221 */ /* 0x000fc60000010000 */
[----:B------:R-:W-:Y:S01]  /*5880*/  F2FP.SATFINITE.E4M3.F32.PACK_AB_MERGE_C R214, R73, R72, R214 ;  /* 0x0000004849d6723e */ /* 0x000fe200048070d6 */
[----:B------:R-:W-:-:S01]  /*5890*/  FADD.FTZ R75, R75, R74 ;  /* 0x0000004a4b4b7221 */ /* 0x000fc20000010000 */
[----:B------:R-:W-:Y:S01]  /*58a0*/  IMAD.MOV.U32 R73, RZ, RZ, R25 ;  /* 0x000000ffff497224 */ /* 0x000fe200078e0019 */
[----:B------:R-:W-:Y:S01]  /*58b0*/  MUFU.EX2 R86, R86 ;  /* 0x0000005600567308 */ /* 0x000fe20000000800 */
[----:B-1----:R-:W-:-:S01]  /*58c0*/  FADD.FTZ R31, R37, R32 ;  /* 0x00000020251f7221 */ /* 0x002fc20000010000 */
[--C-:B------:R-:W-:Y:S02]  /*58d0*/  IMAD.MOV.U32 R32, RZ, RZ, R25.reuse ;  /* 0x000000ffff207224 */ /* 0x100fe400078e0019 */
[--C-:B------:R-:W-:Y:S02]  /*58e0*/  IMAD.MOV.U32 R72, RZ, RZ, R25.reuse ;  /* 0x000000ffff487224 */ /* 0x100fe400078e0019 */
[----:B------:R-:W-:Y:S02]  /*58f0*/  IMAD.MOV.U32 R74, RZ, RZ, R25 ;  /* 0x000000ffff4a7224 */ /* 0x000fe400078e0019 */
[----:B------:R-:W0:Y:S01]  /*5900*/  MUFU.EX2 R87, R87 ;  /* 0x0000005700577308 */ /* 0x000e220000000800 */
[C---:B--2---:R-:W-:Y:S01]  /*5910*/  F2FP.SATFINITE.E4M3.F32.PACK_AB_MERGE_C R37, R40.reuse, R37, RZ ;  /* 0x000000252825723e */ /* 0x044fe200048070ff */
        /* <DEDUP_REMOVED lines=9> */
[----:B-1----:R-:W-:-:S01]  /*59b0*/  FADD.FTZ R6, R82, R75 ;  /* 0x0000004b52067221 */ /* 0x002fc20000010000 */
[----:B------:R-:W-:-:S06]  /*59c0*/  IMAD.MOV.U32 R75, RZ, RZ, R25 ;  /* 0x000000ffff4b7224 */ /* 0x000fcc00078e0019 */
[----:B------:R1:W3:Y:S01]  /*59d0*/  MUFU.EX2 R28, R59 ;  /* 0x0000003b001c7308 */ /* 0x0002e20000000800 */
[----:B--2---:R-:W-:-:S01]  /*59e0*/  FADD.FTZ R7, R41, R40 ;  /* 0x0000002829077221 */ /* 0x004fc20000010000 */
[----:B------:R-:W-:-:S06]  /*59f0*/  IMAD.MOV.U32 R40, RZ, RZ, R25 ;  /* 0x000000ffff287224 */ /* 0x000fcc00078e0019 */
[----:B------:R-:W2:Y:S01]  /*5a00*/  MUFU.EX2 R66, R66 ;  /* 0x0000004200427308 */ /* 0x000ea20000000800 */
[C---:B0-----:R-:W-:Y:S01]  /*5a10*/  F2FP.SATFINITE.E4M3.F32.PACK_AB_MERGE_C R216, R83.reuse, R82, R31 ;  /* 0x0000005253d8723e */ /* 0x041fe2000480701f */
[----:B------:R-:W-:Y:S01]  /*5a20*/  FADD.FTZ R83, R83, R6 ;  /* 0x0000000653537221 */ /* 0x000fe20000010000 */
[--C-:B------:R-:W-:Y:S02]  /*5a30*/  IMAD.MOV.U32 R31, RZ, RZ, R25.reuse ;  /* 0x000000ffff1f7224 */ /* 0x100fe400078e0019 */
[----:B-1----:R-:W-:Y:S02]  /*5a40*/  IMAD.MOV.U32 R59, RZ, RZ, R25 ;  /* 0x000000ffff3b7224 */ /* 0x002fe400078e0019 */
[----:B------:R-:W-:-:S01]  /*5a50*/  FADD.FTZ R86, R86, R83 ;  /* 0x0000005356567221 */ /* 0x000fc20000010000 */
[----:B------:R-:W-:Y:S01]  /*5a60*/  IMAD.MOV.U32 R83, RZ, RZ, R25 ;  /* 0x000000ffff537224 */ /* 0x000fe200078e0019 */
[----:B------:R0:W1:Y:S01]  /*5a70*/  MUFU.EX2 R27, R70 ;  /* 0x00000046001b7308 */ /* 0x0000620000000800 */
[----:B---3--:R-:W-:-:S01]  /*5a80*/  FADD.FTZ R7, R28, R7 ;  /* 0x000000071c077221 */ /* 0x008fc20000010000 */
[----:B------:R-:W-:Y:S01]  /*5a90*/  FADD.FTZ R86, R87, R86 ;  /* 0x0000005657567221 */ /* 0x000fe20000010000 */
[----:B------:R-:W-:-:S02]  /*5aa0*/  IMAD.MOV.U32 R82, RZ, RZ, R25 ;  /* 0x000000ffff527224 */ /* 0x000fc400078e0019 */
[----:B------:R-:W-:-:S03]  /*5ab0*/  IMAD.MOV.U32 R87, RZ, RZ, R25 ;  /* 0x000000ffff577224 */ /* 0x000fc600078e0019 */
[----:B------:R-:W3:Y:S01]  /*5ac0*/  MUFU.EX2 R89, R89 ;  /* 0x0000005900597308 */ /* 0x000ee20000000800 */
[----:B--2---:R-:W-:-:S01]  /*5ad0*/  FADD.FTZ R6, R66, R7 ;  /* 0x0000000742067221 */ /* 0x004fc20000010000 */
[----:B0-----:R-:W-:-:S06]  /*5ae0*/  IMAD.MOV.U32 R70, RZ, RZ, R25 ;  /* 0x000000ffff467224 */ /* 0x001fcc00078e0019 */
[----:B------:R-:W0:Y:S01]  /*5af0*/  MUFU.EX2 R67, R67 ;  /* 0x0000004300437308 */ /* 0x000e220000000800 */
[----:B-1----:R-:W-:-:S01]  /*5b00*/  FADD.FTZ R6, R27, R6 ;  /* 0x000000061b067221 */ /* 0x002fc20000010000 */
[----:B------:R-:W-:Y:S01]  /*5b10*/  F2FP.SATFINITE.E4M3.F32.PACK_AB_MERGE_C R66, R27, R66, RZ ;  /* 0x000000421b42723e */ /* 0x000fe200048070ff */
[----:B------:R-:W-:-:S03]  /*5b20*/  IMAD.MOV.U32 R27, RZ, RZ, R25 ;  /* 0x000000ffff1b7224 */ /* 0x000fc600078e0019 */
[----:B------:R-:W-:Y:S01]  /*5b30*/  F2FP.SATFINITE.E4M3.F32.PACK_AB_MERGE_C R217, R28, R41, R66 ;  /* 0x000000291cd9723e */ /* 0x000fe20004807042 */
[----:B------:R-:W-:Y:S01]  /*5b40*/  IMAD.MOV.U32 R28, RZ, RZ, R25 ;  /* 0x000000ffff1c7224 */ /* 0x000fe200078e0019 */
[----:B------:R-:W1:Y:S01]  /*5b50*/  MUFU.EX2 R90, R90 ;  /* 0x0000005a005a7308 */ /* 0x000e620000000800 */
[----:B---3--:R-:W-:-:S01]  /*5b60*/  FADD.FTZ R7, R89, R86 ;  /* 0x0000005659077221 */ /* 0x008fc20000010000 */
[--C-:B------:R-:W-:Y:S02]  /*5b70*/  IMAD.MOV.U32 R41, RZ, RZ, R25.reuse ;  /* 0x000000ffff297224 */ /* 0x100fe400078e0019 */
[--C-:B------:R-:W-:Y:S02]  /*5b80*/  IMAD.MOV.U32 R66, RZ, RZ, R25.reuse ;  /* 0x000000ffff427224 */ /* 0x100fe400078e0019 */
[----:B------:R-:W-:Y:S02]  /*5b90*/  IMAD.MOV.U32 R86, RZ, RZ, R25 ;  /* 0x000000ffff567224 */ /* 0x000fe400078e0019 */
[----:B------:R2:W3:Y:S01]  /*5ba0*/  MUFU.EX2 R30, R81 ;  /* 0x00000051001e7308 */ /* 0x0004e20000000800 */
[----:B0-----:R-:W-:-:S07]  /*5bb0*/  FADD.FTZ R9, R67, R6 ;  /* 0x0000000643097221 */ /* 0x001fce0000010000 */
[----:B------:R-:W-:Y:S01]  /*5bc0*/  MUFU.EX2 R60, R60 ;  /* 0x0000003c003c7308 */ /* 0x000fe20000000800 */
[----:B-1----:R-:W-:-:S01]  /*5bd0*/  FADD.FTZ R7, R90, R7 ;  /* 0x000000075a077221 */ /* 0x002fc20000010000 */
[----:B--2---:R-:W-:-:S06]  /*5be0*/  IMAD.MOV.U32 R81, RZ, RZ, R25 ;  /* 0x000000ffff517224 */ /* 0x004fcc00078e0019 */
[----:B------:R-:W0:Y:S01]  /*5bf0*/  MUFU.EX2 R91, R91 ;  /* 0x0000005b005b7308 */ /* 0x000e220000000800 */
[----:B---3--:R-:W-:-:S07]  /*5c00*/  FADD.FTZ R6, R30, R9 ;  /* 0x000000091e067221 */ /* 0x008fce0000010000 */
[----:B------:R-:W-:Y:S08]  /*5c10*/  MUFU.EX2 R85, R85 ;  /* 0x0000005500557308 */ /* 0x000ff00000000800 */
[----:B------:R-:W1:Y:S01]  /*5c20*/  MUFU.EX2 R88, R88 ;  /* 0x0000005800587308 */ /* 0x000e620000000800 */
[----:B0-----:R-:W-:Y:S01]  /*5c30*/  F2FP.SATFINITE.E4M3.F32.PACK_AB_MERGE_C R8, R91, R60, RZ ;  /* 0x0000003c5b08723e */ /* 0x001fe200048070ff */
[----:B------:R-:W-:-:S03]  /*5c40*/  FADD.FTZ R60, R60, R7 ;  /* 0x000000073c3c7221 */ /* 0x000fc60000010000 */
[----:B------:R-:W-:Y:S01]  /*5c50*/  F2FP.SATFINITE.E4M3.F32.PACK_AB_MERGE_C R218, R90, R89, R8 ;  /* 0x000000595ada723e */ /* 0x000fe20004807008 */
[--C-:B------:R-:W-:Y:S02]  /*5c60*/  IMAD.MOV.U32 R89, RZ, RZ, R25.reuse ;  /* 0x000000ffff597224 */ /* 0x100fe400078e0019 */
[----:B------:R-:W-:Y:S01]  /*5c70*/  IMAD.MOV.U32 R90, RZ, RZ, R25 ;  /* 0x000000ffff5a7224 */ /* 0x000fe200078e0019 */
[----:B-1----:R-:W-:Y:S01]  /*5c80*/  F2FP.SATFINITE.E4M3.F32.PACK_AB_MERGE_C R5, R88, R85, RZ ;  /* 0x000000555805723e */ /* 0x002fe200048070ff */
[----:B------:R-:W-:-:S03]  /*5c90*/  FADD.FTZ R85, R85, R6 ;  /* 0x0000000655557221 */ /* 0x000fc60000010000 */
[----:B------:R-:W-:Y:S01]  /*5ca0*/  F2FP.SATFINITE.E4M3.F32.PACK_AB_MERGE_C R219, R30, R67, R5 ;  /* 0x000000431edb723e */ /* 0x000fe20004807005 */
[----:B------:R-:W-:-:S01]  /*5cb0*/  FADD.FTZ R5, R91, R60 ;  /* 0x0000003c5b057221 */ /* 0x000fc20000010000 */
[----:B------:R-:W-:Y:S01]  /*5cc0*/  FADD.FTZ R6, R88, R85 ;  /* 0x0000005558067221 */ /* 0x000fe20000010000 */
[--C-:B------:R-:W-:Y:S02]  /*5cd0*/  IMAD.MOV.U32 R30, RZ, RZ, R25.reuse ;  /* 0x000000ffff1e7224 */ /* 0x100fe400078e0019 */
[--C-:B------:R-:W-:Y:S02]  /*5ce0*/  IMAD.MOV.U32 R60, RZ, RZ, R25.reuse ;  /* 0x000000ffff3c7224 */ /* 0x100fe400078e0019 */
[--C-:B------:R-:W-:Y:S02]  /*5cf0*/  IMAD.MOV.U32 R67, RZ, RZ, R25.reuse ;  /* 0x000000ffff437224 */ /* 0x100fe400078e0019 */
[--C-:B------:R-:W-:Y:S02]  /*5d00*/  IMAD.MOV.U32 R85, RZ, RZ, R25.reuse ;  /* 0x000000ffff557224 */ /* 0x100fe400078e0019 */
[----:B------:R-:W-:-:S02]  /*5d10*/  IMAD.MOV.U32 R88, RZ, RZ, R25 ;  /* 0x000000ffff587224 */ /* 0x000fc400078e0019 */
[----:B------:R-:W-:Y:S01]  /*5d20*/  IMAD.MOV.U32 R91, RZ, RZ, R25 ;  /* 0x000000ffff5b7224 */ /* 0x000fe200078e0019 */
[----:B------:R-:W-:Y:S06]  /*5d30*/  @!P1 BRA `(.L_x_147) ;  /* 0x0000003c003c9947 */ /* 0x000fec0003800000 */
[----:B------:R-:W-:Y:S01]  /*5d40*/  IMAD.MOV.U32 R7, RZ, RZ, R121 ;  /* 0x000000ffff077224 */ /* 0x000fe200078e0079 */
[----:B------:R-:W-:Y:S01]  /*5d50*/  CS2R R118, SRZ ;  /* 0x0000000000767805 */ /* 0x000fe2000001ff00 */
[----:B------:R-:W-:Y:S01]  /*5d60*/  IMAD.MOV.U32 R8, RZ, RZ, R120 ;  /* 0x000000ffff087224 */ /* 0x000fe200078e0078 */
        /* <DEDUP_REMOVED lines=47> */
[----:B------:R-:W-:Y:S01]  /*6060*/  UMOV UR54, UR52 ;  /* 0x0000003400367c82 */ /* 0x000fe20008000000 */
[----:B------:R-:W-:Y:S01]  /*6070*/  UMOV UR55, UR45 ;  /* 0x0000002d00377c82 */ /* 0x000fe20008000000 */
[----:B------:R-:W-:-:S05]  /*6080*/  ULDC UR52, c[0x0][0x988] ;  /* 0x0002620000347ab9 */ /* 0x000fca0000000800 */
.L_x_157:
[----:B------:R-:W-:Y:S01]  /*6090*/  ISETP.NE.AND P2, PT, RZ, UR43, PT ;  /* 0x0000002bff007c0c */ /* 0x000fe2000bf45270 */
[----:B------:R-:W-:-:S04]  /*60a0*/  UISETP.NE.AND UP0, UPT, UR54, 0x1, UPT ;  /* 0x000000013600788c */ /* 0x000fc8000bf05270 */
[----:B------:R-:W-:-:S04]  /*60b0*/  USEL UR45, URZ, 0x1, UP0 ;  /* 0x000000013f2d7887 */ /* 0x000fc80008000000 */
[----:B------:R-:W-:-:S04]  /*60c0*/  ULOP3.LUT UR45, UR55, UR45, URZ, 0x3c, !UPT ;  /* 0x0000002d372d7292 */ /* 0x000fc8000f8e3c3f */
[----:B------:R-:W-:Y:S08]  /*60d0*/  @P2 BRA `(.L_x_148) ;  /* 0x0000000000442947 */ /* 0x000ff00003800000 */
[----:B------:R-:W-:Y:S05]  /*60e0*/  @!P0 BRA `(.L_x_149) ;  /* 0x0000000000048947 */ /* 0x000fea0003800000 */
[----:B------:R-:W-:Y:S01]  /*60f0*/  BPT.TRAP 0x1 ;  /* 0x000000040000795c */ /* 0x000fe20000300000 */
.L_x_149:
[----:B------:R-:W0:Y:S01]  /*6100*/  S2UR UR10, SR_CgaCtaId ;  /* 0x00000000000a79c3 */ /* 0x000e220000008800 */
[----:B------:R-:W-:Y:S01]  /*6110*/  UIADD3 UR6, UR54, 0x1, URZ ;  /* 0x0000000136067890 */ /* 0x000fe2000fffe03f */
[----:B------:R-:W-:Y:S01]  /*6120*/  IMAD.U32 R2, RZ, RZ, UR45 ;  /* 0x0000002dff027e24 */ /* 0x000fe2000f8e00ff */
[----:B------:R-:W-:Y:S02]  /*6130*/  UMOV UR7, 0x400 ;  /* 0x0000040000077882 */ /* 0x000fe40000000000 */
[----:B------:R-:W-:Y:S02]  /*6140*/  UISETP.NE.AND UP0, UPT, UR6, 0x2, UPT ;  /* 0x000000020600788c */ /* 0x000fe4000bf05270 */
[----:B------:R-:W-:Y:S02]  /*6150*/  SHF.L.U32 R2, R2, 0x1f, RZ ;  /* 0x0000001f02027819 */ /* 0x000fe400000006ff */
[----:B------:R-:W-:Y:S02]  /*6160*/  USEL UR6, UR6, URZ, UP0 ;  /* 0x0000003f06067287 */ /* 0x000fe40008000000 */
[----:B0-----:R-:W-:-:S04]  /*6170*/  ULEA UR7, UR10, UR7, 0x18 ;  /* 0x000000070a077291 */ /* 0x001fc8000f8ec03f */
[----:B------:R-:W-:-:S09]  /*6180*/  ULEA UR6, UR6, UR7, 0x3 ;  /* 0x0000000706067291 */ /* 0x000fd2000f8e183f */
[----:B------:R0:W1:Y:S01]  /*6190*/  SYNCS.PHASECHK.TRANS64.TRYWAIT P1, [UR6+0x33430], R2 ;  /* 0x03343002ff0075a7 */ /* 0x0000620008020146 */
[----:B------:R-:W-:Y:S05]  /*61a0*/  @!P0 BRA `(.L_x_150) ;  /* 0x0000000000048947 */ /* 0x000fea0003800000 */
[----:B------:R-:W-:Y:S01]  /*61b0*/  BPT.TRAP 0x1 ;  /* 0x000000040000795c */ /* 0x000fe20000300000 */
.L_x_150:
[----:B-1----:R-:W-:Y:S05]  /*61c0*/  @P1 BRA `(.L_x_148) ;  /* 0x0000000000081947 */ /* 0x002fea0003800000 */
[----:B------:R-:W1:Y:S02]  /*61d0*/  SYNCS.PHASECHK.TRANS64.TRYWAIT P1, [UR6+0x33430], R2 ;  /* 0x03343002ff0075a7 */ /* 0x000e640008020146 */
[----:B-1----:R-:W-:Y:S05]  /*61e0*/  @!P1 BRA `(.L_x_151) ;  /* 0x000000f400289947 */ /* 0x002fea0003800000 */
.L_x_148:
[----:B-1----:R-:W1:Y:S01]  /*61f0*/  S2R R3, SR_TID.X ;  /* 0x0000000000037919 */ /* 0x002e620000002100 */
[----:B------:R-:W-:Y:S01]  /*6200*/  UIADD3 UR53, UR54, 0x1, URZ ;  /* 0x0000000136357890 */ /* 0x000fe2000fffe03f */
[----:B------:R-:W-:Y:S01]  /*6210*/  UMOV UR27, 0x80000020 ;  /* 0x80000020001b7882 */ /* 0x000fe20000000000 */
[----:B------:R-:W-:Y:S02]  /*6220*/  UMOV UR28, UR24 ;  /* 0x00000018001c7c82 */ /* 0x000fe40008000000 */
[----:B------:R-:W-:Y:S01]  /*6230*/  UISETP.NE.AND UP0, UPT, UR53, 0x2, UPT ;  /* 0x000000023500788c */ /* 0x000fe2000bf05270 */
[----:B------:R-:W-:Y:S01]  /*6240*/  UMOV UR29, UR25 ;  /* 0x00000019001d7c82 */ /* 0x000fe20008000000 */
[----:B------:R-:W-:Y:S02]  /*6250*/  UMOV UR31, 0x80000020 ;  /* 0x80000020001f7882 */ /* 0x000fe40000000000 */
[----:B------:R-:W-:Y:S01]  /*6260*/  USEL UR53, UR53, URZ, UP0 ;  /* 0x0000003f35357287 */ /* 0x000fe20008000000 */
[----:B------:R-:W-:Y:S01]  /*6270*/  UMOV UR32, UR24 ;  /* 0x0000001800207c82 */ /* 0x000fe20008000000 */
[----:B------:R-:W-:-:S02]  /*6280*/  UMOV UR33, UR25 ;  /* 0x0000001900217c82 */ /* 0x000fc40008000000 */
[----:B------:R-:W-:Y:S01]  /*6290*/  UIMAD UR56, UR53, 0x780, UR48 ;  /* 0x00000780353878a4 */ /* 0x000fe2000f8e0230 */
[----:B------:R-:W-:Y:S01]  /*62a0*/  UMOV UR35, 0x80000020 ;  /* 0x8000002000237882 */ /* 0x000fe20000000000 */
[----:B------:R-:W-:Y:S02]  /*62b0*/  UMOV UR7, 0x80000020 ;  /* 0x8000002000077882 */ /* 0x000fe40000000000 */
[----:B------:R-:W-:Y:S02]  /*62c0*/  UIADD3 UR30, UR56, 0x80, URZ ;  /* 0x00000080381e7890 */ /* 0x000fe4000fffe03f */
[----:B------:R-:W-:Y:S02]  /*62d0*/  UIADD3 UR34, UR56, 0x100, URZ ;  /* 0x0000010038227890 */ /* 0x000fe4000fffe03f */
[----:B------:R-:W-:Y:S01]  /*62e0*/  UMOV UR26, UR56 ;  /* 0x00000038001a7c82 */ /* 0x000fe20008000000 */
[----:B------:R-:W-:Y:S02]  /*62f0*/  UIADD3 UR6, UR56, 0x2, URZ ;  /* 0x0000000238067890 */ /* 0x000fe4000fffe03f */
[----:B------:R-:W-:Y:S01]  /*6300*/  UIADD3 UR10, UR56, 0x202, URZ ;  /* 0x00000202380a7890 */ /* 0x000fe2000fffe03f */
[----:B------:R-:W-:Y:S01]  /*6310*/  UMOV UR11, 0x80000020 ;  /* 0x80000020000b7882 */ /* 0x000fe20000000000 */
[----:B------:R-:W-:Y:S01]  /*6320*/  UIADD3 UR14, UR56, 0x282, URZ ;  /* 0x00000282380e7890 */ /* 0x000fe2000fffe03f */
[----:B------:R-:W-:Y:S01]  /*6330*/  UMOV UR15, 0x80000020 ;  /* 0x80000020000f7882 */ /* 0x000fe20000000000 */
[----:B------:R-:W-:Y:S01]  /*6340*/  UIADD3 UR18, UR56, 0x500, URZ ;  /* 0x0000050038127890 */ /* 0x000fe2000fffe03f */
[----:B-1----:R-:W-:Y:S01]  /*6350*/  SHF.R.U32.HI R3, RZ, 0x7, R3 ;  /* 0x00000007ff037819 */ /* 0x002fe20000011603 */
[----:B------:R-:W-:Y:S01]  /*6360*/  UMOV UR19, 0x80000020 ;  /* 0x8000002000137882 */ /* 0x000fe20000000000 */
[----:B------:R-:W-:Y:S01]  /*6370*/  UIADD3 UR22, UR56, 0x502, URZ ;  /* 0x0000050238167890 */ /* 0x000fe2000fffe03f */
[----:B------:R-:W-:-:S02]  /*6380*/  UMOV UR23, 0x80000020 ;  /* 0x8000002000177882 */ /* 0x000fc40000000000 */
[----:B0-----:R-:W-:-:S05]  /*6390*/  VIADD R2, R3, 0x8 ;  /* 0x0000000803027836 */ /* 0x001fca0000000000 */
[----:B------:R0:W-:Y:S06]  /*63a0*/  BAR.SYNC.DEFER_BLOCKING R2, 0x100 ;  /* 0x000400020000751d */ /* 0x0001ec0000010000 */
        /* <DEDUP_REMOVED lines=145> */
[----:B------:R-:W-:Y:S01]  /*6cc0*/  UIADD3 UR56, UR56, 0x702, URZ ;  /* 0x0000070238387890 */ /* 0x000fe2000fffe03f */
        /* <DEDUP_REMOVED lines=18> */
.L_x_153:
[----:B------:R-:W0:Y:S01]  /*6df0*/  S2UR UR7, SR_CgaCtaId ;  /* 0x00000000000779c3 */ /* 0x000e220000008800 */
[----:B------:R-:W-:Y:S01]  /*6e00*/  UMOV UR6, 0x400 ;  /* 0x0000040000067882 */ /* 0x000fe20000000000 */
[----:B------:R-:W-:-:S05]  /*6e10*/  IMAD.U32 R2, RZ, RZ, UR55 ;  /* 0x00000037ff027e24 */ /* 0x000fca000f8e00ff */
[----:B------:R-:W-:Y:S01]  /*6e20*/  SHF.L.U32 R2, R2, 0x1f, RZ ;  /* 0x0000001f02027819 */ /* 0x000fe200000006ff */
[----:B0-----:R-:W-:-:S04]  /*6e30*/  ULEA UR6, UR7, UR6, 0x18 ;  /* 0x0000000607067291 */ /* 0x001fc8000f8ec03f */
[----:B------:R-:W-:-:S09]  /*6e40*/  ULEA UR6, UR54, UR6, 0x3 ;  /* 0x0000000636067291 */ /* 0x000fd2000f8e183f */
[----:B------:R0:W1:Y:S01]  /*6e50*/  SYNCS.PHASECHK.TRANS64.TRYWAIT P1, [UR6+0x33450], R2 ;  /* 0x03345002ff0075a7 */ /* 0x0000620008020146 */
[----:B------:R-:W-:Y:S05]  /*6e60*/  @!P0 BRA `(.L_x_154) ;  /* 0x0000000000048947 */ /* 0x000fea0003800000 */
[----:B------:R-:W-:Y:S01]  /*6e70*/  BPT.TRAP 0x1 ;  /* 0x000000040000795c */ /* 0x000fe20000300000 */
.L_x_154:
[----:B-1----:R-:W-:Y:S05]  /*6e80*/  @P1 BRA `(.L_x_152) ;  /* 0x0000000000081947 */ /* 0x002fea0003800000 */
[----:B------:R-:W1:Y:S02]  /*6e90*/  SYNCS.PHASECHK.TRANS64.TRYWAIT P1, [UR6+0x33450], R2 ;  /* 0x03345002ff0075a7 */ /* 0x000e640008020146 */
[----:B-1----:R-:W-:Y:S05]  /*6ea0*/  @!P1 BRA `(.L_x_155) ;  /* 0x000000e800109947 */ /* 0x002fea0003800000 */
.L_x_152:
[----:B------:R-:W2:Y:S01]  /*6eb0*/  S2UR UR6, SR_CgaCtaId ;  /* 0x00000000000679c3 */ /* 0x000ea20000008800 */
[----:B01----:R-:W-:Y:S01]  /*6ec0*/  MOV R2, 0x400 ;  /* 0x0000040000027802 */ /* 0x003fe20000000f00 */
[----:B------:R-:W-:Y:S01]  /*6ed0*/  WARPGROUP.ARRIVE ;  /* 0x00000000000079c5 */ /* 0x000fe20000000000 */
[----:B------:R-:W-:Y:S01]  /*6ee0*/  UMOV UR7, 0xc0000010 ;  /* 0xc000001000077882 */ /* 0x000fe20000000000 */
        /* <DEDUP_REMOVED lines=9> */
[C---:B------:R-:W-:Y:S01]  /*6f80*/  FMUL.FTZ R21, R0.reuse, R192 ;  /* 0x000000c000157220 */ /* 0x040fe20000410000 */
[C---:B------:R-:W-:Y:S01]  /*6f90*/  FMUL.FTZ R185, R0.reuse, R194 ;  /* 0x000000c200b97220 */ /* 0x040fe20000410000 */
[C---:B------:R-:W-:Y:S01]  /*6fa0*/  FMUL.FTZ R184, R0.reuse, R193 ;  /* 0x000000c100b87220 */ /* 0x040fe20000410000 */
[C---:B------:R-:W-:Y:S01]  /*6fb0*/  FMUL.FTZ R186, R0.reuse, R195 ;  /* 0x000000c300ba7220 */ /* 0x040fe20000410000 */
[C---:B------:R-:W-:Y:S01]  /*6fc0*/  FMUL.FTZ R187, R0.reuse, R196 ;  /* 0x000000c400bb7220 */ /* 0x040fe20000410000 */
[----:B------:R-:W1:Y:S01]  /*6fd0*/  MUFU.TANH R11, R11 ;  /* 0x0000000b000b7308 */ /* 0x000e620000002400 */
[C---:B------:R-:W-:Y:S01]  /*6fe0*/  FMUL.FTZ R189, R0.reuse, R198 ;  /* 0x000000c600bd7220 */ /* 0x040fe20000410000 */
[C---:B------:R-:W-:Y:S01]  /*6ff0*/  FMUL.FTZ R188, R0.reuse, R197 ;  /* 0x000000c500bc7220 */ /* 0x040fe20000410000 */
[C---:B------:R-:W-:Y:S01]  /*7000*/  FMUL.FTZ R190, R0.reuse, R199 ;  /* 0x000000c700be7220 */ /* 0x040fe20000410000 */
[C---:B------:R-:W-:Y:S01]  /*7010*/  FMUL.FTZ R168, R0.reuse, R168 ;  /* 0x000000a800a87220 */ /* 0x040fe20000410000 */
[----:B------:R-:W-:Y:S01]  /*7020*/  FMUL.FTZ R170, R0, R170 ;  /* 0x000000aa00aa7220 */ /* 0x000fe20000410000 */
[----:B--2---:R-:W-:-:S02]  /*7030*/  IMAD.U32 R3, RZ, RZ, UR6 ;  /* 0x00000006ff037e24 */ /* 0x004fc4000f8e00ff */
[C---:B------:R-:W-:Y:S01]  /*7040*/  FMUL.FTZ R169, R0.reuse, R169 ;  /* 0x000000a900a97220 */ /* 0x040fe20000410000 */
[----:B------:R-:W2:Y:S01]  /*7050*/  MUFU.TANH R10, R10 ;  /* 0x0000000a000a7308 */ /* 0x000ea20000002400 */
[----:B0-----:R-:W-:Y:S01]  /*7060*/  FMNMX.FTZ R192, R9, R8, !PT ;  /* 0x0000000809c07209 */ /* 0x001fe20007810000 */
[C---:B------:R-:W-:Y:S01]  /*7070*/  FMUL.FTZ R171, R0.reuse, R171 ;  /* 0x000000ab00ab7220 */ /* 0x040fe20000410000 */
[----:B------:R-:W-:Y:S01]  /*7080*/  LEA R2, R3, R2, 0x18 ;  /* 0x0000000203027211 */ /* 0x000fe200078ec0ff */
[C---:B------:R-:W-:Y:S01]  /*7090*/  FMUL.FTZ R191, R0.reuse, R120 ;  /* 0x0000007800bf7220 */ /* 0x040fe20000410000 */
[C---:B------:R-:W-:Y:S01]  /*70a0*/  FMUL.FTZ R172, R0.reuse, R172 ;  /* 0x000000ac00ac7220 */ /* 0x040fe20000410000 */
[----:B------:R-:W-:Y:S01]  /*70b0*/  FMUL.FTZ R174, R0, R174 ;  /* 0x000000ae00ae7220 */ /* 0x000fe20000410000 */
[----:B------:R-:W-:Y:S01]  /*70c0*/  R2UR UR6, R2 ;  /* 0x00000000020672ca */ /* 0x000fe200000e0000 */
[----:B------:R-:W0:Y:S01]  /*70d0*/  MUFU.TANH R12, R12 ;  /* 0x0000000c000c7308 */ /* 0x000e220000002400 */
[----:B-1----:R-:W-:Y:S01]  /*70e0*/  FMNMX.FTZ R193, R11, R7, !PT ;  /* 0x000000070bc17209 */ /* 0x002fe20007810000 */
        /* <DEDUP_REMOVED lines=10> */
[----:B------:R-:W-:Y:S01]  /*7190*/  UIADD3 UR6, UR6, 0x200, URZ ;  /* 0x0000020006067890 */ /* 0x000fe2000fffe03f */
[C---:B------:R-:W-:Y:S01]  /*71a0*/  FMUL.FTZ R181, R0.reuse, R181 ;  /* 0x000000b500b57220 */ /* 0x040fe20000410000 */
[C---:B------:R-:W-:Y:S01]  /*71b0*/  FMUL.FTZ R183, R0.reuse, R183 ;  /* 0x000000b700b77220 */ /* 0x040fe20000410000 */
[----:B------:R-:W-:Y:S01]  /*71c0*/  FMUL.FTZ R152, R0, R152 ;  /* 0x0000009800987220 */ /* 0x000fe20000410000 */
[----:B------:R-:W-:Y:S01]  /*71d0*/  USHF.R.U32.HI UR6, URZ, 0x4, UR6 ;  /* 0x000000043f067899 */ /* 0x000fe20008011606 */
[----:B------:R-:W2:Y:S01]  /*71e0*/  MUFU.TANH R15, R15 ;  /* 0x0000000f000f7308 */ /* 0x000ea20000002400 */
[----:B0-----:R-:W-:Y:S01]  /*71f0*/  FMNMX.FTZ R193, R12, R193, !PT ;  /* 0x000000c10cc17209 */ /* 0x001fe20007810000 */
[C---:B------:R-:W-:Y:S01]  /*7200*/  FMUL.FTZ R154, R0.reuse, R154 ;  /* 0x0000009a009a7220 */ /* 0x040fe20000410000 */
[----:B------:R-:W-:Y:S01]  /*7210*/  ULOP3.LUT UR6, UR6, 0x3fff, URZ, 0xc0, !UPT ;  /* 0x00003fff06067892 */ /* 0x000fe2000f8ec03f */
[C---:B------:R-:W-:Y:S01]  /*7220*/  FMUL.FTZ R153, R0.reuse, R153 ;  /* 0x0000009900997220 */ /* 0x040fe20000410000 */
[C---:B------:R-:W-:Y:S01]  /*7230*/  FMUL.FTZ R155, R0.reuse, R155 ;  /* 0x0000009b009b7220 */ /* 0x040fe20000410000 */
[C---:B------:R-:W-:Y:S01]  /*7240*/  FMUL.FTZ R156, R0.reuse, R156 ;  /* 0x0000009c009c7220 */ /* 0x040fe20000410000 */
[----:B------:R-:W-:Y:S01]  /*7250*/  ULOP3.LUT UR6, UR6, 0x10000, URZ, 0xfc, !UPT ;  /* 0x0001000006067892 */ /* 0x000fe2000f8efc3f */
[----:B------:R-:W0:Y:S01]  /*7260*/  MUFU.TANH R14, R14 ;  /* 0x0000000e000e7308 */ /* 0x000e220000002400 */
[----:B-1----:R-:W-:Y:S01]  /*7270*/  FMNMX.FTZ R192, R13, R192, !PT ;  /* 0x000000c00dc07209 */ /* 0x002fe20007810000 */
[C---:B------:R-:W-:Y:S01]  /*7280*/  FMUL.FTZ R158, R0.reuse, R158 ;  /* 0x0000009e009e7220 */ /* 0x040fe20000410000 */
[----:B------:R-:W-:Y:S01]  /*7290*/  UIMAD UR10, UR54, 0x780, UR6 ;  /* 0x00000780360a78a4 */ /* 0x000fe2000f8e0206 */
[C---:B------:R-:W-:Y:S01]  /*72a0*/  FMUL.FTZ R157, R0.reuse, R157 ;  /* 0x0000009d009d7220 */ /* 0x040fe20000410000 */
[C---:B------:R-:W-:Y:S01]  /*72b0*/  FMUL.FTZ R159, R0.reuse, R159 ;  /* 0x0000009f009f7220 */ /* 0x040fe20000410000 */
[C---:B------:R-:W-:Y:S01]  /*72c0*/  FMUL.FTZ R160, R0.reuse, R160 ;  /* 0x000000a000a07220 */ /* 0x040fe20000410000 */
[C---:B------:R-:W-:Y:S01]  /*72d0*/  FMUL.FTZ R162, R0.reuse, R162 ;  /* 0x000000a200a27220 */ /* 0x040fe20000410000 */
[----:B------:R-:W1:Y:S01]  /*72e0*/  MUFU.TANH R20, R20 ;  /* 0x0000001400147308 */ /* 0x000e620000002400 */
[----:B--2---:R-:W-:Y:S01]  /*72f0*/  FMNMX.FTZ R193, R15, R193, !PT ;  /* 0x000000c10fc17209 */ /* 0x004fe20007810000 */
[----:B------:R-:W-:Y:S01]  /*7300*/  UMOV UR6, UR10 ;  /* 0x0000000a00067c82 */ /* 0x000fe20008000000 */
[C---:B------:R-:W-:Y:S01]  /*7310*/  FMUL.FTZ R161, R0.reuse, R161 ;  /* 0x000000a100a17220 */ /* 0x040fe20000410000 */
[----:B------:R-:W-:Y:S01]  /*7320*/  QGMMA.64x192x32.F32.E4M3.E4M3 R24, R200, gdesc[UR4], R24, gsb0 ;  /* 0x02e00004c8187df3 */ /* 0x000fe20008000818 */
[----:B------:R-:W-:Y:S01]  /*7330*/  UIADD3 UR6, UR10, 0x180, URZ ;  /* 0x000001800a067890 */ /* 0x000fe2000fffe03f */
[----:B------:R-:W-:Y:S01]  /*7340*/  FMUL.FTZ R163, R0, R163 ;  /* 0x000000a300a37220 */ /* 0x000fe20000410000 */
[----:B------:R-:W-:Y:S01]  /*7350*/  UMOV UR7, 0xc0000010 ;  /* 0xc000001000077882 */ /* 0x000fe20000000000 */
        /* <DEDUP_REMOVED lines=46> */
[----:B------:R-:W-:Y:S01]  /*7640*/  FMUL.FTZ R135, R0, R135 ;  /* 0x0000008700877220 */ /* 0x000fe20000410000 */
[----:B------:R-:W-:Y:S01]  /*7650*/  ISETP.NE.AND P1, PT, R4, RZ, PT ;  /* 0x000000ff0400720c */ /* 0x000fe20003f25270 */
        /* <DEDUP_REMOVED lines=41> */
[----:B------:R-:W-:-:S06]  /*78f0*/  WARPGROUP.ARRIVE ;  /* 0x00000000000079c5 */ /* 0x000fcc0000000000 */
[----:B------:R-:W1:Y:S01]  /*7900*/  S2R R203, SR_TID.X ;  /* 0x0000000000cb7919 */ /* 0x000e620000002100 */
[----:B------:R-:W3:Y:S01]  /*7910*/  MUFU.TANH R153, R153 ;  /* 0x0000009900997308 */ /* 0x000ee20000002400 */
[----:B--2---:R-:W-:Y:S01]  /*7920*/  FMNMX.FTZ R121, R152, R121, !PT ;  /* 0x0000007998797209 */ /* 0x004fe20007810000 */
[----:B------:R-:W-:Y:S01]  /*7930*/  QGMMA.64x192x32.F32.E4M3.E4M3 R24, R204, gdesc[UR4], R24, gsb0 ;  /* 0x02e00004cc187df3 */ /* 0x000fe20008000818 */
[----:B------:R-:W-:Y:S01]  /*7940*/  UIADD3 UR6, UR10, 0x300, URZ ;  /* 0x000003000a067890 */ /* 0x000fe2000fffe03f */
[----:B------:R-:W-:-:S04]  /*7950*/  UMOV UR7, 0xc0000010 ;  /* 0xc000001000077882 */ /* 0x000fc80000000000 */
[----:B------:R-:W2:Y:S01]  /*7960*/  MUFU.TANH R155, R155 ;  /* 0x0000009b009b7308 */ /* 0x000ea20000002400 */
[----:B0-----:R-:W-:-:S07]  /*7970*/  FMNMX.FTZ R120, R154, R120, !PT ;  /* 0x000000789a787209 */ /* 0x001fce0007810000 */
[----:B------:R-:W0:Y:S01]  /*7980*/  MUFU.TANH R156, R156 ;  /* 0x0000009c009c7308 */ /* 0x000e220000002400 */
[----:B---3--:R-:W-:-:S07]  /*7990*/  FMNMX.FTZ R121, R153, R121, !PT ;  /* 0x0000007999797209 */ /* 0x008fce0007810000 */
[----:B------:R-:W3:Y:S01]  /*79a0*/  MUFU.TANH R158, R158 ;  /* 0x0000009e009e7308 */ /* 0x000ee20000002400 */
[----:B--2---:R-:W-:Y:S02]  /*79b0*/  FMNMX.FTZ R120, R155, R120, !PT ;  /* 0x000000789b787209 */ /* 0x004fe40007810000 */
[----:B-1----:R-:W-:-:S05]  /*79c0*/  SHF.R.U32.HI R203, RZ, 0x7, R203 ;  /* 0x00000007ffcb7819 */ /* 0x002fca00000116cb */
[----:B------:R-:W1:Y:S01]  /*79d0*/  MUFU.TANH R157, R157 ;  /* 0x0000009d009d7308 */ /* 0x000e620000002400 */
[----:B0-----:R-:W-:Y:S02]  /*79e0*/  FMNMX.FTZ R121, R156, R121, !PT ;  /* 0x000000799c797209 */ /* 0x001fe40007810000 */
[----:B------:R-:W-:-:S05]  /*79f0*/  IADD3 R195, -R203, 0xb, RZ ;  /* 0x0000000bcbc37810 */ /* 0x000fca0007ffe1ff */
[----:B------:R-:W0:Y:S01]  /*7a00*/  MUFU.TANH R159, R159 ;  /* 0x0000009f009f7308 */ /* 0x000e220000002400 */
[----:B---3--:R-:W-:-:S07]  /*7a10*/  FMNMX.FTZ R120, R158, R120, !PT ;  /* 0x000000789e787209 */ /* 0x008fce0007810000 */
[----:B------:R-:W2:Y:S01]  /*7a20*/  MUFU.TANH R160, R160 ;  /* 0x000000a000a07308 */ /* 0x000ea20000002400 */
[----:B-1----:R-:W-:-:S07]  /*7a30*/  FMNMX.FTZ R121, R157, R121, !PT ;  /* 0x000000799d797209 */ /* 0x002fce0007810000 */
[----:B------:R-:W1:Y:S01]  /*7a40*/  MUFU.TANH R162, R162 ;  /* 0x000000a200a27308 */ /* 0x000e620000002400 */
[----:B0-----:R-:W-:-:S07]  /*7a50*/  FMNMX.FTZ R120, R159, R120, !PT ;  /* 0x000000789f787209 */ /* 0x001fce0007810000 */
[----:B------:R-:W0:Y:S01]  /*7a60*/  MUFU.TANH R161, R161 ;  /* 0x000000a100a17308 */ /* 0x000e220000002400 */
[----:B--2---:R-:W-:-:S07]  /*7a70*/  FMNMX.FTZ R121, R160, R121, !PT ;  /* 0x00000079a0797209 */ /* 0x004fce0007810000 */
        /* <DEDUP_REMOVED lines=33> */
[----:B0-----:R-:W-:Y:S01]  /*7c90*/  FMNMX.FTZ R120, R146, R120, !PT ;  /* 0x0000007892787209 */ /* 0x001fe20007810000 */
[----:B------:R-:W-:Y:S02]  /*7ca0*/  WARPGROUP.DEPBAR.LE gsb0, 0x0 ;  /* 0x00008000000079c5 */ /* 0x000fe40000010000 */
[----:B------:R-:W-:-:S04]  /*7cb0*/  WARPGROUP.ARRIVE ;  /* 0x00000000000079c5 */ /* 0x000fc80000000000 */
[----:B------:R-:W0:Y:S01]  /*7cc0*/  MUFU.TANH R148, R148 ;  /* 0x0000009400947308 */ /* 0x000e220000002400 */
[----:B--2---:R-:W-:Y:S01]  /*7cd0*/  FMNMX.FTZ R121, R145, R121, !PT ;  /* 0x0000007991797209 */ /* 0x004fe20007810000 */
[----:B------:R-:W-:Y:S01]  /*7ce0*/  QGMMA.64x192x32.F32.E4M3.E4M3 R24, R208, gdesc[UR4], R24, gsb0 ;  /* 0x02e00004d0187df3 */ /* 0x000fe20008000818 */
[----:B------:R-:W-:Y:S01]  /*7cf0*/  UIADD3 UR6, UR10, 0x480, URZ ;  /* 0x000004800a067890 */ /* 0x000fe2000fffe03f */
[----:B-1----:R-:W-:Y:S01]  /*7d00*/  FMNMX.FTZ R120, R147, R120, !PT ;  /* 0x0000007893787209 */ /* 0x002fe20007810000 */
[----:B------:R-:W-:-:S03]  /*7d10*/  UMOV UR7, 0xc0000010 ;  /* 0xc000001000077882 */ /* 0x000fc60000000000 */
[----:B------:R-:W1:Y:S08]  /*7d20*/  MUFU.TANH R150, R150 ;  /* 0x0000009600967308 */ /* 0x000e700000002400 */
        /* <DEDUP_REMOVED lines=35> */
[----:B--2---:R-:W-:Y:S02]  /*7f60*/  FMNMX.FTZ R193, R134, R120, !PT ;  /* 0x0000007886c17209 */ /* 0x004fe40007810000 */
[----:B0-----:R-:W-:-:S05]  /*7f70*/  FMNMX.FTZ R120, R133, R121, !PT ;  /* 0x0000007985787209 */ /* 0x001fca0007810000 */
[----:B------:R-:W0:Y:S01]  /*7f80*/  SHFL.BFLY PT, R194, R120, 0x2, 0x1f ;  /* 0x0c401f0078c27f89 */ /* 0x000e2200000e0000 */
[----:B-1----:R-:W-:-:S05]  /*7f90*/  FMNMX.FTZ R121, R135, R193, !PT ;  /* 0x000000c187797209 */ /* 0x002fca0007810000 */
[----:B------:R-:W1:Y:S01]  /*7fa0*/  SHFL.BFLY PT, R193, R121, 0x2, 0x1f ;  /* 0x0c401f0079c17f89 */ /* 0x000e6200000e0000 */
[----:B0-----:R-:W-:-:S05]  /*7fb0*/  FMNMX.FTZ R120, R120, R194, !PT ;  /* 0x000000c278787209 */ /* 0x001fca0007810000 */
[----:B------:R-:W0:Y:S01]  /*7fc0*/  SHFL.BFLY PT, R194, R120, 0x1, 0x1f ;  /* 0x0c201f0078c27f89 */ /* 0x000e2200000e0000 */
[----:B-1----:R-:W-:-:S05]  /*7fd0*/  FMNMX.FTZ R121, R121, R193, !PT ;  /* 0x000000c179797209 */ /* 0x002fca0007810000 */
[----:B------:R-:W1:Y:S01]  /*7fe0*/  SHFL.BFLY PT, R193, R121, 0x1, 0x1f ;  /* 0x0c201f0079c17f89 */ /* 0x000e6200000e0000 */
[----:B------:R-:W-:Y:S02]  /*7ff0*/  WARPGROUP.DEPBAR.LE gsb0, 0x0 ;  /* 0x00008000000079c5 */ /* 0x000fe40000010000 */
[----:B------:R-:W-:-:S06]  /*8000*/  WARPGROUP.ARRIVE ;  /* 0x00000000000079c5 */ /* 0x000fcc0000000000 */
[----:B------:R-:W-:Y:S01]  /*8010*/  QGMMA.64x192x32.F32.E4M3.E4M3 R24, R212, gdesc[UR4], R24, gsb0 ;  /* 0x02e00004d4187df3 */ /* 0x000fe20008000818 */
[----:B------:R-:W-:Y:S01]  /*8020*/  UIADD3 UR6, UR10, 0x600, URZ ;  /* 0x000006000a067890 */ /* 0x000fe2000fffe03f */
[----:B0-----:R-:W-:Y:S01]  /*8030*/  FMNMX.FTZ R120, R120, R194, !PT ;  /* 0x000000c278787209 */ /* 0x001fe20007810000 */
[----:B------:R-:W-:-:S04]  /*8040*/  UMOV UR7, 0xc0000010 ;  /* 0xc000001000077882 */ /* 0x000fc80000000000 */
[----:B------:R-:W-:Y:S01]  /*8050*/  FADD.FTZ R8, -R120, R8 ;  /* 0x0000000878087221 */ /* 0x000fe20000010100 */
[----:B-1----:R-:W-:-:S05]  /*8060*/  FMNMX.FTZ R121, R121, R193, !PT ;  /* 0x000000c179797209 */ /* 0x002fca0007810000 */
[----:B------:R-:W-:Y:S01]  /*8070*/  FADD.FTZ R7, -R121, R7 ;  /* 0x0000000779077221 */ /* 0x000fe20000010100 */
[----:B------:R-:W-:Y:S02]  /*8080*/  WARPGROUP.DEPBAR.LE gsb0, 0x0 ;  /* 0x00008000000079c5 */ /* 0x000fe40000010000 */
[----:B------:R-:W-:-:S06]  /*8090*/  WARPGROUP.ARRIVE ;  /* 0x00000000000079c5 */ /* 0x000fcc0000000000 */
[----:B------:R-:W-:Y:S01]  /*80a0*/  QGMMA.64x192x32.F32.E4M3.E4M3 R24, R216, gdesc[UR4], R24, gsb0 ;  /* 0x02e00004d8187df3 */ /* 0x000fe20008000818 */
[----:B------:R-:W-:Y:S02]  /*80b0*/  UMOV UR6, UR52 ;  /* 0x0000003400067c82 */ /* 0x000fe40008000000 */
[----:B------:R-:W-:Y:S02]  /*80c0*/  IMAD.U32 R193, RZ, RZ, UR6 ;  /* 0x00000006ffc17e24 */ /* 0x000fe4000f8e00ff */
[----:B------:R-:W-:Y:S01]  /*80d0*/  FMUL.FTZ R8, R8, UR6 ;  /* 0x0000000608087c20 */ /* 0x000fe20008410000 */
[----:B------:R-:W-:Y:S02]  /*80e0*/  IMAD.U32 R196, RZ, RZ, UR6 ;  /* 0x00000006ffc47e24 */ /* 0x000fe4000f8e00ff */
[----:B------:R-:W-:Y:S01]  /*80f0*/  FMUL.FTZ R7, R7, UR6 ;  /* 0x0000000607077c20 */ /* 0x000fe20008410000 */
[----:B------:R-:W-:Y:S02]  /*8100*/  FFMA.FTZ R193, R120, R193, -8 ;  /* 0xc100000078c17423 */ /* 0x000fe400000100c1 */
[----:B------:R-:W-:Y:S02]  /*8110*/  MUFU.EX2 R8, R8 ;  /* 0x0000000800087308 */ /* 0x000fe40000000800 */
[----:B------:R-:W-:-:S01]  /*8120*/  FFMA.FTZ R9, R9, UR6, -R193 ;  /* 0x0000000609097c23 */ /* 0x000fc200080108c1 */
[--C-:B------:R-:W-:Y:S01]  /*8130*/  FFMA.FTZ R10, R10, UR6, -R193.reuse ;  /* 0x000000060a0a7c23 */ /* 0x100fe200080108c1 */
        /* <DEDUP_REMOVED lines=37> */
[----:B------:R-:W-:Y:S01]  /*8390*/  FFMA.FTZ R194, R133, UR6, -R193 ;  /* 0x0000000685c27c23 */ /* 0x000fe200080108c1 */
[----:B------:R-:W-:-:S01]  /*83a0*/  FFMA.FTZ R193, R121, R196, -8 ;  /* 0xc100000079c17423 */ /* 0x000fc200000100c4 */
[----:B------:R-:W0:Y:S03]  /*83b0*/  MUFU.EX2 R9, R9 ;  /* 0x0000000900097308 */ /* 0x000e260000000800 */
[----:B------:R-:W-:-:S01]  /*83c0*/  FFMA.FTZ R11, R11, UR6, -R193 ;  /* 0x000000060b0b7c23 */ /* 0x000fc200080108c1 */
[--C-:B------:R-:W-:Y:S01]  /*83d0*/  FFMA.FTZ R12, R12, UR6, -R193.reuse ;  /* 0x000000060c0c7c23 */ /* 0x100fe200080108c1 */
[----:B------:R-:W-:-:S01]  /*83e0*/  FFMA.FTZ R15, R15, UR6, -R193 ;  /* 0x000000060f0f7c23 */ /* 0x000fc200080108c1 */
[--C-:B------:R-:W-:Y:S01]  /*83f0*/  FFMA.FTZ R20, R20, UR6, -R193.reuse ;  /* 0x0000000614147c23 */ /* 0x100fe200080108c1 */
[----:B------:R-:W-:-:S01]  /*8400*/  FFMA.FTZ R185, R185, UR6, -R193 ;  /* 0x00000006b9b97c23 */ /* 0x000fc200080108c1 */
[----:B------:R-:W-:Y:S01]  /*8410*/  MUFU.EX2 R7, R7 ;  /* 0x0000000700077308 */ /* 0x000fe20000000800 */
[----:B------:R-:W-:-:S01]  /*8420*/  FFMA.FTZ R186, R186, UR6, -R193 ;  /* 0x00000006baba7c23 */ /* 0x000fc200080108c1 */
[--C-:B------:R-:W-:Y:S01]  /*8430*/  FFMA.FTZ R189, R189, UR6, -R193.reuse ;  /* 0x00000006bdbd7c23 */ /* 0x100fe200080108c1 */
[----:B------:R-:W-:-:S01]  /*8440*/  FFMA.FTZ R190, R190, UR6, -R193 ;  /* 0x00000006bebe7c23 */ /* 0x000fc200080108c1 */
[--C-:B------:R-:W-:Y:S01]  /*8450*/  FFMA.FTZ R170, R170, UR6, -R193.reuse ;  /* 0x00000006aaaa7c23 */ /* 0x100fe200080108c1 */
[----:B------:R-:W-:-:S01]  /*8460*/  FFMA.FTZ R171, R171, UR6, -R193 ;  /* 0x00000006abab7c23 */ /* 0x000fc200080108c1 */
[--C-:B------:R-:W-:Y:S01]  /*8470*/  FFMA.FTZ R174, R174, UR6, -R193.reuse ;  /* 0x00000006aeae7c23 */ /* 0x100fe200080108c1 */
[----:B------:R-:W-:-:S01]  /*8480*/  FFMA.FTZ R175, R175, UR6, -R193 ;  /* 0x00000006afaf7c23 */ /* 0x000fc200080108c1 */
[----:B------:R-:W1:Y:S01]  /*8490*/  MUFU.EX2 R11, R11 ;  /* 0x0000000b000b7308 */ /* 0x000e620000000800 */
[----:B------:R-:W-:-:S01]  /*84a0*/  FFMA.FTZ R178, R178, UR6, -R193 ;  /* 0x00000006b2b27c23 */ /* 0x000fc200080108c1 */
[--C-:B------:R-:W-:Y:S01]  /*84b0*/  FFMA.FTZ R179, R179, UR6, -R193.reuse ;  /* 0x00000006b3b37c23 */ /* 0x100fe200080108c1 */
        /* <DEDUP_REMOVED lines=14> */
[----:B------:R-:W-:-:S01]  /*85a0*/  FFMA.FTZ R142, R142, UR6, -R193 ;  /* 0x000000068e8e7c23 */ /* 0x000fc200080108c1 */
[--C-:B------:R-:W-:Y:S01]  /*85b0*/  FFMA.FTZ R143, R143, UR6, -R193.reuse ;  /* 0x000000068f8f7c23 */ /* 0x100fe200080108c1 */
[----:B------:R-:W-:-:S01]  /*85c0*/  FFMA.FTZ R146, R146, UR6, -R193 ;  /* 0x0000000692927c23 */ /* 0x000fc200080108c1 */
[--C-:B------:R-:W-:Y:S01]  /*85d0*/  FFMA.FTZ R147, R147, UR6, -R193.reuse ;  /* 0x0000000693937c23 */ /* 0x100fe200080108c1 */
[----:B------:R-:W-:-:S01]  /*85e0*/  FFMA.FTZ R150, R150, UR6, -R193 ;  /* 0x0000000696967c23 */ /* 0x000fc200080108c1 */
[--C-:B------:R-:W-:Y:S01]  /*85f0*/  FFMA.FTZ R151, R151, UR6, -R193.reuse ;  /* 0x0000000697977c23 */ /* 0x100fe200080108c1 */
[----:B------:R-:W-:-:S01]  /*8600*/  FFMA.FTZ R122, R122, UR6, -R193 ;  /* 0x000000067a7a7c23 */ /* 0x000fc200080108c1 */
[----:B------:R-:W3:Y:S01]  /*8610*/  MUFU.EX2 R10, R10 ;  /* 0x0000000a000a7308 */ /* 0x000ee20000000800 */
[----:B--2---:R-:W-:-:S02]  /*8620*/  IMAD.U32 R194, RZ, RZ, UR53 ;  /* 0x00000035ffc27e24 */ /* 0x004fc4000f8e00ff */
[--C-:B------:R-:W-:Y:S01]  /*8630*/  FFMA.FTZ R123, R123, UR6, -R193.reuse ;  /* 0x000000067b7b7c23 */ /* 0x100fe200080108c1 */
[----:B------:R-:W-:-:S01]  /*8640*/  FFMA.FTZ R126, R126, UR6, -R193 ;  /* 0x000000067e7e7c23 */ /* 0x000fc200080108c1 */
[--C-:B------:R-:W-:Y:S01]  /*8650*/  FFMA.FTZ R127, R127, UR6, -R193.reuse ;  /* 0x000000067f7f7c23 */ /* 0x100fe200080108c1 */
[----:B------:R-:W-:Y:S02]  /*8660*/  @!P1 IMAD R194, R194, 0x8, R2 ;  /* 0x00000008c2c29824 */ /* 0x000fe400078e0202 */
[--C-:B------:R-:W-:Y:S01]  /*8670*/  FFMA.FTZ R130, R130, UR6, -R193.reuse ;  /* 0x0000000682827c23 */ /* 0x100fe200080108c1 */
[----:B------:R-:W-:-:S01]  /*8680*/  FFMA.FTZ R131, R131, UR6, -R193 ;  /* 0x0000000683837c23 */ /* 0x000fc200080108c1 */
[----:B------:R-:W-:Y:S01]  /*8690*/  MUFU.EX2 R12, R12 ;  /* 0x0000000c000c7308 */ /* 0x000fe20000000800 */
[----:B------:R-:W-:Y:S02]  /*86a0*/  @!P1 VIADD R194, R194, 0x33440 ;  /* 0x00033440c2c29836 */ /* 0x000fe40000000000 */
[--C-:B------:R-:W-:Y:S01]  /*86b0*/  FFMA.FTZ R134, R134, UR6, -R193.reuse ;  /* 0x0000000686867c23 */ /* 0x100fe200080108c1 */
[----:B------:R-:W-:-:S01]  /*86c0*/  FFMA.FTZ R135, R135, UR6, -R193 ;  /* 0x0000000687877c23 */ /* 0x000fc200080108c1 */
[----:B0-----:R-:W-:Y:S01]  /*86d0*/  FFMA.FTZ R5, R8, R5, R9 ;  /* 0x0000000508057223 */ /* 0x001fe20000010009 */
[----:B-1----:R-:W-:-:S01]  /*86e0*/  FFMA.FTZ R193, R7, R6, R11 ;  /* 0x0000000607c17223 */ /* 0x002fc2000001000b */
[----:B------:R-:W-:Y:S01]  /*86f0*/  @!P1 PRMT R194, RZ, 0x654, R194 ;  /* 0x00000654ffc29816 */ /* 0x000fe200000000c2 */
[----:B------:R-:W0:Y:S01]  /*8700*/  MUFU.EX2 R13, R13 ;  /* 0x0000000d000d7308 */ /* 0x000e220000000800 */
[----:B---3--:R-:W-:-:S07]  /*8710*/  FADD.FTZ R6, R10, R5 ;  /* 0x000000050a067221 */ /* 0x008fce0000010000 */
[----:B------:R-:W-:Y:S08]  /*8720*/  MUFU.EX2 R15, R15 ;  /* 0x0000000f000f7308 */ /* 0x000ff00000000800 */
[----:B------:R-:W1:Y:S01]  /*8730*/  MUFU.EX2 R14, R14 ;  /* 0x0000000e000e7308 */ /* 0x000e620000000800 */
[----:B0-----:R-:W-:-:S07]  /*8740*/  FADD.FTZ R5, R13, R6 ;  /* 0x000000060d057221 */ /* 0x001fce0000010000 */
[----:B------:R-:W-:Y:S08]  /*8750*/  MUFU.EX2 R20, R20 ;  /* 0x0000001400147308 */ /* 0x000ff00000000800 */
[----:B------:R-:W0:Y:S01]  /*8760*/  MUFU.EX2 R21, R21 ;  /* 0x0000001500157308 */ /* 0x000e220000000800 */
[----:B-1----:R-:W-:-:S07]  /*8770*/  FADD.FTZ R6, R14, R5 ;  /* 0x000000050e067221 */ /* 0x002fce0000010000 */
        /* <DEDUP_REMOVED lines=11> */
[----:B-1----:R-:W-:-:S01]  /*8830*/  FADD.FTZ R5, R188, R5 ;  /* 0x00000005bc057221 */ /* 0x002fc20000010000 */
[----:B------:R-:W-:-:S02]  /*8840*/  WARPGROUP.DEPBAR.LE gsb0, 0x0 ;  /* 0x00008000000079c5 */ /* 0x000fc40000010000 */
[----:B------:R1:W-:Y:S06]  /*8850*/  BAR.ARV R195, 0x100 ;  /* 0x000400c30000751d */ /* 0x0003ec0000002000 */
[----:B------:R2:W-:Y:S01]  /*8860*/  @!P1 SYNCS.ARRIVE.TRANS64.RED.A1T0 RZ, [R194+URZ], RZ ;  /* 0x000000ffc2ff99a7 */ /* 0x0005e2000810043f */
[----:B------:R-:W-:Y:S01]  /*8870*/  MUFU.EX2 R170, R170 ;  /* 0x000000aa00aa7308 */ /* 0x000fe20000000800 */
[----:B0-----:R-:W-:-:S01]  /*8880*/  FADD.FTZ R6, R168, R5 ;  /* 0x00000005a8067221 */ /* 0x001fc20000010000 */
[----:B--2---:R-:W-:-:S06]  /*8890*/  FADD.FTZ R194, R12, R193 ;  /* 0x000000c10cc27221 */ /* 0x004fcc0000010000 */
[----:B------:R-:W0:Y:S01]  /*88a0*/  MUFU.EX2 R169, R169 ;  /* 0x000000a900a97308 */ /* 0x000e220000000800 */
[----:B------:R-:W-:-:S04]  /*88b0*/  FADD.FTZ R193, R15, R194 ;  /* 0x000000c20fc17221 */ /* 0x000fc80000010000 */
[----:B------:R-:W-:-:S03]  /*88c0*/  FADD.FTZ R194, R20, R193 ;  /* 0x000000c114c27221 */ /* 0x000fc60000010000 */
[----:B------:R-:W2:Y:S01]  /*88d0*/  MUFU.EX2 R171, R171 ;  /* 0x000000ab00ab7308 */ /* 0x000ea20000000800 */
[----:B------:R-:W-:-:S04]  /*88e0*/  FADD.FTZ R193, R185, R194 ;  /* 0x000000c2b9c17221 */ /* 0x000fc80000010000 */
[----:B------:R-:W-:-:S03]  /*88f0*/  FADD.FTZ R194, R186, R193 ;  /* 0x000000c1bac27221 */ /* 0x000fc60000010000 */
[----:B------:R-:W3:Y:S01]  /*8900*/  MUFU.EX2 R172, R172 ;  /* 0x000000ac00ac7308 */ /* 0x000ee20000000800 */
[----:B0-----:R-:W-:-:S01]  /*8910*/  FADD.FTZ R5, R169, R6 ;  /* 0x00000006a9057221 */ /* 0x001fc20000010000 */
[----:B------:R-:W-:-:S04]  /*8920*/  FADD.FTZ R193, R189, R194 ;  /* 0x000000c2bdc17221 */ /* 0x000fc80000010000 */
[----:B------:R-:W-:Y:S02]  /*8930*/  FADD.FTZ R193, R190, R193 ;  /* 0x000000c1bec17221 */ /* 0x000fe40000010000 */
[----:B------:R-:W0:Y:S02]  /*8940*/  MUFU.EX2 R174, R174 ;  /* 0x000000ae00ae7308 */ /* 0x000e240000000800 */
[----:B------:R-:W-:-:S04]  /*8950*/  FADD.FTZ R194, R170, R193 ;  /* 0x000000c1aac27221 */ /* 0x000fc80000010000 */
[----:B--2---:R-:W-:Y:S02]  /*8960*/  FADD.FTZ R193, R171, R194 ;  /* 0x000000c2abc17221 */ /* 0x004fe40000010000 */
        /* <DEDUP_REMOVED lines=109> */
[----:B---3--:R-:W-:-:S04]  /*9040*/  FADD.FTZ R6, R129, R6 ;  /* 0x0000000681067221 */ /* 0x008fc80000010000 */
[----:B------:R-:W-:-:S03]  /*9050*/  FADD.FTZ R193, R133, R6 ;  /* 0x0000000685c17221 */ /* 0x000fc60000010000 */
[----:B------:R-:W3:Y:S01]  /*9060*/  MUFU.EX2 R135, R135 ;  /* 0x0000008700877308 */ /* 0x000ee20000000800 */
[----:B0-----:R-:W-:-:S04]  /*9070*/  FADD.FTZ R5, R131, R194 ;  /* 0x000000c283057221 */ /* 0x001fc80000010000 */
[----:B--2---:R-:W-:Y:S01]  /*9080*/  FADD.FTZ R6, R134, R5 ;  /* 0x0000000586067221 */ /* 0x004fe20000010000 */
[----:B------:R-:W-:-:S03]  /*9090*/  FADD.FTZ R5, R132, R193 ;  /* 0x000000c184057221 */ /* 0x000fc60000010000 */
[----:B---3--:R-:W-:Y:S01]  /*90a0*/  FADD.FTZ R6, R135, R6 ;  /* 0x0000000687067221 */ /* 0x008fe20000010000 */
[----:B-1----:R-:W-:Y:S06]  /*90b0*/  @!P0 BRA `(.L_x_156) ;  /* 0x0000000000048947 */ /* 0x002fec0003800000 */
[----:B------:R-:W-:Y:S01]  /*90c0*/  BPT.TRAP 0x1 ;  /* 0x000000040000795c */ /* 0x000fe20000300000 */
.L_x_156:
[----:B------:R-:W-:Y:S01]  /*90d0*/  F2FP.SATFINITE.E4M3.F32.PACK_AB_MERGE_C R13, R14, R13, RZ ;  /* 0x0000000d0e0d723e */ /* 0x000fe200048070ff */
[----:B------:R-:W-:Y:S01]  /*90e0*/  UISETP.GT.AND UP0, UPT, UR49, UR41, UPT ;  /* 0x000000293100728c */ /* 0x000fe2000bf04270 */
[----:B------:R-:W-:Y:S01]  /*90f0*/  F2FP.SATFINITE.E4M3.F32.PACK_AB_MERGE_C R15, R20, R15, RZ ;  /* 0x0000000f140f723e */ /* 0x000fe200048070ff */
[----:B------:R-:W-:Y:S01]  /*9100*/  UIADD3 UR49, UR49, -0x1, URZ ;  /* 0xffffffff31317890 */ /* 0x000fe2000fffe03f */
[----:B------:R-:W-:Y:S01]  /*9110*/  F2FP.SATFINITE.E4M3.F32.PACK_AB_MERGE_C R200, R10, R9, R13 ;  /* 0x000000090ac8723e */ /* 0x000fe2000480700d */
[----:B------:R-:W-:Y:S01]  /*9120*/  IMAD.U32 R9, RZ, RZ, UR54 ;  /* 0x00000036ff097e24 */ /* 0x000fe2000f8e00ff */
[----:B------:R-:W-:Y:S01]  /*9130*/  F2FP.SATFINITE.E4M3.F32.PACK_AB_MERGE_C R187, R188, R187, RZ ;  /* 0x000000bbbcbb723e */ /* 0x000fe200048070ff */
[----:B------:R-:W-:Y:S01]  /*9140*/  UMOV UR55, UR45 ;  /* 0x0000002d00377c82 */ /* 0x000fe20008000000 */
[----:B------:R-:W-:Y:S01]  /*9150*/  PLOP3.LUT P1, PT, PT, PT, UP0, 0x80, 0x0 ;  /* 0x000000000000781c */ /* 0x000fe20003f2f008 */
[----:B------:R-:W-:Y:S01]  /*9160*/  IMAD R10, R9, 0x8, R2 ;  /* 0x00000008090a7824 */ /* 0x000fe200078e0202 */
[----:B------:R-:W-:Y:S01]  /*9170*/  F2FP.SATFINITE.E4M3.F32.PACK_AB_MERGE_C R189, R190, R189, RZ ;  /* 0x000000bdbebd723e */ /* 0x000fe200048070ff */
[----:B------:R-:W-:Y:S01]  /*9180*/  UMOV UR54, UR53 ;  /* 0x0000003500367c82 */ /* 0x000fe20008000000 */
[----:B------:R-:W-:Y:S01]  /*9190*/  F2FP.SATFINITE.E4M3.F32.PACK_AB_MERGE_C R172, R173, R172, RZ ;  /* 0x000000acadac723e */ /* 0x000fe200048070ff */
[----:B------:R-:W-:Y:S01]  /*91a0*/  VIADD R10, R10, 0x33460 ;  /* 0x000334600a0a7836 */ /* 0x000fe20000000000 */
[----:B------:R-:W-:Y:S01]  /*91b0*/  F2FP.SATFINITE.E4M3.F32.PACK_AB_MERGE_C R174, R175, R174, RZ ;  /* 0x000000aeafae723e */ /* 0x000fe200048070ff */
[----:B------:R-:W-:Y:S01]  /*91c0*/  FMUL.FTZ R24, R24, R8 ;  /* 0x0000000818187220 */ /* 0x000fe20000410000 */
[----:B------:R-:W-:Y:S01]  /*91d0*/  F2FP.SATFINITE.E4M3.F32.PACK_AB_MERGE_C R180, R181, R180, RZ ;  /* 0x000000b4b5b4723e */ /* 0x000fe200048070ff */
[-C--:B------:R-:W-:Y:S01]  /*91e0*/  FMUL.FTZ R25, R25, R8.reuse ;  /* 0x0000000819197220 */ /* 0x080fe20000410000 */
[----:B------:R-:W-:Y:S01]  /*91f0*/  PRMT R10, R3, 0x654, R10 ;  /* 0x00000654030a7816 */ /* 0x000fe2000000000a */
[----:B------:R-:W-:Y:S01]  /*9200*/  FMUL.FTZ R28, R28, R8 ;  /* 0x000000081c1c7220 */ /* 0x000fe20000410000 */
[----:B------:R-:W-:Y:S01]  /*9210*/  F2FP.SATFINITE.E4M3.F32.PACK_AB_MERGE_C R182, R183, R182, RZ ;  /* 0x000000b6b7b6723e */ /* 0x000fe200048070ff */
[----:B------:R-:W-:Y:S01]  /*9220*/  FMUL.FTZ R29, R29, R8 ;  /* 0x000000081d1d7220 */ /* 0x000fe20000410000 */
[----:B------:R-:W-:Y:S01]  /*9230*/  F2FP.SATFINITE.E4M3.F32.PACK_AB_MERGE_C R156, R157, R156, RZ ;  /* 0x0000009c9d9c723e */ /* 0x000fe200048070ff */
[----:B------:R0:W-:Y:S01]  /*9240*/  SYNCS.ARRIVE.TRANS64.RED.A1T0 RZ, [R10+URZ], RZ ;  /* 0x000000ff0aff79a7 */ /* 0x0001e2000810043f */
[----:B------:R-:W-:Y:S01]  /*9250*/  F2FP.SATFINITE.E4M3.F32.PACK_AB_MERGE_C R158, R159, R158, RZ ;  /* 0x0000009e9f9e723e */ /* 0x000fe200048070ff */
[----:B------:R-:W-:Y:S01]  /*9260*/  FMUL.FTZ R32, R32, R8 ;  /* 0x0000000820207220 */ /* 0x000fe20000410000 */
        /* <DEDUP_REMOVED lines=15> */
[-C--:B------:R-:W-:Y:S01]  /*9360*/  FMUL.FTZ R48, R48, R8.reuse ;  /* 0x0000000830307220 */ /* 0x080fe20000410000 */
[----:B------:R-:W-:Y:S01]  /*9370*/  F2FP.SATFINITE.E4M3.F32.PACK_AB_MERGE_C R132, R132, R133, RZ ;  /* 0x000000858484723e */ /* 0x000fe200048070ff */
[----:B------:R-:W-:Y:S01]  /*9380*/  FMUL.FTZ R49, R49, R8 ;  /* 0x0000000831317220 */ /* 0x000fe20000410000 */
[----:B------:R-:W-:Y:S01]  /*9390*/  F2FP.SATFINITE.E4M3.F32.PACK_AB_MERGE_C R134, R135, R134, RZ ;  /* 0x000000868786723e */ /* 0x000fe200048070ff */
        /* <DEDUP_REMOVED lines=102> */
[----:B------:R-:W-:Y:S01]  /*9a00*/  F2FP.SATFINITE.E4M3.F32.PACK_AB_MERGE_C R219, R131, R130, R134 ;  /* 0x0000008283db723e */ /* 0x000fe20004807086 */
[----:B0-----:R-:W-:Y:S06]  /*9a10*/  @P1 BRA `(.L_x_157) ;  /* 0xffffffc4009c1947 */ /* 0x001fec000383ffff */
[----:B------:R-:W-:-:S05]  /*9a20*/  UMOV UR52, UR53 ;  /* 0x0000003500347c82 */ /* 0x000fca0008000000 */
.L_x_147:
[----:B------:R-:W-:Y:S06]  /*9a30*/  BAR.ARV 0x8, 0x180 ;  /* 0x0206000000007b1d */ /* 0x000fec0000002000 */
[----:B------:R-:W-:Y:S05]  /*9a40*/  @!P0 BRA `(.L_x_158) ;  /* 0x0000000000048947 */ /* 0x000fea0003800000 */
[----:B------:R-:W-:Y:S01]  /*9a50*/  BPT.TRAP 0x1 ;  /* 0x000000040000795c */ /* 0x000fe20000300000 */
.L_x_158:
[----:B------:R-:W-:Y:S02]  /*9a60*/  IMAD.U32 R0, RZ, RZ, UR45 ;  /* 0x0000002dff007e24 */ /* 0x000fe4000f8e00ff */
[----:B------:R-:W-:-:S03]  /*9a70*/  IMAD.U32 R15, RZ, RZ, UR52 ;  /* 0x00000034ff0f7e24 */ /* 0x000fc6000f8e00ff */
[----:B------:R-:W-:Y:S01]  /*9a80*/  SHF.L.U32 R0, R0, 0x1f, RZ ;  /* 0x0000001f00007819 */ /* 0x000fe200000006ff */
[----:B------:R-:W-:-:S04]  /*9a90*/  IMAD R15, R15, 0x8, R2 ;  /* 0x000000080f0f7824 */ /* 0x000fc800078e0202 */
[----:B------:R0:W1:Y:S01]  /*9aa0*/  SYNCS.PHASECHK.TRANS64.TRYWAIT P1, [R15+URZ+0x33450], R0 ;  /* 0x033450000f0075a7 */ /* 0x000062000802017f */
[----:B------:R-:W-:Y:S05]  /*9ab0*/  @!P0 BRA `(.L_x_159) ;  /* 0x0000000000048947 */ /* 0x000fea0003800000 */
[----:B------:R-:W-:Y:S01]  /*9ac0*/  BPT.TRAP 0x1 ;  /* 0x000000040000795c */ /* 0x000fe20000300000 */
.L_x_159:
[----:B------:R-:W-:Y:S02]  /*9ad0*/  VIADD R2, R2, 0x200 ;  /* 0x0000020002027836 */ /* 0x000fe40000000000 */
[----:B------:R-:W-:-:S03]  /*9ae0*/  IMAD.U32 R9, RZ, RZ, UR52 ;  /* 0x00000034ff097e24 */ /* 0x000fc6000f8e00ff */
[----:B------:R-:W-:-:S04]  /*9af0*/  SHF.R.U32.HI R2, RZ, 0x4, R2 ;  /* 0x00000004ff027819 */ /* 0x000fc80000011602 */
[----:B------:R-:W-:-:S04]  /*9b00*/  LOP3.LUT R2, R2, 0x3fff, RZ, 0xc0, !PT ;  /* 0x00003fff02027812 */ /* 0x000fc800078ec0ff */
[----:B------:R-:W-:Y:S01]  /*9b10*/  LOP3.LUT R2, R2, 0x10000, RZ, 0xfc, !PT ;  /* 0x0001000002027812 */ /* 0x000fe200078efcff */
[----:B-1----:R-:W-:Y:S06]  /*9b20*/  @P1 BRA `(.L_x_160) ;  /* 0x0000000000081947 */ /* 0x002fec0003800000 */
[----:B------:R-:W1:Y:S02]  /*9b30*/  SYNCS.PHASECHK.TRANS64.TRYWAIT P1, [R15+URZ+0x33450], R0 ;  /* 0x033450000f0075a7 */ /* 0x000e64000802017f */
[----:B-1----:R-:W-:Y:S05]  /*9b40*/  @!P1 BRA `(.L_x_161) ;  /* 0x000000bc00009947 */ /* 0x002fea0003800000 */
.L_x_160:
[----:B------:R-:W-:Y:S01]  /*9b50*/  IMAD R8, R9, 0x780, R2 ;  /* 0x0000078009087824 */ /* 0x000fe200078e0202 */
[----:B------:R-:W-:Y:S05]  /*9b60*/  WARPSYNC.ALL ;  /* 0x0000000000007948 */ /* 0x000fea0003800000 */
[----:B------:R-:W-:Y:S01]  /*9b70*/  IMAD.MOV.U32 R9, RZ, RZ, -0x3ffffff0 ;  /* 0xc0000010ff097424 */ /* 0x000fe200078e00ff */
[C---:B------:R-:W-:Y:S01]  /*9b80*/  R2UR UR10, R8.reuse ;  /* 0x00000000080a72ca */ /* 0x040fe200000e0000 */
[----:B------:R-:W-:Y:S01]  /*9b90*/  WARPGROUP.ARRIVE ;  /* 0x00000000000079c5 */ /* 0x000fe20000000000 */
[----:B------:R-:W-:Y:S01]  /*9ba0*/  VIADD R10, R8, 0x180 ;  /* 0x00000180080a7836 */ /* 0x000fe20000000000 */
[----:B------:R-:W-:Y:S01]  /*9bb0*/  ULDC.64 UR4, c[0x0][0x9a0] ;  /* 0x0002680000047ab9 */ /* 0x000fe20000000a00 */
[----:B------:R-:W-:Y:S01]  /*9bc0*/  R2UR UR11, R9 ;  /* 0x00000000090b72ca */ /* 0x000fe200000e0000 */
[----:B------:R-:W-:Y:S01]  /*9bd0*/  IMAD.MOV.U32 R11, RZ, RZ, -0x3ffffff0 ;  /* 0xc0000010ff0b7424 */ /* 0x000fe200078e00ff */
[----:B------:R-:W-:Y:S01]  /*9be0*/  ISETP.NE.U32.AND P1, PT, RZ, UR4, PT ;  /* 0x00000004ff007c0c */ /* 0x000fe2000bf25070 */
[----:B------:R-:W-:-:S03]  /*9bf0*/  IMAD.MOV.U32 R131, RZ, RZ, 0x3f800000 ;  /* 0x3f800000ff837424 */ /* 0x000fc600078e00ff */
[----:B------:R-:W-:-:S07]  /*9c00*/  ISETP.NE.AND.EX P1, PT, RZ, UR5, PT, P1 ;  /* 0x00000005ff007c0c */ /* 0x000fce000bf25310 */
[----:B------:R-:W-:Y:S01]  /*9c10*/  QGMMA.64x192x32.F32.E4M3.E4M3 R24, R200, gdesc[UR8], R24, gsb0 ;  /* 0x02e00008c8187df3 */ /* 0x000fe20008000818 */
[----:B------:R-:W-:Y:S01]  /*9c20*/  R2UR UR10, R10 ;  /* 0x000000000a0a72ca */ /* 0x000fe200000e0000 */
[----:B------:R-:W-:Y:S01]  /*9c30*/  VIADD R10, R8, 0x300 ;  /* 0x00000300080a7836 */ /* 0x000fe20000000000 */
[----:B------:R-:W-:Y:S01]  /*9c40*/  R2UR UR11, R11 ;  /* 0x000000000b0b72ca */ /* 0x000fe200000e0000 */
[----:B------:R-:W-:Y:S02]  /*9c50*/  IMAD.MOV.U32 R11, RZ, RZ, -0x3ffffff0 ;  /* 0xc0000010ff0b7424 */ /* 0x000fe400078e00ff */
[----:B------:R-:W2:Y:S01]  /*9c60*/  @P1 LDC.64 R12, c[0x0][0x9d0] ;  /* 0x00027400ff0c1b82 */ /* 0x000ea20000000a00 */
[----:B------:R-:W-:Y:S02]  /*9c70*/  WARPGROUP.DEPBAR.LE gsb0, 0x0 ;  /* 0x00008000000079c5 */ /* 0x000fe40000010000 */
[----:B------:R-:W-:-:S11]  /*9c80*/  WARPGROUP.ARRIVE ;  /* 0x00000000000079c5 */ /* 0x000fd60000000000 */
[----:B------:R-:W-:Y:S01]  /*9c90*/  QGMMA.64x192x32.F32.E4M3.E4M3 R24, R204, gdesc[UR8], R24, gsb0 ;  /* 0x02e00008cc187df3 */ /* 0x000fe20008000818 */
[----:B------:R-:W-:Y:S02]  /*9ca0*/  R2UR UR10, R10 ;  /* 0x000000000a0a72ca */ /* 0x000fe400000e0000 */
[----:B------:R-:W-:Y:S02]  /*9cb0*/  R2UR UR11, R11 ;  /* 0x000000000b0b72ca */ /* 0x000fe400000e0000 */
[----:B------:R-:W0:Y:S02]  /*9cc0*/  @P1 LDC.64 R10, c[0x0][0x9c8] ;  /* 0x00027200ff0a1b82 */ /* 0x000e240000000a00 */
[----:B01----:R-:W-:-:S04]  /*9cd0*/  @P1 IMAD R0, R10, UR37, RZ ;  /* 0x000000250a001c24 */ /* 0x003fc8000f8e02ff */
[----:B------:R-:W-:Y:S02]  /*9ce0*/  @P1 IMAD R7, R11, UR36, R0 ;  /* 0x000000240b071c24 */ /* 0x000fe4000f8e0200 */
[----:B------:R-:W-:-:S04]  /*9cf0*/  @P1 IMAD.WIDE.U32 R10, R10, UR36, RZ ;  /* 0x000000240a0a1c25 */ /* 0x000fc8000f8e00ff */
[----:B------:R-:W-:Y:S02]  /*9d00*/  @P1 IMAD.IADD R11, R11, 0x1, R7 ;  /* 0x000000010b0b1824 */ /* 0x000fe400078e0207 */
[----:B--2---:R-:W-:-:S04]  /*9d10*/  @P1 IMAD.WIDE.U32 R10, R12, UR39, R10 ;  /* 0x000000270c0a1c25 */ /* 0x004fc8000f8e000a */
[----:B------:R-:W-:Y:S01]  /*9d20*/  @P1 IMAD R7, R13, UR39, R11 ;  /* 0x000000270d071c24 */ /* 0x000fe2000f8e020b */
[----:B------:R-:W-:-:S04]  /*9d30*/  @P1 LEA R12, P2, R10, UR4, 0x2 ;  /* 0x000000040a0c1c11 */ /* 0x000fc8000f8410ff */
[----:B------:R-:W-:-:S05]  /*9d40*/  @P1 LEA.HI.X R13, R10, UR5, R7, 0x2, P2 ;  /* 0x000000050a0d1c11 */ /* 0x000fca00090f1407 */
[----:B------:R0:W2:Y:S01]  /*9d50*/  @P1 LDG.E R131, desc[UR50][R12.64] ;  /* 0x000000320c831981 */ /* 0x0000a2000c1e1900 */
[----:B------:R-:W-:Y:S02]  /*9d60*/  VIADD R10, R8, 0x480 ;  /* 0x00000480080a7836 */ /* 0x000fe40000000000 */
[----:B------:R-:W-:Y:S01]  /*9d70*/  IMAD.MOV.U32 R11, RZ, RZ, -0x3ffffff0 ;  /* 0xc0000010ff0b7424 */ /* 0x000fe200078e00ff */
[----:B------:R-:W-:Y:S02]  /*9d80*/  WARPGROUP.DEPBAR.LE gsb0, 0x0 ;  /* 0x00008000000079c5 */ /* 0x000fe40000010000 */
[----:B------:R-:W-:-:S06]  /*9d90*/  WARPGROUP.ARRIVE ;  /* 0x00000000000079c5 */ /* 0x000fcc0000000000 */
[----:B------:R-:W-:Y:S01]  /*9da0*/  QGMMA.64x192x32.F32.E4M3.E4M3 R24, R208, gdesc[UR8], R24, gsb0 ;  /* 0x02e00008d0187df3 */ /* 0x000fe20008000818 */
[----:B------:R-:W-:Y:S02]  /*9db0*/  R2UR UR10, R10 ;  /* 0x000000000a0a72ca */ /* 0x000fe400000e0000 */
[----:B------:R-:W-:Y:S01]  /*9dc0*/  R2UR UR11, R11 ;  /* 0x000000000b0b72ca */ /* 0x000fe200000e0000 */
[----:B------:R-:W-:Y:S02]  /*9dd0*/  VIADD R8, R8, 0x600 ;  /* 0x0000060008087836 */ /* 0x000fe40000000000 */
[----:B------:R-:W-:Y:S01]  /*9de0*/  IMAD.MOV.U32 R9, RZ, RZ, -0x3ffffff0 ;  /* 0xc0000010ff097424 */ /* 0x000fe200078e00ff */
[----:B------:R-:W1:Y:S01]  /*9df0*/  SHFL.BFLY PT, R0, R5, 0x2, 0x1f ;  /* 0x0c401f0005007f89 */ /* 0x000e6200000e0000 */
[----:B------:R-:W-:Y:S02]  /*9e00*/  WARPGROUP.DEPBAR.LE gsb0, 0x0 ;  /* 0x00008000000079c5 */ /* 0x000fe40000010000 */
[----:B------:R-:W-:-:S10]  /*9e10*/  WARPGROUP.ARRIVE ;  /* 0x00000000000079c5 */ /* 0x000fd40000000000 */
[----:B------:R-:W-:Y:S01]  /*9e20*/  QGMMA.64x192x32.F32.E4M3.E4M3 R24, R212, gdesc[UR8], R24, gsb0 ;  /* 0x02e00008d4187df3 */ /* 0x000fe20008000818 */
[----:B------:R-:W-:Y:S02]  /*9e30*/  R2UR UR10, R8 ;  /* 0x00000000080a72ca */ /* 0x000fe400000e0000 */
[----:B------:R-:W-:Y:S02]  /*9e40*/  R2UR UR11, R9 ;  /* 0x00000000090b72ca */ /* 0x000fe400000e0000 */
[----:B------:R-:W3:Y:S01]  /*9e50*/  SHFL.BFLY PT, R9, R6, 0x2, 0x1f ;  /* 0x0c401f0006097f89 */ /* 0x000ee200000e0000 */
[----:B-1----:R-:W-:-:S05]  /*9e60*/  FADD.FTZ R0, R0, R5 ;  /* 0x0000000500007221 */ /* 0x002fca0000010000 */
[----:B------:R-:W1:Y:S01]  /*9e70*/  SHFL.BFLY PT, R7, R0, 0x1, 0x1f ;  /* 0x0c201f0000077f89 */ /* 0x000e6200000e0000 */
[----:B---3--:R-:W-:-:S05]  /*9e80*/  FADD.FTZ R9, R9, R6 ;  /* 0x0000000609097221 */ /* 0x008fca0000010000 */
[----:B------:R-:W3:Y:S01]  /*9e90*/  SHFL.BFLY PT, R2, R9, 0x1, 0x1f ;  /* 0x0c201f0009027f89 */ /* 0x000ee200000e0000 */
[----:B-1----:R-:W-:-:S05]  /*9ea0*/  FADD.FTZ R10, R0, R7 ;  /* 0x00000007000a7221 */ /* 0x002fca0000010000 */
[C---:B------:R-:W-:Y:S01]  /*9eb0*/  FSETP.NE.FTZ.AND P1, PT, R10.reuse, RZ, PT ;  /* 0x000000ff0a00720b */ /* 0x040fe20003f35000 */
[----:B0-----:R-:W-:Y:S01]  /*9ec0*/  FMUL.FTZ R12, R10, 0.00390625 ;  /* 0x3b8000000a0c7820 */ /* 0x001fe20000410000 */
[----:B------:R-:W-:-:S04]  /*9ed0*/  IMAD.MOV.U32 R4, RZ, RZ, RZ ;  /* 0x000000ffff047224 */ /* 0x000fc800078e00ff */
[----:B------:R-:W-:Y:S01]  /*9ee0*/  FSETP.NE.FTZ.AND P2, PT, R12, RZ, PT ;  /* 0x000000ff0c00720b */ /* 0x000fe20003f55000 */
[----:B---3--:R-:W-:-:S04]  /*9ef0*/  FADD.FTZ R11, R9, R2 ;  /* 0x00000002090b7221 */ /* 0x008fc80000010000 */
[----:B------:R-:W-:Y:S02]  /*9f00*/  FMUL.FTZ R7, R11, 0.00390625 ;  /* 0x3b8000000b077820 */ /* 0x000fe40000410000 */
[----:B------:R-:W-:Y:S03]  /*9f10*/  @P1 MUFU.RCP R4, R10 ;  /* 0x0000000a00041308 */ /* 0x000fe60000001000 */
[----:B------:R-:W-:Y:S02]  /*9f20*/  FSETP.NE.FTZ.AND P3, PT, R7, RZ, PT ;  /* 0x000000ff0700720b */ /* 0x000fe40003f75000 */
[----:B------:R-:W-:Y:S01]  /*9f30*/  FSETP.NE.FTZ.AND P1, PT, R11, RZ, PT ;  /* 0x000000ff0b00720b */ /* 0x000fe20003f35000 */
[----:B------:R-:W-:Y:S02]  /*9f40*/  IMAD.MOV.U32 R8, RZ, RZ, RZ ;  /* 0x000000ffff087224 */ /* 0x000fe400078e00ff */
[----:B------:R-:W0:Y:S08]  /*9f50*/  @P2 MUFU.LG2 R6, R12 ;  /* 0x0000000c00062308 */ /* 0x000e300000000c00 */
[----:B------:R-:W1:Y:S01]  /*9f60*/  @P3 MUFU.LG2 R7, R7 ;  /* 0x0000000700073308 */ /* 0x000e620000000c00 */
[----:B------:R-:W-:-:S02]  /*9f70*/  WARPGROUP.DEPBAR.LE gsb0, 0x0 ;  /* 0x00008000000079c5 */ /* 0x000fc40000010000 */
[----:B------:R-:W-:-:S06]  /*9f80*/  WARPGROUP.ARRIVE ;  /* 0x00000000000079c5 */ /* 0x000fcc0000000000 */
[----:B------:R-:W-:Y:S01]  /*9f90*/  QGMMA.64x192x32.F32.E4M3.E4M3 R24, R216, gdesc[UR8], R24, gsb0 ;  /* 0x02e00008d8187df3 */ /* 0x000fe20008000818 */
[----:B------:R-:W3:Y:S01]  /*9fa0*/  @P1 MUFU.RCP R8, R11 ;  /* 0x0000000b00081308 */ /* 0x000ee20000001000 */
[----:B------:R-:W-:Y:S02]  /*9fb0*/  IMAD.U32 R5, RZ, RZ, UR6 ;  /* 0x00000006ff057e24 */ /* 0x000fe4000f8e00ff */
[----:B------:R-:W-:Y:S02]  /*9fc0*/  IMAD.U32 R9, RZ, RZ, UR6 ;  /* 0x00000006ff097e24 */ /* 0x000fe4000f8e00ff */
[----:B0-----:R-:W-:Y:S01]  /*9fd0*/  @P2 FMUL.FTZ R6, R6, 0.69314718246459960938 ;  /* 0x3f31721806062820 */ /* 0x001fe20000410000 */
[----:B------:R-:W-:Y:S01]  /*9fe0*/  @P2 FMUL.FTZ R5, R5, 0.69314718246459960938 ;  /* 0x3f31721805052820 */ /* 0x000fe20000410000 */
[----:B-1----:R-:W-:Y:S01]  /*9ff0*/  @P3 FMUL.FTZ R10, R7, 0.69314718246459960938 ;  /* 0x3f317218070a3820 */ /* 0x002fe20000410000 */
[----:B------:R-:W-:Y:S01]  /*a000*/  @P3 FMUL.FTZ R9, R9, 0.69314718246459960938 ;  /* 0x3f31721809093820 */ /* 0x000fe20000410000 */
[----:B------:R-:W-:-:S02]  /*a010*/  IMAD.MOV.U32 R0, RZ, RZ, -0x800000 ;  /* 0xff800000ff007424 */ /* 0x000fc400078e00ff */
[----:B------:R-:W-:Y:S01]  /*a020*/  @P2 FFMA.FTZ R0, R5, R120, R6 ;  /* 0x0000007805002223 */ /* 0x000fe20000010006 */
[----:B------:R-:W-:Y:S02]  /*a030*/  IMAD.MOV.U32 R2, RZ, RZ, -0x800000 ;  /* 0xff800000ff027424 */ /* 0x000fe400078e00ff */
[----:B--2---:R-:W-:Y:S01]  /*a040*/  FMUL.FTZ R5, R4, R131 ;  /* 0x0000008304057220 */ /* 0x004fe20000410000 */
[----:B------:R-:W-:-:S01]  /*a050*/  @P3 FFMA.FTZ R2, R9, R121, R10 ;  /* 0x0000007909023223 */ /* 0x000fc2000001000a */
[----:B---3--:R-:W-:Y:S01]  /*a060*/  FMUL.FTZ R131, R8, R131 ;  /* 0x0000008308837220 */ /* 0x008fe20000410000 */
[----:B------:R-:W-:Y:S02]  /*a070*/  WARPGROUP.DEPBAR.LE gsb0, 0x0 ;  /* 0x00008000000079c5 */ /* 0x000fe40000010000 */
[----:B------:R-:W-:Y:S05]  /*a080*/  @!P0 BRA `(.L_x_162) ;  /* 0x0000000000048947 */ /* 0x000fea0003800000 */
[----:B------:R-:W-:Y:S01]  /*a090*/  BPT.TRAP 0x1 ;  /* 0x000000040000795c */ /* 0x000fe20000300000 */
.L_x_162:
[----:B------:R-:W-:Y:S01]  /*a0a0*/  VIADD R4, R15, 0x33460 ;  /* 0x000334600f047836 */ /* 0x000fe20000000000 */
[----:B------:R-:W-:Y:S01]  /*a0b0*/  UIADD3 UR52, UR52, 0x1, URZ ;  /* 0x0000000134347890 */ /* 0x000fe2000fffe03f */
[-C--:B------:R-:W-:Y:S01]  /*a0c0*/  FMUL.FTZ R124, R32, R5.reuse ;  /* 0x00000005207c7220 */ /* 0x080fe20000410000 */
[-C--:B------:R-:W-:Y:S01]  /*a0d0*/  FMUL.FTZ R32, R53, R5.reuse ;  /* 0x0000000535207220 */ /* 0x080fe20000410000 */
[-C--:B------:R-:W-:Y:S01]  /*a0e0*/  FMUL.FTZ R20, R72, R5.reuse ;  /* 0x0000000548147220 */ /* 0x080fe20000410000 */
[----:B------:R-:W-:Y:S01]  /*a0f0*/  PRMT R4, R3, 0x654, R4 ;  /* 0x0000065403047816 */ /* 0x000fe20000000004 */
[----:B------:R-:W-:Y:S01]  /*a100*/  UISETP.NE.AND UP0, UPT, UR52, 0x2, UPT ;  /* 0x000000023400788c */ /* 0x000fe2000bf05270 */
[-C--:B------:R-:W-:Y:S01]  /*a110*/  FMUL.FTZ R125, R29, R5.reuse ;  /* 0x000000051d7d7220 */ /* 0x080fe20000410000 */
[-C--:B------:R-:W-:Y:S01]  /*a120*/  FMUL.FTZ R121, R48, R5.reuse ;  /* 0x0000000530797220 */ /* 0x080fe20000410000 */
[----:B------:R0:W-:Y:S01]  /*a130*/  SYNCS.ARRIVE.TRANS64.RED.A1T0 RZ, [R4+URZ], RZ ;  /* 0x000000ff04ff79a7 */ /* 0x0001e2000810043f */
        /* <DEDUP_REMOVED lines=72> */
[----:B------:R-:W-:Y:S01]  /*a5c0*/  USEL UR4, URZ, 0x1, UP0 ;  /* 0x000000013f047887 */ /* 0x000fe20008000000 */
        /* <DEDUP_REMOVED lines=18> */
[----:B------:R-:W-:Y:S01]  /*a6f0*/  PLOP3.LUT P0, PT, PT, PT, PT, 0x8, 0x0 ;  /* 0x000000000000781c */ /* 0x000fe20003f0e170 */
[----:B------:R-:W-:Y:S01]  /*a700*/  FMUL.FTZ R131, R115, R131 ;  /* 0x0000008373837220 */ /* 0x000fe20000410000 */
[----:B------:R-:W-:-:S02]  /*a710*/  UIADD3 UR46, UR46, 0x1, URZ ;  /* 0x000000012e2e7890 */ /* 0x000fc4000fffe03f */
[----:B------:R-:W-:Y:S02]  /*a720*/  USEL UR52, UR52, URZ, UP0 ;  /* 0x0000003f34347287 */ /* 0x000fe40008000000 */
[----:B0-----:R-:W-:-:S12]  /*a730*/  ULOP3.LUT UR45, UR45, UR4, URZ, 0x3c, !UPT ;  /* 0x000000042d2d7292 */ /* 0x001fd8000f8e3c3f */
.L_x_140:
[----:B------:R-:W0:Y:S08]  /*a740*/  S2UR UR4, SR_CgaCtaId ;  /* 0x00000000000479c3 */ /* 0x000e300000008800 */
[----:B------:R-:W-:Y:S01]  /*a750*/  BAR.SYNC.DEFER_BLOCKING 0x5, 0x180 ;  /* 0x0146000000007b1d */ /* 0x000fe20000010000 */
[----:B------:R-:W-:-:S05]  /*a760*/  UISETP.NE.AND UP0, UPT, UR44, URZ, UPT ;  /* 0x0000003f2c00728c */ /* 0x000fca000bf05270 */
[----:B------:R-:W-:Y:S01]  /*a770*/  UMOV UR8, 0x400 ;  /* 0x0000040000087882 */ /* 0x000fe20000000000 */
[----:B------:R-:W-:Y:S05]  /*a780*/  BSSY B0, `(.L_x_163) ;  /* 0x00004ea000007945 */ /* 0x000fea0003800000 */
[----:B------:R-:W-:Y:S01]  /*a790*/  @!UP0 ULDC UR44, c[0x0][0xad4] ;  /* 0x0002b500002c8ab9 */ /* 0x000fe20000000800 */
[----:B0-----:R-:W-:-:S09]  /*a7a0*/  ULEA UR8, UR4, UR8, 0x18 ;  /* 0x0000000804087291 */ /* 0x001fd2000f8ec03f */
[----:B------:R-:W0:Y:S02]  /*a7b0*/  LDS.128 R4, [UR8+0x334d0] ;  /* 0x0334d008ff047984 */ /* 0x000e240008000c00 */
[----:B0-----:R-:W-:Y:S02]  /*a7c0*/  R2UR UR6, R5 ;  /* 0x00000000050672ca */ /* 0x001fe400000e0000 */
[----:B------:R-:W-:Y:S02]  /*a7d0*/  R2UR UR5, R6 ;  /* 0x00000000060572ca */ /* 0x000fe400000e0000 */
[----:B------:R-:W-:Y:S01]  /*a7e0*/  R2UR UR7, R7 ;  /* 0x00000000070772ca */ /* 0x000fe200000e0000 */
[----:B------:R-:W-:Y:S06]  /*a7f0*/  BAR.ARV 0x4, 0x180 ;  /* 0x0106000000007b1d */ /* 0x000fec0000002000 */
[----:B------:R-:W-:Y:S08]  /*a800*/  @P0 BRA `(.L_x_164) ;  /* 0x00000040000c0947 */ /* 0x000ff00003800000 */
[----:B------:R-:W0:Y:S01]  /*a810*/  S2R R26, SR_TID.X ;  /* 0x00000000001a7919 */ /* 0x000e220000002100 */
[----:B------:R-:W-:Y:S01]  /*a820*/  ULDC.64 UR10, c[0x4][0x38] ;  /* 0x01000e00000a7ab9 */ /* 0x000fe20000000a00 */
[----:B------:R-:W1:Y:S01]  /*a830*/  S2UR UR4, SR_SWINHI ;  /* 0x00000000000479c3 */ /* 0x000e620000002f00 */
[----:B------:R-:W-:Y:S01]  /*a840*/  ULDC.64 UR14, c[0x0][0xc00] ;  /* 0x00030000000e7ab9 */ /* 0x000fe20000000a00 */
[----:B------:R-:W2:Y:S01]  /*a850*/  LDL R154, [R1+0x38] ;  /* 0x00003800019a7983 */ /* 0x000ea20000100800 */
[----:B0-----:R-:W-:-:S05]  /*a860*/  IMAD.SHL.U32 R4, R26, 0x4, RZ ;  /* 0x000000041a047824 */ /* 0x001fca00078e00ff */
[----:B------:R-:W-:Y:S01]  /*a870*/  LOP3.LUT R4, R4, 0xc, RZ, 0xc0, !PT ;  /* 0x0000000c04047812 */ /* 0x000fe200078ec0ff */
[----:B------:R-:W-:Y:S03]  /*a880*/  BAR.SYNC.DEFER_BLOCKING 0x1, 0x100 ;  /* 0x0044000000007b1d */ /* 0x000fe60000010000 */
[----:B------:R-:W-:-:S05]  /*a890*/  IADD3 R4, P0, R4, UR10, RZ ;  /* 0x0000000a04047c10 */ /* 0x000fca000ff1e0ff */
[----:B------:R-:W-:-:S05]  /*a8a0*/  IMAD.X R5, RZ, RZ, UR11, P0 ;  /* 0x0000000bff057e24 */ /* 0x000fca00080e06ff */
[----:B------:R0:W3:Y:S01]  /*a8b0*/  LDG.E.CONSTANT R24, desc[UR50][R4.64] ;  /* 0x0000003204187981 */ /* 0x0000e2000c1e9900 */
[----:B------:R-:W-:-:S03]  /*a8c0*/  LOP3.LUT P0, R6, R26, 0x3, RZ, 0xc0, !PT ;  /* 0x000000031a067812 */ /* 0x000fc6000780c0ff */
[----:B------:R-:W4:Y:S01]  /*a8d0*/  LDL R4, [R1+0x3c] ;  /* 0x00003c0001047983 */ /* 0x000f220000100800 */
[----:B------:R-:W-:Y:S01]  /*a8e0*/  ISETP.EQ.OR P0, PT, R6, 0x3, !P0 ;  /* 0x000000030600780c */ /* 0x000fe20004702670 */
[----:B------:R-:W-:Y:S01]  /*a8f0*/  UMOV UR10, UR8 ;  /* 0x00000008000a7c82 */ /* 0x000fe20008000000 */
[----:B-1----:R-:W-:Y:S02]  /*a900*/  UMOV UR11, UR4 ;  /* 0x00000004000b7c82 */ /* 0x002fe40008000000 */
[----:B------:R-:W-:Y:S02]  /*a910*/  SEL R87, R93, R32, P0 ;  /* 0x000000205d577207 */ /* 0x000fe40000000000 */
[----:B------:R-:W-:Y:S02]  /*a920*/  SEL R32, R32, R93, P0 ;  /* 0x0000005d20207207 */ /* 0x000fe40000000000 */
[----:B------:R-:W-:Y:S02]  /*a930*/  SEL R93, R36, R61, P0 ;  /* 0x0000003d245d7207 */ /* 0x000fe40000000000 */
[----:B------:R-:W-:-:S02]  /*a940*/  SEL R35, R61, R36, P0 ;  /* 0x000000243d237207 */ /* 0x000fc40000000000 */
[----:B------:R-:W-:Y:S02]  /*a950*/  SEL R95, R40, R129, P0 ;  /* 0x00000081285f7207 */ /* 0x000fe40000000000 */
[----:B------:R-:W-:Y:S02]  /*a960*/  SEL R36, R129, R40, P0 ;  /* 0x0000002881247207 */ /* 0x000fe40000000000 */
[----:B------:R-:W-:Y:S02]  /*a970*/  SEL R99, R20, R101, P0 ;  /* 0x0000006514637207 */ /* 0x000fe40000000000 */
[----:B------:R-:W-:Y:S01]  /*a980*/  SEL R38, R101, R20, P0 ;  /* 0x0000001465267207 */ /* 0x000fe20000000000 */
[----:B------:R-:W-:Y:S01]  /*a990*/  IMAD.MOV.U32 R20, RZ, RZ, 0x2 ;  /* 0x00000002ff147424 */ /* 0x000fe200078e00ff */
        /* <DEDUP_REMOVED lines=87> */
[----:B------:R-:W-:Y:S01]  /*af10*/  SEL R71, R71, R86, P0 ;  /* 0x0000005647477207 */ /* 0x000fe20000000000 */
[----:B------:R-:W-:Y:S01]  /*af20*/  USHF.L.U32 UR4, UR36, 0x2, URZ ;  /* 0x0000000224047899 */ /* 0x000fe2000800063f */
[----:B----4-:R-:W-:-:S03]  /*af30*/  IMAD.WIDE R20, R4, R20, UR10 ;  /* 0x0000000a04147e25 */ /* 0x010fc6000f8e0214 */
[C---:B------:R-:W-:Y:S02]  /*af40*/  LOP3.LUT R3, R20.reuse, 0x380, RZ, 0xc0, !PT ;  /* 0x0000038014037812 */ /* 0x040fe400078ec0ff */
[C---:B------:R-:W-:Y:S02]  /*af50*/  IADD3 R185, P3, R20.reuse, 0x8040, RZ ;  /* 0x0000804014b97810 */ /* 0x040fe40007f7e0ff */
[C---:B------:R-:W-:Y:S02]  /*af60*/  IADD3 R187, P4, R20.reuse, 0x8060, RZ ;  /* 0x0000806014bb7810 */ /* 0x040fe40007f9e0ff */
[C---:B------:R-:W-:Y:S02]  /*af70*/  IADD3 R10, P6, R20.reuse, 0x8020, RZ ;  /* 0x00008020140a7810 */ /* 0x040fe40007fde0ff */
[C---:B------:R-:W-:Y:S02]  /*af80*/  IADD3 R183, P5, R20.reuse, 0x8000, RZ ;  /* 0x0000800014b77810 */ /* 0x040fe40007fbe0ff */
[----:B------:R-:W-:-:S02]  /*af90*/  IADD3 R181, P2, R20, 0x4060, RZ ;  /* 0x0000406014b57810 */ /* 0x000fc40007f5e0ff */
[----:B------:R-:W-:Y:S02]  /*afa0*/  SHF.R.U64 R3, R3, 0x3, RZ ;  /* 0x0000000303037819 */ /* 0x000fe400000012ff */
[----:B------:R-:W-:Y:S01]  /*afb0*/  LOP3.LUT R12, R185, 0x380, RZ, 0xc0, !PT ;  /* 0x00000380b90c7812 */ /* 0x000fe200078ec0ff */
[--C-:B------:R-:W-:Y:S01]  /*afc0*/  IMAD.X R15, RZ, RZ, R21.reuse, P4 ;  /* 0x000000ffff0f7224 */ /* 0x100fe200020e0615 */
[----:B------:R-:W-:Y:S01]  /*afd0*/  LOP3.LUT R8, R10, 0x380, RZ, 0xc0, !PT ;  /* 0x000003800a087812 */ /* 0x000fe200078ec0ff */
[--C-:B------:R-:W-:Y:S01]  /*afe0*/  IMAD.X R131, RZ, RZ, R21.reuse, P3 ;  /* 0x000000ffff837224 */ /* 0x100fe200018e0615 */
[C---:B------:R-:W-:Y:S01]  /*aff0*/  IADD3 R179, P1, R20.reuse, 0x4040, RZ ;  /* 0x0000404014b37810 */ /* 0x040fe20007f3e0ff */
[--C-:B------:R-:W-:Y:S01]  /*b000*/  IMAD.X R13, RZ, RZ, R21.reuse, P6 ;  /* 0x000000ffff0d7224 */ /* 0x100fe200030e0615 */
[C---:B------:R-:W-:Y:S01]  /*b010*/  IADD3 R6, P4, R20.reuse, 0x4020, RZ ;  /* 0x0000402014067810 */ /* 0x040fe20007f9e0ff */
[--C-:B------:R-:W-:Y:S01]  /*b020*/  IMAD.X R133, RZ, RZ, R21.reuse, P5 ;  /* 0x000000ffff857224 */ /* 0x100fe200028e0615 */
[C---:B------:R-:W-:Y:S01]  /*b030*/  IADD3 R177, P3, R20.reuse, 0x4000, RZ ;  /* 0x0000400014b17810 */ /* 0x040fe20007f7e0ff */
[----:B------:R-:W-:Y:S01]  /*b040*/  IMAD.X R11, RZ, RZ, R21, P2 ;  /* 0x000000ffff0b7224 */ /* 0x000fe200010e0615 */
[----:B0-----:R-:W-:-:S02]  /*b050*/  IADD3 R4, P6, R20, 0x20, RZ ;  /* 0x0000002014047810 */ /* 0x001fc40007fde0ff */
[C---:B------:R-:W-:Y:S02]  /*b060*/  IADD3 R119, P5, R20.reuse, 0x60, RZ ;  /* 0x0000006014777810 */ /* 0x040fe40007fbe0ff */
[----:B------:R-:W-:Y:S02]  /*b070*/  IADD3 R41, P2, R20, 0x40, RZ ;  /* 0x0000004014297810 */ /* 0x000fe40007f5e0ff */
[----:B------:R-:W-:Y:S02]  /*b080*/  LOP3.LUT R20, R3, R20, RZ, 0x3c, !PT ;  /* 0x0000001403147212 */ /* 0x000fe400078e3cff */
[----:B------:R-:W-:Y:S02]  /*b090*/  SHF.R.U64 R12, R12, 0x3, RZ ;  /* 0x000000030c0c7819 */ /* 0x000fe400000012ff */
[----:B------:R-:W-:Y:S02]  /*b0a0*/  SHF.R.U64 R3, R8, 0x3, RZ ;  /* 0x0000000308037819 */ /* 0x000fe400000012ff */
[----:B------:R-:W-:-:S02]  /*b0b0*/  LOP3.LUT R130, R12, R185, RZ, 0x3c, !PT ;  /* 0x000000b90c827212 */ /* 0x000fc400078e3cff */
[----:B------:R-:W-:Y:S02]  /*b0c0*/  LOP3.LUT R12, R3, R10, RZ, 0x3c, !PT ;  /* 0x0000000a030c7212 */ /* 0x000fe400078e3cff */
[----:B------:R-:W-:Y:S02]  /*b0d0*/  LOP3.LUT R8, R179, 0x380, RZ, 0xc0, !PT ;  /* 0x00000380b3087812 */ /* 0x000fe400078ec0ff */
[----:B------:R-:W-:Y:S02]  /*b0e0*/  LOP3.LUT R3, R6, 0x380, RZ, 0xc0, !PT ;  /* 0x0000038006037812 */ /* 0x000fe400078ec0ff */
[----:B------:R-:W-:Y:S02]  /*b0f0*/  LOP3.LUT R40, R183, 0x380, RZ, 0xc0, !PT ;  /* 0x00000380b7287812 */ /* 0x000fe400078ec0ff */
[----:B------:R-:W-:Y:S02]  /*b100*/  SHF.R.U64 R8, R8, 0x3, RZ ;  /* 0x0000000308087819 */ /* 0x000fe400000012ff */
[----:B------:R-:W-:-:S02]  /*b110*/  SHF.R.U64 R3, R3, 0x3, RZ ;  /* 0x0000000303037819 */ /* 0x000fc400000012ff */
[----:B------:R-:W-:Y:S02]  /*b120*/  SHF.R.U64 R40, R40, 0x3, RZ ;  /* 0x0000000328287819 */ /* 0x000fe400000012ff */
[----:B------:R-:W-:Y:S02]  /*b130*/  LOP3.LUT R134, R8, R179, RZ, 0x3c, !PT ;  /* 0x000000b308867212 */ /* 0x000fe400078e3cff */
[----:B------:R-:W-:Y:S02]  /*b140*/  LOP3.LUT R8, R3, R6, RZ, 0x3c, !PT ;  /* 0x0000000603087212 */ /* 0x000fe400078e3cff */
[----:B------:R-:W-:Y:S02]  /*b150*/  LOP3.LUT R42, R177, 0x380, RZ, 0xc0, !PT ;  /* 0x00000380b12a7812 */ /* 0x000fe400078ec0ff */
[----:B------:R-:W-:Y:S02]  /*b160*/  LOP3.LUT R132, R40, R183, RZ, 0x3c, !PT ;  /* 0x000000b728847212 */ /* 0x000fe400078e3cff */
[----:B------:R-:W-:-:S02]  /*b170*/  LOP3.LUT R3, R4, 0x380, RZ, 0xc0, !PT ;  /* 0x0000038004037812 */ /* 0x000fc400078ec0ff */
[----:B------:R-:W-:Y:S02]  /*b180*/  LOP3.LUT R40, R41, 0x380, RZ, 0xc0, !PT ;  /* 0x0000038029287812 */ /* 0x000fe400078ec0ff */
[----:B------:R-:W-:Y:S02]  /*b190*/  LOP3.LUT R14, R187, 0x380, RZ, 0xc0, !PT ;  /* 0x00000380bb0e7812 */ /* 0x000fe400078ec0ff */
[----:B------:R-:W-:Y:S02]  /*b1a0*/  LOP3.LUT R10, R181, 0x380, RZ, 0xc0, !PT ;  /* 0x00000380b50a7812 */ /* 0x000fe400078ec0ff */
[----:B------:R-:W-:Y:S02]  /*b1b0*/  SHF.R.U64 R42, R42, 0x3, RZ ;  /* 0x000000032a2a7819 */ /* 0x000fe400000012ff */
[----:B------:R-:W-:Y:S02]  /*b1c0*/  SHF.R.U64 R3, R3, 0x3, RZ ;  /* 0x0000000303037819 */ /* 0x000fe400000012ff */
[----:B------:R-:W-:-:S02]  /*b1d0*/  SHF.R.U64 R40, R40, 0x3, RZ ;  /* 0x0000000328287819 */ /* 0x000fc400000012ff */
[----:B------:R-:W-:Y:S02]  /*b1e0*/  SHF.R.U64 R14, R14, 0x3, RZ ;  /* 0x000000030e0e7819 */ /* 0x000fe400000012ff */
[----:B------:R-:W-:Y:S02]  /*b1f0*/  SHF.R.U64 R10, R10, 0x3, RZ ;  /* 0x000000030a0a7819 */ /* 0x000fe400000012ff */
[----:B------:R-:W-:Y:S01]  /*b200*/  LOP3.LUT R136, R42, R177, RZ, 0x3c, !PT ;  /* 0x000000b12a887212 */ /* 0x000fe200078e3cff */
[--C-:B------:R-:W-:Y:S01]  /*b210*/  IMAD.X R135, RZ, RZ, R21.reuse, P1 ;  /* 0x000000ffff877224 */ /* 0x100fe200008e0615 */
[----:B------:R-:W-:Y:S01]  /*b220*/  LOP3.LUT R42, R3, R4, RZ, 0x3c, !PT ;  /* 0x00000004032a7212 */ /* 0x000fe200078e3cff */
[--C-:B------:R-:W-:Y:S01]  /*b230*/  IMAD.X R9, RZ, RZ, R21.reuse, P4 ;  /* 0x000000ffff097224 */ /* 0x100fe200020e0615 */
[----:B------:R-:W-:Y:S01]  /*b240*/  LOP3.LUT R6, R119, 0x380, RZ, 0xc0, !PT ;  /* 0x0000038077067812 */ /* 0x000fe200078ec0ff */
[--C-:B------:R-:W-:Y:S01]  /*b250*/  IMAD.X R137, RZ, RZ, R21.reuse, P3 ;  /* 0x000000ffff897224 */ /* 0x100fe200018e0615 */
[----:B------:R-:W-:Y:S01]  /*b260*/  LOP3.LUT R4, R40, R41, RZ, 0x3c, !PT ;  /* 0x0000002928047212 */ /* 0x000fe200078e3cff */
[--C-:B------:R-:W-:Y:S01]  /*b270*/  IMAD.X R43, RZ, RZ, R21.reuse, P6 ;  /* 0x000000ffff2b7224 */ /* 0x100fe200030e0615 */
[----:B------:R-:W-:Y:S01]  /*b280*/  LOP3.LUT R14, R14, R187, RZ, 0x3c, !PT ;  /* 0x000000bb0e0e7212 */ /* 0x000fe200078e3cff */
[--C-:B------:R-:W-:Y:S01]  /*b290*/  IMAD.X R7, RZ, RZ, R21.reuse, P5 ;  /* 0x000000ffff077224 */ /* 0x100fe200028e0615 */
[----:B------:R-:W-:Y:S01]  /*b2a0*/  MOV R40, R20 ;  /* 0x0000001400287202 */ /* 0x000fe20000000f00 */
[----:B------:R-:W-:Y:S01]  /*b2b0*/  IMAD.X R5, RZ, RZ, R21, P2 ;  /* 0x000000ffff057224 */ /* 0x000fe200010e0615 */
[----:B------:R-:W-:-:S02]  /*b2c0*/  LOP3.LUT R10, R10, R181, RZ, 0x3c, !PT ;  /* 0x000000b50a0a7212 */ /* 0x000fc400078e3cff */
[----:B---3--:R-:W-:Y:S02]  /*b2d0*/  LOP3.LUT R21, R24, 0x2, RZ, 0x3c, !PT ;  /* 0x0000000218157812 */ /* 0x008fe400078e3cff */
[----:B------:R-:W-:Y:S02]  /*b2e0*/  SHF.R.U64 R6, R6, 0x3, RZ ;  /* 0x0000000306067819 */ /* 0x000fe400000012ff */
[----:B------:R-:W-:Y:S01]  /*b2f0*/  MOV R134, R134 ;  /* 0x0000008600867202 */ /* 0x000fe20000000f00 */
[----:B------:R-:W-:Y:S01]  /*b300*/  SHFL.IDX PT, R175, R175, R24, 0x1c1f ;  /* 0x001c1f18afaf7589 */ /* 0x000fe200000e0000 */
[----:B------:R-:W-:Y:S02]  /*b310*/  MOV R3, R14 ;  /* 0x0000000e00037202 */ /* 0x000fe40000000f00 */
[----:B------:R-:W-:Y:S01]  /*b320*/  MOV R132, R132 ;  /* 0x0000008400847202 */ /* 0x000fe20000000f00 */
[----:B------:R-:W-:Y:S01]  /*b330*/  SHFL.IDX PT, R14, R121, R24, 0x1c1f ;  /* 0x001c1f18790e7589 */ /* 0x000fe200000e0000 */
[----:B------:R-:W-:-:S02]  /*b340*/  MOV R135, R8 ;  /* 0x0000000800877202 */ /* 0x000fc40000000f00 */
[----:B------:R-:W-:Y:S01]  /*b350*/  MOV R133, R10 ;  /* 0x0000000a00857202 */ /* 0x000fe20000000f00 */
[----:B------:R-:W0:Y:S01]  /*b360*/  SHFL.IDX PT, R8, R118, R21, 0x1c1f ;  /* 0x001c1f1576087589 */ /* 0x000e2200000e0000 */
[----:B------:R-:W-:-:S03]  /*b370*/  LOP3.LUT R6, R6, R119, RZ, 0x3c, !PT ;  /* 0x0000007706067212 */ /* 0x000fc600078e3cff */
[----:B------:R-:W1:Y:S01]  /*b380*/  SHFL.IDX PT, R15, R54, R21, 0x1c1f ;  /* 0x001c1f15360f7589 */ /* 0x000e6200000e0000 */
[----:B------:R-:W-:-:S03]  /*b390*/  MOV R42, R42 ;  /* 0x0000002a002a7202 */ /* 0x000fc60000000f00 */
[----:B------:R-:W-:Y:S01]  /*b3a0*/  SHFL.IDX PT, R73, R73, R24, 0x1c1f ;  /* 0x001c1f1849497589 */ /* 0x000fe200000e0000 */
[----:B------:R-:W-:-:S03]  /*b3b0*/  MOV R43, R4 ;  /* 0x00000004002b7202 */ /* 0x000fc60000000f00 */
[----:B------:R-:W-:Y:S04]  /*b3c0*/  SHFL.IDX PT, R10, R33, R24, 0x1c1f ;  /* 0x001c1f18210a7589 */ /* 0x000fe800000e0000 */
[----:B------:R-:W-:Y:S04]  /*b3d0*/  SHFL.IDX PT, R83, R83, R24, 0x1c1f ;  /* 0x001c1f1853537589 */ /* 0x000fe800000e0000 */
[----:B------:R-:W-:Y:S04]  /*b3e0*/  SHFL.IDX PT, R85, R85, R24, 0x1c1f ;  /* 0x001c1f1855557589 */ /* 0x000fe800000e0000 */
[----:B------:R-:W-:Y:S04]  /*b3f0*/  SHFL.IDX PT, R104, R103, R24, 0x1c1f ;  /* 0x001c1f1867687589 */ /* 0x000fe800000e0000 */
[----:B------:R-:W-:Y:S04]  /*b400*/  SHFL.IDX PT, R26, R26, R21, 0x1c1f ;  /* 0x001c1f151a1a7589 */ /* 0x000fe800000e0000 */
[----:B------:R-:W3:Y:S04]  /*b410*/  SHFL.IDX PT, R25, R25, R21, 0x1c1f ;  /* 0x001c1f1519197589 */ /* 0x000ee800000e0000 */
[----:B------:R-:W-:Y:S04]  /*b420*/  SHFL.IDX PT, R98, R27, R21, 0x1c1f ;  /* 0x001c1f151b627589 */ /* 0x000fe800000e0000 */
[----:B------:R-:W4:Y:S04]  /*b430*/  SHFL.IDX PT, R100, R30, R21, 0x1c1f ;  /* 0x001c1f151e647589 */ /* 0x000f2800000e0000 */
[----:B------:R-:W2:Y:S04]  /*b440*/  SHFL.IDX PT, R122, R31, R21, 0x1c1f ;  /* 0x001c1f151f7a7589 */ /* 0x000ea800000e0000 */
        /* <DEDUP_REMOVED lines=8> */
[----:B------:R-:W2:Y:S04]  /*b4d0*/  SHFL.IDX PT, R20, R55, R21, 0x1c1f ;  /* 0x001c1f1537147589 */ /* 0x000ea800000e0000 */
[----:B------:R-:W2:Y:S04]  /*b4e0*/  SHFL.IDX PT, R27, R58, R21, 0x1c1f ;  /* 0x001c1f153a1b7589 */ /* 0x000ea800000e0000 */
[----:B------:R-:W2:Y:S01]  /*b4f0*/  SHFL.IDX PT, R118, R67, R21, 0x1c1f ;  /* 0x001c1f1543767589 */ /* 0x000ea200000e0000 */
[----:B------:R-:W-:-:S03]  /*b500*/  MOV R41, R6 ;  /* 0x0000000600297202 */ /* 0x000fc60000000f00 */
[----:B------:R-:W2:Y:S04]  /*b510*/  SHFL.IDX PT, R75, R75, R24, 0x1c1f ;  /* 0x001c1f184b4b7589 */ /* 0x000ea800000e0000 */
[----:B------:R-:W-:Y:S04]  /*b520*/  SHFL.IDX PT, R77, R77, R24, 0x1c1f ;  /* 0x001c1f184d4d7589 */ /* 0x000fe800000e0000 */
[----:B------:R-:W-:Y:S04]  /*b530*/  SHFL.IDX PT, R112, R107, R24, 0x1c1f ;  /* 0x001c1f186b707589 */ /* 0x000fe800000e0000 */
[----:B------:R-:W-:Y:S04]  /*b540*/  SHFL.IDX PT, R120, R111, R24, 0x1c1f ;  /* 0x001c1f186f787589 */ /* 0x000fe800000e0000 */
[----:B------:R-:W-:Y:S04]  /*b550*/  SHFL.IDX PT, R127, R127, R24, 0x1c1f ;  /* 0x001c1f187f7f7589 */ /* 0x000fe800000e0000 */
[----:B------:R-:W-:Y:S04]  /*b560*/  SHFL.IDX PT, R129, R129, R24, 0x1c1f ;  /* 0x001c1f1881817589 */ /* 0x000fe800000e0000 */
[----:B------:R-:W2:Y:S04]  /*b570*/  SHFL.IDX PT, R94, R28, R21, 0x1c1f ;  /* 0x001c1f151c5e7589 */ /* 0x000ea800000e0000 */
[----:B------:R-:W-:Y:S04]  /*b580*/  SHFL.IDX PT, R99, R38, R21, 0x1c1f ;  /* 0x001c1f1526637589 */ /* 0x000fe800000e0000 */
[----:B------:R-:W-:Y:S04]  /*b590*/  SHFL.IDX PT, R113, R49, R21, 0x1c1f ;  /* 0x001c1f1531717589 */ /* 0x000fe800000e0000 */
[----:B------:R4:W-:Y:S04]  /*b5a0*/  SHFL.IDX PT, R121, R51, R21, 0x1c1f ;  /* 0x001c1f1533797589 */ /* 0x0009e800000e0000 */
[----:B------:R-:W2:Y:S04]  /*b5b0*/  SHFL.IDX PT, R36, R59, R21, 0x1c1f ;  /* 0x001c1f153b247589 */ /* 0x000ea800000e0000 */
[----:B------:R-:W2:Y:S04]  /*b5c0*/  SHFL.IDX PT, R60, R60, R21, 0x1c1f ;  /* 0x001c1f153c3c7589 */ /* 0x000ea800000e0000 */
[----:B------:R-:W-:Y:S04]  /*b5d0*/  SHFL.IDX PT, R79, R79, R24, 0x1c1f ;  /* 0x001c1f184f4f7589 */ /* 0x000fe800000e0000 */
        /* <DEDUP_REMOVED lines=21> */
[----:B------:R2:W-:Y:S04]  /*b730*/  SHFL.IDX PT, R29, R57, R21, 0x1c1f ;  /* 0x001c1f15391d7589 */ /* 0x0005e800000e0000 */
[----:B------:R-:W-:Y:S04]  /*b740*/  SHFL.IDX PT, R138, R63, R21, 0x1c1f ;  /* 0x001c1f153f8a7589 */ /* 0x000fe800000e0000 */
[----:B------:R2:W2:Y:S04]  /*b750*/  SHFL.IDX PT, R140, R62, R21, 0x1c1f ;  /* 0x001c1f153e8c7589 */ /* 0x0004a800000e0000 */
[----:B------:R-:W2:Y:S04]  /*b760*/  SHFL.IDX PT, R34, R74, R21, 0x1c1f ;  /* 0x001c1f154a227589 */ /* 0x000ea800000e0000 */
[----:B------:R-:W2:Y:S04]  /*b770*/  SHFL.IDX PT, R32, R78, R21, 0x1c1f ;  /* 0x001c1f154e207589 */ /* 0x000ea800000e0000 */
[----:B------:R-:W2:Y:S04]  /*b780*/  SHFL.IDX PT, R35, R106, R21, 0x1c1f ;  /* 0x001c1f156a237589 */ /* 0x000ea800000e0000 */
[----:B------:R-:W-:Y:S04]  /*b790*/  SHFL.IDX PT, R108, R161, R24, 0x1c1f ;  /* 0x001c1f18a16c7589 */ /* 0x000fe800000e0000 */
[----:B------:R-:W-:Y:S04]  /*b7a0*/  SHFL.IDX PT, R116, R165, R24, 0x1c1f ;  /* 0x001c1f18a5747589 */ /* 0x000fe800000e0000 */
[----:B------:R-:W2:Y:S04]  /*b7b0*/  SHFL.IDX PT, R39, R72, R21, 0x1c1f ;  /* 0x001c1f1548277589 */ /* 0x000ea800000e0000 */
[----:B------:R-:W2:Y:S04]  /*b7c0*/  SHFL.IDX PT, R37, R76, R21, 0x1c1f ;  /* 0x001c1f154c257589 */ /* 0x000ea800000e0000 */
[----:B------:R-:W-:Y:S04]  /*b7d0*/  SHFL.IDX PT, R97, R97, R24, 0x1c1f ;  /* 0x001c1f1861617589 */ /* 0x000fe800000e0000 */
[----:B------:R-:W-:Y:S04]  /*b7e0*/  SHFL.IDX PT, R6, R173, R24, 0x1c1f ;  /* 0x001c1f18ad067589 */ /* 0x000fe800000e0000 */
[----:B------:R-:W2:Y:S04]  /*b7f0*/  SHFL.IDX PT, R46, R46, R21, 0x1c1f ;  /* 0x001c1f152e2e7589 */ /* 0x000ea800000e0000 */
[----:B------:R-:W2:Y:S04]  /*b800*/  SHFL.IDX PT, R47, R47, R21, 0x1c1f ;  /* 0x001c1f152f2f7589 */ /* 0x000ea800000e0000 */
[----:B------:R-:W2:Y:S04]  /*b810*/  SHFL.IDX PT, R45, R114, R21, 0x1c1f ;  /* 0x001c1f15722d7589 */ /* 0x000ea800000e0000 */
[----:B------:R-:W2:Y:S04]  /*b820*/  SHFL.IDX PT, R81, R81, R24, 0x1c1f ;  /* 0x001c1f1851517589 */ /* 0x000ea800000e0000 */
[----:B------:R-:W2:Y:S04]  /*b830*/  SHFL.IDX PT, R91, R91, R24, 0x1c1f ;  /* 0x001c1f185b5b7589 */ /* 0x000ea800000e0000 */
[----:B------:R-:W2:Y:S04]  /*b840*/  SHFL.IDX PT, R93, R93, R24, 0x1c1f ;  /* 0x001c1f185d5d7589 */ /* 0x000ea800000e0000 */
[----:B------:R-:W-:Y:S04]  /*b850*/  SHFL.IDX PT, R89, R89, R24, 0x1c1f ;  /* 0x001c1f1859597589 */ /* 0x000fe800000e0000 */
[----:B------:R-:W-:Y:S04]  /*b860*/  SHFL.IDX PT, R145, R145, R24, 0x1c1f ;  /* 0x001c1f1891917589 */ /* 0x000fe800000e0000 */
[----:B------:R-:W-:Y:S04]  /*b870*/  SHFL.IDX PT, R147, R147, R24, 0x1c1f ;  /* 0x001c1f1893937589 */ /* 0x000fe800000e0000 */
[----:B------:R-:W-:Y:S04]  /*b880*/  SHFL.IDX PT, R142, R65, R21, 0x1c1f ;  /* 0x001c1f15418e7589 */ /* 0x000fe800000e0000 */
[----:B------:R2:W2:Y:S04]  /*b890*/  SHFL.IDX PT, R144, R64, R21, 0x1c1f ;  /* 0x001c1f1540907589 */ /* 0x0004a800000e0000 */
[----:B------:R-:W-:Y:S04]  /*b8a0*/  SHFL.IDX PT, R52, R105, R24, 0x1c1f ;  /* 0x001c1f1869347589 */ /* 0x000fe800000e0000 */
[----:B------:R-:W-:Y:S04]  /*b8b0*/  SHFL.IDX PT, R149, R149, R24, 0x1c1f ;  /* 0x001c1f1895957589 */ /* 0x000fe800000e0000 */
[----:B------:R-:W2:Y:S04]  /*b8c0*/  SHFL.IDX PT, R146, R66, R21, 0x1c1f ;  /* 0x001c1f1542927589 */ /* 0x000ea800000e0000 */
[----:B------:R-:W-:Y:S04]  /*b8d0*/  SHFL.IDX PT, R128, R115, R24, 0x1c1f ;  /* 0x001c1f1873807589 */ /* 0x000fe800000e0000 */
[----:B------:R-:W-:Y:S04]  /*b8e0*/  SHFL.IDX PT, R153, R153, R24, 0x1c1f ;  /* 0x001c1f1899997589 */ /* 0x000fe800000e0000 */
[----:B------:R-:W-:Y:S04]  /*b8f0*/  SHFL.IDX PT, R155, R155, R24, 0x1c1f ;  /* 0x001c1f189b9b7589 */ /* 0x000fe800000e0000 */
[----:B------:R2:W-:Y:S04]  /*b900*/  SHFL.IDX PT, R105, R48, R21, 0x1c1f ;  /* 0x001c1f1530697589 */ /* 0x0005e800000e0000 */
[----:B------:R-:W-:Y:S04]  /*b910*/  SHFL.IDX PT, R53, R53, R21, 0x1c1f ;  /* 0x001c1f1535357589 */ /* 0x000fe800000e0000 */
[----:B------:R-:W-:Y:S04]  /*b920*/  SHFL.IDX PT, R54, R69, R21, 0x1c1f ;  /* 0x001c1f1545367589 */ /* 0x000fe800000e0000 */
[----:B------:R-:W2:Y:S04]  /*b930*/  SHFL.IDX PT, R148, R68, R21, 0x1c1f ;  /* 0x001c1f1544947589 */ /* 0x000ea800000e0000 */
[----:B------:R-:W-:Y:S04]  /*b940*/  SHFL.IDX PT, R101, R159, R24, 0x1c1f ;  /* 0x001c1f189f657589 */ /* 0x000fe800000e0000 */
[----:B------:R-:W2:Y:S04]  /*b950*/  SHFL.IDX PT, R150, R71, R21, 0x1c1f ;  /* 0x001c1f1547967589 */ /* 0x000ea800000e0000 */
[----:B------:R2:W-:Y:S04]  /*b960*/  SHFL.IDX PT, R157, R157, R24, 0x1c1f ;  /* 0x001c1f189d9d7589 */ /* 0x0005e800000e0000 */
[----:B------:R2:W2:Y:S01]  /*b970*/  SHFL.IDX PT, R152, R70, R21, 0x1c1f ;  /* 0x001c1f1546987589 */ /* 0x0004a200000e0000 */
[----:B------:R-:W-:-:S02]  /*b980*/  MOV R130, R130 ;  /* 0x0000008200827202 */ /* 0x000fc40000000f00 */
[----:B------:R-:W-:Y:S02]  /*b990*/  MOV R131, R12 ;  /* 0x0000000c00837202 */ /* 0x000fe40000000f00 */
[----:B0-----:R-:W-:Y:S02]  /*b9a0*/  SEL R5, R175, R8, P0 ;  /* 0x00000008af057207 */ /* 0x001fe40000000000 */
[----:B------:R-:W-:Y:S02]  /*b9b0*/  SEL R7, R8, R175, P0 ;  /* 0x000000af08077207 */ /* 0x000fe40000000000 */
[----:B-1----:R-:W-:Y:S02]  /*b9c0*/  SEL R12, R14, R15, P0 ;  /* 0x0000000f0e0c7207 */ /* 0x002fe40000000000 */
[----:B---3--:R-:W-:Y:S02]  /*b9d0*/  SEL R8, R10, R25, P0 ;  /* 0x000000190a087207 */ /* 0x008fe40000000000 */
[----:B------:R-:W-:-:S02]  /*b9e0*/  SEL R9, R73, R26, P0 ;  /* 0x0000001a49097207 */ /* 0x000fc40000000000 */
[----:B------:R-:W-:Y:S02]  /*b9f0*/  SEL R11, R26, R73, P0 ;  /* 0x000000491a0b7207 */ /* 0x000fe40000000000 */
[----:B------:R-:W-:Y:S02]  /*ba00*/  SEL R14, R15, R14, P0 ;  /* 0x0000000e0f0e7207 */ /* 0x000fe40000000000 */
[----:B----4-:R-:W-:Y:S02]  /*ba10*/  SEL R51, R83, R100, P0 ;  /* 0x0000006453337207 */ /* 0x010fe40000000000 */
[----:B--2---:R-:W-:Y:S02]  /*ba20*/  SEL R57, R100, R83, P0 ;  /* 0x0000005364397207 */ /* 0x004fe40000000000 */
        /* <DEDUP_REMOVED lines=49> */
[----:B------:R-:W-:-:S02]  /*bd40*/  F2FP.BF16.F32.PACK_AB R28, R9, R8 ;  /* 0x00000008091c723e */ /* 0x000fc400000010ff */
[----:B------:R-:W-:Y:S02]  /*bd50*/  F2FP.BF16.F32.PACK_AB R29, R13, R12 ;  /* 0x0000000c0d1d723e */ /* 0x000fe400000010ff */
[----:B------:R-:W-:Y:S02]  /*bd60*/  F2FP.BF16.F32.PACK_AB R30, R11, R10 ;  /* 0x0000000a0b1e723e */ /* 0x000fe400000010ff */
[----:B------:R-:W-:Y:S02]  /*bd70*/  F2FP.BF16.F32.PACK_AB R31, R15, R14 ;  /* 0x0000000e0f1f723e */ /* 0x000fe400000010ff */
[----:B------:R-:W-:Y:S02]  /*bd80*/  SEL R95, R97, R46, P0 ;  /* 0x0000002e615f7207 */ /* 0x000fe40000000000 */
[----:B------:R-:W-:Y:S02]  /*bd90*/  SEL R102, R104, R47, P0 ;  /* 0x0000002f68667207 */ /* 0x000fe40000000000 */
[----:B------:R-:W-:-:S02]  /*bda0*/  SEL R108, R39, R108, P0 ;  /* 0x0000006c276c7207 */ /* 0x000fc40000000000 */
[----:B------:R-:W-:Y:S02]  /*bdb0*/  SEL R116, R37, R116, P0 ;  /* 0x0000007425747207 */ /* 0x000fe40000000000 */
[----:B------:R-:W-:Y:S02]  /*bdc0*/  SEL R4, R6, R45, P0 ;  /* 0x0000002d06047207 */ /* 0x000fe40000000000 */
[----:B------:R-:W-:Y:S02]  /*bdd0*/  F2FP.BF16.F32.PACK_AB R32, R21, R20 ;  /* 0x000000141520723e */ /* 0x000fe400000010ff */
[----:B------:R-:W-:Y:S02]  /*bde0*/  F2FP.BF16.F32.PACK_AB R33, R27, R26 ;  /* 0x0000001a1b21723e */ /* 0x000fe400000010ff */
[----:B------:R-:W-:Y:S02]  /*bdf0*/  F2FP.BF16.F32.PACK_AB R34, R25, R24 ;  /* 0x000000181922723e */ /* 0x000fe400000010ff */
[----:B------:R-:W-:-:S02]  /*be00*/  F2FP.BF16.F32.PACK_AB R35, R49, R48 ;  /* 0x000000303123723e */ /* 0x000fc400000010ff */
[----:B------:R-:W-:Y:S02]  /*be10*/  SEL R79, R81, R86, P0 ;  /* 0x00000056514f7207 */ /* 0x000fe40000000000 */
[----:B------:R-:W-:Y:S02]  /*be20*/  SEL R97, R46, R97, P0 ;  /* 0x000000612e617207 */ /* 0x000fe40000000000 */
[----:B------:R-:W-:Y:S02]  /*be30*/  SEL R104, R47, R104, P0 ;  /* 0x000000682f687207 */ /* 0x000fe40000000000 */
[----:B------:R-:W-:Y:S02]  /*be40*/  F2FP.BF16.F32.PACK_AB R36, R51, R50 ;  /* 0x000000323324723e */ /* 0x000fe400000010ff */
[----:B------:R-:W-:Y:S02]  /*be50*/  F2FP.BF16.F32.PACK_AB R38, R57, R56 ;  /* 0x000000383926723e */ /* 0x000fe400000010ff */
[----:B------:R-:W-:-:S02]  /*be60*/  F2FP.BF16.F32.PACK_AB R39, R61, R60 ;  /* 0x0000003c3d27723e */ /* 0x000fc400000010ff */
[----:B------:R-:W-:Y:S02]  /*be70*/  F2FP.BF16.F32.PACK_AB R37, R59, R58 ;  /* 0x0000003a3b25723e */ /* 0x000fe400000010ff */
        /* <DEDUP_REMOVED lines=12> */
[----:B------:R-:W-:Y:S02]  /*bf40*/  F2FP.BF16.F32.PACK_AB R44, R63, R62 ;  /* 0x0000003e3f2c723e */ /* 0x000fe400000010ff */
[----:B------:R-:W-:Y:S02]  /*bf50*/  F2FP.BF16.F32.PACK_AB R46, R65, R64 ;  /* 0x00000040412e723e */ /* 0x000fe400000010ff */
[----:B------:R-:W-:Y:S02]  /*bf60*/  F2FP.BF16.F32.PACK_AB R47, R69, R68 ;  /* 0x00000044452f723e */ /* 0x000fe400000010ff */
[----:B------:R-:W-:Y:S01]  /*bf70*/  F2FP.BF16.F32.PACK_AB R45, R67, R66 ;  /* 0x00000042432d723e */ /* 0x000fe200000010ff */
[----:B------:R-:W-:Y:S01]  /*bf80*/  STSM.16.M88.4 [R40], R28 ;  /* 0x0000001c28007844 */ /* 0x000fe20000000200 */
[----:B------:R-:W-:-:S02]  /*bf90*/  SEL R80, R103, R80, P0 ;  /* 0x0000005067507207 */ /* 0x000fc40000000000 */
[----:B------:R-:W-:Y:S02]  /*bfa0*/  SEL R82, R149, R146, P0 ;  /* 0x0000009295527207 */ /* 0x000fe40000000000 */
[----:B------:R-:W-:Y:S02]  /*bfb0*/  SEL R84, R146, R149, P0 ;  /* 0x0000009592547207 */ /* 0x000fe40000000000 */
[----:B------:R-:W-:Y:S02]  /*bfc0*/  SEL R86, R88, R99, P0 ;  /* 0x0000006358567207 */ /* 0x000fe40000000000 */
[----:B------:R-:W-:Y:S01]  /*bfd0*/  SEL R89, R90, R89, P0 ;  /* 0x000000595a597207 */ /* 0x000fe20000000000 */
[----:B------:R-:W-:Y:S01]  /*bfe0*/  STSM.16.M88.4 [R42], R32 ;  /* 0x000000202a007844 */ /* 0x000fe20000000200 */
[----:B------:R-:W-:Y:S02]  /*bff0*/  SEL R88, R99, R88, P0 ;  /* 0x0000005863587207 */ /* 0x000fe40000000000 */
[----:B------:R-:W-:-:S02]  /*c000*/  SEL R90, R153, R148, P0 ;  /* 0x00000094995a7207 */ /* 0x000fc40000000000 */
[----:B------:R-:W-:Y:S02]  /*c010*/  SEL R92, R148, R153, P0 ;  /* 0x00000099945c7207 */ /* 0x000fe40000000000 */
[----:B------:R-:W-:Y:S02]  /*c020*/  SEL R91, R155, R54, P0 ;  /* 0x000000369b5b7207 */ /* 0x000fe40000000000 */
[----:B------:R-:W-:Y:S02]  /*c030*/  SEL R93, R54, R155, P0 ;  /* 0x0000009b365d7207 */ /* 0x000fe40000000000 */
[----:B------:R-:W-:Y:S02]  /*c040*/  SEL R103, R52, R105, P0 ;  /* 0x0000006934677207 */ /* 0x000fe40000000000 */
[----:B------:R-:W-:Y:S01]  /*c050*/  SEL R126, R128, R53, P0 ;  /* 0x00000035807e7207 */ /* 0x000fe20000000000 */
[----:B------:R0:W-:Y:S01]  /*c060*/  STSM.16.M88.4 [R43], R36 ;  /* 0x000000242b007844 */ /* 0x0001e20000000200 */
[----:B------:R-:W-:-:S02]  /*c070*/  SEL R99, R101, R150, P0 ;  /* 0x0000009665637207 */ /* 0x000fc40000000000 */
[----:B------:R-:W-:Y:S02]  /*c080*/  SEL R105, R105, R52, P0 ;  /* 0x0000003469697207 */ /* 0x000fe40000000000 */
[----:B------:R-:W-:Y:S01]  /*c090*/  SEL R128, R53, R128, P0 ;  /* 0x0000008035807207 */ /* 0x000fe20000000000 */
[----:B------:R1:W-:Y:S01]  /*c0a0*/  STSM.16.M88.4 [R41], R44 ;  /* 0x0000002c29007844 */ /* 0x0003e20000000200 */
[----:B------:R-:W-:Y:S02]  /*c0b0*/  MOV R136, R136 ;  /* 0x0000008800887202 */ /* 0x000fe40000000f00 */
[----:B------:R-:W-:Y:S02]  /*c0c0*/  SEL R98, R157, R152, P0 ;  /* 0x000000989d627207 */ /* 0x000fe40000000000 */
[----:B------:R-:W-:Y:S02]  /*c0d0*/  SEL R100, R152, R157, P0 ;  /* 0x0000009d98647207 */ /* 0x000fe40000000000 */
[----:B------:R-:W-:-:S02]  /*c0e0*/  SEL R101, R150, R101, P0 ;  /* 0x0000006596657207 */ /* 0x000fc40000000000 */
[----:B------:R-:W-:Y:S02]  /*c0f0*/  F2FP.BF16.F32.PACK_AB R52, R71, R70 ;  /* 0x000000464734723e */ /* 0x000fe400000010ff */
[----:B------:R-:W-:Y:S02]  /*c100*/  F2FP.BF16.F32.PACK_AB R54, R73, R72 ;  /* 0x000000484936723e */ /* 0x000fe400000010ff */
[----:B------:R-:W-:Y:S02]  /*c110*/  F2FP.BF16.F32.PACK_AB R55, R77, R76 ;  /* 0x0000004c4d37723e */ /* 0x000fe400000010ff */
[----:B------:R-:W-:Y:S02]  /*c120*/  F2FP.BF16.F32.PACK_AB R53, R75, R74 ;  /* 0x0000004a4b35723e */ /* 0x000fe400000010ff */
[----:B0-----:R-:W-:Y:S02]  /*c130*/  F2FP.BF16.F32.PACK_AB R36, R79, R78 ;  /* 0x0000004e4f24723e */ /* 0x001fe400000010ff */
[----:B------:R-:W-:-:S02]  /*c140*/  F2FP.BF16.F32.PACK_AB R38, R81, R80 ;  /* 0x000000505126723e */ /* 0x000fc400000010ff */
[----:B------:R-:W-:Y:S02]  /*c150*/  F2FP.BF16.F32.PACK_AB R39, R85, R84 ;  /* 0x000000545527723e */ /* 0x000fe400000010ff */
[----:B------:R-:W-:Y:S02]  /*c160*/  F2FP.BF16.F32.PACK_AB R37, R83, R82 ;  /* 0x000000525325723e */ /* 0x000fe400000010ff */
[----:B------:R-:W-:Y:S02]  /*c170*/  F2FP.BF16.F32.PACK_AB R40, R87, R86 ;  /* 0x000000565728723e */ /* 0x000fe400000010ff */
[----:B------:R-:W-:Y:S02]  /*c180*/  F2FP.BF16.F32.PACK_AB R42, R89, R88 ;  /* 0x00000058592a723e */ /* 0x000fe400000010ff */
[----:B------:R-:W-:Y:S02]  /*c190*/  F2FP.BF16.F32.PACK_AB R43, R93, R92 ;  /* 0x0000005c5d2b723e */ /* 0x000fe400000010ff */
[----:B-1----:R-:W-:Y:S01]  /*c1a0*/  F2FP.BF16.F32.PACK_AB R41, R91, R90 ;  /* 0x0000005a5b29723e */ /* 0x002fe200000010ff */
[----:B------:R-:W-:Y:S01]  /*c1b0*/  STSM.16.M88.4 [R136], R52 ;  /* 0x0000003488007844 */ /* 0x000fe20000000200 */
[----:B------:R-:W-:-:S02]  /*c1c0*/  F2FP.BF16.F32.PACK_AB R44, R95, R94 ;  /* 0x0000005e5f2c723e */ /* 0x000fc400000010ff */
[----:B------:R-:W-:Y:S02]  /*c1d0*/  F2FP.BF16.F32.PACK_AB R46, R97, R96 ;  /* 0x00000060612e723e */ /* 0x000fe400000010ff */
[----:B------:R-:W-:Y:S02]  /*c1e0*/  F2FP.BF16.F32.PACK_AB R47, R101, R100 ;  /* 0x00000064652f723e */ /* 0x000fe400000010ff */
[----:B------:R-:W-:Y:S01]  /*c1f0*/  F2FP.BF16.F32.PACK_AB R45, R99, R98 ;  /* 0x00000062632d723e */ /* 0x000fe200000010ff */
[----:B------:R0:W-:Y:S01]  /*c200*/  STSM.16.M88.4 [R135], R36 ;  /* 0x0000002487007844 */ /* 0x0001e20000000200 */
[----:B------:R-:W-:Y:S02]  /*c210*/  F2FP.BF16.F32.PACK_AB R28, R103, R102 ;  /* 0x00000066671c723e */ /* 0x000fe400000010ff */
[----:B------:R-:W-:Y:S02]  /*c220*/  F2FP.BF16.F32.PACK_AB R30, R105, R104 ;  /* 0x00000068691e723e */ /* 0x000fe400000010ff */
[----:B------:R-:W-:-:S02]  /*c230*/  F2FP.BF16.F32.PACK_AB R31, R109, R108 ;  /* 0x0000006c6d1f723e */ /* 0x000fc400000010ff */
[----:B------:R-:W-:Y:S01]  /*c240*/  F2FP.BF16.F32.PACK_AB R29, R107, R106 ;  /* 0x0000006a6b1d723e */ /* 0x000fe200000010ff */
[----:B------:R1:W-:Y:S01]  /*c250*/  STSM.16.M88.4 [R134], R40 ;  /* 0x0000002886007844 */ /* 0x0003e20000000200 */
[----:B------:R-:W-:Y:S02]  /*c260*/  F2FP.BF16.F32.PACK_AB R32, R111, R110 ;  /* 0x0000006e6f20723e */ /* 0x000fe400000010ff */
[----:B------:R-:W-:Y:S02]  /*c270*/  F2FP.BF16.F32.PACK_AB R34, R113, R112 ;  /* 0x000000707122723e */ /* 0x000fe400000010ff */
[----:B------:R-:W-:Y:S02]  /*c280*/  F2FP.BF16.F32.PACK_AB R35, R117, R116 ;  /* 0x000000747523723e */ /* 0x000fe400000010ff */
[----:B------:R-:W-:Y:S02]  /*c290*/  F2FP.BF16.F32.PACK_AB R33, R115, R114 ;  /* 0x000000727321723e */ /* 0x000fe400000010ff */
[----:B0-----:R-:W-:-:S02]  /*c2a0*/  F2FP.BF16.F32.PACK_AB R36, R119, R118 ;  /* 0x000000767724723e */ /* 0x001fc400000010ff */
[----:B------:R-:W-:Y:S02]  /*c2b0*/  F2FP.BF16.F32.PACK_AB R38, R121, R120 ;  /* 0x000000787926723e */ /* 0x000fe400000010ff */
[----:B------:R-:W-:Y:S02]  /*c2c0*/  F2FP.BF16.F32.PACK_AB R39, R125, R124 ;  /* 0x0000007c7d27723e */ /* 0x000fe400000010ff */
[----:B------:R-:W-:Y:S01]  /*c2d0*/  F2FP.BF16.F32.PACK_AB R37, R123, R122 ;  /* 0x0000007a7b25723e */ /* 0x000fe200000010ff */
[----:B------:R-:W-:Y:S01]  /*c2e0*/  STSM.16.M88.4 [R133], R44 ;  /* 0x0000002c85007844 */ /* 0x000fe20000000200 */
[----:B-1----:R-:W-:Y:S02]  /*c2f0*/  F2FP.BF16.F32.PACK_AB R41, R5, R4 ;  /* 0x000000040529723e */ /* 0x002fe400000010ff */
[----:B------:R-:W-:Y:S02]  /*c300*/  F2FP.BF16.F32.PACK_AB R42, R129, R128 ;  /* 0x00000080812a723e */ /* 0x000fe400000010ff */
[----:B------:R-:W-:-:S02]  /*c310*/  F2FP.BF16.F32.PACK_AB R43, R7, R6 ;  /* 0x00000006072b723e */ /* 0x000fc400000010ff */
[----:B------:R-:W-:Y:S01]  /*c320*/  F2FP.BF16.F32.PACK_AB R40, R127, R126 ;  /* 0x0000007e7f28723e */ /* 0x000fe200000010ff */
[----:B------:R-:W-:Y:S04]  /*c330*/  STSM.16.M88.4 [R132], R28 ;  /* 0x0000001c84007844 */ /* 0x000fe80000000200 */
[----:B------:R-:W-:Y:S04]  /*c340*/  STSM.16.M88.4 [R131], R32 ;  /* 0x0000002083007844 */ /* 0x000fe80000000200 */
[----:B------:R0:W-:Y:S04]  /*c350*/  STSM.16.M88.4 [R130], R36 ;  /* 0x0000002482007844 */ /* 0x0001e80000000200 */
[----:B------:R1:W-:Y:S01]  /*c360*/  STSM.16.M88.4 [R3], R40 ;  /* 0x0000002803007844 */ /* 0x0003e20000000200 */
[----:B------:R-:W-:Y:S01]  /*c370*/  BAR.SYNC.DEFER_BLOCKING 0x1, 0x100 ;  /* 0x0044000000007b1d */ /* 0x000fe20000010000 */
[----:B------:R-:W-:Y:S01]  /*c380*/  ISETP.NE.U32.AND P0, PT, RZ, UR14, PT ;  /* 0x0000000eff007c0c */ /* 0x000fe2000bf05070 */
[----:B------:R-:W-:-:S02]  /*c390*/  USHF.L.U64.HI UR16, UR36, 0x2, UR37 ;  /* 0x0000000224107899 */ /* 0x000fc40008010225 */
[----:B------:R-:W-:Y:S01]  /*c3a0*/  UIADD3 UR9, UP0, UR4, UR14, URZ ;  /* 0x0000000e04097290 */ /* 0x000fe2000ff1e03f */
[----:B------:R-:W-:-:S03]  /*c3b0*/  ISETP.NE.AND.EX P0, PT, RZ, UR15, PT, P0 ;  /* 0x0000000fff007c0c */ /* 0x000fc6000bf05300 */
[----:B------:R-:W-:Y:S01]  /*c3c0*/  UIADD3.X UR12, UR16, UR15, URZ, UP0, !UPT ;  /* 0x0000000f100c7290 */ /* 0x000fe200087fe43f */
[----:B0-----:R-:W0:Y:S01]  /*c3d0*/  LDC R130, c[0x0][0xbe8] ;  /* 0x0002fa00ff827b82 */ /* 0x001e220000000800 */
[----:B------:R-:W-:-:S04]  /*c3e0*/  IMAD.U32 R52, RZ, RZ, UR9 ;  /* 0x00000009ff347e24 */ /* 0x000fc8000f8e00ff */
[----:B------:R-:W-:Y:S01]  /*c3f0*/  IMAD.U32 R53, RZ, RZ, UR12 ;  /* 0x0000000cff357e24 */ /* 0x000fe2000f8e00ff */
[----:B------:R-:W-:-:S04]  /*c400*/  ULDC.64 UR12, c[0x0][0xc08] ;  /* 0x00030200000c7ab9 */ /* 0x000fc80000000a00 */
[----:B------:R-:W2:Y:S01]  /*c410*/  @P0 LDG.E R44, desc[UR50][R52.64] ;  /* 0x00000032342c0981 */ /* 0x000ea2000c1e1900 */
[----:B------:R-:W-:-:S04]  /*c420*/  UISETP.NE.U32.AND UP0, UPT, UR12, URZ, UPT ;  /* 0x0000003f0c00728c */ /* 0x000fc8000bf05070 */
[----:B------:R-:W-:Y:S01]  /*c430*/  UISETP.NE.AND.EX UP0, UPT, UR13, URZ, UPT, UP0 ;  /* 0x0000003f0d00728c */ /* 0x000fe2000bf05300 */
[----:B0-----:R-:W-:-:S10]  /*c440*/  ISETP.NE.AND P1, PT, R130, 0x1, PT ;  /* 0x000000018200780c */ /* 0x001fd40003f25270 */
[----:B------:R-:W-:-:S03]  /*c450*/  @UP0 UIADD3 UR12, UP1, UR4, UR12, URZ ;  /* 0x0000000c040c0290 */ /* 0x000fc6000ff3e03f */
[----:B-1----:R-:W0:Y:S01]  /*c460*/  @P1 LDC R3, c[0x0][0xbec] ;  /* 0x0002fb00ff031b82 */ /* 0x002e220000000800 */
[----:B------:R-:W-:Y:S02]  /*c470*/  @UP0 UIADD3.X UR13, UR16, UR13, URZ, UP1, !UPT ;  /* 0x0000000d100d0290 */ /* 0x000fe40008ffe43f */
[----:B------:R-:W-:Y:S01]  /*c480*/  UISETP.GT.AND UP1, UPT, UR44, 0x1, UPT ;  /* 0x000000012c00788c */ /* 0x000fe2000bf24270 */
[----:B------:R-:W-:-:S04]  /*c490*/  UMOV UR20, 0x9b8 ;  /* 0x000009b800147882 */ /* 0x000fc80000000000 */
[----:B------:R-:W1:Y:S01]  /*c4a0*/  @P1 LDC R33, c[0x0][0xbf0] ;  /* 0x0002fc00ff211b82 */ /* 0x000e620000000800 */
[----:B------:R-:W-:Y:S01]  /*c4b0*/  USEL UR20, UR20, 0x978, UP1 ;  /* 0x0000097814147887 */ /* 0x000fe20008800000 */
[----:B------:R-:W-:Y:S01]  /*c4c0*/  PLOP3.LUT P4, PT, PT, PT, UP0, 0x80, 0x0 ;  /* 0x000000000000781c */ /* 0x000fe20003f8f008 */
[----:B------:R-:W-:Y:S01]  /*c4d0*/  UISETP.NE.U32.AND UP0, UPT, UR14, URZ, UPT ;  /* 0x0000003f0e00728c */ /* 0x000fe2000bf05070 */
[----:B------:R-:W-:Y:S01]  /*c4e0*/  IMAD.U32 R34, RZ, RZ, UR42 ;  /* 0x0000002aff227e24 */ /* 0x000fe2000f8e00ff */
[----:B------:R-:W-:Y:S01]  /*c4f0*/  ULDC UR4, c[0x0][0xa88] ;  /* 0x0002a20000047ab9 */ /* 0x000fe20000000800 */
[----:B------:R-:W-:Y:S01]  /*c500*/  IMAD.U32 R28, RZ, RZ, UR12 ;  /* 0x0000000cff1c7e24 */ /* 0x000fe2000f8e00ff */
[----:B------:R-:W-:Y:S01]  /*c510*/  UISETP.NE.AND.EX UP0, UPT, UR15, URZ, UPT, UP0 ;  /* 0x0000003f0f00728c */ /* 0x000fe2000bf05300 */
[----:B------:R-:W-:Y:S01]  /*c520*/  IMAD.U32 R31, RZ, RZ, UR4 ;  /* 0x00000004ff1f7e24 */ /* 0x000fe2000f8e00ff */
[----:B------:R-:W-:Y:S01]  /*c530*/  UMOV UR4, URZ ;  /* 0x0000003f00047c82 */ /* 0x000fe20008000000 */
[----:B------:R-:W-:Y:S01]  /*c540*/  IMAD.U32 R29, RZ, RZ, UR13 ;  /* 0x0000000dff1d7e24 */ /* 0x000fe2000f8e00ff */
[----:B------:R-:W-:Y:S01]  /*c550*/  USEL UR9, UR40, URZ, UP1 ;  /* 0x0000003f28097287 */ /* 0x000fe20008800000 */
[----:B------:R-:W-:Y:S01]  /*c560*/  IMAD R34, R34, 0x80, R154 ;  /* 0x0000008022227824 */ /* 0x000fe200078e029a */
[----:B------:R-:W-:Y:S01]  /*c570*/  ULDC.64 UR16, c[0x0][UR20+0x218] ;  /* 0x0000860014107abb */ /* 0x000fe20008000a00 */
[----:B------:R-:W-:Y:S01]  /*c580*/  ULDC.64 UR18, c[0x0][UR20+0x228] ;  /* 0x00008a0014127abb */ /* 0x000fe20008000a00 */
[----:B------:R-:W-:Y:S01]  /*c590*/  USEL UR36, UR36, URZ, !UP0 ;  /* 0x0000003f24247287 */ /* 0x000fe2000c000000 */
[----:B------:R0:W5:Y:S01]  /*c5a0*/  @P4 LDG.E R31, desc[UR50][R28.64] ;  /* 0x000000321c1f4981 */ /* 0x000162000c1e1900 */
[----:B------:R-:W-:Y:S01]  /*c5b0*/  ULDC.64 UR14, c[0x0][UR20+0x220] ;  /* 0x00008800140e7abb */ /* 0x000fe20008000a00 */
[----:B------:R-:W-:-:S02]  /*c5c0*/  UIMAD.WIDE.U32 UR12, UR16, UR39, URZ ;  /* 0x00000027100c72a5 */ /* 0x000fc4000f8e003f */
[----:B------:R-:W-:Y:S02]  /*c5d0*/  UIMAD.WIDE.U32 UR22, UR18, UR9, URZ ;  /* 0x00000009121672a5 */ /* 0x000fe4000f8e003f */
[----:B------:R-:W-:Y:S02]  /*c5e0*/  UIMAD UR16, UR17, UR39, URZ ;  /* 0x00000027111072a4 */ /* 0x000fe4000f8e023f */
[----:B------:R-:W-:Y:S01]  /*c5f0*/  UIMAD UR18, UR19, UR9, URZ ;  /* 0x00000009131272a4 */ /* 0x000fe2000f8e023f */
[----:B0-----:R-:W-:Y:S01]  /*c600*/  @P1 IMAD.HI.U32 R28, R34, R3, RZ ;  /* 0x00000003221c1227 */ /* 0x001fe200078e00ff */
[----:B------:R-:W-:Y:S02]  /*c610*/  USEL UR37, UR37, URZ, !UP0 ;  /* 0x0000003f25257287 */ /* 0x000fe4000c000000 */
[----:B------:R-:W-:Y:S01]  /*c620*/  UIMAD UR9, UR15, UR36, URZ ;  /* 0x000000240f0972a4 */ /* 0x000fe2000f8e023f */
[----:B------:R-:W-:Y:S01]  /*c630*/  IMAD.MOV.U32 R3, RZ, RZ, R34 ;  /* 0x000000ffff037224 */ /* 0x000fe200078e0022 */
[----:B------:R-:W-:Y:S01]  /*c640*/  UIADD3 UR13, UR13, UR16, URZ ;  /* 0x000000100d0d7290 */ /* 0x000fe2000fffe03f */
[----:B-1----:R-:W-:Y:S01]  /*c650*/  @P1 SHF.R.U32.HI R3, RZ, R33, R28 ;  /* 0x00000021ff031219 */ /* 0x002fe2000001161c */
[----:B------:R-:W-:-:S02]  /*c660*/  UIMAD.WIDE.U32 UR16, UR14, UR36, URZ ;  /* 0x000000240e1072a5 */ /* 0x000fc4000f8e003f */
[----:B------:R-:W-:Y:S02]  /*c670*/  UIMAD UR9, UR14, UR37, UR9 ;  /* 0x000000250e0972a4 */ /* 0x000fe4000f8e0209 */
[----:B------:R-:W-:Y:S01]  /*c680*/  UIADD3 UR18, UR23, UR18, URZ ;  /* 0x0000001217127290 */ /* 0x000fe2000fffe03f */
[----:B------:R-:W-:Y:S01]  /*c690*/  IMAD.U32 R28, RZ, RZ, UR22 ;  /* 0x00000016ff1c7e24 */ /* 0x000fe2000f8e00ff */
[----:B------:R-:W-:Y:S01]  /*c6a0*/  UIADD3 UR9, UR17, UR9, URZ ;  /* 0x0000000911097290 */ /* 0x000fe2000fffe03f */
[--C-:B------:R-:W-:Y:S02]  /*c6b0*/  IMAD.MOV R33, RZ, RZ, -R3.reuse ;  /* 0x000000ffff217224 */ /* 0x100fe400078e0a03 */
[----:B------:R-:W-:Y:S01]  /*c6c0*/  IMAD.U32 R29, RZ, RZ, UR23 ;  /* 0x00000017ff1d7e24 */ /* 0x000fe2000f8e00ff */
[----:B------:R-:W-:Y:S01]  /*c6d0*/  SHF.R.S32.HI R29, RZ, 0x1f, R3 ;  /* 0x0000001fff1d7819 */ /* 0x000fe20000011403 */
[----:B------:R-:W-:Y:S02]  /*c6e0*/  IMAD R33, R130, R33, R34 ;  /* 0x0000002182217224 */ /* 0x000fe400078e0222 */
[----:B------:R-:W-:Y:S01]  /*c6f0*/  IMAD.U32 R32, RZ, RZ, UR18 ;  /* 0x00000012ff207e24 */ /* 0x000fe2000f8e00ff */
[----:B--2---:R-:W-:-:S13]  /*c700*/  @P0 R2UR UR4, R44 ;  /* 0x000000002c0402ca */ /* 0x004fda00000e0000 */
[----:B------:R-:W-:Y:S02]  /*c710*/  UIADD3 UR12, UP0, UP2, UR16, UR12, UR4 ;  /* 0x0000000c100c7290 */ /* 0x000fe4000fa1e004 */
[----:B------:R-:W-:Y:S01]  /*c720*/  USHF.R.S32.HI UR14, URZ, 0x1f, UR4 ;  /* 0x0000001f3f0e7899 */ /* 0x000fe20008011404 */
[----:B------:R-:W-:Y:S01]  /*c730*/  ULDC.64 UR16, c[0x0][0xba8] ;  /* 0x0002ea0000107ab9 */ /* 0x000fe20000000a00 */
[----:B------:R-:W-:Y:S02]  /*c740*/  @!UP1 ULDC UR16, c[0x0][0xb50] ;  /* 0x0002d40000109ab9 */ /* 0x000fe40000000800 */
[----:B------:R-:W-:Y:S01]  /*c750*/  UIADD3.X UR9, UR9, UR13, UR14, UP0, UP2 ;  /* 0x0000000d09097290 */ /* 0x000fe200087e440e */
[----:B------:R-:W-:Y:S01]  /*c760*/  IADD3 R28, P2, P3, R3, UR12, R28 ;  /* 0x0000000c031c7c10 */ /* 0x000fe2000fb5e01c */
[----:B------:R-:W-:Y:S01]  /*c770*/  @!UP1 ULDC UR17, c[0x0][0xb54] ;  /* 0x0002d50000119ab9 */ /* 0x000fe20000000800 */
[----:B------:R-:W-:Y:S01]  /*c780*/  ULDC.64 UR12, c[0x0][UR20+0x210] ;  /* 0x00008400140c7abb */ /* 0x000fe20008000a00 */
[----:B------:R-:W-:Y:S01]  /*c790*/  SHF.R.S32.HI R3, RZ, 0x1f, R33 ;  /* 0x0000001fff037819 */ /* 0x000fe20000011421 */
[----:B------:R-:W-:Y:S01]  /*c7a0*/  IMAD R30, R33, UR13, RZ ;  /* 0x0000000d211e7c24 */ /* 0x000fe2000f8e02ff */
[----:B------:R-:W-:-:S03]  /*c7b0*/  IADD3.X R29, R29, UR9, R32, P2, P3 ;  /* 0x000000091d1d7c10 */ /* 0x000fc600097e6420 */
[----:B------:R-:W-:Y:S02]  /*c7c0*/  IMAD R3, R3, UR12, R30 ;  /* 0x0000000c03037c24 */ /* 0x000fe4000f8e021e */
[----:B------:R-:W-:-:S04]  /*c7d0*/  IMAD.WIDE.U32 R28, R33, UR12, R28 ;  /* 0x0000000c211c7c25 */ /* 0x000fc8000f8e001c */
[----:B------:R-:W-:Y:S01]  /*c7e0*/  IMAD.IADD R3, R29, 0x1, R3 ;  /* 0x000000011d037824 */ /* 0x000fe200078e0203 */
[----:B------:R-:W-:-:S04]  /*c7f0*/  LEA R35, P2, R28, UR16, 0x2 ;  /* 0x000000101c237c11 */ /* 0x000fc8000f8410ff */
[----:B------:R-:W-:Y:S01]  /*c800*/  LEA.HI.X R36, R28, UR17, R3, 0x2, P2 ;  /* 0x000000111c247c11 */ /* 0x000fe200090f1403 */
[----:B------:R-:W-:Y:S08]  /*c810*/  @P4 BRA `(.L_x_165) ;  /* 0x0000000000104947 */ /* 0x000ff00003800000 */
[----:B------:R-:W-:Y:S05]  /*c820*/  @!P0 BRA `(.L_x_165) ;  /* 0x00000000000c8947 */ /* 0x000fea0003800000 */
[----:B------:R-:W2:Y:S04]  /*c830*/  LDG.E R28, desc[UR50][R52.64] ;  /* 0x00000032341c7981 */ /* 0x000ea8000c1e1900 */
[----:B-----5:R-:W2:Y:S02]  /*c840*/  LDG.E R31, desc[UR50][R52.64+0x4] ;  /* 0x00000432341f7981 */ /* 0x020ea4000c1e1900 */
[----:B--2---:R-:W-:-:S07]  /*c850*/  IMAD.IADD R31, R31, 0x1, -R28 ;  /* 0x000000011f1f7824 */ /* 0x004fce00078e0a1c */
.L_x_165:
[----:B------:R-:W2:Y:S01]  /*c860*/  LDL R3, [R1+0x34] ;  /* 0x0000340001037983 */ /* 0x000ea20000100800 */
[----:B------:R-:W-:Y:S01]  /*c870*/  IMAD.U32 R38, RZ, RZ, UR42 ;  /* 0x0000002aff267e24 */ /* 0x000fe2000f8e00ff */
[----:B------:R-:W-:Y:S02]  /*c880*/  LOP3.LUT P0, RZ, R237, 0x3, RZ, 0xc0, !PT ;  /* 0x00000003edff7812 */ /* 0x000fe4000780c0ff */
[----:B------:R-:W-:Y:S04]  /*c890*/  SHFL.IDX PT, R28, R35, RZ, 0x1c1f ;  /* 0x001c1fff231c7589 */ /* 0x000fe800000e0000 */
[----:B------:R-:W0:Y:S04]  /*c8a0*/  SHFL.IDX PT, R29, R36, RZ, 0x1c1f ;  /* 0x001c1fff241d7589 */ /* 0x000e2800000e0000 */
[----:B------:R-:W-:Y:S04]  /*c8b0*/  SHFL.IDX PT, R32, R35, 0x1, 0x1c1f ;  /* 0x003c1f0023207f89 */ /* 0x000fe800000e0000 */
[----:B------:R-:W1:Y:S01]  /*c8c0*/  SHFL.IDX PT, R33, R36, 0x1, 0x1c1f ;  /* 0x003c1f0024217f89 */ /* 0x000e6200000e0000 */
[----:B--2---:R-:W-:-:S02]  /*c8d0*/  IMAD R38, R38, 0x80, R3 ;  /* 0x0000008026267824 */ /* 0x004fc400078e0203 */
[----:B-----5:R-:W-:Y:S02]  /*c8e0*/  IMAD R3, R31, R130, RZ ;  /* 0x000000821f037224 */ /* 0x020fe400078e02ff */
[----:B------:R-:W-:-:S03]  /*c8f0*/  VIADD R30, R38, 0x8 ;  /* 0x00000008261e7836 */ /* 0x000fc60000000000 */
[-C--:B------:R-:W-:Y:S02]  /*c900*/  ISETP.GE.OR P2, PT, R38, R3.reuse, P0 ;  /* 0x000000032600720c */ /* 0x080fe40000746670 */
[----:B------:R-:W-:-:S11]  /*c910*/  ISETP.GE.OR P0, PT, R30, R3, P0 ;  /* 0x000000031e00720c */ /* 0x000fd60000706670 */
[----:B0-----:R0:W-:Y:S04]  /*c920*/  @!P2 ST.E desc[UR50][R28.64], R0 ;  /* 0x000000001c00a985 */ /* 0x0011e8000c101932 */
[----:B-1----:R0:W-:Y:S01]  /*c930*/  @!P0 ST.E desc[UR50][R32.64], R2 ;  /* 0x0000000220008985 */ /* 0x0021e2000c101932 */
[----:B------:R-:W-:-:S13]  /*c940*/  PLOP3.LUT P0, PT, PT, PT, UP1, 0x80, 0x0 ;  /* 0x000000000000781c */ /* 0x000fda0003f0f018 */
[----:B0-----:R-:W-:Y:S05]  /*c950*/  @P0 BRA `(.L_x_166) ;  /* 0x0000000c004c0947 */ /* 0x001fea0003800000 */
[----:B------:R-:W-:Y:S01]  /*c960*/  IMAD.SHL.U32 R67, R16, 0x8, RZ ;  /* 0x0000000810437824 */ /* 0x000fe200078e00ff */
[----:B------:R-:W0:Y:S01]  /*c970*/  @P1 LDC R21, c[0x0][0xbec] ;  /* 0x0002fb00ff151b82 */ /* 0x000e220000000800 */
[----:B------:R-:W-:Y:S01]  /*c980*/  IMAD.MOV.U32 R5, RZ, RZ, 0x2 ;  /* 0x00000002ff057424 */ /* 0x000fe200078e00ff */
[----:B------:R-:W-:Y:S01]  /*c990*/  ULDC.64 UR12, c[0x0][0xaa0] ;  /* 0x0002a800000c7ab9 */ /* 0x000fe20000000a00 */
[----:B------:R-:W-:-:S04]  /*c9a0*/  IMAD R4, R236, 0x40, R67 ;  /* 0x00000040ec047824 */ /* 0x000fc800078e0243 */
[----:B------:R-:W-:Y:S01]  /*c9b0*/  IMAD.WIDE R4, R4, R5, UR10 ;  /* 0x0000000a04047e25 */ /* 0x000fe2000f8e0205 */
[----:B------:R-:W1:Y:S02]  /*c9c0*/  @P1 LDC R63, c[0x0][0xbf0] ;  /* 0x0002fc00ff3f1b82 */ /* 0x000e640000000800 */
[C---:B------:R-:W-:Y:S01]  /*c9d0*/  IADD3 R33, P2, R4.reuse, 0x5000, RZ ;  /* 0x0000500004217810 */ /* 0x040fe20007f5e0ff */
[----:B------:R-:W-:Y:S01]  /*c9e0*/  UIMAD UR9, UR14, UR12, URZ ;  /* 0x0000000c0e0972a4 */ /* 0x000fe2000f8e023f */
[C---:B------:R-:W-:Y:S02]  /*c9f0*/  IADD3 R9, P4, R4.reuse, 0x1000, RZ ;  /* 0x0000100004097810 */ /* 0x040fe40007f9e0ff */
[----:B------:R-:W-:Y:S02]  /*ca00*/  LOP3.LUT R32, R33, 0x380, RZ, 0xc0, !PT ;  /* 0x0000038021207812 */ /* 0x000fe400078ec0ff */
[----:B------:R-:W-:Y:S01]  /*ca10*/  IADD3 R13, P3, R4, 0x2000, RZ ;  /* 0x00002000040d7810 */ /* 0x000fe20007f7e0ff */
[----:B------:R-:W-:Y:S01]  /*ca20*/  UIMAD.WIDE.U32 UR10, UR4, UR12, URZ ;  /* 0x0000000c040a72a5 */ /* 0x000fe2000f8e003f */
[----:B------:R-:W-:-:S02]  /*ca30*/  SHF.R.U64 R32, R32, 0x3, RZ ;  /* 0x0000000320207819 */ /* 0x000fc400000012ff */
[----:B------:R-:W-:Y:S01]  /*ca40*/  IADD3 R25, P6, R4, 0x3000, RZ ;  /* 0x0000300004197810 */ /* 0x000fe20007fde0ff */
[----:B------:R-:W-:Y:S01]  /*ca50*/  IMAD.U32 R61, RZ, RZ, UR42 ;  /* 0x0000002aff3d7e24 */ /* 0x000fe2000f8e00ff */
[----:B------:R-:W-:Y:S01]  /*ca60*/  LOP3.LUT R32, R32, R33, RZ, 0x3c, !PT ;  /* 0x0000002120207212 */ /* 0x000fe200078e3cff */
[--C-:B------:R-:W-:Y:S01]  /*ca70*/  IMAD.X R33, RZ, RZ, R5.reuse, P2 ;  /* 0x000000ffff217224 */ /* 0x100fe200010e0605 */
[C---:B------:R-:W-:Y:S02]  /*ca80*/  IADD3 R7, P2, R4.reuse, 0xb000, RZ ;  /* 0x0000b00004077810 */ /* 0x040fe40007f5e0ff */
[----:B------:R-:W-:Y:S01]  /*ca90*/  IADD3 R29, P5, R4, 0x4000, RZ ;  /* 0x00004000041d7810 */ /* 0x000fe20007fbe0ff */
[----:B------:R-:W-:Y:S01]  /*caa0*/  ULDC.64 UR14, c[0x0][0xaf0] ;  /* 0x0002bc00000e7ab9 */ /* 0x000fe20000000a00 */
[----:B------:R-:W-:Y:S01]  /*cab0*/  LOP3.LUT R0, R7, 0x380, RZ, 0xc0, !PT ;  /* 0x0000038007007812 */ /* 0x000fe200078ec0ff */
[----:B------:R-:W-:Y:S01]  /*cac0*/  UIMAD UR9, UR4, UR13, UR9 ;  /* 0x0000000d040972a4 */ /* 0x000fe2000f8e0209 */
[----:B------:R-:W-:Y:S01]  /*cad0*/  LOP3.LUT R8, R9, 0x380, RZ, 0xc0, !PT ;  /* 0x0000038009087812 */ /* 0x000fe200078ec0ff */
[----:B------:R-:W-:Y:S01]  /*cae0*/  IMAD.X R57, RZ, RZ, R5, P2 ;  /* 0x000000ffff397224 */ /* 0x000fe200010e0605 */
[----:B------:R-:W-:Y:S01]  /*caf0*/  SHF.R.U64 R0, R0, 0x3, RZ ;  /* 0x0000000300007819 */ /* 0x000fe200000012ff */
[----:B------:R-:W5:Y:S01]  /*cb00*/  LD.E.128 R32, desc[UR50][R32.64] ;  /* 0x0000003220207980 */ /* 0x000f62000c101d00 */
[----:B------:R-:W-:Y:S01]  /*cb10*/  LOP3.LUT R12, R13, 0x380, RZ, 0xc0, !PT ;  /* 0x000003800d0c7812 */ /* 0x000fe200078ec0ff */
[----:B------:R-:W-:Y:S01]  /*cb20*/  ULDC.64 UR12, c[0x0][0xae8] ;  /* 0x0002ba00000c7ab9 */ /* 0x000fe20000000a00 */
[----:B------:R-:W-:-:S02]  /*cb30*/  LOP3.LUT R24, R25, 0x380, RZ, 0xc0, !PT ;  /* 0x0000038019187812 */ /* 0x000fc400078ec0ff */
[----:B------:R-:W-:Y:S02]  /*cb40*/  LOP3.LUT R28, R29, 0x380, RZ, 0xc0, !PT ;  /* 0x000003801d1c7812 */ /* 0x000fe400078ec0ff */
[----:B------:R-:W-:Y:S01]  /*cb50*/  LOP3.LUT R56, R0, R7, RZ, 0x3c, !PT ;  /* 0x0000000700387212 */ /* 0x000fe200078e3cff */
[----:B------:R-:W-:Y:S01]  /*cb60*/  IMAD R0, R16, 0x20, R236 ;  /* 0x0000002010007824 */ /* 0x000fe200078e02ec */
[----:B------:R-:W-:Y:S01]  /*cb70*/  SHF.R.U64 R8, R8, 0x3, RZ ;  /* 0x0000000308087819 */ /* 0x000fe200000012ff */
[----:B------:R-:W-:Y:S01]  /*cb80*/  UIADD3 UR11, UR11, UR9, URZ ;  /* 0x000000090b0b7290 */ /* 0x000fe2000fffe03f */
[----:B------:R-:W-:Y:S02]  /*cb90*/  SHF.R.U64 R12, R12, 0x3, RZ ;  /* 0x000000030c0c7819 */ /* 0x000fe400000012ff */
[----:B------:R-:W-:Y:S02]  /*cba0*/  SHF.R.U64 R24, R24, 0x3, RZ ;  /* 0x0000000318187819 */ /* 0x000fe400000012ff */
[----:B------:R-:W-:Y:S01]  /*cbb0*/  SHF.R.U64 R28, R28, 0x3, RZ ;  /* 0x000000031c1c7819 */ /* 0x000fe200000012ff */
[----:B------:R-:W-:Y:S01]  /*cbc0*/  IMAD R2, R61, 0x80, R0 ;  /* 0x000000803d027824 */ /* 0x000fe200078e0200 */
[----:B------:R-:W-:Y:S01]  /*cbd0*/  USHF.R.S32.HI UR4, URZ, 0x1f, UR36 ;  /* 0x0000001f3f047899 */ /* 0x000fe20008011424 */
[----:B------:R-:W-:Y:S01]  /*cbe0*/  LOP3.LUT R8, R8, R9, RZ, 0x3c, !PT ;  /* 0x0000000908087212 */ /* 0x000fe200078e3cff */
[----:B------:R-:W-:Y:S01]  /*cbf0*/  UIMAD.WIDE.U32 UR10, UR39, UR12, UR10 ;  /* 0x0000000c270a72a5 */ /* 0x000fe2000f8e000a */
[----:B------:R-:W-:Y:S01]  /*cc00*/  LOP3.LUT R12, R12, R13, RZ, 0x3c, !PT ;  /* 0x0000000d0c0c7212 */ /* 0x000fe200078e3cff */
[--C-:B------:R-:W-:Y:S01]  /*cc10*/  IMAD.X R9, RZ, RZ, R5.reuse, P4 ;  /* 0x000000ffff097224 */ /* 0x100fe200020e0605 */
[----:B------:R-:W-:Y:S01]  /*cc20*/  LOP3.LUT R24, R24, R25, RZ, 0x3c, !PT ;  /* 0x0000001918187212 */ /* 0x000fe200078e3cff */
[--C-:B------:R-:W-:Y:S01]  /*cc30*/  IMAD.X R13, RZ, RZ, R5.reuse, P3 ;  /* 0x000000ffff0d7224 */ /* 0x100fe200018e0605 */
[----:B------:R-:W-:Y:S01]  /*cc40*/  LOP3.LUT R28, R28, R29, RZ, 0x3c, !PT ;  /* 0x0000001d1c1c7212 */ /* 0x000fe200078e3cff */
[--C-:B------:R-:W-:Y:S01]  /*cc50*/  IMAD.X R25, RZ, RZ, R5.reuse, P6 ;  /* 0x000000ffff197224 */ /* 0x100fe200030e0605 */
[C---:B------:R-:W-:Y:S01]  /*cc60*/  IADD3 R37, P0, R4.reuse, 0x6000, RZ ;  /* 0x0000600004257810 */ /* 0x040fe20007f1e0ff */
[----:B------:R-:W-:Y:S01]  /*cc70*/  IMAD.X R29, RZ, RZ, R5, P5 ;  /* 0x000000ffff1d7224 */ /* 0x000fe200028e0605 */
[----:B------:R-:W-:Y:S01]  /*cc80*/  IADD3 R41, P4, R4, 0x7000, RZ ;  /* 0x0000700004297810 */ /* 0x000fe20007f9e0ff */
[----:B0-----:R-:W-:Y:S01]  /*cc90*/  @P1 IMAD.HI.U32 R0, R2, R21, RZ ;  /* 0x0000001502001227 */ /* 0x001fe200078e00ff */
[C---:B------:R-:W-:Y:S01]  /*cca0*/  IADD3 R45, P3, R4.reuse, 0x8000, RZ ;  /* 0x00008000042d7810 */ /* 0x040fe20007f7e0ff */
[----:B------:R-:W-:Y:S01]  /*ccb0*/  UIMAD UR4, UR4, UR14, URZ ;  /* 0x0000000e040472a4 */ /* 0x000fe2000f8e023f */
[C---:B------:R-:W-:Y:S01]  /*ccc0*/  IADD3 R49, P6, R4.reuse, 0x9000, RZ ;  /* 0x0000900004317810 */ /* 0x040fe20007fde0ff */
[----:B------:R-:W-:Y:S01]  /*ccd0*/  UIMAD UR11, UR39, UR13, UR11 ;  /* 0x0000000d270b72a4 */ /* 0x000fe2000f8e020b */
[----:B------:R-:W-:Y:S01]  /*cce0*/  IADD3 R53, P5, R4, 0xa000, RZ ;  /* 0x0000a00004357810 */ /* 0x000fe20007fbe0ff */
[----:B------:R-:W-:Y:S01]  /*ccf0*/  IMAD.MOV.U32 R61, RZ, RZ, R2 ;  /* 0x000000ffff3d7224 */ /* 0x000fe200078e0002 */
[----:B------:R-:W-:Y:S01]  /*cd00*/  LOP3.LUT R36, R37, 0x380, RZ, 0xc0, !PT ;  /* 0x0000038025247812 */ /* 0x000fe200078ec0ff */
[----:B------:R-:W-:Y:S01]  /*cd10*/  UIMAD UR4, UR36, UR15, UR4 ;  /* 0x0000000f240472a4 */ /* 0x000fe2000f8e0204 */
[----:B------:R-:W-:Y:S01]  /*cd20*/  LOP3.LUT R40, R41, 0x380, RZ, 0xc0, !PT ;  /* 0x0000038029287812 */ /* 0x000fe200078ec0ff */
[----:B------:R-:W5:Y:S01]  /*cd30*/  LD.E.128 R12, desc[UR50][R12.64] ;  /* 0x000000320c0c7980 */ /* 0x000f62000c101d00 */
[----:B------:R-:W-:-:S02]  /*cd40*/  LOP3.LUT R44, R45, 0x380, RZ, 0xc0, !PT ;  /* 0x000003802d2c7812 */ /* 0x000fc400078ec0ff */
[----:B------:R-:W-:Y:S01]  /*cd50*/  LOP3.LUT R48, R49, 0x380, RZ, 0xc0, !PT ;  /* 0x0000038031307812 */ /* 0x000fe200078ec0ff */
[----:B------:R-:W5:Y:S01]  /*cd60*/  LD.E.128 R24, desc[UR50][R24.64] ;  /* 0x0000003218187980 */ /* 0x000f62000c101d00 */
[----:B------:R-:W-:Y:S01]  /*cd70*/  LOP3.LUT R52, R53, 0x380, RZ, 0xc0, !PT ;  /* 0x0000038035347812 */ /* 0x000fe200078ec0ff */
[----:B------:R-:W-:Y:S01]  /*cd80*/  UIMAD.WIDE.U32 UR36, UR36, UR14, UR10 ;  /* 0x0000000e242472a5 */ /* 0x000fe2000f8e000a */
[----:B------:R-:W-:Y:S01]  /*cd90*/  LOP3.LUT R11, R4, 0x380, RZ, 0xc0, !PT ;  /* 0x00000380040b7812 */ /* 0x000fe200078ec0ff */
[----:B------:R-:W5:Y:S01]  /*cda0*/  LD.E.128 R28, desc[UR50][R28.64] ;  /* 0x000000321c1c7980 */ /* 0x000f62000c101d00 */
[----:B-1----:R-:W-:Y:S02]  /*cdb0*/  @P1 SHF.R.U32.HI R61, RZ, R63, R0 ;  /* 0x0000003fff3d1219 */ /* 0x002fe40000011600 */
[----:B------:R-:W-:Y:S01]  /*cdc0*/  SHF.R.U64 R36, R36, 0x3, RZ ;  /* 0x0000000324247819 */ /* 0x000fe200000012ff */
[----:B------:R-:W5:Y:S01]  /*cdd0*/  LD.E.128 R56, desc[UR50][R56.64] ;  /* 0x0000003238387980 */ /* 0x000f62000c101d00 */
[----:B------:R-:W-:-:S02]  /*cde0*/  SHF.R.U64 R40, R40, 0x3, RZ ;  /* 0x0000000328287819 */ /* 0x000fc400000012ff */
[----:B------:R-:W-:Y:S02]  /*cdf0*/  SHF.R.U64 R44, R44, 0x3, RZ ;  /* 0x000000032c2c7819 */ /* 0x000fe400000012ff */
[----:B------:R-:W-:Y:S02]  /*ce00*/  SHF.R.U64 R48, R48, 0x3, RZ ;  /* 0x0000000330307819 */ /* 0x000fe400000012ff */
[----:B------:R-:W-:Y:S01]  /*ce10*/  SHF.R.U64 R52, R52, 0x3, RZ ;  /* 0x0000000334347819 */ /* 0x000fe200000012ff */
[----:B------:R-:W-:Y:S01]  /*ce20*/  UIADD3 UR4, UR37, UR4, URZ ;  /* 0x0000000425047290 */ /* 0x000fe2000fffe03f */
[----:B------:R-:W-:Y:S01]  /*ce30*/  SHF.R.U64 R11, R11, 0x3, RZ ;  /* 0x000000030b0b7819 */ /* 0x000fe200000012ff */
[--C-:B------:R-:W-:Y:S01]  /*ce40*/  IMAD.MOV R63, RZ, RZ, -R61.reuse ;  /* 0x000000ffff3f7224 */ /* 0x100fe200078e0a3d */
[----:B------:R-:W-:Y:S01]  /*ce50*/  SHF.R.S32.HI R0, RZ, 0x1f, R61 ;  /* 0x0000001fff007819 */ /* 0x000fe2000001143d */
[----:B------:R-:W-:Y:S01]  /*ce60*/  ULDC.64 UR10, c[0x0][0xae0] ;  /* 0x0002b800000a7ab9 */ /* 0x000fe20000000a00 */
[----:B------:R-:W-:Y:S01]  /*ce70*/  LOP3.LUT R36, R36, R37, RZ, 0x3c, !PT ;  /* 0x0000002524247212 */ /* 0x000fe200078e3cff */
[--C-:B------:R-:W-:Y:S01]  /*ce80*/  IMAD.X R37, RZ, RZ, R5.reuse, P0 ;  /* 0x000000ffff257224 */ /* 0x100fe200000e0605 */
[----:B------:R-:W-:Y:S01]  /*ce90*/  LOP3.LUT R40, R40, R41, RZ, 0x3c, !PT ;  /* 0x0000002928287212 */ /* 0x000fe200078e3cff */
[--C-:B------:R-:W-:Y:S01]  /*cea0*/  IMAD.X R41, RZ, RZ, R5.reuse, P4 ;  /* 0x000000ffff297224 */ /* 0x100fe200020e0605 */
[----:B------:R-:W-:Y:S01]  /*ceb0*/  LOP3.LUT R44, R44, R45, RZ, 0x3c, !PT ;  /* 0x0000002d2c2c7212 */ /* 0x000fe200078e3cff */
[--C-:B------:R-:W-:Y:S01]  /*cec0*/  IMAD.X R45, RZ, RZ, R5.reuse, P3 ;  /* 0x000000ffff2d7224 */ /* 0x100fe200018e0605 */
[----:B------:R-:W-:Y:S01]  /*ced0*/  LOP3.LUT R48, R48, R49, RZ, 0x3c, !PT ;  /* 0x0000003130307212 */ /* 0x000fe200078e3cff */
[--C-:B------:R-:W-:Y:S01]  /*cee0*/  IMAD.X R49, RZ, RZ, R5.reuse, P6 ;  /* 0x000000ffff317224 */ /* 0x100fe200030e0605 */
[----:B------:R-:W-:Y:S01]  /*cef0*/  LOP3.LUT R52, R52, R53, RZ, 0x3c, !PT ;  /* 0x0000003534347212 */ /* 0x000fe200078e3cff */
[----:B------:R-:W-:Y:S01]  /*cf00*/  IMAD.X R53, RZ, RZ, R5, P5 ;  /* 0x000000ffff357224 */ /* 0x000fe200028e0605 */
[----:B------:R-:W-:Y:S01]  /*cf10*/  LOP3.LUT R4, R11, R4, RZ, 0x3c, !PT ;  /* 0x000000040b047212 */ /* 0x000fe200078e3cff */
[----:B------:R-:W-:Y:S01]  /*cf20*/  IMAD R0, R0, UR10, RZ ;  /* 0x0000000a00007c24 */ /* 0x000fe2000f8e02ff */
[----:B------:R-:W5:Y:S01]  /*cf30*/  LD.E.128 R8, desc[UR50][R8.64] ;  /* 0x0000003208087980 */ /* 0x000f62000c101d00 */
[----:B------:R-:W-:-:S02]  /*cf40*/  IMAD R63, R130, R63, R2 ;  /* 0x0000003f823f7224 */ /* 0x000fc400078e0202 */
[----:B------:R-:W-:Y:S01]  /*cf50*/  IMAD.U32 R21, RZ, RZ, UR37 ;  /* 0x00000025ff157e24 */ /* 0x000fe2000f8e00ff */
[----:B------:R-:W5:Y:S01]  /*cf60*/  LD.E.128 R4, desc[UR50][R4.64] ;  /* 0x0000003204047980 */ /* 0x000f62000c101d00 */
[----:B------:R-:W-:Y:S02]  /*cf70*/  IMAD.U32 R20, RZ, RZ, UR36 ;  /* 0x00000024ff147e24 */ /* 0x000fe4000f8e00ff */
[----:B------:R-:W-:Y:S01]  /*cf80*/  IMAD.U32 R21, RZ, RZ, UR4 ;  /* 0x00000004ff157e24 */ /* 0x000fe2000f8e00ff */
[----:B------:R-:W5:Y:S01]  /*cf90*/  LD.E.128 R36, desc[UR50][R36.64] ;  /* 0x0000003224247980 */ /* 0x000f62000c101d00 */
[C---:B------:R-:W-:Y:S01]  /*cfa0*/  IMAD R65, R61.reuse, UR11, R0 ;  /* 0x0000000b3d417c24 */ /* 0x040fe2000f8e0200 */
[----:B------:R-:W-:Y:S01]  /*cfb0*/  SHF.R.S32.HI R0, RZ, 0x1f, R63 ;  /* 0x0000001fff007819 */ /* 0x000fe2000001143f */
[----:B------:R-:W-:Y:S01]  /*cfc0*/  IMAD.WIDE.U32 R20, R61, UR10, R20 ;  /* 0x0000000a3d147c25 */ /* 0x000fe2000f8e0014 */
[----:B------:R-:W5:Y:S01]  /*cfd0*/  LD.E.128 R40, desc[UR50][R40.64] ;  /* 0x0000003228287980 */ /* 0x000f62000c101d00 */
[----:B------:R-:W-:-:S03]  /*cfe0*/  ULDC.64 UR10, c[0x0][0xad8] ;  /* 0x0002b600000a7ab9 */ /* 0x000fc60000000a00 */
[----:B------:R-:W5:Y:S01]  /*cff0*/  LD.E.128 R44, desc[UR50][R44.64] ;  /* 0x000000322c2c7980 */ /* 0x000f62000c101d00 */
[----:B------:R-:W-:-:S03]  /*d000*/  IMAD.U32 R61, RZ, RZ, UR42 ;  /* 0x0000002aff3d7e24 */ /* 0x000fc6000f8e00ff */
[----:B------:R-:W5:Y:S04]  /*d010*/  LD.E.128 R48, desc[UR50][R48.64] ;  /* 0x0000003230307980 */ /* 0x000f68000c101d00 */
[----:B------:R-:W5:Y:S01]  /*d020*/  LD.E.128 R52, desc[UR50][R52.64] ;  /* 0x0000003234347980 */ /* 0x000f62000c101d00 */
[----:B------:R-:W-:Y:S01]  /*d030*/  @!PT LDS RZ, [RZ] ;  /* 0x00000000fffff984 */ /* 0x000fe20000000800 */
[----:B------:R-:W-:Y:S01]  /*d040*/  @!PT LDS RZ, [RZ] ;  /* 0x00000000fffff984 */ /* 0x000fe20000000800 */
[----:B------:R-:W-:Y:S01]  /*d050*/  @!PT LDS RZ, [RZ] ;  /* 0x00000000fffff984 */ /* 0x000fe20000000800 */
[----:B------:R-:W-:Y:S01]  /*d060*/  @!PT LDS RZ, [RZ] ;  /* 0x00000000fffff984 */ /* 0x000fe20000000800 */
[----:B------:R0:W-:Y:S06]  /*d070*/  MEMBAR.ALL.CTA ;  /* 0x0000000000007992 */ /* 0x0001ec0000008000 */
[----:B0-----:R-:W0:Y:S01]  /*d080*/  FENCE.VIEW.ASYNC.S ;  /* 0x00000000000073c6 */ /* 0x001e220000000000 */
[----:B------:R-:W-:-:S02]  /*d090*/  IMAD R2, R0, UR10, RZ ;  /* 0x0000000a00027c24 */ /* 0x000fc4000f8e02ff */
[----:B------:R-:W-:Y:S02]  /*d0a0*/  IMAD R66, R61, 0x80, R236 ;  /* 0x000000803d427824 */ /* 0x000fe400078e02ec */
[----:B------:R-:W-:Y:S02]  /*d0b0*/  IMAD.IADD R21, R21, 0x1, R65 ;  /* 0x0000000115157824 */ /* 0x000fe400078e0241 */
[C---:B------:R-:W-:Y:S02]  /*d0c0*/  IMAD R61, R63.reuse, UR11, R2 ;  /* 0x0000000b3f3d7c24 */ /* 0x040fe4000f8e0202 */
[C---:B------:R-:W-:Y:S01]  /*d0d0*/  VIADD R2, R66.reuse, 0x40 ;  /* 0x0000004042027836 */ /* 0x040fe20000000000 */
[----:B------:R-:W-:Y:S01]  /*d0e0*/  UIADD3 UR8, UR8, 0x33420, URZ ;  /* 0x0003342008087890 */ /* 0x000fe2000fffe03f */
[----:B------:R-:W-:Y:S01]  /*d0f0*/  IMAD.WIDE.U32 R20, R63, UR10, R20 ;  /* 0x0000000a3f147c25 */ /* 0x000fe2000f8e0014 */
[-C--:B------:R-:W-:Y:S01]  /*d100*/  ISETP.GE.AND P2, PT, R66, R3.reuse, PT ;  /* 0x000000034200720c */ /* 0x080fe20003f46270 */
[----:B------:R-:W-:Y:S01]  /*d110*/  ULDC.64 UR10, c[0x0][0xa80] ;  /* 0x0002a000000a7ab9 */ /* 0x000fe20000000a00 */
[----:B------:R-:W-:Y:S01]  /*d120*/  ISETP.GE.AND P1, PT, R2, R3, PT ;  /* 0x000000030200720c */ /* 0x000fe20003f26270 */
[----:B------:R-:W-:Y:S01]  /*d130*/  IMAD.IADD R21, R21, 0x1, R61 ;  /* 0x0000000115157824 */ /* 0x000fe200078e023d */
[----:B------:R-:W-:Y:S01]  /*d140*/  UPRMT UR8, URZ, 0x654, UR8 ;  /* 0x000006543f087896 */ /* 0x000fe20008000008 */
[----:B------:R-:W-:Y:S01]  /*d150*/  LEA R2, P3, R20, UR10, 0x1 ;  /* 0x0000000a14027c11 */ /* 0x000fe2000f8608ff */
[----:B------:R-:W-:-:S03]  /*d160*/  VIADD R0, R66, 0x20 ;  /* 0x0000002042007836 */ /* 0x000fc60000000000 */
[----:B------:R-:W-:Y:S01]  /*d170*/  LEA.HI.X R64, R20, UR11, R21, 0x1, P3 ;  /* 0x0000000b14407c11 */ /* 0x000fe200098f0c15 */
[C---:B------:R-:W-:Y:S01]  /*d180*/  VIADD R69, R67.reuse, 0x40 ;  /* 0x0000004043457836 */ /* 0x040fe20000000000 */
[----:B------:R-:W-:Y:S01]  /*d190*/  ISETP.GE.AND P0, PT, R0, R3, PT ;  /* 0x000000030000720c */ /* 0x000fe20003f06270 */
[----:B------:R-:W-:Y:S01]  /*d1a0*/  VIADD R71, R67, 0x80 ;  /* 0x0000008043477836 */ /* 0x000fe20000000000 */
[----:B0-----:R-:W-:Y:S01]  /*d1b0*/  SYNCS.ARRIVE.TRANS64.RED.A1T0 RZ, [UR8], RZ ;  /* 0x000000ffffff79a7 */ /* 0x001fe20008100408 */
[----:B------:R0:W1:Y:S01]  /*d1c0*/  SHFL.IDX PT, R62, R2, RZ, 0x181f ;  /* 0x00181fff023e7589 */ /* 0x00006200000e0000 */
[----:B------:R-:W-:Y:S03]  /*d1d0*/  BSSY B1, `(.L_x_167) ;  /* 0x0000013000017945 */ /* 0x000fe60003800000 */
[----:B------:R0:W2:Y:S01]  /*d1e0*/  SHFL.IDX PT, R0, R64, RZ, 0x181f ;  /* 0x00181fff40007589 */ /* 0x0000a200000e0000 */
[----:B------:R-:W-:-:S02]  /*d1f0*/  SHF.R.S32.HI R65, RZ, 0x1f, R67 ;  /* 0x0000001fff417819 */ /* 0x000fc40000011443 */
[----:B------:R-:W-:Y:S02]  /*d200*/  SHF.R.S32.HI R68, RZ, 0x1f, R69 ;  /* 0x0000001fff447819 */ /* 0x000fe40000011445 */
[----:B------:R-:W-:Y:S01]  /*d210*/  SHF.R.S32.HI R70, RZ, 0x1f, R71 ;  /* 0x0000001fff467819 */ /* 0x000fe20000011447 */
[----:B------:R-:W-:Y:S06]  /*d220*/  @P2 BRA `(.L_x_168) ;  /* 0x0000000000342947 */ /* 0x000fec0003800000 */
[----:B------:R-:W-:Y:S02]  /*d230*/  ULDC UR4, c[0x0][0xac8] ;  /* 0x0002b20000047ab9 */ /* 0x000fe40000000800 */
[----:B------:R-:W-:Y:S02]  /*d240*/  ISETP.GE.AND P4, PT, R67, UR4, PT ;  /* 0x0000000443007c0c */ /* 0x000fe4000bf86270 */
[----:B------:R-:W-:Y:S02]  /*d250*/  ISETP.GE.AND P3, PT, R69, UR4, PT ;  /* 0x0000000445007c0c */ /* 0x000fe4000bf66270 */
[----:B------:R-:W-:-:S09]  /*d260*/  ISETP.GE.AND P2, PT, R71, UR4, PT ;  /* 0x0000000447007c0c */ /* 0x000fd2000bf46270 */
[-C--:B-1----:R-:W-:Y:S02]  /*d270*/  @!P4 LEA R20, P6, R67, R62.reuse, 0x1 ;  /* 0x0000003e4314c211 */ /* 0x082fe400078c08ff */
[----:B------:R-:W-:Y:S02]  /*d280*/  @!P3 LEA R60, P5, R69, R62, 0x1 ;  /* 0x0000003e453cb211 */ /* 0x000fe400078a08ff */
[----:B--2---:R-:W-:Y:S02]  /*d290*/  @!P4 LEA.HI.X R21, R67, R0, R65, 0x1, P6 ;  /* 0x000000004315c211 */ /* 0x004fe400030f0c41 */
[----:B------:R-:W-:Y:S02]  /*d2a0*/  @!P2 LEA R62, P6, R71, R62, 0x1 ;  /* 0x0000003e473ea211 */ /* 0x000fe400078c08ff */
[-C--:B------:R-:W-:Y:S01]  /*d2b0*/  @!P3 LEA.HI.X R61, R69, R0.reuse, R68, 0x1, P5 ;  /* 0x00000000453db211 */ /* 0x080fe200028f0c44 */
[----:B-----5:R3:W-:Y:S01]  /*d2c0*/  @!P4 ST.E.128 desc[UR50][R20.64], R4 ;  /* 0x000000041400c985 */ /* 0x0207e2000c101d32 */
[----:B------:R-:W-:-:S03]  /*d2d0*/  @!P2 LEA.HI.X R63, R71, R0, R70, 0x1, P6 ;  /* 0x00000000473fa211 */ /* 0x000fc600030f0c46 */
[----:B------:R3:W-:Y:S04]  /*d2e0*/  @!P3 ST.E.128 desc[UR50][R60.64], R28 ;  /* 0x0000001c3c00b985 */ /* 0x0007e8000c101d32 */
[----:B------:R3:W-:Y:S02]  /*d2f0*/  @!P2 ST.E.128 desc[UR50][R62.64], R44 ;  /* 0x0000002c3e00a985 */ /* 0x0007e4000c101d32 */
.L_x_168:
[----:B------:R-:W-:Y:S05]  /*d300*/  BSYNC B1 ;  /* 0x0000000000017941 */ /* 0x000fea0003800000 */
.L_x_167:
[----:B--2---:R2:W4:Y:S01]  /*d310*/  SHFL.IDX PT, R0, R64, 0x1, 0x181f ;  /* 0x00381f0040007f89 */ /* 0x00452200000e0000 */
[----:B------:R-:W-:Y:S03]  /*d320*/  BSSY B1, `(.L_x_169) ;  /* 0x0000010000017945 */ /* 0x000fe60003800000 */
[----:B---3--:R2:W3:Y:S01]  /*d330*/  SHFL.IDX PT, R20, R2, 0x1, 0x181f ;  /* 0x00381f0002147f89 */ /* 0x0084e200000e0000 */
[----:B------:R-:W-:Y:S05]  /*d340*/  @P0 BRA `(.L_x_170) ;  /* 0x0000000000340947 */ /* 0x000fea0003800000 */
[----:B------:R-:W-:Y:S02]  /*d350*/  ULDC UR4, c[0x0][0xac8] ;  /* 0x0002b20000047ab9 */ /* 0x000fe40000000800 */
[----:B------:R-:W-:Y:S02]  /*d360*/  ISETP.GE.AND P4, PT, R67, UR4, PT ;  /* 0x0000000443007c0c */ /* 0x000fe4000bf86270 */
[----:B------:R-:W-:Y:S02]  /*d370*/  ISETP.GE.AND P5, PT, R69, UR4, PT ;  /* 0x0000000445007c0c */ /* 0x000fe4000bfa6270 */
[----:B------:R-:W-:-:S09]  /*d380*/  ISETP.GE.AND P6, PT, R71, UR4, PT ;  /* 0x0000000447007c0c */ /* 0x000fd2000bfc6270 */
[-C--:B---3-5:R-:W-:Y:S02]  /*d390*/  @!P4 LEA R4, P0, R67, R20.reuse, 0x1 ;  /* 0x000000144304c211 */ /* 0x0a8fe400078008ff */
[-C--:B------:R-:W-:Y:S02]  /*d3a0*/  @!P5 LEA R6, P2, R69, R20.reuse, 0x1 ;  /* 0x000000144506d211 */ /* 0x080fe400078408ff */
[----:B------:R-:W-:Y:S02]  /*d3b0*/  @!P6 LEA R20, P3, R71, R20, 0x1 ;  /* 0x000000144714e211 */ /* 0x000fe400078608ff */
[-C--:B----4-:R-:W-:Y:S02]  /*d3c0*/  @!P4 LEA.HI.X R5, R67, R0.reuse, R65, 0x1, P0 ;  /* 0x000000004305c211 */ /* 0x090fe400000f0c41 */
[-C--:B------:R-:W-:Y:S02]  /*d3d0*/  @!P5 LEA.HI.X R7, R69, R0.reuse, R68, 0x1, P2 ;  /* 0x000000004507d211 */ /* 0x080fe400010f0c44 */
[----:B------:R-:W-:Y:S01]  /*d3e0*/  @!P6 LEA.HI.X R21, R71, R0, R70, 0x1, P3 ;  /* 0x000000004715e211 */ /* 0x000fe200018f0c46 */
[----:B------:R3:W-:Y:S04]  /*d3f0*/  @!P4 ST.E.128 desc[UR50][R4.64], R8 ;  /* 0x000000080400c985 */ /* 0x0007e8000c101d32 */
[----:B------:R3:W-:Y:S04]  /*d400*/  @!P5 ST.E.128 desc[UR50][R6.64], R32 ;  /* 0x000000200600d985 */ /* 0x0007e8000c101d32 */
[----:B------:R3:W-:Y:S02]  /*d410*/  @!P6 ST.E.128 desc[UR50][R20.64], R48 ;  /* 0x000000301400e985 */ /* 0x0007e4000c101d32 */
.L_x_170:
[----:B------:R-:W-:Y:S05]  /*d420*/  BSYNC B1 ;  /* 0x0000000000017941 */ /* 0x000fea0003800000 */
.L_x_169:
[----:B----4-:R4:W0:Y:S01]  /*d430*/  SHFL.IDX PT, R0, R64, 0x2, 0x181f ;  /* 0x00581f0040007f89 */ /* 0x01082200000e0000 */
[----:B------:R-:W-:Y:S03]  /*d440*/  BSSY B1, `(.L_x_171) ;  /* 0x0000010000017945 */ /* 0x000fe60003800000 */
[----:B---3-5:R4:W3:Y:S01]  /*d450*/  SHFL.IDX PT, R8, R2, 0x2, 0x181f ;  /* 0x00581f0002087f89 */ /* 0x0288e200000e0000 */
[----:B------:R-:W-:Y:S05]  /*d460*/  @P1 BRA `(.L_x_172) ;  /* 0x0000000000341947 */ /* 0x000fea0003800000 */
[----:B------:R-:W-:Y:S02]  /*d470*/  ULDC UR4, c[0x0][0xac8] ;  /* 0x0002b20000047ab9 */ /* 0x000fe40000000800 */
[----:B------:R-:W-:Y:S02]  /*d480*/  ISETP.GE.AND P3, PT, R67, UR4, PT ;  /* 0x0000000443007c0c */ /* 0x000fe4000bf66270 */
[----:B------:R-:W-:Y:S02]  /*d490*/  ISETP.GE.AND P4, PT, R69, UR4, PT ;  /* 0x0000000445007c0c */ /* 0x000fe4000bf86270 */
[----:B------:R-:W-:-:S09]  /*d4a0*/  ISETP.GE.AND P5, PT, R71, UR4, PT ;  /* 0x0000000447007c0c */ /* 0x000fd2000bfa6270 */
[-C--:B---3--:R-:W-:Y:S02]  /*d4b0*/  @!P3 LEA R4, P0, R67, R8.reuse, 0x1 ;  /* 0x000000084304b211 */ /* 0x088fe400078008ff */
[-C--:B------:R-:W-:Y:S02]  /*d4c0*/  @!P4 LEA R6, P1, R69, R8.reuse, 0x1 ;  /* 0x000000084506c211 */ /* 0x080fe400078208ff */
[----:B------:R-:W-:Y:S02]  /*d4d0*/  @!P5 LEA R8, P2, R71, R8, 0x1 ;  /* 0x000000084708d211 */ /* 0x000fe400078408ff */
[-C--:B0-----:R-:W-:Y:S02]  /*d4e0*/  @!P3 LEA.HI.X R5, R67, R0.reuse, R65, 0x1, P0 ;  /* 0x000000004305b211 */ /* 0x081fe400000f0c41 */
[-C--:B------:R-:W-:Y:S02]  /*d4f0*/  @!P4 LEA.HI.X R7, R69, R0.reuse, R68, 0x1, P1 ;  /* 0x000000004507c211 */ /* 0x080fe400008f0c44 */
[----:B------:R-:W-:Y:S01]  /*d500*/  @!P5 LEA.HI.X R9, R71, R0, R70, 0x1, P2 ;  /* 0x000000004709d211 */ /* 0x000fe200010f0c46 */
[----:B------:R0:W-:Y:S04]  /*d510*/  @!P3 ST.E.128 desc[UR50][R4.64], R12 ;  /* 0x0000000c0400b985 */ /* 0x0001e8000c101d32 */
[----:B------:R0:W-:Y:S04]  /*d520*/  @!P4 ST.E.128 desc[UR50][R6.64], R36 ;  /* 0x000000240600c985 */ /* 0x0001e8000c101d32 */
[----:B------:R0:W-:Y:S02]  /*d530*/  @!P5 ST.E.128 desc[UR50][R8.64], R52 ;  /* 0x000000340800d985 */ /* 0x0001e4000c101d32 */
.L_x_172:
[----:B------:R-:W-:Y:S05]  /*d540*/  BSYNC B1 ;  /* 0x0000000000017941 */ /* 0x000fea0003800000 */
.L_x_171:
[----:B0-----:R-:W-:Y:S01]  /*d550*/  VIADD R0, R66, 0x60 ;  /* 0x0000006042007836 */ /* 0x001fe20000000000 */
[----:B--2-4-:R-:W0:Y:S04]  /*d560*/  SHFL.IDX PT, R64, R64, 0x3, 0x181f ;  /* 0x00781f0040407f89 */ /* 0x014e2800000e0000 */
[----:B------:R-:W-:Y:S01]  /*d570*/  ISETP.GE.AND P0, PT, R0, R3, PT ;  /* 0x000000030000720c */ /* 0x000fe20003f06270 */
[----:B------:R2:W4:-:S12]  /*d580*/  SHFL.IDX PT, R6, R2, 0x3, 0x181f ;  /* 0x00781f0002067f89 */ /* 0x00051800000e0000 */
[----:B--2---:R-:W-:Y:S05]  /*d590*/  @P0 BRA `(.L_x_173) ;  /* 0x0000002000200947 */ /* 0x004fea0003800000 */
[----:B------:R-:W-:Y:S02]  /*d5a0*/  ULDC UR4, c[0x0][0xac8] ;  /* 0x0002b20000047ab9 */ /* 0x000fe40000000800 */
[----:B------:R-:W-:Y:S02]  /*d5b0*/  ISETP.GE.AND P2, PT, R67, UR4, PT ;  /* 0x0000000443007c0c */ /* 0x000fe4000bf46270 */
[----:B------:R-:W-:-:S11]  /*d5c0*/  ISETP.GE.AND P3, PT, R69, UR4, PT ;  /* 0x0000000445007c0c */ /* 0x000fd6000bf66270 */
[-C--:B----4-:R-:W-:Y:S02]  /*d5d0*/  @!P2 LEA R2, P0, R67, R6.reuse, 0x1 ;  /* 0x000000064302a211 */ /* 0x090fe400078008ff */
[----:B------:R-:W-:Y:S02]  /*d5e0*/  @!P3 LEA R4, P1, R69, R6, 0x1 ;  /* 0x000000064504b211 */ /* 0x000fe400078208ff */
[-C--:B0-----:R-:W-:Y:S02]  /*d5f0*/  @!P2 LEA.HI.X R3, R67, R64.reuse, R65, 0x1, P0 ;  /* 0x000000404303a211 */ /* 0x081fe400000f0c41 */
[----:B------:R-:W-:Y:S02]  /*d600*/  @!P3 LEA.HI.X R5, R69, R64, R68, 0x1, P1 ;  /* 0x000000404505b211 */ /* 0x000fe400008f0c44 */
[----:B------:R-:W-:Y:S01]  /*d610*/  ISETP.GE.AND P0, PT, R71, UR4, PT ;  /* 0x0000000447007c0c */ /* 0x000fe2000bf06270 */
[----:B------:R0:W-:Y:S04]  /*d620*/  @!P2 ST.E.128 desc[UR50][R2.64], R24 ;  /* 0x000000180200a985 */ /* 0x0001e8000c101d32 */
[----:B------:R0:W-:Y:S08]  /*d630*/  @!P3 ST.E.128 desc[UR50][R4.64], R40 ;  /* 0x000000280400b985 */ /* 0x0001f0000c101d32 */
[----:B------:R-:W-:Y:S05]  /*d640*/  @P0 BRA `(.L_x_173) ;  /* 0x0000001c00f40947 */ /* 0x000fea0003800000 */
[----:B0-----:R-:W-:-:S04]  /*d650*/  LEA R2, P0, R71, R6, 0x1 ;  /* 0x0000000647027211 */ /* 0x001fc800078008ff */
[----:B------:R-:W-:-:S05]  /*d660*/  LEA.HI.X R3, R71, R64, R70, 0x1, P0 ;  /* 0x0000004047037211 */ /* 0x000fca00000f0c46 */
[----:B------:R0:W-:Y:S01]  /*d670*/  ST.E.128 desc[UR50][R2.64], R56 ;  /* 0x0000003802007985 */ /* 0x0001e2000c101d32 */
[----:B------:R-:W-:Y:S05]  /*d680*/  BRA `(.L_x_173) ;  /* 0x0000001c00e47947 */ /* 0x000fea0003800000 */
.L_x_166:
[----:B------:R-:W-:Y:S01]  /*d690*/  ULDC.64 UR12, c[0x0][0xb08] ;  /* 0x0002c200000c7ab9 */ /* 0x000fe20000000a00 */
[----:B------:R-:W0:Y:S01]  /*d6a0*/  @P1 LDC R29, c[0x0][0xbec] ;  /* 0x0002fb00ff1d1b82 */ /* 0x000e220000000800 */
[----:B------:R-:W-:Y:S01]  /*d6b0*/  UIMAD UR9, UR14, UR12, URZ ;  /* 0x0000000c0e0972a4 */ /* 0x000fe2000f8e023f */
[----:B------:R-:W-:Y:S01]  /*d6c0*/  IMAD.MOV.U32 R31, RZ, RZ, R34 ;  /* 0x000000ffff1f7224 */ /* 0x000fe200078e0022 */
[----:B------:R-:W-:Y:S01]  /*d6d0*/  UIMAD.WIDE.U32 UR10, UR4, UR12, URZ ;  /* 0x0000000c040a72a5 */ /* 0x000fe2000f8e003f */
[----:B------:R-:W-:Y:S01]  /*d6e0*/  ISETP.GE.AND P0, PT, R38, R3, PT ;  /* 0x000000032600720c */ /* 0x000fe20003f06270 */
[----:B------:R-:W-:Y:S01]  /*d6f0*/  UIMAD UR9, UR4, UR13, UR9 ;  /* 0x0000000d040972a4 */ /* 0x000fe2000f8e0209 */
[----:B------:R-:W-:Y:S01]  /*d700*/  BSSY B1, `(.L_x_174) ;  /* 0x00000a6000017945 */ /* 0x000fe20003800000 */
[----:B------:R-:W-:Y:S01]  /*d710*/  USHF.R.S32.HI UR4, URZ, 0x1f, UR36 ;  /* 0x0000001f3f047899 */ /* 0x000fe20008011424 */
[----:B------:R-:W1:Y:S01]  /*d720*/  @P1 LDC R0, c[0x0][0xbf0] ;  /* 0x0002fc00ff001b82 */ /* 0x000e620000000800 */
[----:B------:R-:W-:Y:S01]  /*d730*/  UIADD3 UR11, UR11, UR9, URZ ;  /* 0x000000090b0b7290 */ /* 0x000fe2000fffe03f */
[----:B------:R-:W-:Y:S01]  /*d740*/  SHF.R.S32.HI R40, RZ, 0x1f, R19 ;  /* 0x0000001fff287819 */ /* 0x000fe20000011413 */
[----:B------:R-:W-:Y:S01]  /*d750*/  ULDC.64 UR12, c[0x0][0xb38] ;  /* 0x0002ce00000c7ab9 */ /* 0x000fe20000000a00 */
[----:B------:R-:W-:Y:S01]  /*d760*/  UIADD3 UR8, UR8, 0x33420, URZ ;  /* 0x0003342008087890 */ /* 0x000fe2000fffe03f */
[----:B------:R-:W-:Y:S01]  /*d770*/  SHF.R.S32.HI R42, RZ, 0x1f, R22 ;  /* 0x0000001fff2a7819 */ /* 0x000fe20000011416 */
[----:B------:R-:W-:Y:S01]  /*d780*/  UIMAD.WIDE.U32 UR10, UR39, UR12, UR10 ;  /* 0x0000000c270a72a5 */ /* 0x000fe2000f8e000a */
[----:B------:R-:W-:Y:S01]  /*d790*/  SHF.R.S32.HI R43, RZ, 0x1f, R23 ;  /* 0x0000001fff2b7819 */ /* 0x000fe20000011417 */
[----:B------:R-:W-:Y:S01]  /*d7a0*/  UPRMT UR8, URZ, 0x654, UR8 ;  /* 0x000006543f087896 */ /* 0x000fe20008000008 */
[----:B------:R-:W-:Y:S01]  /*d7b0*/  SHF.R.S32.HI R44, RZ, 0x1f, R220 ;  /* 0x0000001fff2c7819 */ /* 0x000fe200000114dc */
[----:B------:R-:W-:Y:S01]  /*d7c0*/  UIMAD UR11, UR39, UR13, UR11 ;  /* 0x0000000d270b72a4 */ /* 0x000fe2000f8e020b */
[----:B------:R-:W-:-:S02]  /*d7d0*/  SHF.R.S32.HI R45, RZ, 0x1f, R221 ;  /* 0x0000001fff2d7819 */ /* 0x000fc400000114dd */
[----:B------:R-:W-:Y:S01]  /*d7e0*/  ULDC.64 UR12, c[0x0][0xb40] ;  /* 0x0002d000000c7ab9 */ /* 0x000fe20000000a00 */
[----:B------:R-:W-:Y:S01]  /*d7f0*/  SHF.R.S32.HI R46, RZ, 0x1f, R222 ;  /* 0x0000001fff2e7819 */ /* 0x000fe200000114de */
[----:B------:R-:W-:Y:S01]  /*d800*/  UIMAD UR4, UR4, UR12, URZ ;  /* 0x0000000c040472a4 */ /* 0x000fe2000f8e023f */
[----:B0-----:R-:W-:Y:S01]  /*d810*/  @P1 IMAD.HI.U32 R29, R34, R29, RZ ;  /* 0x0000001d221d1227 */ /* 0x001fe200078e00ff */
[----:B------:R-:W-:Y:S01]  /*d820*/  SYNCS.ARRIVE.TRANS64.RED.A1T0 RZ, [UR8], RZ ;  /* 0x000000ffffff79a7 */ /* 0x000fe20008100408 */
[----:B------:R-:W-:Y:S01]  /*d830*/  SHF.R.S32.HI R47, RZ, 0x1f, R223 ;  /* 0x0000001fff2f7819 */ /* 0x000fe200000114df */
[----:B------:R-:W-:Y:S01]  /*d840*/  UIMAD UR4, UR36, UR13, UR4 ;  /* 0x0000000d240472a4 */ /* 0x000fe2000f8e0204 */
[----:B------:R-:W-:Y:S01]  /*d850*/  SHF.R.S32.HI R52, RZ, 0x1f, R224 ;  /* 0x0000001fff347819 */ /* 0x000fe200000114e0 */
[----:B------:R-:W-:Y:S01]  /*d860*/  UIMAD.WIDE.U32 UR36, UR36, UR12, UR10 ;  /* 0x0000000c242472a5 */ /* 0x000fe2000f8e000a */
[----:B------:R-:W-:Y:S02]  /*d870*/  SHF.R.S32.HI R53, RZ, 0x1f, R225 ;  /* 0x0000001fff357819 */ /* 0x000fe400000114e1 */
[----:B------:R-:W-:Y:S01]  /*d880*/  ULDC.64 UR12, c[0x0][0xb48] ;  /* 0x0002d200000c7ab9 */ /* 0x000fe20000000a00 */
[----:B------:R-:W-:Y:S01]  /*d890*/  UIADD3 UR11, UR37, UR4, URZ ;  /* 0x00000004250b7290 */ /* 0x000fe2000fffe03f */
[----:B-1----:R-:W-:-:S02]  /*d8a0*/  @P1 SHF.R.U32.HI R31, RZ, R0, R29 ;  /* 0x00000000ff1f1219 */ /* 0x002fc4000001161d */
[----:B------:R-:W-:Y:S01]  /*d8b0*/  UMOV UR10, UR36 ;  /* 0x00000024000a7c82 */ /* 0x000fe20008000000 */
[----:B------:R-:W-:Y:S01]  /*d8c0*/  SHF.R.S32.HI R54, RZ, 0x1f, R226 ;  /* 0x0000001fff367819 */ /* 0x000fe200000114e2 */
[----:B------:R-:W-:Y:S01]  /*d8d0*/  UIMAD.WIDE.U32 UR10, UR40, UR12, UR10 ;  /* 0x0000000c280a72a5 */ /* 0x000fe2000f8e000a */
[--C-:B------:R-:W-:Y:S01]  /*d8e0*/  SHF.R.S32.HI R0, RZ, 0x1f, R31.reuse ;  /* 0x0000001fff007819 */ /* 0x100fe2000001141f */
[----:B------:R-:W-:Y:S01]  /*d8f0*/  IMAD.MOV R33, RZ, RZ, -R31 ;  /* 0x000000ffff217224 */ /* 0x000fe200078e0a1f */
[----:B------:R-:W-:Y:S01]  /*d900*/  SHF.R.S32.HI R55, RZ, 0x1f, R227 ;  /* 0x0000001fff377819 */ /* 0x000fe200000114e3 */
[----:B------:R-:W-:Y:S01]  /*d910*/  UIMAD UR40, UR40, UR13, UR11 ;  /* 0x0000000d282872a4 */ /* 0x000fe2000f8e020b */
[----:B------:R-:W-:Y:S01]  /*d920*/  SHF.R.S32.HI R131, RZ, 0x1f, R228 ;  /* 0x0000001fff837819 */ /* 0x000fe200000114e4 */
[----:B------:R-:W-:Y:S01]  /*d930*/  IMAD R33, R130, R33, R34 ;  /* 0x0000002182217224 */ /* 0x000fe200078e0222 */
[----:B------:R-:W-:Y:S01]  /*d940*/  ULDC.64 UR12, c[0x0][0xb30] ;  /* 0x0002cc00000c7ab9 */ /* 0x000fe20000000a00 */
[----:B------:R-:W-:Y:S01]  /*d950*/  IMAD.U32 R29, RZ, RZ, UR11 ;  /* 0x0000000bff1d7e24 */ /* 0x000fe2000f8e00ff */
[----:B------:R-:W-:Y:S01]  /*d960*/  SHF.R.S32.HI R132, RZ, 0x1f, R229 ;  /* 0x0000001fff847819 */ /* 0x000fe200000114e5 */
[----:B------:R-:W-:Y:S01]  /*d970*/  IMAD R0, R0, UR12, RZ ;  /* 0x0000000c00007c24 */ /* 0x000fe2000f8e02ff */
[----:B------:R-:W-:Y:S01]  /*d980*/  SHF.R.S32.HI R133, RZ, 0x1f, R230 ;  /* 0x0000001fff857819 */ /* 0x000fe200000114e6 */
[----:B------:R-:W-:Y:S01]  /*d990*/  IMAD.U32 R28, RZ, RZ, UR10 ;  /* 0x0000000aff1c7e24 */ /* 0x000fe2000f8e00ff */
[----:B------:R-:W-:Y:S01]  /*d9a0*/  ULDC.64 UR10, c[0x0][0xb28] ;  /* 0x0002ca00000a7ab9 */ /* 0x000fe20000000a00 */
[----:B------:R-:W-:Y:S01]  /*d9b0*/  IMAD.U32 R29, RZ, RZ, UR40 ;  /* 0x00000028ff1d7e24 */ /* 0x000fe2000f8e00ff */
[----:B------:R-:W-:Y:S01]  /*d9c0*/  SHF.R.S32.HI R134, RZ, 0x1f, R231 ;  /* 0x0000001fff867819 */ /* 0x000fe200000114e7 */
[C---:B------:R-:W-:Y:S01]  /*d9d0*/  IMAD R35, R31.reuse, UR13, R0 ;  /* 0x0000000d1f237c24 */ /* 0x040fe2000f8e0200 */
[----:B------:R-:W-:Y:S01]  /*d9e0*/  SHF.R.S32.HI R0, RZ, 0x1f, R33 ;  /* 0x0000001fff007819 */ /* 0x000fe20000011421 */
[----:B------:R-:W-:Y:S01]  /*d9f0*/  IMAD.WIDE.U32 R28, R31, UR12, R28 ;  /* 0x0000000c1f1c7c25 */ /* 0x000fe2000f8e001c */
[----:B------:R-:W-:-:S02]  /*da00*/  SHF.R.S32.HI R135, RZ, 0x1f, R232 ;  /* 0x0000001fff877819 */ /* 0x000fc400000114e8 */
[----:B------:R-:W-:Y:S01]  /*da10*/  SHF.R.S32.HI R136, RZ, 0x1f, R233 ;  /* 0x0000001fff887819 */ /* 0x000fe200000114e9 */
[----:B------:R-:W-:Y:S01]  /*da20*/  IMAD R0, R0, UR10, RZ ;  /* 0x0000000a00007c24 */ /* 0x000fe2000f8e02ff */
[----:B------:R-:W-:Y:S01]  /*da30*/  SHF.R.S32.HI R137, RZ, 0x1f, R234 ;  /* 0x0000001fff897819 */ /* 0x000fe200000114ea */
[----:B------:R-:W-:Y:S01]  /*da40*/  IMAD.IADD R29, R29, 0x1, R35 ;  /* 0x000000011d1d7824 */ /* 0x000fe200078e0223 */
[----:B------:R-:W-:Y:S01]  /*da50*/  SHF.R.S32.HI R138, RZ, 0x1f, R235 ;  /* 0x0000001fff8a7819 */ /* 0x000fe200000114eb */
[C---:B------:R-:W-:Y:S02]  /*da60*/  IMAD R31, R33.reuse, UR11, R0 ;  /* 0x0000000b211f7c24 */ /* 0x040fe4000f8e0200 */
[----:B------:R-:W-:Y:S01]  /*da70*/  IMAD.WIDE.U32 R28, R33, UR10, R28 ;  /* 0x0000000a211c7c25 */ /* 0x000fe2000f8e001c */
[----:B------:R-:W-:-:S03]  /*da80*/  ULDC.64 UR10, c[0x0][0xb00] ;  /* 0x0002c000000a7ab9 */ /* 0x000fc60000000a00 */
[----:B------:R-:W-:Y:S01]  /*da90*/  IMAD.IADD R29, R29, 0x1, R31 ;  /* 0x000000011d1d7824 */ /* 0x000fe200078e021f */
[----:B------:R-:W-:-:S04]  /*daa0*/  LEA R0, P1, R28, UR10, 0x2 ;  /* 0x0000000a1c007c11 */ /* 0x000fc8000f8210ff */
[----:B------:R-:W-:Y:S02]  /*dab0*/  LEA.HI.X R2, R28, UR11, R29, 0x2, P1 ;  /* 0x0000000b1c027c11 */ /* 0x000fe400088f141d */
[----:B------:R0:W1:Y:S04]  /*dac0*/  SHFL.IDX PT, R28, R0, RZ, 0x1c1f ;  /* 0x001c1fff001c7589 */ /* 0x00006800000e0000 */
[----:B------:R0:W2:Y:S01]  /*dad0*/  SHFL.IDX PT, R29, R2, RZ, 0x1c1f ;  /* 0x001c1fff021d7589 */ /* 0x0000a200000e0000 */
[----:B------:R-:W-:Y:S05]  /*dae0*/  @P0 BRA `(.L_x_175) ;  /* 0x00000004009c0947 */ /* 0x000fea0003800000 */
[----:B------:R-:W-:Y:S01]  /*daf0*/  ULDC UR4, c[0x0][0xac8] ;  /* 0x0002b20000047ab9 */ /* 0x000fe20000000800 */
[----:B------:R-:W-:Y:S01]  /*db00*/  VIADD R31, R17, 0x28 ;  /* 0x00000028111f7836 */ /* 0x000fe20000000000 */
[----:B------:R-:W-:Y:S01]  /*db10*/  ISETP.GE.AND P4, PT, R235, UR4, PT ;  /* 0x00000004eb007c0c */ /* 0x000fe2000bf86270 */
[C---:B------:R-:W-:Y:S01]  /*db20*/  VIADD R39, R17.reuse, 0x30 ;  /* 0x0000003011277836 */ /* 0x040fe20000000000 */
[C---:B------:R-:W-:Y:S01]  /*db30*/  ISETP.GE.AND P1, PT, R17.reuse, UR4, PT ;  /* 0x0000000411007c0c */ /* 0x040fe2000bf26270 */
[----:B------:R-:W-:Y:S01]  /*db40*/  VIADD R41, R17, 0x38 ;  /* 0x0000003811297836 */ /* 0x000fe20000000000 */
[----:B------:R-:W-:Y:S02]  /*db50*/  ISETP.GE.AND P0, PT, R234, UR4, PT ;  /* 0x00000004ea007c0c */ /* 0x000fe4000bf06270 */
[----:B------:R-:W-:Y:S02]  /*db60*/  ISETP.GE.AND P3, PT, R39, UR4, PT ;  /* 0x0000000427007c0c */ /* 0x000fe4000bf66270 */
[----:B------:R-:W-:-:S05]  /*db70*/  ISETP.GE.AND P5, PT, R18, UR4, PT ;  /* 0x0000000412007c0c */ /* 0x000fca000bfa6270 */
[-C--:B-1----:R-:W-:Y:S02]  /*db80*/  @!P4 LEA R34, P2, R235, R28.reuse, 0x2 ;  /* 0x0000001ceb22c211 */ /* 0x082fe400078410ff */
[----:B--2---:R-:W-:Y:S02]  /*db90*/  @!P1 IMAD.WIDE R32, R17, 0x4, R28 ;  /* 0x0000000411209825 */ /* 0x004fe400078e021c */
[----:B------:R-:W-:Y:S02]  /*dba0*/  @!P4 LEA.HI.X R35, R235, R29, R138, 0x2, P2 ;  /* 0x0000001deb23c211 */ /* 0x000fe400010f148a */
[----:B------:R-:W-:Y:S01]  /*dbb0*/  ISETP.GE.AND P2, PT, R31, UR4, PT ;  /* 0x000000041f007c0c */ /* 0x000fe2000bf46270 */
[----:B------:R1:W-:Y:S01]  /*dbc0*/  @!P1 ST.E.64 desc[UR50][R32.64], R8 ;  /* 0x0000000820009985 */ /* 0x0003e2000c101b32 */
[----:B------:R-:W-:-:S03]  /*dbd0*/  @!P0 LEA R36, P1, R234, R28, 0x2 ;  /* 0x0000001cea248211 */ /* 0x000fc600078210ff */
[----:B------:R2:W-:Y:S01]  /*dbe0*/  @!P4 ST.E.64 desc[UR50][R34.64], R10 ;  /* 0x0000000a2200c985 */ /* 0x0005e2000c101b32 */
[----:B------:R-:W-:Y:S02]  /*dbf0*/  ISETP.GE.AND P4, PT, R233, UR4, PT ;  /* 0x00000004e9007c0c */ /* 0x000fe4000bf86270 */
[----:B------:R-:W-:Y:S02]  /*dc00*/  @!P0 LEA.HI.X R37, R234, R29, R137, 0x2, P1 ;  /* 0x0000001dea258211 */ /* 0x000fe400008f1489 */
[----:B------:R-:W-:-:S03]  /*dc10*/  @!P3 LEA R38, P1, R39, R28, 0x2 ;  /* 0x0000001c2726b211 */ /* 0x000fc600078210ff */
[----:B------:R3:W-:Y:S01]  /*dc20*/  @!P0 ST.E.64 desc[UR50][R36.64], R20 ;  /* 0x0000001424008985 */ /* 0x0007e2000c101b32 */
[----:B------:R-:W-:Y:S02]  /*dc30*/  ISETP.GE.AND P0, PT, R41, UR4, PT ;  /* 0x0000000429007c0c */ /* 0x000fe4000bf06270 */
[----:B-1----:R-:W-:Y:S02]  /*dc40*/  SHF.R.S32.HI R8, RZ, 0x1f, R31 ;  /* 0x0000001fff087819 */ /* 0x002fe4000001141f */
[C---:B------:R-:W-:Y:S02]  /*dc50*/  @!P2 LEA R32, P6, R31.reuse, R28, 0x2 ;  /* 0x0000001c1f20a211 */ /* 0x040fe400078c10ff */
[----:B------:R-:W-:Y:S02]  /*dc60*/  SHF.R.S32.HI R9, RZ, 0x1f, R39 ;  /* 0x0000001fff097819 */ /* 0x000fe40000011427 */
[-C--:B------:R-:W-:Y:S02]  /*dc70*/  @!P2 LEA.HI.X R33, R31, R29.reuse, R8, 0x2, P6 ;  /* 0x0000001d1f21a211 */ /* 0x080fe400030f1408 */
[----:B------:R-:W-:-:S02]  /*dc80*/  @!P3 LEA.HI.X R39, R39, R29, R9, 0x2, P1 ;  /* 0x0000001d2727b211 */ /* 0x000fc400008f1409 */
[CC--:B------:R-:W-:Y:S02]  /*dc90*/  @!P4 LEA R8, P6, R233.reuse, R28.reuse, 0x2 ;  /* 0x0000001ce908c211 */ /* 0x0c0fe400078c10ff */
[----:B--2---:R-:W-:Y:S02]  /*dca0*/  SHF.R.S32.HI R11, RZ, 0x1f, R18 ;  /* 0x0000001fff0b7819 */ /* 0x004fe40000011412 */
[C---:B------:R-:W-:Y:S02]  /*dcb0*/  @!P5 LEA R10, P1, R18.reuse, R28, 0x2 ;  /* 0x0000001c120ad211 */ /* 0x040fe400078210ff */
[-C--:B------:R-:W-:Y:S02]  /*dcc0*/  @!P4 LEA.HI.X R9, R233, R29.reuse, R136, 0x2, P6 ;  /* 0x0000001de909c211 */ /* 0x080fe400030f1488 */
[----:B------:R-:W-:Y:S02]  /*dcd0*/  @!P5 LEA.HI.X R11, R18, R29, R11, 0x2, P1 ;  /* 0x0000001d120bd211 */ /* 0x000fe400008f140b */
[----:B------:R-:W-:Y:S01]  /*dce0*/  ISETP.GE.AND P1, PT, R232, UR4, PT ;  /* 0x00000004e8007c0c */ /* 0x000fe2000bf26270 */
[----:B------:R1:W-:Y:S01]  /*dcf0*/  @!P4 ST.E.64 desc[UR50][R8.64], R24 ;  /* 0x000000180800c985 */ /* 0x0003e2000c101b32 */
[----:B------:R-:W-:-:S02]  /*dd00*/  ISETP.GE.AND P4, PT, R231, UR4, PT ;  /* 0x00000004e7007c0c */ /* 0x000fc4000bf86270 */
[----:B---3--:R-:W-:Y:S01]  /*dd10*/  SHF.R.S32.HI R21, RZ, 0x1f, R41 ;  /* 0x0000001fff157819 */ /* 0x008fe20000011429 */
[----:B------:R2:W-:Y:S01]  /*dd20*/  @!P5 ST.E.64 desc[UR50][R10.64], R50 ;  /* 0x000000320a00d985 */ /* 0x0005e2000c101b32 */
[----:B------:R-:W-:-:S03]  /*dd30*/  @!P0 LEA R20, P6, R41, R28, 0x2 ;  /* 0x0000001c29148211 */ /* 0x000fc600078c10ff */
[----:B------:R-:W-:Y:S01]  /*dd40*/  @!P2 ST.E.64 desc[UR50][R32.64], R56 ;  /* 0x000000382000a985 */ /* 0x000fe2000c101b32 */
[-C--:B------:R-:W-:Y:S02]  /*dd50*/  @!P0 LEA.HI.X R21, R41, R29.reuse, R21, 0x2, P6 ;  /* 0x0000001d29158211 */ /* 0x080fe400030f1415 */
[----:B------:R-:W-:Y:S01]  /*dd60*/  ISETP.GE.AND P2, PT, R230, UR4, PT ;  /* 0x00000004e6007c0c */ /* 0x000fe2000bf46270 */
[----:B------:R-:W-:Y:S01]  /*dd70*/  @!P3 ST.E.64 desc[UR50][R38.64], R62 ;  /* 0x0000003e2600b985 */ /* 0x000fe2000c101b32 */
[CC--:B------:R-:W-:Y:S02]  /*dd80*/  @!P1 LEA R34, P5, R232.reuse, R28.reuse, 0x2 ;  /* 0x0000001ce8229211 */ /* 0x0c0fe400078a10ff */
[----:B------:R-:W-:Y:S01]  /*dd90*/  ISETP.GE.AND P3, PT, R229, UR4, PT ;  /* 0x00000004e5007c0c */ /* 0x000fe2000bf66270 */
[----:B------:R3:W-:Y:S01]  /*dda0*/  @!P0 ST.E.64 desc[UR50][R20.64], R64 ;  /* 0x0000004014008985 */ /* 0x0007e2000c101b32 */
[----:B------:R-:W-:Y:S02]  /*ddb0*/  @!P1 LEA.HI.X R35, R232, R29, R135, 0x2, P5 ;  /* 0x0000001de8239211 */ /* 0x000fe400028f1487 */
[----:B------:R-:W-:-:S02]  /*ddc0*/  @!P4 LEA R36, P5, R231, R28, 0x2 ;  /* 0x0000001ce724c211 */ /* 0x000fc400078a10ff */
[----:B------:R-:W-:Y:S01]  /*ddd0*/  ISETP.GE.AND P0, PT, R228, UR4, PT ;  /* 0x00000004e4007c0c */ /* 0x000fe2000bf06270 */
[----:B------:R-:W-:Y:S01]  /*dde0*/  @!P1 ST.E.64 desc[UR50][R34.64], R70 ;  /* 0x0000004622009985 */ /* 0x000fe2000c101b32 */
[----:B------:R-:W-:Y:S02]  /*ddf0*/  @!P4 LEA.HI.X R37, R231, R29, R134, 0x2, P5 ;  /* 0x0000001de725c211 */ /* 0x000fe400028f1486 */
[----:B------:R-:W-:Y:S02]  /*de00*/  ISETP.GE.AND P1, PT, R227, UR4, PT ;  /* 0x00000004e3007c0c */ /* 0x000fe4000bf26270 */
[-C--:B-1----:R-:W-:Y:S01]  /*de10*/  @!P2 LEA R8, P6, R230, R28.reuse, 0x2 ;  /* 0x0000001ce608a211 */ /* 0x082fe200078c10ff */
[----:B------:R-:W-:Y:S01]  /*de20*/  @!P4 ST.E.64 desc[UR50][R36.64], R72 ;  /* 0x000000482400c985 */ /* 0x000fe2000c101b32 */
[----:B------:R-:W-:Y:S02]  /*de30*/  ISETP.GE.AND P4, PT, R226, UR4, PT ;  /* 0x00000004e2007c0c */ /* 0x000fe4000bf86270 */
[----:B--2---:R-:W-:-:S02]  /*de40*/  @!P3 LEA R10, P5, R229, R28, 0x2 ;  /* 0x0000001ce50ab211 */ /* 0x004fc400078a10ff */
[-C--:B------:R-:W-:Y:S02]  /*de50*/  @!P2 LEA.HI.X R9, R230, R29.reuse, R133, 0x2, P6 ;  /* 0x0000001de609a211 */ /* 0x080fe400030f1485 */
[-C--:B------:R-:W-:Y:S02]  /*de60*/  @!P3 LEA.HI.X R11, R229, R29.reuse, R132, 0x2, P5 ;  /* 0x0000001de50bb211 */ /* 0x080fe400028f1484 */
[CC--:B---3--:R-:W-:Y:S01]  /*de70*/  @!P0 LEA R20, P5, R228.reuse, R28.reuse, 0x2 ;  /* 0x0000001ce4148211 */ /* 0x0c8fe200078a10ff */
[----:B------:R1:W-:Y:S01]  /*de80*/  @!P2 ST.E.64 desc[UR50][R8.64], R78 ;  /* 0x0000004e0800a985 */ /* 0x0003e2000c101b32 */
[----:B------:R-:W-:Y:S02]  /*de90*/  ISETP.GE.AND P2, PT, R225, UR4, PT ;  /* 0x00000004e1007c0c */ /* 0x000fe4000bf46270 */
[----:B------:R-:W-:Y:S01]  /*dea0*/  @!P1 LEA R24, P6, R227, R28, 0x2 ;  /* 0x0000001ce3189211 */ /* 0x000fe200078c10ff */
[----:B------:R2:W-:Y:S01]  /*deb0*/  @!P3 ST.E.64 desc[UR50][R10.64], R80 ;  /* 0x000000500a00b985 */ /* 0x0005e2000c101b32 */
[----:B------:R-:W-:-:S02]  /*dec0*/  @!P0 LEA.HI.X R21, R228, R29, R131, 0x2, P5 ;  /* 0x0000001de4158211 */ /* 0x000fc400028f1483 */
[----:B------:R-:W-:Y:S02]  /*ded0*/  ISETP.GE.AND P3, PT, R224, UR4, PT ;  /* 0x00000004e0007c0c */ /* 0x000fe4000bf66270 */
[CC--:B------:R-:W-:Y:S01]  /*dee0*/  @!P4 LEA R32, P5, R226.reuse, R28.reuse, 0x2 ;  /* 0x0000001ce220c211 */ /* 0x0c0fe200078a10ff */
[----:B------:R3:W-:Y:S01]  /*def0*/  @!P0 ST.E.64 desc[UR50][R20.64], R86 ;  /* 0x0000005614008985 */ /* 0x0007e2000c101b32 */
[-C--:B------:R-:W-:Y:S02]  /*df00*/  @!P1 LEA.HI.X R25, R227, R29.reuse, R55, 0x2, P6 ;  /* 0x0000001de3199211 */ /* 0x080fe400030f1437 */
[----:B------:R-:W-:Y:S02]  /*df10*/  @!P4 LEA.HI.X R33, R226, R29, R54, 0x2, P5 ;  /* 0x0000001de221c211 */ /* 0x000fe400028f1436 */
[----:B------:R-:W-:Y:S01]  /*df20*/  ISETP.GE.AND P0, PT, R223, UR4, PT ;  /* 0x00000004df007c0c */ /* 0x000fe2000bf06270 */
[----:B------:R4:W-:Y:S01]  /*df30*/  @!P1 ST.E.64 desc[UR50][R24.64], R88 ;  /* 0x0000005818009985 */ /* 0x0009e2000c101b32 */
[----:B-1----:R-:W-:-:S03]  /*df40*/  @!P2 LEA R8, P1, R225, R28, 0x2 ;  /* 0x0000001ce108a211 */ /* 0x002fc600078210ff */
[----:B------:R-:W-:Y:S01]  /*df50*/  @!P4 ST.E.64 desc[UR50][R32.64], R94 ;  /* 0x0000005e2000c985 */ /* 0x000fe2000c101b32 */
[----:B------:R-:W-:Y:S02]  /*df60*/  ISETP.GE.AND P4, PT, R222, UR4, PT ;  /* 0x00000004de007c0c */ /* 0x000fe4000bf86270 */
[CC--:B--2---:R-:W-:Y:S02]  /*df70*/  @!P3 LEA R10, P5, R224.reuse, R28.reuse, 0x2 ;  /* 0x0000001ce00ab211 */ /* 0x0c4fe400078a10ff */
[-C--:B------:R-:W-:Y:S02]  /*df80*/  @!P2 LEA.HI.X R9, R225, R29.reuse, R53, 0x2, P1 ;  /* 0x0000001de109a211 */ /* 0x080fe400008f1435 */
[----:B------:R-:W-:Y:S02]  /*df90*/  ISETP.GE.AND P1, PT, R221, UR4, PT ;  /* 0x00000004dd007c0c */ /* 0x000fe4000bf26270 */
[----:B------:R-:W-:Y:S01]  /*dfa0*/  @!P3 LEA.HI.X R11, R224, R29, R52, 0x2, P5 ;  /* 0x0000001de00bb211 */ /* 0x000fe200028f1434 */
[----:B------:R1:W-:Y:S01]  /*dfb0*/  @!P2 ST.E.64 desc[UR50][R8.64], R96 ;  /* 0x000000600800a985 */ /* 0x0003e2000c101b32 */
[----:B------:R-:W-:-:S02]  /*dfc0*/  @!P0 LEA R34, P6, R223, R28, 0x2 ;  /* 0x0000001cdf228211 */ /* 0x000fc400078c10ff */
[----:B------:R-:W-:Y:S01]  /*dfd0*/  ISETP.GE.AND P2, PT, R220, UR4, PT ;  /* 0x00000004dc007c0c */ /* 0x000fe2000bf46270 */
[----:B------:R2:W-:Y:S01]  /*dfe0*/  @!P3 ST.E.64 desc[UR50][R10.64], R102 ;  /* 0x000000660a00b985 */ /* 0x0005e2000c101b32 */
[-C--:B------:R-:W-:Y:S02]  /*dff0*/  @!P0 LEA.HI.X R35, R223, R29.reuse, R47, 0x2, P6 ;  /* 0x0000001ddf238211 */ /* 0x080fe400030f142f */
[C---:B---3--:R-:W-:Y:S02]  /*e000*/  @!P4 LEA R20, P3, R222.reuse, R28, 0x2 ;  /* 0x0000001cde14c211 */ /* 0x048fe400078610ff */
[----:B------:R-:W-:Y:S01]  /*e010*/  ISETP.GE.AND P5, PT, R23, UR4, PT ;  /* 0x0000000417007c0c */ /* 0x000fe2000bfa6270 */
[----:B------:R3:W-:Y:S01]  /*e020*/  @!P0 ST.E.64 desc[UR50][R34.64], R104 ;  /* 0x0000006822008985 */ /* 0x0007e2000c101b32 */
[----:B------:R-:W-:Y:S02]  /*e030*/  @!P4 LEA.HI.X R21, R222, R29, R46, 0x2, P3 ;  /* 0x0000001dde15c211 */ /* 0x000fe400018f142e */
[----:B------:R-:W-:-:S02]  /*e040*/  ISETP.GE.AND P3, PT, R22, UR4, PT ;  /* 0x0000000416007c0c */ /* 0x000fc4000bf66270 */
[----:B------:R-:W-:Y:S01]  /*e050*/  ISETP.GE.AND P0, PT, R19, UR4, PT ;  /* 0x0000000413007c0c */ /* 0x000fe2000bf06270 */
[----:B------:R3:W-:Y:S01]  /*e060*/  @!P4 ST.E.64 desc[UR50][R20.64], R110 ;  /* 0x0000006e1400c985 */ /* 0x0007e2000c101b32 */
[CC--:B----4-:R-:W-:Y:S02]  /*e070*/  @!P1 LEA R24, P6, R221.reuse, R28.reuse, 0x2 ;  /* 0x0000001cdd189211 */ /* 0x0d0fe400078c10ff */
[C---:B-1----:R-:W-:Y:S02]  /*e080*/  @!P2 LEA R8, P4, R220.reuse, R28, 0x2 ;  /* 0x0000001cdc08a211 */ /* 0x042fe400078810ff */
[-C--:B------:R-:W-:Y:S02]  /*e090*/  @!P1 LEA.HI.X R25, R221, R29.reuse, R45, 0x2, P6 ;  /* 0x0000001ddd199211 */ /* 0x080fe400030f142d */
[----:B------:R-:W-:-:S03]  /*e0a0*/  @!P2 LEA.HI.X R9, R220, R29, R44, 0x2, P4 ;  /* 0x0000001ddc09a211 */ /* 0x000fc600020f142c */
[----:B------:R3:W-:Y:S01]  /*e0b0*/  @!P1 ST.E.64 desc[UR50][R24.64], R112 ;  /* 0x0000007018009985 */ /* 0x0007e2000c101b32 */
[-C--:B--2---:R-:W-:Y:S02]  /*e0c0*/  @!P5 LEA R10, P1, R23, R28.reuse, 0x2 ;  /* 0x0000001c170ad211 */ /* 0x084fe400078210ff */
[CC--:B------:R-:W-:Y:S01]  /*e0d0*/  @!P3 LEA R32, P4, R22.reuse, R28.reuse, 0x2 ;  /* 0x0000001c1620b211 */ /* 0x0c0fe200078810ff */
[----:B------:R3:W-:Y:S01]  /*e0e0*/  @!P2 ST.E.64 desc[UR50][R8.64], R118 ;  /* 0x000000760800a985 */ /* 0x0007e2000c101b32 */
[----:B------:R-:W-:Y:S02]  /*e0f0*/  @!P0 LEA R28, P6, R19, R28, 0x2 ;  /* 0x0000001c131c8211 */ /* 0x000fe400078c10ff */
[-C--:B------:R-:W-:Y:S02]  /*e100*/  @!P5 LEA.HI.X R11, R23, R29.reuse, R43, 0x2, P1 ;  /* 0x0000001d170bd211 */ /* 0x080fe400008f142b */
[-C--:B------:R-:W-:Y:S02]  /*e110*/  @!P3 LEA.HI.X R33, R22, R29.reuse, R42, 0x2, P4 ;  /* 0x0000001d1621b211 */ /* 0x080fe400020f142a */
[----:B------:R-:W-:Y:S01]  /*e120*/  @!P0 LEA.HI.X R29, R19, R29, R40, 0x2, P6 ;  /* 0x0000001d131d8211 */ /* 0x000fe200030f1428 */
[----:B------:R3:W-:Y:S04]  /*e130*/  @!P5 ST.E.64 desc[UR50][R10.64], R120 ;  /* 0x000000780a00d985 */ /* 0x0007e8000c101b32 */
[----:B------:R3:W-:Y:S04]  /*e140*/  @!P3 ST.E.64 desc[UR50][R32.64], R126 ;  /* 0x0000007e2000b985 */ /* 0x0007e8000c101b32 */
[----:B------:R3:W-:Y:S02]  /*e150*/  @!P0 ST.E.64 desc[UR50][R28.64], R128 ;  /* 0x000000801c008985 */ /* 0x0007e4000c101b32 */
.L_x_175:
[----:B------:R-:W-:Y:S05]  /*e160*/  BSYNC B1 ;  /* 0x0000000000017941 */ /* 0x000fea0003800000 */
.L_x_174:
[----:B------:R-:W-:Y:S01]  /*e170*/  ISETP.GE.AND P0, PT, R30, R3, PT ;  /* 0x000000031e00720c */ /* 0x000fe20003f06270 */
[----:B---3--:R3:W4:Y:S04]  /*e180*/  SHFL.IDX PT, R9, R2, 0x1, 0x1c1f ;  /* 0x003c1f0002097f89 */ /* 0x00872800000e0000 */
[----:B------:R3:W0:Y:S08]  /*e190*/  SHFL.IDX PT, R8, R0, 0x1, 0x1c1f ;  /* 0x003c1f0000087f89 */ /* 0x00063000000e0000 */
[----:B---3--:R-:W-:Y:S05]  /*e1a0*/  @P0 BRA `(.L_x_173) ;  /* 0x00000014001c0947 */ /* 0x008fea0003800000 */
[----:B------:R-:W-:Y:S01]  /*e1b0*/  ULDC UR4, c[0x0][0xac8] ;  /* 0x0002b20000047ab9 */ /* 0x000fe20000000800 */
[C---:B------:R-:W-:Y:S01]  /*e1c0*/  VIADD R25, R17.reuse, 0x28 ;  /* 0x0000002811197836 */ /* 0x040fe20000000000 */
[C---:B------:R-:W-:Y:S01]  /*e1d0*/  ISETP.GE.AND P0, PT, R17.reuse, UR4, PT ;  /* 0x0000000411007c0c */ /* 0x040fe2000bf06270 */
[----:B------:R-:W-:Y:S01]  /*e1e0*/  VIADD R31, R17, 0x30 ;  /* 0x00000030111f7836 */ /* 0x000fe20000000000 */
[----:B------:R-:W-:Y:S01]  /*e1f0*/  ISETP.GE.AND P1, PT, R235, UR4, PT ;  /* 0x00000004eb007c0c */ /* 0x000fe2000bf26270 */
[----:B--2---:R-:W-:Y:S01]  /*e200*/  VIADD R29, R17, 0x38 ;  /* 0x00000038111d7836 */ /* 0x004fe20000000000 */
[----:B------:R-:W-:Y:S02]  /*e210*/  ISETP.GE.AND P6, PT, R234, UR4, PT ;  /* 0x00000004ea007c0c */ /* 0x000fe4000bfc6270 */
[----:B------:R-:W-:Y:S02]  /*e220*/  ISETP.GE.AND P3, PT, R25, UR4, PT ;  /* 0x0000000419007c0c */ /* 0x000fe4000bf66270 */
[----:B------:R-:W-:-:S02]  /*e230*/  ISETP.GE.AND P4, PT, R233, UR4, PT ;  /* 0x00000004e9007c0c */ /* 0x000fc4000bf86270 */
[----:B0-----:R-:W-:Y:S02]  /*e240*/  SHF.R.S32.HI R0, RZ, 0x1f, R25 ;  /* 0x0000001fff007819 */ /* 0x001fe40000011419 */
[----:B------:R-:W-:Y:S01]  /*e250*/  ISETP.GE.AND P2, PT, R18, UR4, PT ;  /* 0x0000000412007c0c */ /* 0x000fe2000bf46270 */
[----:B----4-:R-:W-:-:S04]  /*e260*/  @!P0 IMAD.WIDE R2, R17, 0x4, R8 ;  /* 0x0000000411028825 */ /* 0x010fc800078e0208 */
[CC--:B------:R-:W-:Y:S01]  /*e270*/  @!P6 LEA R20, P5, R234.reuse, R8.reuse, 0x2 ;  /* 0x00000008ea14e211 */ /* 0x0c0fe200078a10ff */
[----:B------:R0:W-:Y:S01]  /*e280*/  @!P0 ST.E.64 desc[UR50][R2.64], R12 ;  /* 0x0000000c02008985 */ /* 0x0001e2000c101b32 */
[C---:B------:R-:W-:Y:S02]  /*e290*/  @!P1 LEA R10, P0, R235.reuse, R8, 0x2 ;  /* 0x00000008eb0a9211 */ /* 0x040fe400078010ff */
[-C--:B------:R-:W-:Y:S02]  /*e2a0*/  @!P6 LEA.HI.X R21, R234, R9.reuse, R137, 0x2, P5 ;  /* 0x00000009ea15e211 */ /* 0x080fe400028f1489 */
[----:B------:R-:W-:Y:S02]  /*e2b0*/  @!P1 LEA.HI.X R11, R235, R9, R138, 0x2, P0 ;  /* 0x00000009eb0b9211 */ /* 0x000fe400000f148a */
[----:B------:R-:W-:-:S03]  /*e2c0*/  ISETP.GE.AND P0, PT, R31, UR4, PT ;  /* 0x000000041f007c0c */ /* 0x000fc6000bf06270 */
[----:B------:R2:W-:Y:S01]  /*e2d0*/  @!P1 ST.E.64 desc[UR50][R10.64], R14 ;  /* 0x0000000e0a009985 */ /* 0x0005e2000c101b32 */
[----:B------:R-:W-:Y:S02]  /*e2e0*/  ISETP.GE.AND P1, PT, R29, UR4, PT ;  /* 0x000000041d007c0c */ /* 0x000fe4000bf26270 */
[C---:B0-----:R-:W-:Y:S01]  /*e2f0*/  @!P3 LEA R12, P5, R25.reuse, R8, 0x2 ;  /* 0x00000008190cb211 */ /* 0x041fe200078a10ff */
[----:B------:R0:W-:Y:S01]  /*e300*/  @!P6 ST.E.64 desc[UR50][R20.64], R26 ;  /* 0x0000001a1400e985 */ /* 0x0001e2000c101b32 */
[----:B------:R-:W-:Y:S02]  /*e310*/  SHF.R.S32.HI R3, RZ, 0x1f, R31 ;  /* 0x0000001fff037819 */ /* 0x000fe4000001141f */
[----:B------:R-:W-:-:S03]  /*e320*/  @!P3 LEA.HI.X R13, R25, R9, R0, 0x2, P5 ;  /* 0x00000009190db211 */ /* 0x000fc600028f1400 */
[-C--:B------:R-:W-:Y:S02]  /*e330*/  @!P0 LEA R24, P6, R31, R8.reuse, 0x2 ;  /* 0x000000081f188211 */ /* 0x080fe400078c10ff */
[-C--:B------:R-:W-:Y:S02]  /*e340*/  @!P4 LEA R2, P5, R233, R8.reuse, 0x2 ;  /* 0x00000008e902c211 */ /* 0x080fe400078a10ff */
[-C--:B------:R-:W-:Y:S02]  /*e350*/  @!P0 LEA.HI.X R25, R31, R9.reuse, R3, 0x2, P6 ;  /* 0x000000091f198211 */ /* 0x080fe400030f1403 */
[----:B------:R-:W-:Y:S02]  /*e360*/  @!P4 LEA.HI.X R3, R233, R9, R136, 0x2, P5 ;  /* 0x00000009e903c211 */ /* 0x000fe400028f1488 */
[----:B--2---:R-:W-:Y:S02]  /*e370*/  SHF.R.S32.HI R11, RZ, 0x1f, R18 ;  /* 0x0000001fff0b7819 */ /* 0x004fe40000011412 */
[----:B------:R-:W-:Y:S01]  /*e380*/  @!P2 LEA R10, P5, R18, R8, 0x2 ;  /* 0x00000008120aa211 */ /* 0x000fe200078a10ff */
[----:B------:R2:W-:Y:S01]  /*e390*/  @!P4 ST.E.64 desc[UR50][R2.64], R48 ;  /* 0x000000300200c985 */ /* 0x0005e2000c101b32 */
[----:B------:R-:W-:-:S02]  /*e3a0*/  ISETP.GE.AND P4, PT, R232, UR4, PT ;  /* 0x00000004e8007c0c */ /* 0x000fc4000bf86270 */
[-C--:B------:R-:W-:Y:S02]  /*e3b0*/  @!P2 LEA.HI.X R11, R18, R9.reuse, R11, 0x2, P5 ;  /* 0x00000009120ba211 */ /* 0x080fe400028f140b */
[----:B------:R-:W-:Y:S02]  /*e3c0*/  SHF.R.S32.HI R0, RZ, 0x1f, R29 ;  /* 0x0000001fff007819 */ /* 0x000fe4000001141d */
[----:B------:R-:W-:Y:S01]  /*e3d0*/  @!P1 LEA R14, P6, R29, R8, 0x2 ;  /* 0x000000081d0e9211 */ /* 0x000fe200078c10ff */
[----:B------:R3:W-:Y:S01]  /*e3e0*/  @!P2 ST.E.64 desc[UR50][R10.64], R58 ;  /* 0x0000003a0a00a985 */ /* 0x0007e2000c101b32 */
[----:B------:R-:W-:Y:S02]  /*e3f0*/  ISETP.GE.AND P2, PT, R231, UR4, PT ;  /* 0x00000004e7007c0c */ /* 0x000fe4000bf46270 */
[----:B------:R-:W-:Y:S01]  /*e400*/  @!P1 LEA.HI.X R15, R29, R9, R0, 0x2, P6 ;  /* 0x000000091d0f9211 */ /* 0x000fe200030f1400 */
[----:B------:R4:W-:Y:S01]  /*e410*/  @!P3 ST.E.64 desc[UR50][R12.64], R60 ;  /* 0x0000003c0c00b985 */ /* 0x0009e2000c101b32 */
[----:B------:R-:W-:-:S03]  /*e420*/  ISETP.GE.AND P3, PT, R230, UR4, PT ;  /* 0x00000004e6007c0c */ /* 0x000fc6000bf66270 */
[----:B------:R-:W-:Y:S01]  /*e430*/  @!P0 ST.E.64 desc[UR50][R24.64], R66 ;  /* 0x0000004218008985 */ /* 0x000fe2000c101b32 */
[----:B0-----:R-:W-:-:S03]  /*e440*/  @!P4 LEA R20, P0, R232, R8, 0x2 ;  /* 0x00000008e814c211 */ /* 0x001fc600078010ff */
[----:B------:R0:W-:Y:S01]  /*e450*/  @!P1 ST.E.64 desc[UR50][R14.64], R68 ;  /* 0x000000440e009985 */ /* 0x0001e2000c101b32 */
[----:B------:R-:W-:Y:S02]  /*e460*/  @!P4 LEA.HI.X R21, R232, R9, R135, 0x2, P0 ;  /* 0x00000009e815c211 */ /* 0x000fe400000f1487 */
[----:B------:R-:W-:Y:S02]  /*e470*/  ISETP.GE.AND P1, PT, R229, UR4, PT ;  /* 0x00000004e5007c0c */ /* 0x000fe4000bf26270 */
[----:B------:R-:W-:Y:S01]  /*e480*/  ISETP.GE.AND P0, PT, R228, UR4, PT ;  /* 0x00000004e4007c0c */ /* 0x000fe2000bf06270 */
[----:B------:R-:W-:Y:S01]  /*e490*/  @!P4 ST.E.64 desc[UR50][R20.64], R74 ;  /* 0x0000004a1400c985 */ /* 0x000fe2000c101b32 */
[----:B------:R-:W-:Y:S02]  /*e4a0*/  ISETP.GE.AND P4, PT, R227, UR4, PT ;  /* 0x00000004e3007c0c */ /* 0x000fe4000bf86270 */
[-C--:B------:R-:W-:Y:S02]  /*e4b0*/  @!P2 LEA R26, P6, R231, R8.reuse, 0x2 ;  /* 0x00000008e71aa211 */ /* 0x080fe400078c10ff */
[----:B--2---:R-:W-:-:S02]  /*e4c0*/  @!P3 LEA R2, P5, R230, R8, 0x2 ;  /* 0x00000008e602b211 */ /* 0x004fc400078a10ff */
[-C--:B------:R-:W-:Y:S02]  /*e4d0*/  @!P2 LEA.HI.X R27, R231, R9.reuse, R134, 0x2, P6 ;  /* 0x00000009e71ba211 */ /* 0x080fe400030f1486 */
[-C--:B------:R-:W-:Y:S02]  /*e4e0*/  @!P3 LEA.HI.X R3, R230, R9.reuse, R133, 0x2, P5 ;  /* 0x00000009e603b211 */ /* 0x080fe400028f1485 */
[CC--:B---3--:R-:W-:Y:S01]  /*e4f0*/  @!P1 LEA R10, P5, R229.reuse, R8.reuse, 0x2 ;  /* 0x00000008e50a9211 */ /* 0x0c8fe200078a10ff */
[----:B------:R-:W-:Y:S01]  /*e500*/  @!P2 ST.E.64 desc[UR50][R26.64], R76 ;  /* 0x0000004c1a00a985 */ /* 0x000fe2000c101b32 */
[----:B------:R-:W-:Y:S02]  /*e510*/  ISETP.GE.AND P2, PT, R226, UR4, PT ;  /* 0x00000004e2007c0c */ /* 0x000fe4000bf46270 */
[----:B----4-:R-:W-:Y:S01]  /*e520*/  @!P0 LEA R12, P6, R228, R8, 0x2 ;  /* 0x00000008e40c8211 */ /* 0x010fe200078c10ff */
[----:B------:R2:W-:Y:S01]  /*e530*/  @!P3 ST.E.64 desc[UR50][R2.64], R82 ;  /* 0x000000520200b985 */ /* 0x0005e2000c101b32 */
[----:B------:R-:W-:-:S02]  /*e540*/  @!P1 LEA.HI.X R11, R229, R9, R132, 0x2, P5 ;  /* 0x00000009e50b9211 */ /* 0x000fc400028f1484 */
[----:B------:R-:W-:Y:S02]  /*e550*/  ISETP.GE.AND P3, PT, R225, UR4, PT ;  /* 0x00000004e1007c0c */ /* 0x000fe4000bf66270 */
[CC--:B0-----:R-:W-:Y:S01]  /*e560*/  @!P4 LEA R14, P5, R227.reuse, R8.reuse, 0x2 ;  /* 0x00000008e30ec211 */ /* 0x0c1fe200078a10ff */
[----:B------:R0:W-:Y:S01]  /*e570*/  @!P1 ST.E.64 desc[UR50][R10.64], R84 ;  /* 0x000000540a009985 */ /* 0x0001e2000c101b32 */
[-C--:B------:R-:W-:Y:S02]  /*e580*/  @!P0 LEA.HI.X R13, R228, R9.reuse, R131, 0x2, P6 ;  /* 0x00000009e40d8211 */ /* 0x080fe400030f1483 */
[----:B------:R-:W-:Y:S02]  /*e590*/  @!P4 LEA.HI.X R15, R227, R9, R55, 0x2, P5 ;  /* 0x00000009e30fc211 */ /* 0x000fe400028f1437 */
[----:B------:R-:W-:Y:S01]  /*e5a0*/  ISETP.GE.AND P1, PT, R224, UR4, PT ;  /* 0x00000004e0007c0c */ /* 0x000fe2000bf26270 */
[----:B------:R3:W-:Y:S01]  /*e5b0*/  @!P0 ST.E.64 desc[UR50][R12.64], R90 ;  /* 0x0000005a0c008985 */ /* 0x0007e2000c101b32 */
[----:B--2---:R-:W-:-:S03]  /*e5c0*/  @!P2 LEA R2, P0, R226, R8, 0x2 ;  /* 0x00000008e202a211 */ /* 0x004fc600078010ff */
[----:B------:R-:W-:Y:S01]  /*e5d0*/  @!P4 ST.E.64 desc[UR50][R14.64], R92 ;  /* 0x0000005c0e00c985 */ /* 0x000fe2000c101b32 */
[----:B------:R-:W-:Y:S02]  /*e5e0*/  ISETP.GE.AND P4, PT, R223, UR4, PT ;  /* 0x00000004df007c0c */ /* 0x000fe4000bf86270 */
[CC--:B------:R-:W-:Y:S02]  /*e5f0*/  @!P3 LEA R20, P5, R225.reuse, R8.reuse, 0x2 ;  /* 0x00000008e114b211 */ /* 0x0c0fe400078a10ff */
        /* <DEDUP_REMOVED lines=8> */
[C---:B0-----:R-:W-:Y:S02]  /*e680*/  @!P4 LEA R10, P3, R223.reuse, R8, 0x2 ;  /* 0x00000008df0ac211 */ /* 0x041fe400078610ff */
[----:B------:R-:W-:Y:S01]  /*e690*/  ISETP.GE.AND P5, PT, R220, UR4, PT ;  /* 0x00000004dc007c0c */ /* 0x000fe2000bfa6270 */
[----:B------:R0:W-:Y:S01]  /*e6a0*/  @!P1 ST.E.64 desc[UR50][R24.64], R106 ;  /* 0x0000006a18009985 */ /* 0x0001e2000c101b32 */
[----:B------:R-:W-:Y:S02]  /*e6b0*/  @!P4 LEA.HI.X R11, R223, R9, R47, 0x2, P3 ;  /* 0x00000009df0bc211 */ /* 0x000fe400018f142f */
[----:B------:R-:W-:-:S02]  /*e6c0*/  ISETP.GE.AND P3, PT, R23, UR4, PT ;  /* 0x0000000417007c0c */ /* 0x000fc4000bf66270 */
[----:B------:R-:W-:Y:S01]  /*e6d0*/  ISETP.GE.AND P1, PT, R22, UR4, PT ;  /* 0x0000000416007c0c */ /* 0x000fe2000bf26270 */
[----:B------:R0:W-:Y:S01]  /*e6e0*/  @!P4 ST.E.64 desc[UR50][R10.64], R108 ;  /* 0x0000006c0a00c985 */ /* 0x0001e2000c101b32 */
[CC--:B---3--:R-:W-:Y:S02]  /*e6f0*/  @!P0 LEA R12, P6, R222.reuse, R8.reuse, 0x2 ;  /* 0x00000008de0c8211 */ /* 0x0c8fe400078c10ff */
[C---:B--2---:R-:W-:Y:S02]  /*e700*/  @!P2 LEA R2, P4, R221.reuse, R8, 0x2 ;  /* 0x00000008dd02a211 */ /* 0x044fe400078810ff */
[-C--:B------:R-:W-:Y:S02]  /*e710*/  @!P0 LEA.HI.X R13, R222, R9.reuse, R46, 0x2, P6 ;  /* 0x00000009de0d8211 */ /* 0x080fe400030f142e */
[----:B------:R-:W-:-:S03]  /*e720*/  @!P2 LEA.HI.X R3, R221, R9, R45, 0x2, P4 ;  /* 0x00000009dd03a211 */ /* 0x000fc600020f142d */
[----:B------:R3:W-:Y:S01]  /*e730*/  @!P0 ST.E.64 desc[UR50][R12.64], R114 ;  /* 0x000000720c008985 */ /* 0x0007e2000c101b32 */
[-C--:B------:R-:W-:Y:S02]  /*e740*/  @!P5 LEA R14, P0, R220, R8.reuse, 0x2 ;  /* 0x00000008dc0ed211 */ /* 0x080fe400078010ff */
[CC--:B----4-:R-:W-:Y:S01]  /*e750*/  @!P3 LEA R20, P4, R23.reuse, R8.reuse, 0x2 ;  /* 0x000000081714b211 */ /* 0x0d0fe200078810ff */
[----:B------:R3:W-:Y:S01]  /*e760*/  @!P2 ST.E.64 desc[UR50][R2.64], R116 ;  /* 0x000000740200a985 */ /* 0x0007e2000c101b32 */
[----:B0-----:R-:W-:Y:S02]  /*e770*/  @!P1 LEA R24, P6, R22, R8, 0x2 ;  /* 0x0000000816189211 */ /* 0x001fe400078c10ff */
[-C--:B------:R-:W-:Y:S02]  /*e780*/  @!P5 LEA.HI.X R15, R220, R9.reuse, R44, 0x2, P0 ;  /* 0x00000009dc0fd211 */ /* 0x080fe400000f142c */
[-C--:B------:R-:W-:Y:S02]  /*e790*/  @!P3 LEA.HI.X R21, R23, R9.reuse, R43, 0x2, P4 ;  /* 0x000000091715b211 */ /* 0x080fe400020f142b */
[----:B------:R-:W-:Y:S01]  /*e7a0*/  @!P1 LEA.HI.X R25, R22, R9, R42, 0x2, P6 ;  /* 0x0000000916199211 */ /* 0x000fe200030f142a */
[----:B------:R3:W-:Y:S01]  /*e7b0*/  @!P5 ST.E.64 desc[UR50][R14.64], R122 ;  /* 0x0000007a0e00d985 */ /* 0x0007e2000c101b32 */
[----:B------:R-:W-:-:S03]  /*e7c0*/  ISETP.GE.AND P0, PT, R19, UR4, PT ;  /* 0x0000000413007c0c */ /* 0x000fc6000bf06270 */
[----:B------:R3:W-:Y:S04]  /*e7d0*/  @!P3 ST.E.64 desc[UR50][R20.64], R124 ;  /* 0x0000007c1400b985 */ /* 0x0007e8000c101b32 */
[----:B------:R3:W-:Y:S06]  /*e7e0*/  @!P1 ST.E.64 desc[UR50][R24.64], R4 ;  /* 0x0000000418009985 */ /* 0x0007ec000c101b32 */
[----:B------:R-:W-:Y:S05]  /*e7f0*/  @P0 BRA `(.L_x_173) ;  /* 0x0000000c00880947 */ /* 0x000fea0003800000 */
[----:B---3--:R-:W-:-:S04]  /*e800*/  LEA R2, P0, R19, R8, 0x2 ;  /* 0x0000000813027211 */ /* 0x008fc800078010ff */
[----:B------:R-:W-:-:S05]  /*e810*/  LEA.HI.X R3, R19, R9, R40, 0x2, P0 ;  /* 0x0000000913037211 */ /* 0x000fca00000f1428 */
[----:B------:R0:W-:Y:S01]  /*e820*/  ST.E.64 desc[UR50][R2.64], R6 ;  /* 0x0000000602007985 */ /* 0x0001e2000c101b32 */
[----:B------:R-:W-:Y:S05]  /*e830*/  BRA `(.L_x_173) ;  /* 0x0000000c00787947 */ /* 0x000fea0003800000 */
.L_x_164:
[----:B------:R-:W-:Y:S02]  /*e840*/  ULDC.64 UR8, c[0x0][0xc00] ;  /* 0x0003000000087ab9 */ /* 0x000fe40000000a00 */
[----:B------:R-:W-:-:S04]  /*e850*/  UISETP.NE.U32.AND UP0, UPT, UR8, URZ, UPT ;  /* 0x0000003f0800728c */ /* 0x000fc8000bf05070 */
[----:B------:R-:W-:-:S03]  /*e860*/  UISETP.NE.AND.EX UP0, UPT, UR9, URZ, UPT, UP0 ;  /* 0x0000003f0900728c */ /* 0x000fc6000bf05300 */
[----:B------:R-:W-:Y:S02]  /*e870*/  ULDC.64 UR8, c[0x0][0xc00] ;  /* 0x0003000000087ab9 */ /* 0x000fe40000000a00 */
[----:B------:R-:W-:Y:S01]  /*e880*/  UIMAD.WIDE UR8, UR36, 0x4, UR8 ;  /* 0x00000004240878a5 */ /* 0x000fe2000f8e0208 */
[----:B------:R-:W-:-:S05]  /*e890*/  PLOP3.LUT P1, PT, PT, PT, UP0, 0x80, 0x0 ;  /* 0x000000000000781c */ /* 0x000fca0003f2f008 */
[----:B------:R-:W-:Y:S02]  /*e8a0*/  IMAD.U32 R2, RZ, RZ, UR8 ;  /* 0x00000008ff027e24 */ /* 0x000fe4000f8e00ff */
[----:B------:R-:W-:Y:S01]  /*e8b0*/  IMAD.U32 R3, RZ, RZ, UR9 ;  /* 0x00000009ff037e24 */ /* 0x000fe2000f8e00ff */
[----:B------:R-:W-:Y:S02]  /*e8c0*/  ULDC.64 UR8, c[0x0][0xc08] ;  /* 0x0003020000087ab9 */ /* 0x000fe40000000a00 */
[----:B------:R-:W-:-:S03]  /*e8d0*/  UISETP.NE.U32.AND UP1, UPT, UR8, URZ, UPT ;  /* 0x0000003f0800728c */ /* 0x000fc6000bf25070 */
[----:B------:R-:W2:Y:S01]  /*e8e0*/  @P1 LDG.E R6, desc[UR50][R2.64] ;  /* 0x0000003202061981 */ /* 0x000ea2000c1e1900 */
[----:B------:R-:W-:Y:S01]  /*e8f0*/  UISETP.NE.AND.EX UP1, UPT, UR9, URZ, UPT, UP1 ;  /* 0x0000003f0900728c */ /* 0x000fe2000bf25310 */
[----:B------:R-:W-:Y:S01]  /*e900*/  ULDC UR4, c[0x0][0xa88] ;  /* 0x0002a20000047ab9 */ /* 0x000fe20000000800 */
[----:B------:R-:W0:Y:S01]  /*e910*/  S2R R7, SR_TID.X ;  /* 0x0000000000077919 */ /* 0x000e220000002100 */
[----:B------:R-:W-:-:S03]  /*e920*/  IMAD.U32 R0, RZ, RZ, UR4 ;  /* 0x00000004ff007e24 */ /* 0x000fc6000f8e00ff */
[----:B------:R-:W-:-:S05]  /*e930*/  PLOP3.LUT P2, PT, PT, PT, UP1, 0x80, 0x0 ;  /* 0x000000000000781c */ /* 0x000fca0003f4f018 */
[----:B------:R-:W-:Y:S02]  /*e940*/  @UP1 ULDC.64 UR8, c[0x0][0xc08] ;  /* 0x0003020000081ab9 */ /* 0x000fe40000000a00 */
[----:B------:R-:W-:-:S06]  /*e950*/  @UP1 UIMAD.WIDE UR8, UR36, 0x4, UR8 ;  /* 0x00000004240818a5 */ /* 0x000fcc000f8e0208 */
[----:B------:R-:W-:Y:S02]  /*e960*/  IMAD.U32 R4, RZ, RZ, UR8 ;  /* 0x00000008ff047e24 */ /* 0x000fe4000f8e00ff */
[----:B------:R-:W-:-:S05]  /*e970*/  IMAD.U32 R5, RZ, RZ, UR9 ;  /* 0x00000009ff057e24 */ /* 0x000fca000f8e00ff */
[----:B------:R1:W5:Y:S01]  /*e980*/  @P2 LDG.E R0, desc[UR50][R4.64] ;  /* 0x0000003204002981 */ /* 0x000362000c1e1900 */
[----:B------:R-:W-:Y:S01]  /*e990*/  UMOV UR4, URZ ;  /* 0x0000003f00047c82 */ /* 0x000fe20008000000 */
[----:B0-----:R-:W-:-:S05]  /*e9a0*/  VIADD R7, R7, 0xffffff80 ;  /* 0xffffff8007077836 */ /* 0x001fca0000000000 */
[----:B------:R-:W-:Y:S02]  /*e9b0*/  ISETP.GT.AND P0, PT, R7, 0x7f, PT ;  /* 0x0000007f0700780c */ /* 0x000fe40003f04270 */
[----:B--2---:R-:W-:-:S13]  /*e9c0*/  @P1 R2UR UR4, R6 ;  /* 0x00000000060412ca */ /* 0x004fda00000e0000 */
[----:B------:R-:W-:Y:S01]  /*e9d0*/  USHF.R.S32.HI UR16, URZ, 0x1f, UR4 ;  /* 0x0000001f3f107899 */ /* 0x000fe20008011404 */
[----:B-1----:R-:W-:Y:S11]  /*e9e0*/  @P2 BRA `(.L_x_176) ;  /* 0x0000000000102947 */ /* 0x002ff60003800000 */
[----:B------:R-:W-:Y:S05]  /*e9f0*/  @!P1 BRA `(.L_x_176) ;  /* 0x00000000000c9947 */ /* 0x000fea0003800000 */
[----:B------:R-:W2:Y:S04]  /*ea00*/  LDG.E R5, desc[UR50][R2.64] ;  /* 0x0000003202057981 */ /* 0x000ea8000c1e1900 */
[----:B-----5:R-:W2:Y:S02]  /*ea10*/  LDG.E R0, desc[UR50][R2.64+0x4] ;  /* 0x0000043202007981 */ /* 0x020ea4000c1e1900 */
[----:B--2---:R-:W-:-:S07]  /*ea20*/  IMAD.IADD R0, R0, 0x1, -R5 ;  /* 0x0000000100007824 */ /* 0x004fce00078e0a05 */
.L_x_176:
[----:B------:R-:W-:Y:S01]  /*ea30*/  USEL UR36, UR36, URZ, !UP0 ;  /* 0x0000003f24247287 */ /* 0x000fe2000c000000 */
[----:B------:R-:W-:Y:S01]  /*ea40*/  BSSY B1, `(.L_x_177) ;  /* 0x0000039000017945 */ /* 0x000fe20003800000 */
[----:B------:R-:W-:-:S03]  /*ea50*/  USEL UR37, UR37, URZ, !UP0 ;  /* 0x0000003f25257287 */ /* 0x000fc6000c000000 */
[----:B------:R-:W-:Y:S09]  /*ea60*/  @P0 BRA `(.L_x_178) ;  /* 0x0000000000d80947 */ /* 0x000ff20003800000 */
[----:B------:R-:W0:Y:S01]  /*ea70*/  S2R R3, SR_TID.X ;  /* 0x0000000000037919 */ /* 0x000e220000002100 */
[----:B------:R-:W1:Y:S01]  /*ea80*/  LDC R9, c[0x0][0xbe8] ;  /* 0x0002fa00ff097b82 */ /* 0x000e620000000800 */
[----:B------:R-:W-:-:S04]  /*ea90*/  IMAD.U32 R2, RZ, RZ, UR42 ;  /* 0x0000002aff027e24 */ /* 0x000fc8000f8e00ff */
[----:B0-----:R-:W-:Y:S02]  /*eaa0*/  IMAD R2, R2, 0x80, R3 ;  /* 0x0000008002027824 */ /* 0x001fe400078e0203 */
[----:B-1---5:R-:W-:Y:S02]  /*eab0*/  IMAD R3, R0, R9, RZ ;  /* 0x0000000900037224 */ /* 0x022fe400078e02ff */
[----:B------:R-:W-:-:S05]  /*eac0*/  VIADD R4, R2, 0xffffff80 ;  /* 0xffffff8002047836 */ /* 0x000fca0000000000 */
[----:B------:R-:W-:-:S13]  /*ead0*/  ISETP.GE.AND P0, PT, R4, R3, PT ;  /* 0x000000030400720c */ /* 0x000fda0003f06270 */
[----:B------:R-:W-:Y:S05]  /*eae0*/  @P0 BRA `(.L_x_178) ;  /* 0x0000000000b80947 */ /* 0x000fea0003800000 */
[----:B------:R-:W-:Y:S01]  /*eaf0*/  ISETP.NE.AND P0, PT, R9, 0x1, PT ;  /* 0x000000010900780c */ /* 0x000fe20003f05270 */
[----:B------:R-:W-:Y:S01]  /*eb00*/  UISETP.GT.AND UP2, UPT, UR44, 0x1, UPT ;  /* 0x000000012c00788c */ /* 0x000fe2000bf44270 */
[----:B------:R-:W-:Y:S01]  /*eb10*/  IMAD.MOV.U32 R5, RZ, RZ, R4 ;  /* 0x000000ffff057224 */ /* 0x000fe200078e0004 */
[----:B------:R-:W-:Y:S02]  /*eb20*/  UMOV UR8, 0x9b8 ;  /* 0x000009b800087882 */ /* 0x000fe40000000000 */
[----:B------:R-:W-:Y:S02]  /*eb30*/  USEL UR17, UR8, 0x978, UP2 ;  /* 0x0000097808117887 */ /* 0x000fe40009000000 */
[----:B------:R-:W-:-:S06]  /*eb40*/  USEL UR19, UR40, URZ, UP2 ;  /* 0x0000003f28137287 */ /* 0x000fcc0009000000 */
[----:B------:R-:W0:Y:S04]  /*eb50*/  @P0 LDC R3, c[0x0][0xbec] ;  /* 0x0002fb00ff030b82 */ /* 0x000e280000000800 */
[----:B------:R-:W-:Y:S01]  /*eb60*/  ULDC.64 UR8, c[0x0][UR17+0x218] ;  /* 0x0000860011087abb */ /* 0x000fe20008000a00 */
[----:B------:R-:W-:Y:S01]  /*eb70*/  ULDC.64 UR12, c[0x0][UR17+0x220] ;  /* 0x00008800110c7abb */ /* 0x000fe20008000a00 */
[----:B------:R-:W-:Y:S01]  /*eb80*/  ULDC.64 UR14, c[0x0][UR17+0x228] ;  /* 0x00008a00110e7abb */ /* 0x000fe20008000a00 */
[----:B------:R-:W-:Y:S01]  /*eb90*/  UIMAD.WIDE.U32 UR10, UR8, UR39, URZ ;  /* 0x00000027080a72a5 */ /* 0x000fe2000f8e003f */
[----:B------:R-:W1:Y:S01]  /*eba0*/  @P0 LDC R7, c[0x0][0xbf0] ;  /* 0x0002fc00ff070b82 */ /* 0x000e620000000800 */
[----:B------:R-:W-:Y:S02]  /*ebb0*/  UIMAD UR18, UR9, UR39, URZ ;  /* 0x00000027091272a4 */ /* 0x000fe4000f8e023f */
[----:B------:R-:W-:-:S02]  /*ebc0*/  UIMAD UR13, UR13, UR36, URZ ;  /* 0x000000240d0d72a4 */ /* 0x000fc4000f8e023f */
[----:B------:R-:W-:Y:S02]  /*ebd0*/  UIMAD.WIDE.U32 UR20, UR14, UR19, URZ ;  /* 0x000000130e1472a5 */ /* 0x000fe4000f8e003f */
[----:B------:R-:W-:Y:S02]  /*ebe0*/  UIMAD.WIDE.U32 UR8, UR12, UR36, URZ ;  /* 0x000000240c0872a5 */ /* 0x000fe4000f8e003f */
[----:B------:R-:W-:Y:S02]  /*ebf0*/  UIMAD UR14, UR15, UR19, URZ ;  /* 0x000000130f0e72a4 */ /* 0x000fe4000f8e023f */
[----:B------:R-:W-:Y:S02]  /*ec00*/  UIMAD UR13, UR12, UR37, UR13 ;  /* 0x000000250c0d72a4 */ /* 0x000fe4000f8e020d */
[----:B------:R-:W-:Y:S02]  /*ec10*/  UIADD3 UR10, UP0, UP1, UR8, UR10, UR4 ;  /* 0x0000000a080a7290 */ /* 0x000fe4000f91e004 */
[----:B------:R-:W-:Y:S01]  /*ec20*/  UIADD3 UR8, UR14, UR21, URZ ;  /* 0x000000150e087290 */ /* 0x000fe2000fffe03f */
[----:B0-----:R-:W-:Y:S01]  /*ec30*/  @P0 IMAD.HI.U32 R2, R4, R3, RZ ;  /* 0x0000000304020227 */ /* 0x001fe200078e00ff */
[----:B------:R-:W-:-:S02]  /*ec40*/  UIADD3 UR11, UR18, UR11, URZ ;  /* 0x0000000b120b7290 */ /* 0x000fc4000fffe03f */
[----:B------:R-:W-:Y:S01]  /*ec50*/  UIADD3 UR13, UR9, UR13, URZ ;  /* 0x0000000d090d7290 */ /* 0x000fe2000fffe03f */
[----:B------:R-:W-:Y:S02]  /*ec60*/  IMAD.U32 R3, RZ, RZ, UR21 ;  /* 0x00000015ff037e24 */ /* 0x000fe4000f8e00ff */
[----:B------:R-:W-:Y:S01]  /*ec70*/  IMAD.U32 R6, RZ, RZ, UR8 ;  /* 0x00000008ff067e24 */ /* 0x000fe2000f8e00ff */
[----:B------:R-:W-:Y:S01]  /*ec80*/  ULDC.64 UR8, c[0x0][UR17+0x210] ;  /* 0x0000840011087abb */ /* 0x000fe20008000a00 */
[----:B-1----:R-:W-:Y:S01]  /*ec90*/  @P0 SHF.R.U32.HI R5, RZ, R7, R2 ;  /* 0x00000007ff050219 */ /* 0x002fe20000011602 */
[----:B------:R-:W-:-:S04]  /*eca0*/  IMAD.U32 R2, RZ, RZ, UR20 ;  /* 0x00000014ff027e24 */ /* 0x000fc8000f8e00ff */
[--C-:B------:R-:W-:Y:S01]  /*ecb0*/  IMAD.MOV R7, RZ, RZ, -R5.reuse ;  /* 0x000000ffff077224 */ /* 0x100fe200078e0a05 */
[----:B------:R-:W-:Y:S01]  /*ecc0*/  IADD3 R2, P0, P1, R5, UR10, R2 ;  /* 0x0000000a05027c10 */ /* 0x000fe2000f91e002 */
[----:B------:R-:W-:Y:S01]  /*ecd0*/  UIADD3.X UR10, UR13, UR11, UR16, UP0, UP1 ;  /* 0x0000000b0d0a7290 */ /* 0x000fe200087e2410 */
[----:B------:R-:W-:Y:S01]  /*ece0*/  SHF.R.S32.HI R5, RZ, 0x1f, R5 ;  /* 0x0000001fff057819 */ /* 0x000fe20000011405 */
[----:B------:R-:W-:-:S04]  /*ecf0*/  IMAD R7, R9, R7, R4 ;  /* 0x0000000709077224 */ /* 0x000fc800078e0204 */
[----:B------:R-:W-:Y:S01]  /*ed00*/  IADD3.X R3, R5, UR10, R6, P0, P1 ;  /* 0x0000000a05037c10 */ /* 0x000fe200087e2406 */
[C---:B------:R-:W-:Y:S01]  /*ed10*/  IMAD R9, R7.reuse, UR9, RZ ;  /* 0x0000000907097c24 */ /* 0x040fe2000f8e02ff */
[----:B------:R-:W-:Y:S01]  /*ed20*/  SHF.R.S32.HI R4, RZ, 0x1f, R7 ;  /* 0x0000001fff047819 */ /* 0x000fe20000011407 */
[----:B------:R-:W-:Y:S01]  /*ed30*/  ULDC.64 UR10, c[0x0][0xba8] ;  /* 0x0002ea00000a7ab9 */ /* 0x000fe20000000a00 */
[----:B------:R-:W-:Y:S01]  /*ed40*/  @!UP2 ULDC UR10, c[0x0][0xb50] ;  /* 0x0002d400000aaab9 */ /* 0x000fe20000000800 */
[----:B------:R-:W-:Y:S01]  /*ed50*/  IMAD.WIDE.U32 R2, R7, UR8, R2 ;  /* 0x0000000807027c25 */ /* 0x000fe2000f8e0002 */
[----:B------:R-:W-:-:S03]  /*ed60*/  @!UP2 ULDC UR11, c[0x0][0xb54] ;  /* 0x0002d500000baab9 */ /* 0x000fc60000000800 */
[----:B------:R-:W-:Y:S01]  /*ed70*/  IMAD R9, R4, UR8, R9 ;  /* 0x0000000804097c24 */ /* 0x000fe2000f8e0209 */
[----:B------:R-:W-:-:S03]  /*ed80*/  LEA R4, P0, R2, UR10, 0x2 ;  /* 0x0000000a02047c11 */ /* 0x000fc6000f8010ff */
[----:B------:R-:W-:-:S05]  /*ed90*/  IMAD.IADD R3, R3, 0x1, R9 ;  /* 0x0000000103037824 */ /* 0x000fca00078e0209 */
[----:B------:R-:W-:Y:S01]  /*eda0*/  LEA.HI.X R5, R2, UR11, R3, 0x2, P0 ;  /* 0x0000000b02057c11 */ /* 0x000fe200080f1403 */
[----:B------:R-:W-:-:S05]  /*edb0*/  IMAD.MOV.U32 R3, RZ, RZ, -0x800000 ;  /* 0xff800000ff037424 */ /* 0x000fca00078e00ff */
[----:B------:R0:W-:Y:S02]  /*edc0*/  STG.E desc[UR50][R4.64], R3 ;  /* 0x0000000304007986 */ /* 0x0001e4000c101932 */
.L_x_178:
[----:B------:R-:W-:Y:S05]  /*edd0*/  BSYNC B1 ;  /* 0x0000000000017941 */ /* 0x000fea0003800000 */
.L_x_177:
[----:B------:R-:W-:-:S06]  /*ede0*/  UISETP.GT.AND UP0, UPT, UR44, 0x1, UPT ;  /* 0x000000012c00788c */ /* 0x000fcc000bf04270 */
[----:B------:R-:W-:-:S13]  /*edf0*/  PLOP3.LUT P0, PT, PT, PT, UP0, 0x80, 0x0 ;  /* 0x000000000000781c */ /* 0x000fda0003f0f008 */
[----:B------:R-:W-:Y:S05]  /*ee00*/  @P0 BRA `(.L_x_173) ;  /* 0x0000000800040947 */ /* 0x000fea0003800000 */
[----:B------:R-:W1:Y:S01]  /*ee10*/  LDC R11, c[0x0][0xbe8] ;  /* 0x0002fa00ff0b7b82 */ /* 0x000e620000000800 */
[----:B------:R-:W-:Y:S01]  /*ee20*/  ULDC.64 UR12, c[0x0][0xaa0] ;  /* 0x0002a800000c7ab9 */ /* 0x000fe20000000a00 */
[----:B------:R-:W-:Y:S01]  /*ee30*/  IMAD R2, R16, 0x20, R236 ;  /* 0x0000002010027824 */ /* 0x000fe200078e02ec */
[----:B------:R-:W-:Y:S01]  /*ee40*/  UIMAD UR10, UR16, UR12, URZ ;  /* 0x0000000c100a72a4 */ /* 0x000fe2000f8e023f */
[----:B0-----:R-:W-:Y:S01]  /*ee50*/  IMAD.U32 R5, RZ, RZ, UR42 ;  /* 0x0000002aff057e24 */ /* 0x001fe2000f8e00ff */
[----:B------:R-:W-:Y:S01]  /*ee60*/  UIMAD.WIDE.U32 UR8, UR4, UR12, URZ ;  /* 0x0000000c040872a5 */ /* 0x000fe2000f8e003f */
[----:B------:R-:W-:Y:S01]  /*ee70*/  BSSY B1, `(.L_x_179) ;  /* 0x0000044000017945 */ /* 0x000fe20003800000 */
[----:B------:R-:W-:Y:S01]  /*ee80*/  UIMAD UR10, UR4, UR13, UR10 ;  /* 0x0000000d040a72a4 */ /* 0x000fe2000f8e020a */
[----:B------:R-:W-:-:S03]  /*ee90*/  IMAD R6, R5, 0x80, R2 ;  /* 0x0000008005067824 */ /* 0x000fc600078e0202 */
[----:B------:R-:W-:Y:S01]  /*eea0*/  UIADD3 UR9, UR9, UR10, URZ ;  /* 0x0000000a09097290 */ /* 0x000fe2000fffe03f */
[----:B------:R-:W-:Y:S02]  /*eeb0*/  IMAD.MOV.U32 R5, RZ, RZ, R6 ;  /* 0x000000ffff057224 */ /* 0x000fe400078e0006 */
[----:B------:R-:W-:Y:S02]  /*eec0*/  ULDC.64 UR10, c[0x0][0xae8] ;  /* 0x0002ba00000a7ab9 */ /* 0x000fe40000000a00 */
[----:B------:R-:W-:-:S04]  /*eed0*/  UIMAD.WIDE.U32 UR8, UR39, UR10, UR8 ;  /* 0x0000000a270872a5 */ /* 0x000fc8000f8e0008 */
[----:B------:R-:W-:-:S03]  /*eee0*/  UIMAD UR9, UR39, UR11, UR9 ;  /* 0x0000000b270972a4 */ /* 0x000fc6000f8e0209 */
[----:B------:R-:W-:Y:S01]  /*eef0*/  ULDC.64 UR10, c[0x0][0xaf0] ;  /* 0x0002bc00000a7ab9 */ /* 0x000fe20000000a00 */
[----:B-1----:R-:W-:Y:S01]  /*ef00*/  ISETP.NE.AND P0, PT, R11, 0x1, PT ;  /* 0x000000010b00780c */ /* 0x002fe20003f05270 */
[----:B------:R-:W-:-:S04]  /*ef10*/  UIMAD UR37, UR37, UR10, URZ ;  /* 0x0000000a252572a4 */ /* 0x000fc8000f8e023f */
[----:B------:R-:W-:Y:S02]  /*ef20*/  UIMAD UR4, UR36, UR11, UR37 ;  /* 0x0000000b240472a4 */ /* 0x000fe4000f8e0225 */
[----:B------:R-:W-:-:S03]  /*ef30*/  UIMAD.WIDE.U32 UR36, UR36, UR10, UR8 ;  /* 0x0000000a242472a5 */ /* 0x000fc6000f8e0008 */
[----:B------:R-:W-:Y:S01]  /*ef40*/  ULDC.64 UR8, c[0x0][0xae0] ;  /* 0x0002b80000087ab9 */ /* 0x000fe20000000a00 */
[----:B------:R-:W-:Y:S02]  /*ef50*/  UIADD3 UR4, UR37, UR4, URZ ;  /* 0x0000000425047290 */ /* 0x000fe4000fffe03f */
[----:B------:R-:W0:Y:S08]  /*ef60*/  @P0 LDC R3, c[0x0][0xbec] ;  /* 0x0002fb00ff030b82 */ /* 0x000e300000000800 */
[----:B------:R-:W1:Y:S01]  /*ef70*/  @P0 LDC R7, c[0x0][0xbf0] ;  /* 0x0002fc00ff070b82 */ /* 0x000e620000000800 */
[----:B0-----:R-:W-:-:S04]  /*ef80*/  @P0 IMAD.HI.U32 R2, R6, R3, RZ ;  /* 0x0000000306020227 */ /* 0x001fc800078e00ff */
[----:B------:R-:W-:Y:S02]  /*ef90*/  IMAD.U32 R3, RZ, RZ, UR37 ;  /* 0x00000025ff037e24 */ /* 0x000fe4000f8e00ff */
[----:B------:R-:W-:Y:S01]  /*efa0*/  IMAD.U32 R3, RZ, RZ, UR4 ;  /* 0x00000004ff037e24 */ /* 0x000fe2000f8e00ff */
[----:B-1----:R-:W-:-:S04]  /*efb0*/  @P0 SHF.R.U32.HI R5, RZ, R7, R2 ;  /* 0x00000007ff050219 */ /* 0x002fc80000011602 */
[--C-:B------:R-:W-:Y:S01]  /*efc0*/  SHF.R.S32.HI R2, RZ, 0x1f, R5.reuse ;  /* 0x0000001fff027819 */ /* 0x100fe20000011405 */
[----:B------:R-:W-:-:S04]  /*efd0*/  IMAD.MOV R7, RZ, RZ, -R5 ;  /* 0x000000ffff077224 */ /* 0x000fc800078e0a05 */
[----:B------:R-:W-:Y:S02]  /*efe0*/  IMAD R4, R2, UR8, RZ ;  /* 0x0000000802047c24 */ /* 0x000fe4000f8e02ff */
[----:B------:R-:W-:Y:S02]  /*eff0*/  IMAD.U32 R2, RZ, RZ, UR36 ;  /* 0x00000024ff027e24 */ /* 0x000fe4000f8e00ff */
[----:B------:R-:W-:Y:S02]  /*f000*/  IMAD R7, R11, R7, R6 ;  /* 0x000000070b077224 */ /* 0x000fe400078e0206 */
[C---:B------:R-:W-:Y:S02]  /*f010*/  IMAD R9, R5.reuse, UR9, R4 ;  /* 0x0000000905097c24 */ /* 0x040fe4000f8e0204 */
[----:B------:R-:W-:Y:S01]  /*f020*/  IMAD.WIDE.U32 R2, R5, UR8, R2 ;  /* 0x0000000805027c25 */ /* 0x000fe2000f8e0002 */
[----:B------:R-:W-:Y:S01]  /*f030*/  SHF.R.S32.HI R4, RZ, 0x1f, R7 ;  /* 0x0000001fff047819 */ /* 0x000fe20000011407 */
[----:B------:R-:W-:-:S02]  /*f040*/  ULDC.64 UR8, c[0x0][0xad8] ;  /* 0x0002b60000087ab9 */ /* 0x000fc40000000a00 */
[----:B------:R-:W-:Y:S02]  /*f050*/  IMAD.U32 R5, RZ, RZ, UR42 ;  /* 0x0000002aff057e24 */ /* 0x000fe4000f8e00ff */
[----:B------:R-:W-:Y:S02]  /*f060*/  IMAD.IADD R3, R3, 0x1, R9 ;  /* 0x0000000103037824 */ /* 0x000fe400078e0209 */
[----:B------:R-:W-:Y:S02]  /*f070*/  IMAD R8, R5, 0x80, R236 ;  /* 0x0000008005087824 */ /* 0x000fe400078e02ec */
[----:B------:R-:W-:Y:S02]  /*f080*/  IMAD R6, R4, UR8, RZ ;  /* 0x0000000804067c24 */ /* 0x000fe4000f8e02ff */
[----:B-----5:R-:W-:Y:S02]  /*f090*/  IMAD R11, R0, R11, RZ ;  /* 0x0000000b000b7224 */ /* 0x020fe400078e02ff */
[----:B------:R-:W-:-:S02]  /*f0a0*/  VIADD R4, R8, 0x40 ;  /* 0x0000004008047836 */ /* 0x000fc40000000000 */
[C---:B------:R-:W-:Y:S01]  /*f0b0*/  IMAD R5, R7.reuse, UR9, R6 ;  /* 0x0000000907057c24 */ /* 0x040fe2000f8e0206 */
[-C--:B------:R-:W-:Y:S01]  /*f0c0*/  ISETP.GE.AND P2, PT, R8, R11.reuse, PT ;  /* 0x0000000b0800720c */ /* 0x080fe20003f46270 */
[----:B------:R-:W-:Y:S01]  /*f0d0*/  IMAD.WIDE.U32 R2, R7, UR8, R2 ;  /* 0x0000000807027c25 */ /* 0x000fe2000f8e0002 */
[----:B------:R-:W-:Y:S01]  /*f0e0*/  ULDC.64 UR8, c[0x0][0xa80] ;  /* 0x0002a00000087ab9 */ /* 0x000fe20000000a00 */
[----:B------:R-:W-:Y:S02]  /*f0f0*/  ISETP.GE.AND P1, PT, R4, R11, PT ;  /* 0x0000000b0400720c */ /* 0x000fe40003f26270 */
[----:B------:R-:W-:Y:S01]  /*f100*/  IMAD.IADD R3, R3, 0x1, R5 ;  /* 0x0000000103037824 */ /* 0x000fe200078e0205 */
[----:B------:R-:W-:Y:S01]  /*f110*/  LEA R4, P3, R2, UR8, 0x1 ;  /* 0x0000000802047c11 */ /* 0x000fe2000f8608ff */
[----:B------:R-:W-:Y:S02]  /*f120*/  VIADD R0, R8, 0x20 ;  /* 0x0000002008007836 */ /* 0x000fe40000000000 */
[----:B------:R-:W-:Y:S01]  /*f130*/  IMAD.SHL.U32 R7, R16, 0x8, RZ ;  /* 0x0000000810077824 */ /* 0x000fe200078e00ff */
[----:B------:R-:W-:-:S02]  /*f140*/  LEA.HI.X R5, R2, UR9, R3, 0x1, P3 ;  /* 0x0000000902057c11 */ /* 0x000fc400098f0c03 */
[----:B------:R-:W-:Y:S01]  /*f150*/  ISETP.GE.AND P0, PT, R0, R11, PT ;  /* 0x0000000b0000720c */ /* 0x000fe20003f06270 */
[C---:B------:R-:W-:Y:S01]  /*f160*/  VIADD R13, R7.reuse, 0x80 ;  /* 0x00000080070d7836 */ /* 0x040fe20000000000 */
[----:B------:R0:W1:Y:S01]  /*f170*/  SHFL.IDX PT, R2, R4, RZ, 0x181f ;  /* 0x00181fff04027589 */ /* 0x00006200000e0000 */
[----:B------:R-:W-:Y:S01]  /*f180*/  VIADD R9, R7, 0x40 ;  /* 0x0000004007097836 */ /* 0x000fe20000000000 */
[----:B------:R-:W-:Y:S02]  /*f190*/  SHF.R.S32.HI R6, RZ, 0x1f, R7 ;  /* 0x0000001fff067819 */ /* 0x000fe40000011407 */
[----:B------:R0:W2:Y:S01]  /*f1a0*/  SHFL.IDX PT, R0, R5, RZ, 0x181f ;  /* 0x00181fff05007589 */ /* 0x0000a200000e0000 */
        /* <DEDUP_REMOVED lines=12> */
[----:B------:R3:W-:Y:S01]  /*f270*/  @!P4 ST.E.128 desc[UR50][R14.64], RZ ;  /* 0x000000ff0e00c985 */ /* 0x0007e2000c101d32 */
[----:B------:R-:W-:-:S03]  /*f280*/  @!P2 LEA.HI.X R3, R13, R0, R10, 0x1, P6 ;  /* 0x000000000d03a211 */ /* 0x000fc600030f0c0a */
[----:B------:R3:W-:Y:S04]  /*f290*/  @!P3 ST.E.128 desc[UR50][R20.64], RZ ;  /* 0x000000ff1400b985 */ /* 0x0007e8000c101d32 */
[----:B------:R3:W-:Y:S02]  /*f2a0*/  @!P2 ST.E.128 desc[UR50][R2.64], RZ ;  /* 0x000000ff0200a985 */ /* 0x0007e4000c101d32 */
.L_x_180:
[----:B------:R-:W-:Y:S05]  /*f2b0*/  BSYNC B1 ;  /* 0x0000000000017941 */ /* 0x000fea0003800000 */
.L_x_179:
[----:B--2---:R2:W4:Y:S01]  /*f2c0*/  SHFL.IDX PT, R0, R5, 0x1, 0x181f ;  /* 0x00381f0005007f89 */ /* 0x00452200000e0000 */
[----:B------:R-:W-:Y:S03]  /*f2d0*/  BSSY B1, `(.L_x_181) ;  /* 0x0000010000017945 */ /* 0x000fe60003800000 */
[----:B-1-3--:R2:W1:Y:S01]  /*f2e0*/  SHFL.IDX PT, R2, R4, 0x1, 0x181f ;  /* 0x00381f0004027f89 */ /* 0x00a46200000e0000 */
[----:B------:R-:W-:Y:S05]  /*f2f0*/  @P0 BRA `(.L_x_182) ;  /* 0x0000000000340947 */ /* 0x000fea0003800000 */
[----:B------:R-:W-:Y:S02]  /*f300*/  ULDC UR4, c[0x0][0xac8] ;  /* 0x0002b20000047ab9 */ /* 0x000fe40000000800 */
[----:B------:R-:W-:Y:S02]  /*f310*/  ISETP.GE.AND P4, PT, R7, UR4, PT ;  /* 0x0000000407007c0c */ /* 0x000fe4000bf86270 */
[----:B------:R-:W-:Y:S02]  /*f320*/  ISETP.GE.AND P5, PT, R9, UR4, PT ;  /* 0x0000000409007c0c */ /* 0x000fe4000bfa6270 */
[----:B------:R-:W-:-:S09]  /*f330*/  ISETP.GE.AND P6, PT, R13, UR4, PT ;  /* 0x000000040d007c0c */ /* 0x000fd2000bfc6270 */
[-C--:B-1----:R-:W-:Y:S02]  /*f340*/  @!P4 LEA R14, P0, R7, R2.reuse, 0x1 ;  /* 0x00000002070ec211 */ /* 0x082fe400078008ff */
[-C--:B------:R-:W-:Y:S02]  /*f350*/  @!P5 LEA R20, P2, R9, R2.reuse, 0x1 ;  /* 0x000000020914d211 */ /* 0x080fe400078408ff */
[----:B------:R-:W-:Y:S02]  /*f360*/  @!P6 LEA R2, P3, R13, R2, 0x1 ;  /* 0x000000020d02e211 */ /* 0x000fe400078608ff */
[-C--:B----4-:R-:W-:Y:S02]  /*f370*/  @!P4 LEA.HI.X R15, R7, R0.reuse, R6, 0x1, P0 ;  /* 0x00000000070fc211 */ /* 0x090fe400000f0c06 */
[-C--:B------:R-:W-:Y:S02]  /*f380*/  @!P5 LEA.HI.X R21, R9, R0.reuse, R12, 0x1, P2 ;  /* 0x000000000915d211 */ /* 0x080fe400010f0c0c */
[----:B------:R-:W-:Y:S01]  /*f390*/  @!P6 LEA.HI.X R3, R13, R0, R10, 0x1, P3 ;  /* 0x000000000d03e211 */ /* 0x000fe200018f0c0a */
[----:B------:R3:W-:Y:S04]  /*f3a0*/  @!P4 ST.E.128 desc[UR50][R14.64], RZ ;  /* 0x000000ff0e00c985 */ /* 0x0007e8000c101d32 */
[----:B------:R3:W-:Y:S04]  /*f3b0*/  @!P5 ST.E.128 desc[UR50][R20.64], RZ ;  /* 0x000000ff1400d985 */ /* 0x0007e8000c101d32 */
[----:B------:R3:W-:Y:S02]  /*f3c0*/  @!P6 ST.E.128 desc[UR50][R2.64], RZ ;  /* 0x000000ff0200e985 */ /* 0x0007e4000c101d32 */
.L_x_182:
[----:B------:R-:W-:Y:S05]  /*f3d0*/  BSYNC B1 ;  /* 0x0000000000017941 */ /* 0x000fea0003800000 */
.L_x_181:
[----:B----4-:R4:W0:Y:S01]  /*f3e0*/  SHFL.IDX PT, R0, R5, 0x2, 0x181f ;  /* 0x00581f0005007f89 */ /* 0x01082200000e0000 */
        /* <DEDUP_REMOVED lines=10> */
[-C--:B0-----:R-:W-:Y:S02]  /*f490*/  @!P3 LEA.HI.X R15, R7, R0.reuse, R6, 0x1, P0 ;  /* 0x00000000070fb211 */ /* 0x081fe400000f0c06 */
[-C--:B------:R-:W-:Y:S02]  /*f4a0*/  @!P4 LEA.HI.X R21, R9, R0.reuse, R12, 0x1, P1 ;  /* 0x000000000915c211 */ /* 0x080fe400008f0c0c */
[----:B------:R-:W-:Y:S01]  /*f4b0*/  @!P5 LEA.HI.X R3, R13, R0, R10, 0x1, P2 ;  /* 0x000000000d03d211 */ /* 0x000fe200010f0c0a */
[----:B------:R3:W-:Y:S04]  /*f4c0*/  @!P3 ST.E.128 desc[UR50][R14.64], RZ ;  /* 0x000000ff0e00b985 */ /* 0x0007e8000c101d32 */
[----:B------:R3:W-:Y:S04]  /*f4d0*/  @!P4 ST.E.128 desc[UR50][R20.64], RZ ;  /* 0x000000ff1400c985 */ /* 0x0007e8000c101d32 */
[----:B------:R3:W-:Y:S02]  /*f4e0*/  @!P5 ST.E.128 desc[UR50][R2.64], RZ ;  /* 0x000000ff0200d985 */ /* 0x0007e4000c101d32 */
.L_x_184:
[----:B------:R-:W-:Y:S05]  /*f4f0*/  BSYNC B1 ;  /* 0x0000000000017941 */ /* 0x000fea0003800000 */
.L_x_183:
[----:B0-----:R-:W-:Y:S01]  /*f500*/  VIADD R0, R8, 0x60 ;  /* 0x0000006008007836 */ /* 0x001fe20000000000 */
[----:B--2-4-:R-:W0:Y:S04]  /*f510*/  SHFL.IDX PT, R5, R5, 0x3, 0x181f ;  /* 0x00781f0005057f89 */ /* 0x014e2800000e0000 */
[----:B------:R-:W-:Y:S01]  /*f520*/  ISETP.GE.AND P0, PT, R0, R11, PT ;  /* 0x0000000b0000720c */ /* 0x000fe20003f06270 */
[----:B-1-3--:R1:W2:-:S12]  /*f530*/  SHFL.IDX PT, R2, R4, 0x3, 0x181f ;  /* 0x00781f0004027f89 */ /* 0x00a29800000e0000 */
[----:B-1----:R-:W-:Y:S05]  /*f540*/  @P0 BRA `(.L_x_173) ;  /* 0x0000000000340947 */ /* 0x002fea0003800000 */
[----:B------:R-:W-:Y:S02]  /*f550*/  ULDC UR4, c[0x0][0xac8] ;  /* 0x0002b20000047ab9 */ /* 0x000fe40000000800 */
[----:B------:R-:W-:Y:S02]  /*f560*/  ISETP.GE.AND P3, PT, R7, UR4, PT ;  /* 0x0000000407007c0c */ /* 0x000fe4000bf66270 */
[----:B------:R-:W-:Y:S02]  /*f570*/  ISETP.GE.AND P4, PT, R9, UR4, PT ;  /* 0x0000000409007c0c */ /* 0x000fe4000bf86270 */
[----:B------:R-:W-:-:S09]  /*f580*/  ISETP.GE.AND P5, PT, R13, UR4, PT ;  /* 0x000000040d007c0c */ /* 0x000fd2000bfa6270 */
[-C--:B--2---:R-:W-:Y:S02]  /*f590*/  @!P3 LEA R14, P0, R7, R2.reuse, 0x1 ;  /* 0x00000002070eb211 */ /* 0x084fe400078008ff */
        /* <DEDUP_REMOVED lines=8> */
.L_x_173:
[----:B------:R-:W-:Y:S05]  /*f620*/  BSYNC B0 ;  /* 0x0000000000007941 */ /* 0x000fea0003800000 */
.L_x_163:
[----:B------:R-:W-:Y:S02]  /*f630*/  ULDC UR4, c[0x0][0xc3c] ;  /* 0x00030f0000047ab9 */ /* 0x000fe40000000800 */
[----:B------:R-:W-:-:S06]  /*f640*/  UISETP.GE.AND UP0, UPT, UR7, UR4, UPT ;  /* 0x000000040700728c */ /* 0x000fcc000bf06270 */
[----:B------:R-:W-:-:S13]  /*f650*/  PLOP3.LUT P0, PT, PT, PT, UP0, 0x80, 0x0 ;  /* 0x000000000000781c */ /* 0x000fda0003f0f008 */
[----:B------:R-:W-:Y:S05]  /*f660*/  @!P0 BRA `(.L_x_185) ;  /* 0xffffff1800848947 */ /* 0x000fea000383ffff */
[----:B------:R-:W-:Y:S05]  /*f670*/  EXIT ;  /* 0x000000000000794d */ /* 0x000fea0003800000 */
.L_x_136:
[----:B------:R-:W-:-:S08]  /*f680*/  NOP ;  /* 0x0000000000007918 */ /* 0x000fd00000000000 */
[----:B------:R-:W0:-:S00]  /*f690*/  USETMAXREG.DEALLOC.CTAPOOL 0x18 ;  /* 0x00000018000079c8 */ /* 0x000e0000080e0500 */
[----:B0-----:R-:W2:Y:S01]  /*f6a0*/  LDL.LU R2, [R1+0x10] ;  /* 0x0000100001027983 */ /* 0x001ea20000300800 */
[----:B------:R-:W-:Y:S01]  /*f6b0*/  LOP3.LUT R0, R0, 0x3, RZ, 0xc0, !PT ;  /* 0x0000000300007812 */ /* 0x000fe200078ec0ff */
[----:B------:R-:W-:-:S05]  /*f6c0*/  IMAD.MOV.U32 R6, RZ, RZ, RZ ;  /* 0x000000ffff067224 */ /* 0x000fca00078e00ff */
[----:B------:R-:W0:Y:S02]  /*f6d0*/  SHFL.IDX PT, R0, R0, RZ, 0x1f ;  /* 0x00001fff00007589 */ /* 0x000e2400000e0000 */
[----:B0-----:R-:W-:Y:S02]  /*f6e0*/  ISETP.NE.AND P0, PT, R0, RZ, PT ;  /* 0x000000ff0000720c */ /* 0x001fe40003f05270 */
[----:B--2---:R-:W-:-:S11]  /*f6f0*/  LOP3.LUT R2, R2, 0xfffffffd, RZ, 0xc0, !PT ;  /* 0xfffffffd02027812 */ /* 0x004fd600078ec0ff */
[----:B------:R-:W-:-:S05]  /*f700*/  @P0 LOP3.LUT R2, R2, 0x2, RZ, 0xfc, !PT ;  /* 0x0000000202020812 */ /* 0x000fca00078efcff */
[----:B------:R0:W-:Y:S01]  /*f710*/  STL [R1+0x10], R2 ;  /* 0x0000100201007387 */ /* 0x0001e20000100800 */
[----:B------:R-:W-:Y:S05]  /*f720*/  @!P0 BRA `(.L_x_186) ;  /* 0x00000000002c8947 */ /* 0x000fea0003800000 */
[----:B------:R-:W1:Y:S08]  /*f730*/  S2UR UR5, SR_CgaCtaId ;  /* 0x00000000000579c3 */ /* 0x000e700000008800 */
[----:B------:R-:W-:Y:S06]  /*f740*/  BAR.SYNC.DEFER_BLOCKING 0x5, 0x180 ;  /* 0x0146000000007b1d */ /* 0x000fec0000010000 */
[----:B------:R-:W-:-:S02]  /*f750*/  UMOV UR4, 0x400 ;  /* 0x0000040000047882 */ /* 0x000fc40000000000 */
[----:B-1----:R-:W-:-:S09]  /*f760*/  ULEA UR4, UR5, UR4, 0x18 ;  /* 0x0000000405047291 */ /* 0x002fd2000f8ec03f */
[----:B------:R-:W1:Y:S04]  /*f770*/  LDS.128 R4, [UR4+0x334d0] ;  /* 0x0334d004ff047984 */ /* 0x000e680008000c00 */
[----:B-1----:R1:W-:Y:S01]  /*f780*/  STL.64 [R1], R4 ;  /* 0x0000000401007387 */ /* 0x0023e20000100a00 */
[----:B------:R-:W-:-:S03]  /*f790*/  IMAD.MOV.U32 R0, RZ, RZ, R7 ;  /* 0x000000ffff007224 */ /* 0x000fc600078e0007 */
[----:B------:R1:W-:Y:S02]  /*f7a0*/  STL [R1+0x8], R6 ;  /* 0x0000080601007387 */ /* 0x0003e40000100800 */
[----:B------:R-:W-:Y:S01]  /*f7b0*/  R2UR UR42, R0 ;  /* 0x00000000002a72ca */ /* 0x000fe200000e0000 */
[----:B------:R-:W-:Y:S06]  /*f7c0*/  BAR.ARV 0x4, 0x180 ;  /* 0x0106000000007b1d */ /* 0x000fec0000002000 */
[----:B------:R-:W-:Y:S08]  /*f7d0*/  BRA `(.L_x_187) ;  /* 0x0000000800b07947 */ /* 0x000ff00003800000 */
.L_x_186:
[----:B------:R-:W1:Y:S01]  /*f7e0*/  S2R R0, SR_TID.X ;  /* 0x0000000000007919 */ /* 0x000e620000002100 */
[----:B------:R-:W-:Y:S01]  /*f7f0*/  ULDC UR4, c[0x0][0xc3c] ;  /* 0x00030f0000047ab9 */ /* 0x000fe20000000800 */
[----:B-1----:R-:W-:-:S04]  /*f800*/  LOP3.LUT R0, R0, 0x1f, RZ, 0xc0, !PT ;  /* 0x0000001f00007812 */ /* 0x002fc800078ec0ff */
[----:B------:R-:W-:-:S04]  /*f810*/  ISETP.NE.AND P0, PT, R0, 0x1f, PT ;  /* 0x0000001f0000780c */ /* 0x000fc80003f05270 */
[----:B------:R-:W-:-:S13]  /*f820*/  ISETP.GE.OR P1, PT, R0, UR4, !P0 ;  /* 0x0000000400007c0c */ /* 0x000fda000c726670 */
[----:B0-----:R-:W0:Y:S08]  /*f830*/  @!P1 LDC.64 R2, c[0x0][0xc80] ;  /* 0x00032000ff029b82 */ /* 0x001e300000000a00 */
[----:B------:R-:W1:Y:S01]  /*f840*/  @!P1 LDC.64 R4, c[0x0][0xc78] ;  /* 0x00031e00ff049b82 */ /* 0x000e620000000a00 */
[----:B0-----:R-:W-:-:S05]  /*f850*/  @!P1 IMAD.WIDE.U32 R2, R0, 0x4, R2 ;  /* 0x0000000400029825 */ /* 0x001fca00078e0002 */
[----:B------:R1:W2:Y:S02]  /*f860*/  @!P1 LDG.E R6, desc[UR50][R2.64] ;  /* 0x0000003202069981 */ /* 0x0002a4000c1e1900 */
[----:B-1----:R-:W-:-:S04]  /*f870*/  @!P1 IMAD.WIDE.U32 R2, R0, 0x4, R4 ;  /* 0x0000000400029825 */ /* 0x002fc800078e0004 */
[----:B------:R-:W-:-:S06]  /*f880*/  IMAD.MOV.U32 R5, RZ, RZ, RZ ;  /* 0x000000ffff057224 */ /* 0x000fcc00078e00ff */
[----:B------:R-:W2:Y:S01]  /*f890*/  @!P1 LDG.E R5, desc[UR50][R2.64] ;  /* 0x0000003202059981 */ /* 0x000ea2000c1e1900 */
[C---:B------:R-:W-:Y:S01]  /*f8a0*/  ISETP.NE.AND P1, PT, R0.reuse, RZ, PT ;  /* 0x000000ff0000720c */ /* 0x040fe20003f25270 */
[----:B------:R-:W-:Y:S01]  /*f8b0*/  UMOV UR42, URZ ;  /* 0x0000003f002a7c82 */ /* 0x000fe20008000000 */
[C---:B------:R-:W-:Y:S02]  /*f8c0*/  ISETP.GE.U32.AND P2, PT, R0.reuse, 0x2, PT ;  /* 0x000000020000780c */ /* 0x040fe40003f46070 */
[C---:B------:R-:W-:Y:S02]  /*f8d0*/  ISETP.GE.U32.AND P3, PT, R0.reuse, 0x4, PT ;  /* 0x000000040000780c */ /* 0x040fe40003f66070 */
[C---:B------:R-:W-:Y:S02]  /*f8e0*/  ISETP.GE.U32.AND P4, PT, R0.reuse, 0x8, PT ;  /* 0x000000080000780c */ /* 0x040fe40003f86070 */
[----:B------:R-:W-:Y:S01]  /*f8f0*/  ISETP.GE.U32.AND P5, PT, R0, 0x10, PT ;  /* 0x000000100000780c */ /* 0x000fe20003fa6070 */
[----:B--2---:R-:W-:-:S05]  /*f900*/  IMAD R4, R6, R5, RZ ;  /* 0x0000000506047224 */ /* 0x004fca00078e02ff */
[----:B------:R-:W0:Y:S02]  /*f910*/  SHFL.UP PT, R7, R4, 0x1, RZ ;  /* 0x0420000004077989 */ /* 0x000e2400000e00ff */
[----:B0-----:R-:W-:-:S05]  /*f920*/  SEL R7, R7, RZ, P1 ;  /* 0x000000ff07077207 */ /* 0x001fca0000800000 */
[----:B------:R-:W-:-:S05]  /*f930*/  IMAD.IADD R7, R4, 0x1, R7 ;  /* 0x0000000104077824 */ /* 0x000fca00078e0207 */
[----:B------:R-:W0:Y:S02]  /*f940*/  SHFL.UP PT, R8, R7, 0x2, RZ ;  /* 0x0440000007087989 */ /* 0x000e2400000e00ff */
[----:B0-----:R-:W-:-:S05]  /*f950*/  SEL R8, R8, RZ, P2 ;  /* 0x000000ff08087207 */ /* 0x001fca0001000000 */
[----:B------:R-:W-:Y:S02]  /*f960*/  IMAD.IADD R8, R7, 0x1, R8 ;  /* 0x0000000107087824 */ /* 0x000fe400078e0208 */
[----:B------:R-:W0:Y:S03]  /*f970*/  S2R R7, SR_CTAID.X ;  /* 0x0000000000077919 */ /* 0x000e260000002500 */
[----:B------:R-:W1:Y:S02]  /*f980*/  SHFL.UP PT, R9, R8, 0x4, RZ ;  /* 0x0480000008097989 */ /* 0x000e6400000e00ff */
[----:B-1----:R-:W-:-:S05]  /*f990*/  SEL R9, R9, RZ, P3 ;  /* 0x000000ff09097207 */ /* 0x002fca0001800000 */
[----:B------:R-:W-:-:S05]  /*f9a0*/  IMAD.IADD R3, R8, 0x1, R9 ;  /* 0x0000000108037824 */ /* 0x000fca00078e0209 */
[----:B------:R-:W1:Y:S02]  /*f9b0*/  SHFL.UP PT, R2, R3, 0x8, RZ ;  /* 0x0500000003027989 */ /* 0x000e6400000e00ff */
[----:B-1----:R-:W-:-:S05]  /*f9c0*/  SEL R2, R2, RZ, P4 ;  /* 0x000000ff02027207 */ /* 0x002fca0002000000 */
[----:B------:R-:W-:-:S05]  /*f9d0*/  IMAD.IADD R4, R3, 0x1, R2 ;  /* 0x0000000103047824 */ /* 0x000fca00078e0202 */
[----:B------:R-:W1:Y:S02]  /*f9e0*/  SHFL.UP PT, R2, R4, 0x10, RZ ;  /* 0x0600000004027989 */ /* 0x000e6400000e00ff */
[----:B-1----:R-:W-:Y:S02]  /*f9f0*/  SEL R9, R2, RZ, P5 ;  /* 0x000000ff02097207 */ /* 0x002fe40002800000 */
[----:B------:R-:W1:Y:S03]  /*fa00*/  LDC R2, c[0x0][0xc38] ;  /* 0x00030e00ff027b82 */ /* 0x000e660000000800 */
[----:B------:R-:W-:-:S05]  /*fa10*/  IMAD.IADD R9, R4, 0x1, R9 ;  /* 0x0000000104097824 */ /* 0x000fca00078e0209 */
[----:B------:R-:W1:Y:S02]  /*fa20*/  SHFL.IDX PT, R11, R9, 0x1f, 0x1f ;  /* 0x03e01f00090b7f89 */ /* 0x000e6400000e0000 */
[----:B-1----:R-:W-:-:S04]  /*fa30*/  IMAD R8, R11, R2, RZ ;  /* 0x000000020b087224 */ /* 0x002fc800078e02ff */
[----:B------:R-:W-:Y:S01]  /*fa40*/  IMAD.MOV.U32 R11, RZ, RZ, R8 ;  /* 0x000000ffff0b7224 */ /* 0x000fe200078e0008 */
[----:B0-----:R-:W-:-:S13]  /*fa50*/  ISETP.GT.AND P6, PT, R8, R7, PT ;  /* 0x000000070800720c */ /* 0x001fda0003fc4270 */
[----:B------:R-:W-:Y:S05]  /*fa60*/  @P6 BRA `(.L_x_188) ;  /* 0x0000000000a46947 */ /* 0x000fea0003800000 */
[----:B------:R-:W-:Y:S01]  /*fa70*/  IMAD.MOV.U32 R8, RZ, RZ, R11 ;  /* 0x000000ffff087224 */ /* 0x000fe200078e000b */
[----:B------:R-:W-:Y:S01]  /*fa80*/  UMOV UR42, URZ ;  /* 0x0000003f002a7c82 */ /* 0x000fe20008000000 */
[----:B------:R-:W-:-:S05]  /*fa90*/  ULDC UR5, c[0x0][0xc3c] ;  /* 0x00030f0000057ab9 */ /* 0x000fca0000000800 */
.L_x_190:
[----:B------:R-:W-:-:S03]  /*faa0*/  UIADD3 UR4, UR42, 0x1f, URZ ;  /* 0x0000001f2a047890 */ /* 0x000fc6000fffe03f */
[----:B------:R-:W-:Y:S01]  /*fab0*/  ULDC UR42, c[0x0][0xc3c] ;  /* 0x00030f00002a7ab9 */ /* 0x000fe20000000800 */
[----:B------:R-:W-:-:S06]  /*fac0*/  UISETP.GE.AND UP0, UPT, UR4, UR5, UPT ;  /* 0x000000050400728c */ /* 0x000fcc000bf06270 */
[----:B------:R-:W-:-:S13]  /*fad0*/  PLOP3.LUT P6, PT, PT, PT, UP0, 0x40, 0x0 ;  /* 0x000000000000781c */ /* 0x000fda0003fce808 */
[----:B------:R-:W-:Y:S05]  /*fae0*/  @!P6 BRA `(.L_x_189) ;  /* 0x0000000400b4e947 */ /* 0x000fea0003800000 */
[----:B------:R-:W-:Y:S01]  /*faf0*/  UMOV UR42, UR4 ;  /* 0x00000004002a7c82 */ /* 0x000fe20008000000 */
[----:B------:R-:W-:Y:S02]  /*fb00*/  IMAD.MOV.U32 R6, RZ, RZ, RZ ;  /* 0x000000ffff067224 */ /* 0x000fe400078e00ff */
[----:B------:R-:W-:-:S05]  /*fb10*/  VIADD R9, R0, UR42 ;  /* 0x0000002a00097c36 */ /* 0x000fca0008000000 */
[----:B------:R-:W-:-:S13]  /*fb20*/  ISETP.GE.OR P6, PT, R9, UR5, !P0 ;  /* 0x0000000509007c0c */ /* 0x000fda000c7c6670 */
[----:B------:R-:W0:Y:S08]  /*fb30*/  @!P6 LDC.64 R2, c[0x0][0xc80] ;  /* 0x00032000ff02eb82 */ /* 0x000e300000000a00 */
[----:B------:R-:W1:Y:S01]  /*fb40*/  @!P6 LDC.64 R4, c[0x0][0xc78] ;  /* 0x00031e00ff04eb82 */ /* 0x000e620000000a00 */
[----:B0-----:R-:W-:-:S05]  /*fb50*/  @!P6 IMAD.WIDE R2, R9, 0x4, R2 ;  /* 0x000000040902e825 */ /* 0x001fca00078e0202 */
[----:B------:R1:W2:Y:S02]  /*fb60*/  @!P6 LDG.E R6, desc[UR50][R2.64] ;  /* 0x000000320206e981 */ /* 0x0002a4000c1e1900 */
[----:B-1----:R-:W-:-:S04]  /*fb70*/  @!P6 IMAD.WIDE R2, R9, 0x4, R4 ;  /* 0x000000040902e825 */ /* 0x002fc800078e0204 */
[----:B------:R-:W-:-:S06]  /*fb80*/  IMAD.MOV.U32 R5, RZ, RZ, RZ ;  /* 0x000000ffff057224 */ /* 0x000fcc00078e00ff */
[----:B------:R-:W2:Y:S02]  /*fb90*/  @!P6 LDG.E R5, desc[UR50][R2.64] ;  /* 0x000000320205e981 */ /* 0x000ea4000c1e1900 */
[----:B--2---:R-:W-:-:S05]  /*fba0*/  IMAD R11, R6, R5, RZ ;  /* 0x00000005060b7224 */ /* 0x004fca00078e02ff */
[----:B------:R-:W0:Y:S02]  /*fbb0*/  SHFL.UP PT, R4, R11, 0x1, RZ ;  /* 0x042000000b047989 */ /* 0x000e2400000e00ff */
[----:B0-----:R-:W-:-:S05]  /*fbc0*/  SEL R4, R4, RZ, P1 ;  /* 0x000000ff04047207 */ /* 0x001fca0000800000 */
[----:B------:R-:W-:-:S05]  /*fbd0*/  IMAD.IADD R4, R11, 0x1, R4 ;  /* 0x000000010b047824 */ /* 0x000fca00078e0204 */
        /* <DEDUP_REMOVED lines=11> */
[----:B------:R-:W-:Y:S02]  /*fc90*/  IMAD.IADD R9, R3, 0x1, R2 ;  /* 0x0000000103097824 */ /* 0x000fe400078e0202 */
[----:B------:R-:W0:Y:S03]  /*fca0*/  LDC R2, c[0x0][0xc38] ;  /* 0x00030e00ff027b82 */ /* 0x000e260000000800 */
[----:B------:R-:W0:Y:S02]  /*fcb0*/  SHFL.IDX PT, R11, R9, 0x1f, 0x1f ;  /* 0x03e01f00090b7f89 */ /* 0x000e2400000e0000 */
[----:B0-----:R-:W-:-:S04]  /*fcc0*/  IMAD R11, R11, R2, RZ ;  /* 0x000000020b0b7224 */ /* 0x001fc800078e02ff */
[----:B------:R-:W-:-:S05]  /*fcd0*/  IMAD.IADD R8, R11, 0x1, R8 ;  /* 0x000000010b087824 */ /* 0x000fca00078e0208 */
[----:B------:R-:W-:-:S13]  /*fce0*/  ISETP.GT.AND P6, PT, R8, R7, PT ;  /* 0x000000070800720c */ /* 0x000fda0003fc4270 */
[----:B------:R-:W-:Y:S05]  /*fcf0*/  @!P6 BRA `(.L_x_190) ;  /* 0xfffffffc0068e947 */ /* 0x000fea000383ffff */
.L_x_188:
[----:B------:R-:W-:Y:S02]  /*fd00*/  IMAD.IADD R11, R8, 0x1, -R11 ;  /* 0x00000001080b7824 */ /* 0x000fe400078e0a0b */
[----:B------:R-:W-:Y:S02]  /*fd10*/  IMAD.MOV.U32 R8, RZ, RZ, RZ ;  /* 0x000000ffff087224 */ /* 0x000fe400078e00ff */
[----:B------:R-:W-:-:S05]  /*fd20*/  IMAD R4, R9, R2, R11 ;  /* 0x0000000209047224 */ /* 0x000fca00078e020b */
[----:B------:R-:W-:-:S13]  /*fd30*/  ISETP.GT.AND P0, PT, R4, R7, PT ;  /* 0x000000070400720c */ /* 0x000fda0003f04270 */
[----:B------:R-:W-:Y:S02]  /*fd40*/  VOTEU.ANY UR5, UPT, !P0 ;  /* 0x0000000000057886 */ /* 0x000fe400040e0100 */
[----:B------:R-:W-:Y:S02]  /*fd50*/  UPOPC UR4, UR5 ;  /* 0x00000005000472bf */ /* 0x000fe40008000000 */
[----:B------:R-:W-:-:S04]  /*fd60*/  ISETP.NE.AND P0, PT, RZ, UR5, PT ;  /* 0x00000005ff007c0c */ /* 0x000fc8000bf05270 */
[----:B------:R-:W-:Y:S02]  /*fd70*/  IMAD.U32 R13, RZ, RZ, UR4 ;  /* 0x00000004ff0d7e24 */ /* 0x000fe4000f8e00ff */
[----:B------:R-:W-:-:S03]  /*fd80*/  IMAD.U32 R12, RZ, RZ, UR4 ;  /* 0x00000004ff0c7e24 */ /* 0x000fc6000f8e00ff */
[----:B------:R-:W0:Y:S04]  /*fd90*/  SHFL.IDX PT, R6, R6, R13, 0x1f ;  /* 0x00001f0d06067589 */ /* 0x000e2800000e0000 */
[----:B------:R1:W2:Y:S01]  /*fda0*/  SHFL.IDX PT, R5, R5, R12, 0x1f ;  /* 0x00001f0c05057589 */ /* 0x0002a200000e0000 */
[----:B0-----:R-:W-:-:S04]  /*fdb0*/  IABS R4, R6 ;  /* 0x0000000600047213 */ /* 0x001fc80000000000 */
[----:B------:R-:W0:Y:S08]  /*fdc0*/  I2F.RP R10, R4 ;  /* 0x00000004000a7306 */ /* 0x000e300000209400 */
[----:B0-----:R-:W0:Y:S02]  /*fdd0*/  MUFU.RCP R10, R10 ;  /* 0x0000000a000a7308 */ /* 0x001e240000001000 */
[----:B0-----:R-:W-:-:S06]  /*fde0*/  VIADD R3, R10, 0xffffffe ;  /* 0x0ffffffe0a037836 */ /* 0x001fcc0000000000 */
[----:B------:R-:W0:Y:S01]  /*fdf0*/  F2I.FTZ.U32.TRUNC.NTZ R3, R3 ;  /* 0x0000000300037305 */ /* 0x000e22000021f000 */
[----:B-12---:R-:W-:Y:S05]  /*fe00*/  @!P0 BRA `(.L_x_191) ;  /* 0x00000000000c8947 */ /* 0x006fea0003800000 */
[----:B------:R-:W-:-:S06]  /*fe10*/  UIADD3 UR5, UR4, -0x1, URZ ;  /* 0xffffffff04057890 */ /* 0x000fcc000fffe03f */
[----:B------:R-:W-:-:S06]  /*fe20*/  IMAD.U32 R8, RZ, RZ, UR5 ;  /* 0x00000005ff087e24 */ /* 0x000fcc000f8e00ff */
[----:B------:R1:W2:Y:S02]  /*fe30*/  SHFL.IDX PT, R8, R9, R8, 0x1f ;  /* 0x00001f0809087589 */ /* 0x0002a400000e0000 */
.L_x_191:
[----:B--2---:R-:W-:Y:S01]  /*fe40*/  IMAD R11, R8, R2, R11 ;  /* 0x00000002080b7224 */ /* 0x004fe200078e020b */
[----:B------:R-:W-:Y:S01]  /*fe50*/  IABS R8, R5 ;  /* 0x0000000500087213 */ /* 0x000fe20000000000 */
[----:B01----:R-:W-:Y:S01]  /*fe60*/  IMAD.MOV R9, RZ, RZ, -R3 ;  /* 0x000000ffff097224 */ /* 0x003fe200078e0a03 */
[----:B------:R-:W-:Y:S01]  /*fe70*/  UIADD3 UR42, UR4, UR42, URZ ;  /* 0x0000002a042a7290 */ /* 0x000fe2000fffe03f */
[----:B------:R-:W-:Y:S01]  /*fe80*/  IMAD.MOV.U32 R2, RZ, RZ, RZ ;  /* 0x000000ffff027224 */ /* 0x000fe200078e00ff */
[----:B------:R-:W0:Y:S01]  /*fe90*/  I2F.RP R10, R8 ;  /* 0x00000008000a7306 */ /* 0x000e220000209400 */
[----:B------:R-:W-:Y:S01]  /*fea0*/  IMAD R9, R9, R4, RZ ;  /* 0x0000000409097224 */ /* 0x000fe200078e02ff */
[----:B------:R1:W-:Y:S01]  /*feb0*/  STL [R1], R11 ;  /* 0x0000000b01007387 */ /* 0x0003e20000100800 */
[----:B------:R-:W-:Y:S02]  /*fec0*/  IMAD.IADD R7, R7, 0x1, -R11 ;  /* 0x0000000107077824 */ /* 0x000fe400078e0a0b */
[----:B------:R-:W-:Y:S01]  /*fed0*/  IMAD.HI.U32 R2, R3, R9, R2 ;  /* 0x0000000903027227 */ /* 0x000fe200078e0002 */
[----:B------:R-:W-:-:S05]  /*fee0*/  IABS R3, R6 ;  /* 0x0000000600037213 */ /* 0x000fca0000000000 */
[----:B------:R-:W-:Y:S01]  /*fef0*/  IMAD.MOV R12, RZ, RZ, -R3 ;  /* 0x000000ffff0c7224 */ /* 0x000fe200078e0a03 */
[----:B-1----:R-:W-:Y:S01]  /*ff00*/  IABS R11, R7 ;  /* 0x00000007000b7213 */ /* 0x002fe20000000000 */
[----:B0-----:R-:W0:Y:S04]  /*ff10*/  MUFU.RCP R10, R10 ;  /* 0x0000000a000a7308 */ /* 0x001e280000001000 */
[----:B------:R-:W-:-:S04]  /*ff20*/  IMAD.HI.U32 R9, R2, R11, RZ ;  /* 0x0000000b02097227 */ /* 0x000fc800078e00ff */
[----:B------:R-:W-:Y:S02]  /*ff30*/  IMAD R11, R9, R12, R11 ;  /* 0x0000000c090b7224 */ /* 0x000fe400078e020b */
[----:B------:R-:W-:-:S03]  /*ff40*/  IMAD.MOV.U32 R2, RZ, RZ, RZ ;  /* 0x000000ffff027224 */ /* 0x000fc600078e00ff */
[----:B------:R-:W-:Y:S01]  /*ff50*/  ISETP.GT.U32.AND P1, PT, R4, R11, PT ;  /* 0x0000000b0400720c */ /* 0x000fe20003f24070 */
[----:B0-----:R-:W-:-:S06]  /*ff60*/  VIADD R3, R10, 0xffffffe ;  /* 0x0ffffffe0a037836 */ /* 0x001fcc0000000000 */
[----:B------:R-:W0:Y:S06]  /*ff70*/  F2I.FTZ.U32.TRUNC.NTZ R3, R3 ;  /* 0x0000000300037305 */ /* 0x000e2c000021f000 */
[----:B------:R-:W-:Y:S02]  /*ff80*/  @!P1 IMAD.IADD R11, R11, 0x1, -R4 ;  /* 0x000000010b0b9824 */ /* 0x000fe400078e0a04 */
[----:B------:R-:W-:Y:S01]  /*ff90*/  @!P1 VIADD R9, R9, 0x1 ;  /* 0x0000000109099836 */ /* 0x000fe20000000000 */
[----:B------:R-:W-:Y:S02]  /*ffa0*/  ISETP.NE.AND P1, PT, R6, RZ, PT ;  /* 0x000000ff0600720c */ /* 0x000fe40003f25270 */
[----:B------:R-:W-:Y:S01]  /*ffb0*/  ISETP.GE.U32.AND P0, PT, R11, R4, PT ;  /* 0x000000040b00720c */ /* 0x000fe20003f06070 */
[----:B0-----:R-:W-:-:S04]  /*ffc0*/  IMAD.MOV R11, RZ, RZ, -R3 ;  /* 0x000000ffff0b7224 */ /* 0x001fc800078e0a03 */
[----:B------:R-:W-:-:S08]  /*ffd0*/  IMAD R11, R11, R8, RZ ;  /* 0x000000080b0b7224 */ /* 0x000fd000078e02ff */
[----:B------:R-:W-:Y:S02]  /*ffe0*/  @P0 VIADD R9, R9, 0x1 ;  /* 0x0000000109090836 */ /* 0x000fe40000000000 */
[----:B------:R-:W-:Y:S01]  /*fff0*/  IMAD.HI.U32 R4, R3, R11, R2 ;  /* 0x0000000b03047227 */ /* 0x000fe200078e0002 */
[----:B------:R-:W-:-:S04]  /*10000*/  LOP3.LUT R2, R7, R6, RZ, 0x3c, !PT ;  /* 0x0000000607027212 */ /* 0x000fc800078e3cff */
[----:B------:R-:W-:Y:S02]  /*10010*/  ISETP.GE.AND P2, PT, R2, RZ, PT ;  /* 0x000000ff0200720c */ /* 0x000fe40003f46270 */
[----:B------:R-:W-:-:S05]  /*10020*/  IABS R2, R5 ;  /* 0x0000000500027213 */ /* 0x000fca0000000000 */
[----:B------:R-:W-:-:S06]  /*10030*/  IMAD.MOV R2, RZ, RZ, -R2 ;  /* 0x000000ffff027224 */ /* 0x000fcc00078e0a02 */
[----:B------:R-:W-:Y:S01]  /*10040*/  @!P2 IMAD.MOV R9, RZ, RZ, -R9 ;  /* 0x000000ffff09a224 */ /* 0x000fe200078e0a09 */
[----:B------:R-:W-:-:S04]  /*10050*/  @!P1 LOP3.LUT R9, RZ, R6, RZ, 0x33, !PT ;  /* 0x00000006ff099212 */ /* 0x000fc800078e33ff */
[-C--:B------:R-:W-:Y:S01]  /*10060*/  IABS R3, R9.reuse ;  /* 0x0000000900037213 */ /* 0x080fe20000000000 */
[----:B------:R-:W-:-:S04]  /*10070*/  IMAD R6, R6, R9, RZ ;  /* 0x0000000906067224 */ /* 0x000fc800078e02ff */
[----:B------:R-:W-:-:S04]  /*10080*/  IMAD.HI.U32 R4, R4, R3, RZ ;  /* 0x0000000304047227 */ /* 0x000fc800078e00ff */
[----:B------:R-:W-:Y:S01]  /*10090*/  IMAD R3, R4, R2, R3 ;  /* 0x0000000204037224 */ /* 0x000fe200078e0203 */
[----:B------:R-:W-:-:S04]  /*100a0*/  LOP3.LUT R2, R9, R5, RZ, 0x3c, !PT ;  /* 0x0000000509027212 */ /* 0x000fc800078e3cff */
[----:B------:R-:W-:Y:S02]  /*100b0*/  ISETP.GT.U32.AND P1, PT, R8, R3, PT ;  /* 0x000000030800720c */ /* 0x000fe40003f24070 */
[----:B------:R-:W-:-:S11]  /*100c0*/  ISETP.GE.AND P2, PT, R2, RZ, PT ;  /* 0x000000ff0200720c */ /* 0x000fd60003f46270 */
[----:B------:R-:W-:Y:S02]  /*100d0*/  @!P1 IMAD.IADD R3, R3, 0x1, -R8 ;  /* 0x0000000103039824 */ /* 0x000fe400078e0a08 */
[----:B------:R-:W-:Y:S01]  /*100e0*/  @!P1 VIADD R4, R4, 0x1 ;  /* 0x0000000104049836 */ /* 0x000fe20000000000 */
[----:B------:R-:W-:Y:S02]  /*100f0*/  ISETP.NE.AND P1, PT, R5, RZ, PT ;  /* 0x000000ff0500720c */ /* 0x000fe40003f25270 */
[----:B------:R-:W-:Y:S01]  /*10100*/  ISETP.GE.U32.AND P0, PT, R3, R8, PT ;  /* 0x000000080300720c */ /* 0x000fe20003f06070 */
[----:B------:R-:W-:-:S12]  /*10110*/  IMAD.IADD R3, R7, 0x1, -R6 ;  /* 0x0000000107037824 */ /* 0x000fd800078e0a06 */
[----:B------:R-:W-:-:S04]  /*10120*/  @P0 VIADD R4, R4, 0x1 ;  /* 0x0000000104040836 */ /* 0x000fc80000000000 */
[----:B------:R-:W-:Y:S01]  /*10130*/  @!P2 IMAD.MOV R4, RZ, RZ, -R4 ;  /* 0x000000ffff04a224 */ /* 0x000fe200078e0a04 */
[----:B------:R-:W-:-:S05]  /*10140*/  @!P1 LOP3.LUT R4, RZ, R5, RZ, 0x33, !PT ;  /* 0x00000005ff049212 */ /* 0x000fca00078e33ff */
[--C-:B------:R-:W-:Y:S02]  /*10150*/  IMAD.MOV R2, RZ, RZ, -R4.reuse ;  /* 0x000000ffff027224 */ /* 0x100fe400078e0a04 */
[C---:B------:R-:W-:Y:S02]  /*10160*/  IMAD R4, R5.reuse, 0x1000000, R4 ;  /* 0x0100000005047824 */ /* 0x040fe400078e0204 */
[----:B------:R-:W-:-:S04]  /*10170*/  IMAD R9, R5, R2, R9 ;  /* 0x0000000205097224 */ /* 0x000fc800078e0209 */
[----:B------:R-:W-:-:S05]  /*10180*/  IMAD R2, R9, 0x10000, R4 ;  /* 0x0001000009027824 */ /* 0x000fca00078e0204 */
[----:B------:R0:W-:Y:S04]  /*10190*/  STL [R1+0x8], R2 ;  /* 0x0000080201007387 */ /* 0x0001e80000100800 */
[----:B------:R0:W-:Y:S01]  /*101a0*/  STL [R1+0x4], R3 ;  /* 0x0000040301007387 */ /* 0x0001e20000100800 */
[----:B------:R-:W-:Y:S05]  /*101b0*/  BRA `(.L_x_192) ;  /* 0x00000000000c7947 */ /* 0x000fea0003800000 */
.L_x_189:
[----:B------:R1:W-:Y:S04]  /*101c0*/  STL [R1], R7 ;  /* 0x0000000701007387 */ /* 0x0003e80000100800 */
[----:B------:R1:W-:Y:S04]  /*101d0*/  STL [R1+0x4], RZ ;  /* 0x000004ff01007387 */ /* 0x0003e80000100800 */
[----:B------:R1:W-:Y:S02]  /*101e0*/  STL [R1+0x8], RZ ;  /* 0x000008ff01007387 */ /* 0x0003e40000100800 */
.L_x_192:
[----:B------:R-:W2:Y:S04]  /*101f0*/  LDL R4, [R1] ;  /* 0x0000000001047983 */ /* 0x000ea80000100800 */
[----:B------:R-:W2:Y:S04]  /*10200*/  LDL R5, [R1+0x4] ;  /* 0x0000040001057983 */ /* 0x000ea80000100800 */
[----:B------:R-:W2:Y:S01]  /*10210*/  LDL R6, [R1+0x8] ;  /* 0x0000080001067983 */ /* 0x000ea20000100800 */
[----:B------:R-:W-:Y:S01]  /*10220*/  ISETP.NE.AND P0, PT, R0, RZ, PT ;  /* 0x000000ff0000720c */ /* 0x000fe20003f05270 */
[----:B0-----:R-:W-:-:S12]  /*10230*/  IMAD.U32 R2, RZ, RZ, UR42 ;  /* 0x0000002aff027e24 */ /* 0x001fd8000f8e00ff */
[----:B------:R-:W0:Y:S01]  /*10240*/  @!P0 S2R R3, SR_CgaCtaId ;  /* 0x0000000000038919 */ /* 0x000e220000008800 */
[----:B------:R-:W-:Y:S01]  /*10250*/  @!P0 MOV R0, 0x400 ;  /* 0x0000040000008802 */ /* 0x000fe20000000f00 */
[----:B-1----:R-:W-:-:S03]  /*10260*/  @!P0 IMAD.MOV.U32 R7, RZ, RZ, R2 ;  /* 0x000000ffff078224 */ /* 0x002fc600078e0002 */
[----:B0-----:R-:W-:-:S05]  /*10270*/  @!P0 LEA R0, R3, R0, 0x18 ;  /* 0x0000000003008211 */ /* 0x001fca00078ec0ff */
[----:B--2---:R0:W-:Y:S01]  /*10280*/  @!P0 STS.128 [R0+0x334d0], R4 ;  /* 0x0334d00400008388 */ /* 0x0041e20000000c00 */
[----:B------:R-:W-:Y:S06]  /*10290*/  BAR.ARV 0x5, 0x180 ;  /* 0x0146000000007b1d */ /* 0x000fec0000002000 */
.L_x_187:
[----:B------:R-:W-:Y:S01]  /*102a0*/  ULDC UR4, c[0x0][0xc3c] ;  /* 0x00030f0000047ab9 */ /* 0x000fe20000000800 */
[----:B------:R2:W-:Y:S01]  /*102b0*/  STL [R1+0x30], RZ ;  /* 0x000030ff01007387 */ /* 0x0005e20000100800 */
[----:B------:R-:W-:Y:S01]  /*102c0*/  UISETP.GE.AND UP0, UPT, UR42, UR4, UPT ;  /* 0x000000042a00728c */ /* 0x000fe2000bf06270 */
[----:B------:R-:W-:Y:S02]  /*102d0*/  IMAD.MOV.U32 R19, RZ, RZ, 0x1 ;  /* 0x00000001ff137424 */ /* 0x000fe400078e00ff */
[----:B------:R-:W-:-:S03]  /*102e0*/  IMAD.MOV.U32 R18, RZ, RZ, RZ ;  /* 0x000000ffff127224 */ /* 0x000fc600078e00ff */
[----:B------:R-:W-:-:S13]  /*102f0*/  PLOP3.LUT P0, PT, PT, PT, UP0, 0x80, 0x0 ;  /* 0x000000000000781c */ /* 0x000fda0003f0f008 */
[----:B--2---:R-:W-:Y:S05]  /*10300*/  @P0 BRA `(.L_x_193) ;  /* 0x0000004c00b40947 */ /* 0x004fea0003800000 */
[----:B------:R-:W2:Y:S01]  /*10310*/  S2R R10, SR_TID.X ;  /* 0x00000000000a7919 */ /* 0x000ea20000002100 */
[----:B------:R-:W3:Y:S01]  /*10320*/  S2UR UR5, SR_CgaCtaId ;  /* 0x00000000000579c3 */ /* 0x000ee20000008800 */
[----:B------:R-:W-:Y:S01]  /*10330*/  UMOV UR4, 0x400 ;  /* 0x0000040000047882 */ /* 0x000fe20000000000 */
[----:B------:R-:W-:Y:S01]  /*10340*/  IMAD.MOV.U32 R19, RZ, RZ, 0x1 ;  /* 0x00000001ff137424 */ /* 0x000fe200078e00ff */
[----:B------:R-:W-:Y:S01]  /*10350*/  ULDC UR40, c[0x0][0xc] ;  /* 0x0000030000287ab9 */ /* 0x000fe20000000800 */
[----:B------:R-:W-:Y:S01]  /*10360*/  IMAD.MOV.U32 R18, RZ, RZ, RZ ;  /* 0x000000ffff127224 */ /* 0x000fe200078e00ff */
[----:B------:R-:W-:Y:S02]  /*10370*/  ULOP3.LUT UR39, UR38, 0x1, URZ, 0xfc, !UPT ;  /* 0x0000000126277892 */ /* 0x000fe4000f8efc3f */
[----:B------:R-:W-:Y:S01]  /*10380*/  ULOP3.LUT UR41, UR38, 0x2, URZ, 0xfc, !UPT ;  /* 0x0000000226297892 */ /* 0x000fe2000f8efc3f */
[----:B------:R-:W-:Y:S01]  /*10390*/  ULDC.64 UR48, c[0x0][0x198] ;  /* 0x0000660000307ab9 */ /* 0x000fe20000000a00 */
[----:B---3--:R-:W-:-:S06]  /*103a0*/  ULEA UR4, UR5, UR4, 0x18 ;  /* 0x0000000405047291 */ /* 0x008fcc000f8ec03f */
[----:B------:R-:W-:Y:S01]  /*103b0*/  IMAD.U32 R17, RZ, RZ, UR4 ;  /* 0x00000004ff117e24 */ /* 0x000fe2000f8e00ff */
[----:B--2---:R-:W-:Y:S01]  /*103c0*/  SHF.R.U32.HI R3, RZ, 0x1, R10 ;  /* 0x00000001ff037819 */ /* 0x004fe2000001160a */
[C---:B01----:R-:W-:Y:S01]  /*103d0*/  IMAD.SHL.U32 R4, R10.reuse, 0x40, RZ ;  /* 0x000000400a047824 */ /* 0x043fe200078e00ff */
[C---:B------:R-:W-:Y:S01]  /*103e0*/  LOP3.LUT R9, R10.reuse, 0x7f, RZ, 0xc0, !PT ;  /* 0x0000007f0a097812 */ /* 0x040fe200078ec0ff */
[----:B------:R-:W-:-:S03]  /*103f0*/  IMAD.SHL.U32 R5, R10, 0x2, RZ ;  /* 0x000000020a057824 */ /* 0x000fc600078e00ff */
[----:B------:R-:W-:-:S04]  /*10400*/  LOP3.LUT R0, R4, 0x180, RZ, 0xc0, !PT ;  /* 0x0000018004007812 */ /* 0x000fc800078ec0ff */
[----:B------:R-:W-:Y:S01]  /*10410*/  LOP3.LUT R3, R0, 0x30, R3, 0xf8, !PT ;  /* 0x0000003000037812 */ /* 0x000fe200078ef803 */
[----:B------:R-:W-:-:S05]  /*10420*/  IMAD.SHL.U32 R0, R10, 0x10, RZ ;  /* 0x000000100a007824 */ /* 0x000fca00078e00ff */
[----:B------:R-:W-:-:S04]  /*10430*/  LOP3.LUT R2, R0, 0x1b0, RZ, 0xc0, !PT ;  /* 0x000001b000027812 */ /* 0x000fc800078ec0ff */
[----:B------:R-:W-:Y:S01]  /*10440*/  LOP3.LUT R6, R2, 0x30, R5, 0x78, !PT ;  /* 0x0000003002067812 */ /* 0x000fe200078e7805 */
[----:B------:R-:W-:-:S05]  /*10450*/  IMAD.SHL.U32 R2, R9, 0x10, RZ ;  /* 0x0000001009027824 */ /* 0x000fca00078e00ff */
[----:B------:R-:W-:Y:S01]  /*10460*/  LOP3.LUT R7, R2, 0x600, RZ, 0xc0, !PT ;  /* 0x0000060002077812 */ /* 0x000fe200078ec0ff */
[----:B------:R-:W-:-:S05]  /*10470*/  IMAD.SHL.U32 R2, R10, 0x8, RZ ;  /* 0x000000080a027824 */ /* 0x000fca00078e00ff */
[----:B------:R-:W-:Y:S02]  /*10480*/  LOP3.LUT R5, R3, 0x30, R2, 0x78, !PT ;  /* 0x0000003003057812 */ /* 0x000fe400078e7802 */
[----:B------:R-:W-:Y:S02]  /*10490*/  LOP3.LUT R3, R7, 0x40, R0, 0xf8, !PT ;  /* 0x0000004007037812 */ /* 0x000fe400078ef800 */
[----:B------:R-:W-:Y:S02]  /*104a0*/  LOP3.LUT R5, R5, 0x640, R4, 0xf8, !PT ;  /* 0x0000064005057812 */ /* 0x000fe400078ef804 */
[----:B------:R-:W-:Y:S01]  /*104b0*/  LOP3.LUT R2, R3, R6, RZ, 0xfc, !PT ;  /* 0x0000000603027212 */ /* 0x000fe200078efcff */
[----:B------:R-:W-:Y:S01]  /*104c0*/  IMAD.SHL.U32 R3, R10, 0x20, RZ ;  /* 0x000000200a037824 */ /* 0x000fe200078e00ff */
[----:B------:R-:W-:Y:S01]  /*104d0*/  LOP3.LUT R0, R0, 0x30, RZ, 0xc0, !PT ;  /* 0x0000003000007812 */ /* 0x000fe200078ec0ff */
[----:B------:R-:W-:Y:S02]  /*104e0*/  STL [R1+0x20], R5 ;  /* 0x0000200501007387 */ /* 0x000fe40000100800 */
[----:B------:R-:W-:Y:S01]  /*104f0*/  IMAD.IADD R2, R17, 0x1, R2 ;  /* 0x0000000111027824 */ /* 0x000fe200078e0202 */
[----:B------:R-:W-:-:S02]  /*10500*/  LOP3.LUT R6, R3, 0x80, RZ, 0xc0, !PT ;  /* 0x0000008003067812 */ /* 0x000fc400078ec0ff */
[----:B------:R-:W-:Y:S01]  /*10510*/  LOP3.LUT R8, R7, 0x60, R3, 0xf8, !PT ;  /* 0x0000006007087812 */ /* 0x000fe200078ef803 */
[----:B------:R-:W-:Y:S01]  /*10520*/  IMAD.SHL.U32 R7, R10, 0x4, RZ ;  /* 0x000000040a077824 */ /* 0x000fe200078e00ff */
[----:B------:R-:W-:-:S04]  /*10530*/  LOP3.LUT R6, R6, 0x10, R10, 0xf8, !PT ;  /* 0x0000001006067812 */ /* 0x000fc800078ef80a */
[----:B------:R-:W-:Y:S02]  /*10540*/  LOP3.LUT R6, R6, 0x10, R7, 0x78, !PT ;  /* 0x0000001006067812 */ /* 0x000fe400078e7807 */
[----:B------:R-:W-:-:S04]  /*10550*/  LOP3.LUT R7, R8, 0x100, R3, 0xf8, !PT ;  /* 0x0000010008077812 */ /* 0x000fc800078ef803 */
[----:B------:R-:W-:-:S05]  /*10560*/  LOP3.LUT R4, R7, R6, RZ, 0xfc, !PT ;  /* 0x0000000607047212 */ /* 0x000fca00078efcff */
[----:B------:R0:W-:Y:S04]  /*10570*/  STL [R1+0x1c], R4 ;  /* 0x00001c0401007387 */ /* 0x0001e80000100800 */
[----:B------:R1:W-:Y:S04]  /*10580*/  STL [R1+0x24], R2 ;  /* 0x0000240201007387 */ /* 0x0003e80000100800 */
[----:B------:R2:W-:Y:S01]  /*10590*/  STL [R1+0x30], RZ ;  /* 0x000030ff01007387 */ /* 0x0005e20000100800 */
[----:B0-----:R-:W-:Y:S02]  /*105a0*/  SHF.R.U32.HI R4, RZ, 0x2, R9 ;  /* 0x00000002ff047819 */ /* 0x001fe40000011609 */
[----:B-1----:R-:W-:-:S02]  /*105b0*/  LOP3.LUT R2, R0, 0x40, RZ, 0xfc, !PT ;  /* 0x0000004000027812 */ /* 0x002fc400078efcff */
[----:B------:R-:W-:Y:S02]  /*105c0*/  LOP3.LUT R3, R4, 0x60, R3, 0xf8, !PT ;  /* 0x0000006004037812 */ /* 0x000fe400078ef803 */
[----:B--2---:R-:W-:-:S07]  /*105d0*/  LOP3.LUT R0, R0, 0x80, RZ, 0xfc, !PT ;  /* 0x0000008000007812 */ /* 0x004fce00078efcff */
.L_x_265:
[----:B------:R-:W-:Y:S01]  /*105e0*/  ULDC.64 UR4, c[0x0][0xc88] ;  /* 0x0003220000047ab9 */ /* 0x000fe20000000a00 */
[----:B------:R-:W-:Y:S01]  /*105f0*/  ULDC.64 UR6, c[0x0][0xa18] ;  /* 0x0002860000067ab9 */ /* 0x000fe20000000a00 */
[----:B------:R-:W-:Y:S01]  /*10600*/  UIMAD.WIDE UR4, UR42, 0x4, UR4 ;  /* 0x000000042a0478a5 */ /* 0x000fe2000f8e0204 */
[----:B------:R-:W-:Y:S01]  /*10610*/  IMAD.MOV.U32 R0, RZ, RZ, RZ ;  /* 0x000000ffff007224 */ /* 0x000fe200078e00ff */
[----:B------:R-:W-:Y:S01]  /*10620*/  ULDC.64 UR8, c[0x0][0xa08] ;  /* 0x0002820000087ab9 */ /* 0x000fe20000000a00 */
[----:B------:R-:W2:Y:S01]  /*10630*/  LDL.LU R12, [R1+0x8] ;  /* 0x00000800010c7983 */ /* 0x000ea20000300800 */
[----:B------:R-:W-:Y:S01]  /*10640*/  IMAD.MOV.U32 R8, RZ, RZ, RZ ;  /* 0x000000ffff087224 */ /* 0x000fe200078e00ff */
[----:B0-----:R-:W0:Y:S01]  /*10650*/  LDC R11, c[0x0][0x2f0] ;  /* 0x0000bc00ff0b7b82 */ /* 0x001e220000000800 */
[----:B------:R-:W-:Y:S02]  /*10660*/  IMAD.U32 R2, RZ, RZ, UR4 ;  /* 0x00000004ff027e24 */ /* 0x000fe4000f8e00ff */
[----:B------:R-:W-:Y:S01]  /*10670*/  IMAD.U32 R3, RZ, RZ, UR5 ;  /* 0x00000005ff037e24 */ /* 0x000fe2000f8e00ff */
[----:B------:R-:W-:-:S04]  /*10680*/  ULDC.64 UR4, c[0x0][0xa28] ;  /* 0x00028a0000047ab9 */ /* 0x000fc80000000a00 */
[----:B------:R-:W3:Y:S01]  /*10690*/  LDG.E R2, desc[UR50][R2.64] ;  /* 0x0000003202027981 */ /* 0x000ee2000c1e1900 */
[----:B------:R-:W-:-:S04]  /*106a0*/  UISETP.NE.U32.AND UP0, UPT, UR4, URZ, UPT ;  /* 0x0000003f0400728c */ /* 0x000fc8000bf05070 */
[----:B------:R-:W-:-:S06]  /*106b0*/  UISETP.NE.AND.EX UP0, UPT, UR5, URZ, UPT, UP0 ;  /* 0x0000003f0500728c */ /* 0x000fcc000bf05300 */
[----:B------:R-:W-:Y:S02]  /*106c0*/  PLOP3.LUT P0, PT, PT, PT, UP0, 0x80, 0x0 ;  /* 0x000000000000781c */ /* 0x000fe40003f0f008 */
[----:B---3--:R-:W-:-:S13]  /*106d0*/  R2UR UR46, R2 ;  /* 0x00000000022e72ca */ /* 0x008fda00000e0000 */
[----:B------:R-:W-:Y:S02]  /*106e0*/  USHF.R.S32.HI UR45, URZ, 0x1f, UR46 ;  /* 0x0000001f3f2d7899 */ /* 0x000fe4000801142e */
[----:B------:R-:W-:-:S04]  /*106f0*/  @UP0 ULEA UR4, UP1, UR46, UR4, 0x2 ;  /* 0x000000042e040291 */ /* 0x000fc8000f82103f */
[----:B------:R-:W-:Y:S02]  /*10700*/  @UP0 ULEA.HI.X UR5, UR46, UR5, UR45, 0x2, UP1 ;  /* 0x000000052e050291 */ /* 0x000fe400088f142d */
[----:B------:R-:W-:Y:S01]  /*10710*/  IMAD.U32 R2, RZ, RZ, UR4 ;  /* 0x00000004ff027e24 */ /* 0x000fe2000f8e00ff */
[----:B------:R-:W-:-:S03]  /*10720*/  USHF.L.U32 UR43, UR46, 0x2, URZ ;  /* 0x000000022e2b7899 */ /* 0x000fc6000800063f */
[----:B------:R-:W-:Y:S01]  /*10730*/  IMAD.U32 R3, RZ, RZ, UR5 ;  /* 0x00000005ff037e24 */ /* 0x000fe2000f8e00ff */
[----:B------:R-:W-:Y:S01]  /*10740*/  ULDC.64 UR4, c[0x0][0xa00] ;  /* 0x0002800000047ab9 */ /* 0x000fe20000000a00 */
[----:B------:R-:W-:Y:S01]  /*10750*/  USHF.L.U64.HI UR44, UR46, 0x2, UR45 ;  /* 0x000000022e2c7899 */ /* 0x000fe2000801022d */
[----:B------:R-:W-:Y:S01]  /*10760*/  ISETP.NE.U32.AND P1, PT, RZ, UR4, PT ;  /* 0x00000004ff007c0c */ /* 0x000fe2000bf25070 */
[----:B------:R-:W-:Y:S01]  /*10770*/  UIADD3 UR4, UP0, UR43, UR4, URZ ;  /* 0x000000042b047290 */ /* 0x000fe2000ff1e03f */
[----:B-1----:R1:W5:Y:S01]  /*10780*/  @P0 LDG.E R0, desc[UR50][R2.64] ;  /* 0x0000003202000981 */ /* 0x002362000c1e1900 */
[----:B------:R-:W-:Y:S02]  /*10790*/  ISETP.NE.U32.AND P0, PT, RZ, UR8, PT ;  /* 0x00000008ff007c0c */ /* 0x000fe4000bf05070 */
[----:B------:R-:W-:Y:S01]  /*107a0*/  ISETP.NE.AND.EX P1, PT, RZ, UR5, PT, P1 ;  /* 0x00000005ff007c0c */ /* 0x000fe2000bf25310 */
[----:B------:R-:W-:Y:S02]  /*107b0*/  UIADD3.X UR5, UR44, UR5, URZ, UP0, !UPT ;  /* 0x000000052c057290 */ /* 0x000fe400087fe43f */
[----:B------:R-:W-:-:S04]  /*107c0*/  UISETP.NE.U32.AND UP0, UPT, UR6, URZ, UPT ;  /* 0x0000003f0600728c */ /* 0x000fc8000bf05070 */
[----:B------:R-:W-:Y:S01]  /*107d0*/  UISETP.NE.AND.EX UP0, UPT, UR7, URZ, UPT, UP0 ;  /* 0x0000003f0700728c */ /* 0x000fe2000bf05300 */
[----:B-1----:R-:W-:Y:S01]  /*107e0*/  IMAD.U32 R2, RZ, RZ, UR4 ;  /* 0x00000004ff027e24 */ /* 0x002fe2000f8e00ff */
[----:B------:R-:W-:Y:S01]  /*107f0*/  UIADD3 UR4, UP1, UR43, UR8, URZ ;  /* 0x000000082b047290 */ /* 0x000fe2000ff3e03f */
[----:B------:R-:W-:-:S03]  /*10800*/  IMAD.U32 R3, RZ, RZ, UR5 ;  /* 0x00000005ff037e24 */ /* 0x000fc6000f8e00ff */
[----:B------:R-:W-:Y:S02]  /*10810*/  UIADD3.X UR5, UR44, UR9, URZ, UP1, !UPT ;  /* 0x000000092c057290 */ /* 0x000fe40008ffe43f */
[----:B------:R-:W-:Y:S01]  /*10820*/  IMAD.U32 R6, RZ, RZ, UR4 ;  /* 0x00000004ff067e24 */ /* 0x000fe2000f8e00ff */
[----:B------:R-:W-:Y:S01]  /*10830*/  PLOP3.LUT P3, PT, PT, PT, UP0, 0x80, 0x0 ;  /* 0x000000000000781c */ /* 0x000fe20003f6f008 */
[----:B------:R-:W3:Y:S01]  /*10840*/  @P1 LDG.E R9, desc[UR50][R2.64] ;  /* 0x0000003202091981 */ /* 0x000ee2000c1e1900 */
[----:B------:R-:W-:Y:S01]  /*10850*/  @UP0 UIADD3 UR4, UP1, UR43, UR6, URZ ;  /* 0x000000062b040290 */ /* 0x000fe2000ff3e03f */
[----:B------:R-:W-:Y:S01]  /*10860*/  IMAD.U32 R7, RZ, RZ, UR5 ;  /* 0x00000005ff077e24 */ /* 0x000fe2000f8e00ff */
[----:B------:R-:W-:Y:S02]  /*10870*/  ISETP.NE.AND.EX P0, PT, RZ, UR9, PT, P0 ;  /* 0x00000009ff007c0c */ /* 0x000fe4000bf05300 */
[----:B------:R-:W-:Y:S01]  /*10880*/  @UP0 UIADD3.X UR5, UR44, UR7, URZ, UP1, !UPT ;  /* 0x000000072c050290 */ /* 0x000fe20008ffe43f */
[----:B------:R-:W-:Y:S01]  /*10890*/  ULDC UR6, c[0x0][0x288] ;  /* 0x0000a20000067ab9 */ /* 0x000fe20000000800 */
[----:B------:R-:W-:-:S02]  /*108a0*/  IMAD.U32 R4, RZ, RZ, UR4 ;  /* 0x00000004ff047e24 */ /* 0x000fc4000f8e00ff */
[----:B------:R-:W-:Y:S02]  /*108b0*/  IMAD.U32 R10, RZ, RZ, UR6 ;  /* 0x00000006ff0a7e24 */ /* 0x000fe4000f8e00ff */
[----:B------:R-:W-:-:S05]  /*108c0*/  IMAD.U32 R5, RZ, RZ, UR5 ;  /* 0x00000005ff057e24 */ /* 0x000fca000f8e00ff */
[----:B------:R-:W5:Y:S04]  /*108d0*/  @P0 LDG.E R8, desc[UR50][R6.64] ;  /* 0x0000003206080981 */ /* 0x000f68000c1e1900 */
[----:B------:R1:W4:Y:S01]  /*108e0*/  @P3 LDG.E R10, desc[UR50][R4.64] ;  /* 0x00000032040a3981 */ /* 0x000322000c1e1900 */
[----:B------:R-:W-:Y:S01]  /*108f0*/  UMOV UR47, URZ ;  /* 0x0000003f002f7c82 */ /* 0x000fe20008000000 */
[----:B--2---:R-:W-:Y:S01]  /*10900*/  R2UR UR36, R12 ;  /* 0x000000000c2472ca */ /* 0x004fe200000e0000 */
[----:B-1----:R-:W1:Y:S02]  /*10910*/  LDC.64 R4, c[0x0][0x418] ;  /* 0x00010600ff047b82 */ /* 0x002e640000000a00 */
[----:B-1----:R-:W-:Y:S02]  /*10920*/  ISETP.NE.U32.AND P2, PT, R4, RZ, PT ;  /* 0x000000ff0400720c */ /* 0x002fe40003f45070 */
[----:B------:R-:W-:-:S02]  /*10930*/  LOP3.LUT R4, R12, 0xff000000, RZ, 0xc0, !PT ;  /* 0xff0000000c047812 */ /* 0x000fc400078ec0ff */
[----:B------:R-:W-:Y:S02]  /*10940*/  ISETP.NE.AND.EX P2, PT, R5, RZ, PT, P2 ;  /* 0x000000ff0500720c */ /* 0x000fe40003f45320 */
[----:B------:R-:W-:Y:S02]  /*10950*/  LOP3.LUT R5, R12, 0xff0000, RZ, 0xc0, !PT ;  /* 0x00ff00000c057812 */ /* 0x000fe400078ec0ff */
[----:B------:R-:W-:-:S04]  /*10960*/  SHF.R.U32.HI R4, RZ, 0x8, R4 ;  /* 0x00000008ff047819 */ /* 0x000fc80000011604 */
[----:B------:R-:W-:Y:S02]  /*10970*/  LEA.HI R4, R5, R4, RZ, 0x10 ;  /* 0x0000000405047211 */ /* 0x000fe400078f80ff */
[----:B---3--:R-:W-:Y:S01]  /*10980*/  @P1 R2UR UR47, R9 ;  /* 0x00000000092f12ca */ /* 0x008fe200000e0000 */
[----:B----4-:R1:W-:Y:S02]  /*10990*/  STL [R1+0x2c], R10 ;  /* 0x00002c0a01007387 */ /* 0x0103e40000100800 */
[----:B-1----:R-:W1:Y:S01]  /*109a0*/  LDC R10, c[0x0][0x424] ;  /* 0x00010900ff0a7b82 */ /* 0x002e620000000800 */
[----:B0-----:R-:W-:Y:S11]  /*109b0*/  @P3 BRA `(.L_x_194) ;  /* 0x0000000000143947 */ /* 0x001ff60003800000 */
[----:B------:R-:W-:Y:S05]  /*109c0*/  @!P1 BRA `(.L_x_194) ;  /* 0x0000000000109947 */ /* 0x000fea0003800000 */
[----:B------:R-:W2:Y:S04]  /*109d0*/  LDG.E R5, desc[UR50][R2.64] ;  /* 0x0000003202057981 */ /* 0x000ea8000c1e1900 */
[----:B------:R-:W2:Y:S02]  /*109e0*/  LDG.E R2, desc[UR50][R2.64+0x4] ;  /* 0x0000043202027981 */ /* 0x000ea4000c1e1900 */
[----:B--2---:R-:W-:-:S05]  /*109f0*/  IMAD.IADD R2, R2, 0x1, -R5 ;  /* 0x0000000102027824 */ /* 0x004fca00078e0a05 */
[----:B------:R0:W-:Y:S02]  /*10a00*/  STL [R1+0x2c], R2 ;  /* 0x00002c0201007387 */ /* 0x0001e40000100800 */
.L_x_194:
[----:B------:R-:W-:Y:S01]  /*10a10*/  IMAD.U32 R3, RZ, RZ, UR46 ;  /* 0x0000002eff037e24 */ /* 0x000fe2000f8e00ff */
[----:B------:R-:W-:Y:S01]  /*10a20*/  ULDC.64 UR4, c[0x0][0xa20] ;  /* 0x0002880000047ab9 */ /* 0x000fe20000000a00 */
[----:B-----5:R-:W-:Y:S01]  /*10a30*/  IMAD.IADD R5, R8, 0x1, R0 ;  /* 0x0000000108057824 */ /* 0x020fe200078e0200 */
[----:B------:R-:W-:Y:S01]  /*10a40*/  ISETP.NE.U32.AND P1, PT, RZ, UR4, PT ;  /* 0x00000004ff007c0c */ /* 0x000fe2000bf25070 */
[----:B------:R-:W-:Y:S01]  /*10a50*/  ULOP3.LUT UR36, UR36, 0xffff, URZ, 0xc0, !UPT ;  /* 0x0000ffff24247892 */ /* 0x000fe2000f8ec03f */
[----:B------:R2:W-:Y:S01]  /*10a60*/  STL [R1+0x8], R3 ;  /* 0x0000080301007387 */ /* 0x0005e20000100800 */
[----:B01----:R-:W-:Y:S02]  /*10a70*/  SEL R2, R10, 0x1, P2 ;  /* 0x000000010a027807 */ /* 0x003fe40001000000 */
[----:B------:R-:W-:Y:S01]  /*10a80*/  ISETP.NE.AND.EX P1, PT, RZ, UR5, PT, P1 ;  /* 0x00000005ff007c0c */ /* 0x000fe2000bf25310 */
[----:B------:R2:W-:Y:S02]  /*10a90*/  STL [R1+0x18], R5 ;  /* 0x0000180501007387 */ /* 0x0005e40000100800 */
[----:B------:R-:W-:-:S10]  /*10aa0*/  IMAD R2, R2, R11, RZ ;  /* 0x0000000b02027224 */ /* 0x000fd400078e02ff */
[----:B--2---:R-:W-:Y:S05]  /*10ab0*/  @!P1 BRA `(.L_x_195) ;  /* 0x0000000000189947 */ /* 0x004fea0003800000 */
[----:B------:R-:W-:-:S04]  /*10ac0*/  UIADD3 UR4, UP0, UR43, UR4, URZ ;  /* 0x000000042b047290 */ /* 0x000fc8000ff1e03f */
[----:B------:R-:W-:Y:S02]  /*10ad0*/  UIADD3.X UR5, UR44, UR5, URZ, UP0, !UPT ;  /* 0x000000052c057290 */ /* 0x000fe400087fe43f */
[----:B------:R-:W-:-:S04]  /*10ae0*/  IMAD.U32 R2, RZ, RZ, UR4 ;  /* 0x00000004ff027e24 */ /* 0x000fc8000f8e00ff */
[----:B------:R-:W-:-:S05]  /*10af0*/  IMAD.U32 R3, RZ, RZ, UR5 ;  /* 0x00000005ff037e24 */ /* 0x000fca000f8e00ff */
[----:B------:R0:W5:Y:S01]  /*10b00*/  LDG.E R2, desc[UR50][R2.64] ;  /* 0x0000003202027981 */ /* 0x000162000c1e1900 */
[----:B------:R-:W-:Y:S05]  /*10b10*/  BRA `(.L_x_196) ;  /* 0x0000000000107947 */ /* 0x000fea0003800000 */
.L_x_195:
[----:B------:R-:W-:Y:S05]  /*10b20*/  @!P0 BRA `(.L_x_196) ;  /* 0x00000000000c8947 */ /* 0x000fea0003800000 */
[----:B------:R-:W2:Y:S04]  /*10b30*/  LDG.E R2, desc[UR50][R6.64] ;  /* 0x0000003206027981 */ /* 0x000ea8000c1e1900 */
[----:B------:R-:W2:Y:S02]  /*10b40*/  LDG.E R6, desc[UR50][R6.64+0x4] ;  /* 0x0000043206067981 */ /* 0x000ea4000c1e1900 */
[----:B--2---:R-:W-:-:S07]  /*10b50*/  IMAD.IADD R2, R6, 0x1, -R2 ;  /* 0x0000000106027824 */ /* 0x004fce00078e0a02 */
.L_x_196:
[----:B-----5:R-:W-:-:S04]  /*10b60*/  IMAD.IADD R2, R2, 0x1, -R0 ;  /* 0x0000000102027824 */ /* 0x020fc800078e0a00 */
[C---:B------:R-:W-:Y:S01]  /*10b70*/  VIADD R0, R2.reuse, 0x9f ;  /* 0x0000009f02007836 */ /* 0x040fe20000000000 */
[----:B------:R-:W-:-:S03]  /*10b80*/  ISETP.GE.AND P0, PT, R2, 0x1, PT ;  /* 0x000000010200780c */ /* 0x000fc60003f06270 */
[----:B------:R-:W-:-:S05]  /*10b90*/  IMAD.HI R0, R0, 0x66666667, RZ ;  /* 0x6666666700007827 */ /* 0x000fca00078e02ff */
[----:B------:R-:W-:-:S04]  /*10ba0*/  SHF.R.U32.HI R2, RZ, 0x1f, R0 ;  /* 0x0000001fff027819 */ /* 0x000fc80000011600 */
[----:B------:R-:W-:Y:S01]  /*10bb0*/  LEA.HI.SX32 R0, R0, R2, 0x1a ;  /* 0x0000000200007211 */ /* 0x000fe200078fd2ff */
[----:B------:R-:W-:Y:S01]  /*10bc0*/  IMAD.MOV.U32 R2, RZ, RZ, RZ ;  /* 0x000000ffff027224 */ /* 0x000fe200078e00ff */
[----:B------:R-:W-:Y:S06]  /*10bd0*/  @!P0 BRA `(.L_x_197) ;  /* 0x0000000000748947 */ /* 0x000fec0003800000 */
[----:B------:R-:W-:-:S04]  /*10be0*/  SHF.R.U32.HI R5, RZ, 0x10, R4 ;  /* 0x00000010ff057819 */ /* 0x000fc80000011604 */
[----:B------:R-:W-:-:S13]  /*10bf0*/  ISETP.NE.AND P0, PT, R5, RZ, PT ;  /* 0x000000ff0500720c */ /* 0x000fda0003f05270 */
[----:B------:R-:W1:Y:S02]  /*10c00*/  @!P0 LDC R5, c[0x0][0x9f0] ;  /* 0x00027c00ff058b82 */ /* 0x000e640000000800 */
[----:B-1----:R-:W-:Y:S02]  /*10c10*/  IABS R7, R5 ;  /* 0x0000000500077213 */ /* 0x002fe40000000000 */
[----:B------:R-:W-:Y:S02]  /*10c20*/  IADD3 R6, R5, -0x1, R0 ;  /* 0xffffffff05067810 */ /* 0x000fe40007ffe000 */
[----:B------:R-:W1:Y:S08]  /*10c30*/  I2F.RP R2, R7 ;  /* 0x0000000700027306 */ /* 0x000e700000209400 */
[----:B-1----:R-:W1:Y:S02]  /*10c40*/  MUFU.RCP R2, R2 ;  /* 0x0000000200027308 */ /* 0x002e640000001000 */
[----:B-1----:R-:W-:-:S06]  /*10c50*/  VIADD R2, R2, 0xffffffe ;  /* 0x0ffffffe02027836 */ /* 0x002fcc0000000000 */
[----:B0-----:R0:W1:Y:S02]  /*10c60*/  F2I.FTZ.U32.TRUNC.NTZ R3, R2 ;  /* 0x0000000200037305 */ /* 0x001064000021f000 */
[----:B0-----:R-:W-:-:S04]  /*10c70*/  LOP3.LUT R2, R6, R5, RZ, 0x3c, !PT ;  /* 0x0000000506027212 */ /* 0x001fc800078e3cff */
[----:B------:R-:W-:Y:S01]  /*10c80*/  ISETP.GE.AND P2, PT, R2, RZ, PT ;  /* 0x000000ff0200720c */ /* 0x000fe20003f46270 */
[----:B-1----:R-:W-:-:S04]  /*10c90*/  IMAD.MOV R2, RZ, RZ, -R3 ;  /* 0x000000ffff027224 */ /* 0x002fc800078e0a03 */
[----:B------:R-:W-:Y:S02]  /*10ca0*/  IMAD R8, R2, R7, RZ ;  /* 0x0000000702087224 */ /* 0x000fe400078e02ff */
[----:B------:R-:W-:-:S04]  /*10cb0*/  IMAD.MOV.U32 R2, RZ, RZ, RZ ;  /* 0x000000ffff027224 */ /* 0x000fc800078e00ff */
[----:B------:R-:W-:Y:S01]  /*10cc0*/  IMAD.HI.U32 R8, R3, R8, R2 ;  /* 0x0000000803087227 */ /* 0x000fe200078e0002 */
[----:B------:R-:W-:Y:S02]  /*10cd0*/  IABS R2, R6 ;  /* 0x0000000600027213 */ /* 0x000fe40000000000 */
[----:B------:R-:W-:-:S03]  /*10ce0*/  IABS R3, R5 ;  /* 0x0000000500037213 */ /* 0x000fc60000000000 */
[----:B------:R-:W-:-:S04]  /*10cf0*/  IMAD.HI.U32 R8, R8, R2, RZ ;  /* 0x0000000208087227 */ /* 0x000fc800078e00ff */
[----:B------:R-:W-:-:S04]  /*10d00*/  IMAD.MOV R3, RZ, RZ, -R3 ;  /* 0x000000ffff037224 */ /* 0x000fc800078e0a03 */
[----:B------:R-:W-:-:S05]  /*10d10*/  IMAD R2, R8, R3, R2 ;  /* 0x0000000308027224 */ /* 0x000fca00078e0202 */
[----:B------:R-:W-:-:S13]  /*10d20*/  ISETP.GT.U32.AND P1, PT, R7, R2, PT ;  /* 0x000000020700720c */ /* 0x000fda0003f24070 */
[----:B------:R-:W-:Y:S02]  /*10d30*/  @!P1 IMAD.IADD R2, R2, 0x1, -R7 ;  /* 0x0000000102029824 */ /* 0x000fe400078e0a07 */
[----:B------:R-:W-:Y:S01]  /*10d40*/  @!P1 VIADD R8, R8, 0x1 ;  /* 0x0000000108089836 */ /* 0x000fe20000000000 */
[----:B------:R-:W-:Y:S02]  /*10d50*/  ISETP.NE.AND P1, PT, R5, RZ, PT ;  /* 0x000000ff0500720c */ /* 0x000fe40003f25270 */
[----:B------:R-:W-:-:S13]  /*10d60*/  ISETP.GE.U32.AND P0, PT, R2, R7, PT ;  /* 0x000000070200720c */ /* 0x000fda0003f06070 */
[----:B------:R-:W-:-:S04]  /*10d70*/  @P0 VIADD R8, R8, 0x1 ;  /* 0x0000000108080836 */ /* 0x000fc80000000000 */
[----:B------:R-:W-:-:S04]  /*10d80*/  IMAD.MOV.U32 R2, RZ, RZ, R8 ;  /* 0x000000ffff027224 */ /* 0x000fc800078e0008 */
[----:B------:R-:W-:Y:S01]  /*10d90*/  @!P2 IMAD.MOV R2, RZ, RZ, -R2 ;  /* 0x000000ffff02a224 */ /* 0x000fe200078e0a02 */
[----:B------:R-:W-:-:S07]  /*10da0*/  @!P1 LOP3.LUT R2, RZ, R5, RZ, 0x33, !PT ;  /* 0x00000005ff029212 */ /* 0x000fce00078e33ff */
.L_x_197:
[----:B------:R-:W-:Y:S01]  /*10db0*/  LOP3.LUT R4, R4, 0xff, RZ, 0xc0, !PT ;  /* 0x000000ff04047812 */ /* 0x000fe200078ec0ff */
[----:B------:R-:W-:Y:S04]  /*10dc0*/  BSSY B7, `(.L_x_198) ;  /* 0x000037b000077945 */ /* 0x000fe80003800000 */
[----:B0-----:R-:W-:-:S05]  /*10dd0*/  IMAD R3, R4, R2, RZ ;  /* 0x0000000204037224 */ /* 0x001fca00078e02ff */
[----:B------:R-:W-:Y:S01]  /*10de0*/  VIADDMNMX R0, R3, R2, R0, PT ;  /* 0x0000000203007246 */ /* 0x000fe20003800100 */
[----:B------:R0:W-:Y:S03]  /*10df0*/  STL [R1+0xc], R3 ;  /* 0x00000c0301007387 */ /* 0x0001e60000100800 */
[----:B------:R-:W-:Y:S01]  /*10e00*/  ISETP.GT.AND P0, PT, R0, R3, PT ;  /* 0x000000030000720c */ /* 0x000fe20003f04270 */
[----:B------:R0:W-:-:S12]  /*10e10*/  STL [R1+0x28], R0 ;  /* 0x0000280001007387 */ /* 0x0001d80000100800 */
[----:B0-----:R-:W-:Y:S05]  /*10e20*/  @P0 BRA `(.L_x_199) ;  /* 0x0000000000480947 */ /* 0x001fea0003800000 */
[----:B------:R-:W0:Y:S02]  /*10e30*/  S2R R3, SR_TID.X ;  /* 0x0000000000037919 */ /* 0x000e240000002100 */
[----:B0-----:R-:W-:-:S04]  /*10e40*/  LOP3.LUT R3, R3, 0x7f, RZ, 0xc0, !PT ;  /* 0x0000007f03037812 */ /* 0x001fc800078ec0ff */
[----:B------:R-:W-:-:S13]  /*10e50*/  ISETP.NE.AND P0, PT, R3, RZ, PT ;  /* 0x000000ff0300720c */ /* 0x000fda0003f05270 */
[----:B------:R-:W-:Y:S05]  /*10e60*/  @P0 BRA `(.L_x_200) ;  /* 0x0000003400c00947 */ /* 0x000fea0003800000 */
[----:B------:R-:W0:Y:S01]  /*10e70*/  S2R R3, SR_LANEID ;  /* 0x0000000000037919 */ /* 0x000e220000000000 */
[----:B------:R-:W-:Y:S02]  /*10e80*/  VOTEU.ANY UR4, UPT, PT ;  /* 0x0000000000047886 */ /* 0x000fe400038e0100 */
[----:B------:R-:W0:Y:S08]  /*10e90*/  FLO.U32 R0, UR4 ;  /* 0x0000000400007d00 */ /* 0x000e3000080e0000 */
[----:B------:R-:W1:Y:S01]  /*10ea0*/  POPC R5, UR4 ;  /* 0x0000000400057d09 */ /* 0x000e620008000000 */
[----:B0-----:R-:W-:-:S02]  /*10eb0*/  ISETP.EQ.U32.AND P0, PT, R0, R3, PT ;  /* 0x000000030000720c */ /* 0x001fc40003f02070 */
[----:B------:R-:W1:Y:S11]  /*10ec0*/  LDC.64 R2, c[0x0][0xc60] ;  /* 0x00031800ff027b82 */ /* 0x000e760000000a00 */
[----:B-1----:R-:W2:Y:S01]  /*10ed0*/  @P0 ATOMG.E.ADD.STRONG.GPU PT, R3, desc[UR50][R2.64], R5 ;  /* 0x00000005020309a8 */ /* 0x002ea200081ee1f2 */
[----:B------:R-:W0:Y:S02]  /*10ee0*/  S2R R4, SR_LTMASK ;  /* 0x0000000000047919 */ /* 0x000e240000003900 */
[----:B0-----:R-:W-:-:S04]  /*10ef0*/  LOP3.LUT R4, R4, UR4, RZ, 0xc0, !PT ;  /* 0x0000000404047c12 */ /* 0x001fc8000f8ec0ff */
[----:B------:R-:W0:Y:S01]  /*10f00*/  POPC R7, R4 ;  /* 0x0000000400077309 */ /* 0x000e220000000000 */
[----:B--2---:R-:W0:Y:S02]  /*10f10*/  SHFL.IDX PT, R0, R3, R0, 0x1f ;  /* 0x00001f0003007589 */ /* 0x004e2400000e0000 */
[----:B0-----:R-:W-:-:S05]  /*10f20*/  IADD3 R0, R0, UR40, R7 ;  /* 0x0000002800007c10 */ /* 0x001fca000fffe007 */
[----:B------:R0:W-:Y:S01]  /*10f30*/  STL [R1], R0 ;  /* 0x0000000001007387 */ /* 0x0001e20000100800 */
[----:B------:R-:W-:Y:S05]  /*10f40*/  BRA `(.L_x_200) ;  /* 0x0000003400887947 */ /* 0x000fea0003800000 */
.L_x_199:
[----:B------:R-:W-:Y:S01]  /*10f50*/  VIADD R0, R17, 0x24200 ;  /* 0x0002420011007836 */ /* 0x000fe20000000000 */
[----:B------:R-:W-:Y:S04]  /*10f60*/  BSSY B6, `(.L_x_201) ;  /* 0x0000013000067945 */ /* 0x000fe80003800000 */
        /* <DEDUP_REMOVED lines=18> */
.L_x_202:
[----:B------:R-:W-:Y:S05]  /*11090*/  BSYNC B6 ;  /* 0x0000000000067941 */ /* 0x000fea0003800000 */
.L_x_201:
[----:B------:R-:W2:Y:S01]  /*110a0*/  LDL.LU R16, [R1+0x10] ;  /* 0x0000100001107983 */ /* 0x000ea20000300800 */
[----:B------:R-:W-:Y:S01]  /*110b0*/  VIADD R0, R17, 0xf200 ;  /* 0x0000f20011007836 */ /* 0x000fe20000000000 */
[----:B------:R-:W-:Y:S04]  /*110c0*/  BSSY B6, `(.L_x_203) ;  /* 0x0000016000067945 */ /* 0x000fe80003800000 */
[----:B------:R-:W-:Y:S02]  /*110d0*/  LOP3.LUT P0, RZ, R0, 0x1bf, RZ, 0xc0, !PT ;  /* 0x000001bf00ff7812 */ /* 0x000fe4000780c0ff */
[----:B--2---:R-:W-:-:S11]  /*110e0*/  LOP3.LUT R16, R16, 0xfffffffe, RZ, 0xc0, !PT ;  /* 0xfffffffe10107812 */ /* 0x004fd600078ec0ff */
[----:B------:R-:W-:-:S05]  /*110f0*/  @P0 LOP3.LUT R16, R16, 0x1, RZ, 0xfc, !PT ;  /* 0x0000000110100812 */ /* 0x000fca00078efcff */
[----:B------:R0:W-:Y:S01]  /*11100*/  STL [R1+0x10], R16 ;  /* 0x0000101001007387 */ /* 0x0001e20000100800 */
[----:B------:R-:W-:Y:S05]  /*11110*/  @!P0 BRA `(.L_x_204) ;  /* 0x0000000000408947 */ /* 0x000fea0003800000 */
[----:B------:R-:W-:Y:S01]  /*11120*/  MOV R2, 0x0 ;  /* 0x0000000000027802 */ /* 0x000fe20000000f00 */
[----:B------:R-:W-:Y:S01]  /*11130*/  ULDC.64 UR6, c[0x4][0xc0] ;  /* 0x0100300000067ab9 */ /* 0x000fe20000000a00 */
[----:B------:R-:W-:Y:S01]  /*11140*/  ULDC.64 UR8, c[0x4][0xc8] ;  /* 0x0100320000087ab9 */ /* 0x000fe20000000a00 */
[----:B------:R-:W-:Y:S01]  /*11150*/  ULDC.64 UR4, c[0x4][0x10] ;  /* 0x0100040000047ab9 */ /* 0x000fe20000000a00 */
[----:B------:R-:W-:Y:S02]  /*11160*/  IMAD.U32 R4, RZ, RZ, UR6 ;  /* 0x00000006ff047e24 */ /* 0x000fe4000f8e00ff */
[----:B------:R-:W1:Y:S01]  /*11170*/  LDC.64 R2, c[0x4][R2] ;  /* 0x0100000002027b82 */ /* 0x000e620000000a00 */
        /* <DEDUP_REMOVED lines=9> */
[----:B01----:R-:W-:Y:S05]  /*11210*/  CALL.ABS.NOINC R2 ;  /* 0x0000000002007343 */ /* 0x003fea0003c00000 */
.L_x_204:
[----:B------:R-:W-:Y:S05]  /*11220*/  BSYNC B6 ;  /* 0x0000000000067941 */ /* 0x000fea0003800000 */
.L_x_203:
        /* <DEDUP_REMOVED lines=20> */
.L_x_206:
[----:B------:R-:W-:Y:S05]  /*11370*/  BSYNC B6 ;  /* 0x0000000000067941 */ /* 0x000fea0003800000 */
.L_x_205:
[----:B------:R-:W-:Y:S01]  /*11380*/  LOP3.LUT P6, RZ, R16, 0x1, RZ, 0xc0, !PT ;  /* 0x0000000110ff7812 */ /* 0x000fe200078cc0ff */
[----:B------:R-:W-:-:S12]  /*11390*/  BSSY B6, `(.L_x_207) ;  /* 0x0000012000067945 */ /* 0x000fd80003800000 */
        /* <DEDUP_REMOVED lines=17> */
.L_x_208:
[----:B------:R-:W-:Y:S05]  /*114b0*/  BSYNC B6 ;  /* 0x0000000000067941 */ /* 0x000fea0003800000 */
.L_x_207:
[----:B------:R-:W2:Y:S01]  /*114c0*/  LDL R8, [R1+0x8] ;  /* 0x0000080001087983 */ /* 0x000ea20000100800 */
[----:B------:R-:W-:Y:S02]  /*114d0*/  ULDC.64 UR4, c[0x0][0x9f8] ;  /* 0x00027e0000047ab9 */ /* 0x000fe40000000a00 */
[----:B------:R-:W-:-:S04]  /*114e0*/  UISETP.NE.U32.AND UP0, UPT, UR4, URZ, UPT ;  /* 0x0000003f0400728c */ /* 0x000fc8000bf05070 */
[----:B------:R-:W-:-:S06]  /*114f0*/  UISETP.NE.AND.EX UP0, UPT, UR5, URZ, UPT, UP0 ;  /* 0x0000003f0500728c */ /* 0x000fcc000bf05300 */
[----:B------:R-:W-:-:S05]  /*11500*/  PLOP3.LUT P0, PT, PT, PT, UP0, 0x80, 0x0 ;  /* 0x000000000000781c */ /* 0x000fca0003f0f008 */
[----:B------:R-:W-:-:S04]  /*11510*/  @UP0 UIADD3 UR4, UP1, UR43, UR4, URZ ;  /* 0x000000042b040290 */ /* 0x000fc8000ff3e03f */
[----:B------:R-:W-:Y:S02]  /*11520*/  @UP0 UIADD3.X UR5, UR44, UR5, URZ, UP1, !UPT ;  /* 0x000000052c050290 */ /* 0x000fe40008ffe43f */
[----:B------:R-:W-:-:S04]  /*11530*/  IMAD.U32 R2, RZ, RZ, UR4 ;  /* 0x00000004ff027e24 */ /* 0x000fc8000f8e00ff */
[----:B------:R-:W-:Y:S01]  /*11540*/  IMAD.U32 R3, RZ, RZ, UR5 ;  /* 0x00000005ff037e24 */ /* 0x000fe2000f8e00ff */
[----:B------:R-:W1:Y:S01]  /*11550*/  S2R R0, SR_TID.X ;  /* 0x0000000000007919 */ /* 0x000e620000002100 */
[----:B------:R-:W-:-:S03]  /*11560*/  ULDC.64 UR4, c[0x0][0xa08] ;  /* 0x0002820000047ab9 */ /* 0x000fc60000000a00 */
[----:B--2---:R2:W3:Y:S01]  /*11570*/  @P0 LDG.E R8, desc[UR50][R2.64] ;  /* 0x0000003202080981 */ /* 0x0044e2000c1e1900 */
[----:B-1----:R-:W-:-:S04]  /*11580*/  SHF.R.U32.HI R0, RZ, 0x5, R0 ;  /* 0x00000005ff007819 */ /* 0x002fc80000011600 */
[----:B------:R-:W-:Y:S01]  /*11590*/  LOP3.LUT R0, R0, 0x3, RZ, 0xc0, !PT ;  /* 0x0000000300007812 */ /* 0x000fe200078ec0ff */
[----:B--2---:R-:W1:Y:S01]  /*115a0*/  LDC.64 R2, c[0x0][0x418] ;  /* 0x00010600ff027b82 */ /* 0x004e620000000a00 */
[----:B---3--:R-:W-:Y:S01]  /*115b0*/  SHF.R.S32.HI R9, RZ, 0x1f, R8 ;  /* 0x0000001fff097819 */ /* 0x008fe20000011408 */
[----:B------:R2:W-:Y:S01]  /*115c0*/  @P0 STL [R1+0x8], R8 ;  /* 0x0000080801000387 */ /* 0x0005e20000100800 */
[----:B-1----:R-:W-:Y:S01]  /*115d0*/  LOP3.LUT P0, RZ, R2, UR4, RZ, 0xfc, !PT ;  /* 0x0000000402ff7c12 */ /* 0x002fe2000f80fcff */
[----:B------:R-:W-:Y:S02]  /*115e0*/  UMOV UR4, 0xffffffff ;  /* 0xffffffff00047882 */ /* 0x000fe40000000000 */
[----:B------:R2:W-:Y:S01]  /*115f0*/  STL [R1+0x14], R9 ;  /* 0x0000140901007387 */ /* 0x0005e20000100800 */
[----:B------:R-:W-:-:S04]  /*11600*/  LOP3.LUT P0, RZ, R3, UR5, RZ, 0xfc, P0 ;  /* 0x0000000503ff7c12 */ /* 0x000fc8000800fcff */
[----:B0-----:R-:W-:Y:S01]  /*11610*/  SEL R16, R8, RZ, !P0 ;  /* 0x000000ff08107207 */ /* 0x001fe20004000000 */
[----:B------:R-:W-:Y:S08]  /*11620*/  BRA.DIV UR4, `(.L_x_209) ;  /* 0x00000042045c7947 */ /* 0x000ff0000b800000 */
[----:B------:R0:W1:Y:S02]  /*11630*/  SHFL.IDX PT, R14, R0, RZ, 0x1f ;  /* 0x00001fff000e7589 */ /* 0x00006400000e0000 */
.L_x_284:
[----:B0-----:R-:W3:Y:S01]  /*11640*/  LDL.LU R0, [R1+0x10] ;  /* 0x0000100001007983 */ /* 0x001ee20000300800 */
[----:B------:R-:W-:Y:S02]  /*11650*/  PLOP3.LUT P1, PT, PT, PT, PT, 0x8, 0x0 ;  /* 0x000000000000781c */ /* 0x000fe40003f2e170 */
[----:B-1----:R-:W-:Y:S02]  /*11660*/  ISETP.NE.AND P0, PT, R14, RZ, PT ;  /* 0x000000ff0e00720c */ /* 0x002fe40003f05270 */
[----:B---3--:R-:W-:-:S09]  /*11670*/  LOP3.LUT R0, R0, 0xfffffffe, RZ, 0xc0, !PT ;  /* 0xfffffffe00007812 */ /* 0x008fd200078ec0ff */
[----:B------:R-:W-:-:S05]  /*11680*/  @P1 LOP3.LUT R0, R0, 0x1, RZ, 0xfc, !PT ;  /* 0x0000000100001812 */ /* 0x000fca00078efcff */
[----:B------:R0:W-:Y:S01]  /*11690*/  STL [R1+0x10], R0 ;  /* 0x0000100001007387 */ /* 0x0001e20000100800 */
[----:B------:R-:W-:Y:S05]  /*116a0*/  @P0 BRA `(.L_x_210) ;  /* 0x0000000400c40947 */ /* 0x000fea0003800000 */
[----:B0-----:R-:W3:Y:S01]  /*116b0*/  LDL R0, [R1+0x28] ;  /* 0x0000280001007983 */ /* 0x001ee20000100800 */
[----:B------:R-:W-:Y:S01]  /*116c0*/  UMOV UR4, 0xffffffff ;  /* 0xffffffff00047882 */ /* 0x000fe20000000000 */
[----:B---3--:R-:W-:Y:S02]  /*116d0*/  VIADD R0, R0, 0xffffffff ;  /* 0xffffffff00007836 */ /* 0x008fe40000000000 */
[----:B------:R-:W-:Y:S05]  /*116e0*/  BRA.DIV UR4, `(.L_x_211) ;  /* 0x00000042044c7947 */ /* 0x000fea000b800000 */
[----:B------:R-:W-:-:S13]  /*116f0*/  ELECT P6, URZ, PT ;  /* 0x00000000003f782f */ /* 0x000fda00038c0000 */
.L_x_287:
[----:B------:R-:W-:Y:S05]  /*11700*/  @!P6 BRA `(.L_x_210) ;  /* 0x0000000400ace947 */ /* 0x000fea0003800000 */
[----:B------:R-:W-:-:S04]  /*11710*/  ISETP.NE.U32.AND P0, PT, R2, RZ, PT ;  /* 0x000000ff0200720c */ /* 0x000fc80003f05070 */
[----:B------:R-:W-:-:S13]  /*11720*/  ISETP.NE.AND.EX P0, PT, R3, RZ, PT, P0 ;  /* 0x000000ff0300720c */ /* 0x000fda0003f05300 */
[----:B------:R-:W-:Y:S05]  /*11730*/  @!P0 BRA `(.L_x_212) ;  /* 0x0000000000448947 */ /* 0x000fea0003800000 */
[----:B------:R-:W0:Y:S01]  /*11740*/  LDC R7, c[0x0][0x43c] ;  /* 0x00010f00ff077b82 */ /* 0x000e220000000800 */
[----:B------:R-:W-:Y:S01]  /*11750*/  ULDC.64 UR4, c[0x0][0x428] ;  /* 0x00010a0000047ab9 */ /* 0x000fe20000000a00 */
[----:B0-----:R-:W-:-:S13]  /*11760*/  ISETP.NE.AND P0, PT, R7, 0x1, PT ;  /* 0x000000010700780c */ /* 0x001fda0003f05270 */
[----:B------:R-:W0:Y:S02]  /*11770*/  @P0 LDC.64 R4, c[0x0][0x440] ;  /* 0x00011000ff040b82 */ /* 0x000e240000000a00 */
[----:B0-----:R-:W-:-:S04]  /*11780*/  @P0 IMAD.HI.U32 R6, R0, R4, RZ ;  /* 0x0000000400060227 */ /* 0x001fc800078e00ff */
        /* <DEDUP_REMOVED lines=12> */
.L_x_212:
[----:B------:R-:W-:Y:S01]  /*11850*/  IMAD R4, R18, 0x8, R17 ;  /* 0x0000000812047824 */ /* 0x000fe200078e0211 */
[----:B0-----:R-:W-:Y:S01]  /*11860*/  SHF.L.U32 R3, R19, 0x1f, RZ ;  /* 0x0000001f13037819 */ /* 0x001fe200000006ff */
[----:B--2---:R-:W0:Y:S03]  /*11870*/  S2R R8, SR_TID.X ;  /* 0x0000000000087919 */ /* 0x004e260000002100 */
[----:B------:R-:W1:Y:S01]  /*11880*/  SYNCS.PHASECHK.TRANS64.TRYWAIT P0, [R4+URZ+0x33480], R3 ;  /* 0x03348003040075a7 */ /* 0x000e62000800017f */
[----:B0-----:R-:W-:-:S04]  /*11890*/  LOP3.LUT R8, R8, 0x7f, RZ, 0xc0, !PT ;  /* 0x0000007f08087812 */ /* 0x001fc800078ec0ff */
[----:B------:R-:W-:Y:S01]  /*118a0*/  ISETP.NE.AND P1, PT, R8, RZ, PT ;  /* 0x000000ff0800720c */ /* 0x000fe20003f25270 */
[----:B-1----:R-:W-:-:S12]  /*118b0*/  @!P0 BRA `(.L_x_213) ;  /* 0x0000003c00f88947 */ /* 0x002fd80003800000 */
.L_x_288:
[----:B------:R-:W-:Y:S05]  /*118c0*/  @P1 BRA `(.L_x_214) ;  /* 0x00000000001c1947 */ /* 0x000fea0003800000 */
[----:B------:R-:W1:Y:S02]  /*118d0*/  S2R R2, SR_TID.X ;  /* 0x0000000000027919 */ /* 0x000e640000002100 */
[----:B-1----:R-:W-:Y:S01]  /*118e0*/  LOP3.LUT R5, R2, 0x1f, RZ, 0xc0, !PT ;  /* 0x0000001f02057812 */ /* 0x002fe200078ec0ff */
[----:B------:R-:W-:-:S03]  /*118f0*/  IMAD.MOV.U32 R2, RZ, RZ, 0x7800 ;  /* 0x00007800ff027424 */ /* 0x000fc600078e00ff */
[----:B------:R-:W-:Y:S01]  /*11900*/  ISETP.NE.AND P0, PT, R5, RZ, PT ;  /* 0x000000ff0500720c */ /* 0x000fe20003f05270 */
[----:B------:R1:W-:-:S12]  /*11910*/  SYNCS.ARRIVE.TRANS64 RZ, [R4+URZ+0x33470], R2 ;  /* 0x0334700204ff79a7 */ /* 0x0003d8000800003f */
[----:B-1----:R-:W-:Y:S05]  /*11920*/  @!P0 BRA `(.L_x_214) ;  /* 0x0000000000048947 */ /* 0x002fea0003800000 */
[----:B------:R-:W-:Y:S01]  /*11930*/  BPT.TRAP 0x1 ;  /* 0x000000040000795c */ /* 0x000fe20000300000 */
.L_x_214:
[----:B------:R-:W2:Y:S01]  /*11940*/  LDL R5, [R1+0x18] ;  /* 0x0000180001057983 */ /* 0x000ea20000100800 */
[----:B------:R-:W-:Y:S01]  /*11950*/  IMAD R2, R18, 0x7800, R17 ;  /* 0x0000780012027824 */ /* 0x000fe200078e0211 */
[----:B------:R-:W-:Y:S01]  /*11960*/  R2UR UR33, R4 ;  /* 0x00000000042172ca */ /* 0x000fe200000e0000 */
[----:B------:R-:W-:Y:S01]  /*11970*/  UIADD3 UR4, UP0, UR48, 0x470, URZ ;  /* 0x0000047030047890 */ /* 0x000fe2000ff1e03f */
[----:B-----5:R-:W-:Y:S01]  /*11980*/  R2UR UR37, R16 ;  /* 0x00000000102572ca */ /* 0x020fe200000e0000 */
[----:B------:R-:W-:Y:S01]  /*11990*/  UMOV UR6, 0x0 ;  /* 0x0000000000067882 */ /* 0x000fe20000000000 */
[----:B------:R-:W-:Y:S01]  /*119a0*/  R2UR UR8, R2 ;  /* 0x00000000020872ca */ /* 0x000fe200000e0000 */
[----:B------:R-:W-:Y:S01]  /*119b0*/  UIADD3.X UR5, URZ, UR49, URZ, UP0, !UPT ;  /* 0x000000313f057290 */ /* 0x000fe200087fe43f */
[----:B------:R-:W-:Y:S01]  /*119c0*/  UMOV UR7, 0x14f00000 ;  /* 0x14f0000000077882 */ /* 0x000fe20000000000 */
[----:B------:R-:W-:Y:S01]  /*119d0*/  UMOV UR34, URZ ;  /* 0x0000003f00227c82 */ /* 0x000fe20008000000 */
[----:B------:R-:W-:Y:S01]  /*119e0*/  UMOV UR18, 0x40 ;  /* 0x0000004000127882 */ /* 0x000fe20000000000 */
[----:B------:R-:W-:Y:S01]  /*119f0*/  UMOV UR20, UR36 ;  /* 0x0000002400147c82 */ /* 0x000fe20008000000 */
[----:B------:R-:W-:Y:S01]  /*11a00*/  UMOV UR10, 0x80 ;  /* 0x00000080000a7882 */ /* 0x000fe20000000000 */
[----:B------:R-:W-:-:S02]  /*11a10*/  UMOV UR12, UR36 ;  /* 0x00000024000c7c82 */ /* 0x000fc40008000000 */
[----:B------:R-:W-:Y:S02]  /*11a20*/  UIADD3 UR33, UR33, 0x33470, URZ ;  /* 0x0003347021217890 */ /* 0x000fe4000fffe03f */
[----:B------:R-:W-:Y:S01]  /*11a30*/  UMOV UR21, UR37 ;  /* 0x0000002500157c82 */ /* 0x000fe20008000000 */
[----:B------:R-:W-:Y:S01]  /*11a40*/  UMOV UR13, UR37 ;  /* 0x00000025000d7c82 */ /* 0x000fe20008000000 */
[----:B------:R-:W-:Y:S02]  /*11a50*/  UIADD3 UR32, UR8, 0xf200, URZ ;  /* 0x0000f20008207890 */ /* 0x000fe4000fffe03f */
[----:B------:R-:W-:Y:S02]  /*11a60*/  UIADD3 UR16, UR8, 0x11a00, URZ ;  /* 0x00011a0008107890 */ /* 0x000fe4000fffe03f */
[----:B------:R-:W-:Y:S01]  /*11a70*/  UIADD3 UR8, UR8, 0x14200, URZ ;  /* 0x0001420008087890 */ /* 0x000fe2000fffe03f */
[----:B------:R-:W-:Y:S01]  /*11a80*/  UMOV UR17, UR33 ;  /* 0x0000002100117c82 */ /* 0x000fe20008000000 */
[----:B------:R-:W-:Y:S01]  /*11a90*/  UMOV UR9, UR33 ;  /* 0x0000002100097c82 */ /* 0x000fe20008000000 */
[----:B--2---:R-:W-:-:S05]  /*11aa0*/  IMAD R0, R0, 0xa0, R5 ;  /* 0x000000a000007824 */ /* 0x004fca00078e0205 */
[----:B------:R-:W-:-:S13]  /*11ab0*/  R2UR UR35, R0 ;  /* 0x00000000002372ca */ /* 0x000fda00000e0000 */
[----:B------:R-:W-:Y:S01]  /*11ac0*/  UMOV UR19, UR35 ;  /* 0x0000002300137c82 */ /* 0x000fe20008000000 */
[----:B------:R-:W-:Y:S01]  /*11ad0*/  UMOV UR11, UR35 ;  /* 0x00000023000b7c82 */ /* 0x000fe20008000000 */
[----:B------:R1:W-:Y:S01]  /*11ae0*/  UTMALDG.4D [UR32], [UR4], desc[UR6] ;  /* 0x00000620040075b4 */ /* 0x0003e20008019000 */
[----:B------:R1:W-:Y:S01]  /*11af0*/  UTMALDG.4D [UR16], [UR4], desc[UR6] ;  /* 0x00000610040075b4 */ /* 0x0003e20008019000 */
[----:B------:R1:W-:Y:S01]  /*11b00*/  UTMALDG.4D [UR8], [UR4], desc[UR6] ;  /* 0x00000608040075b4 */ /* 0x0003e20008019000 */
[----:B------:R-:W2:Y:S02]  /*11b10*/  SYNCS.PHASECHK.TRANS64.TRYWAIT P0, [R4+URZ+0x33440], R3 ;  /* 0x03344003040075a7 */ /* 0x000ea4000800017f */
[----:B-12---:R-:W-:Y:S05]  /*11b20*/  @!P0 BRA `(.L_x_215) ;  /* 0x0000003c00708947 */ /* 0x006fea0003800000 */
.L_x_289:
[----:B------:R-:W-:Y:S05]  /*11b30*/  @P1 BRA `(.L_x_216) ;  /* 0x00000000001c1947 */ /* 0x000fea0003800000 */
[----:B------:R-:W2:Y:S01]  /*11b40*/  S2R R5, SR_TID.X ;  /* 0x0000000000057919 */ /* 0x000ea20000002100 */
[----:B01----:R-:W-:-:S04]  /*11b50*/  IMAD.MOV.U32 R3, RZ, RZ, 0x7800 ;  /* 0x00007800ff037424 */ /* 0x003fc800078e00ff */
[----:B------:R3:W-:Y:S01]  /*11b60*/  SYNCS.ARRIVE.TRANS64 RZ, [R4+URZ+0x33430], R3 ;  /* 0x0334300304ff79a7 */ /* 0x0007e2000800003f */
[----:B--2---:R-:W-:-:S04]  /*11b70*/  LOP3.LUT R5, R5, 0x1f, RZ, 0xc0, !PT ;  /* 0x0000001f05057812 */ /* 0x004fc800078ec0ff */
[----:B------:R-:W-:-:S13]  /*11b80*/  ISETP.NE.AND P0, PT, R5, RZ, PT ;  /* 0x000000ff0500720c */ /* 0x000fda0003f05270 */
[----:B---3--:R-:W-:Y:S05]  /*11b90*/  @!P0 BRA `(.L_x_216) ;  /* 0x0000000000048947 */ /* 0x008fea0003800000 */
[----:B------:R-:W-:Y:S01]  /*11ba0*/  BPT.TRAP 0x1 ;  /* 0x000000040000795c */ /* 0x000fe20000300000 */
.L_x_216:
[----:B01----:R-:W2:Y:S01]  /*11bb0*/  LDL.LU R3, [R1+0x10] ;  /* 0x0000100001037983 */ /* 0x003ea20000300800 */
[----:B------:R-:W-:Y:S01]  /*11bc0*/  R2UR UR8, R2 ;  /* 0x00000000020872ca */ /* 0x000fe200000e0000 */
[----:B------:R-:W-:Y:S01]  /*11bd0*/  UIADD3 UR4, UP0, UR48, 0x370, URZ ;  /* 0x0000037030047890 */ /* 0x000fe2000ff1e03f */
[----:B------:R-:W-:Y:S01]  /*11be0*/  R2UR UR25, R4 ;  /* 0x00000000041972ca */ /* 0x000fe200000e0000 */
[----:B------:R-:W-:Y:S01]  /*11bf0*/  UMOV UR6, 0x0 ;  /* 0x0000000000067882 */ /* 0x000fe20000000000 */
[----:B------:R-:W-:Y:S01]  /*11c00*/  PLOP3.LUT P0, PT, PT, PT, PT, 0x80, 0x0 ;  /* 0x000000000000781c */ /* 0x000fe20003f0f070 */
[----:B------:R-:W-:Y:S01]  /*11c10*/  UIADD3.X UR5, URZ, UR49, URZ, UP0, !UPT ;  /* 0x000000313f057290 */ /* 0x000fe200087fe43f */
[----:B------:R-:W-:Y:S01]  /*11c20*/  R2UR UR27, R0 ;  /* 0x00000000001b72ca */ /* 0x000fe200000e0000 */
[----:B------:R-:W-:Y:S01]  /*11c30*/  UMOV UR7, 0x14f00000 ;  /* 0x14f0000000077882 */ /* 0x000fe20000000000 */
[----:B------:R-:W-:Y:S01]  /*11c40*/  R2UR UR29, R16 ;  /* 0x00000000101d72ca */ /* 0x000fe200000e0000 */
[----:B------:R-:W-:Y:S01]  /*11c50*/  UMOV UR26, URZ ;  /* 0x0000003f001a7c82 */ /* 0x000fe20008000000 */
[----:B------:R-:W-:Y:S01]  /*11c60*/  UMOV UR28, UR36 ;  /* 0x00000024001c7c82 */ /* 0x000fe20008000000 */
[----:B------:R-:W-:Y:S01]  /*11c70*/  UMOV UR18, 0x40 ;  /* 0x0000004000127882 */ /* 0x000fe20000000000 */
[----:B------:R-:W-:Y:S01]  /*11c80*/  UMOV UR20, UR36 ;  /* 0x0000002400147c82 */ /* 0x000fe20008000000 */
[----:B------:R-:W-:-:S02]  /*11c90*/  UIADD3 UR24, UR8, 0x24200, URZ ;  /* 0x0002420008187890 */ /* 0x000fc4000fffe03f */
[----:B------:R-:W-:Y:S02]  /*11ca0*/  UIADD3 UR25, UR25, 0x33430, URZ ;  /* 0x0003343019197890 */ /* 0x000fe4000fffe03f */
[----:B------:R-:W-:Y:S02]  /*11cb0*/  UIADD3 UR16, UR8, 0x26a00, URZ ;  /* 0x00026a0008107890 */ /* 0x000fe4000fffe03f */
[----:B------:R-:W-:Y:S01]  /*11cc0*/  UIADD3 UR8, UR8, 0x29200, URZ ;  /* 0x0002920008087890 */ /* 0x000fe2000fffe03f */
[----:B------:R-:W-:Y:S01]  /*11cd0*/  UMOV UR19, UR27 ;  /* 0x0000001b00137c82 */ /* 0x000fe20008000000 */
[----:B------:R-:W-:Y:S01]  /*11ce0*/  UMOV UR21, UR29 ;  /* 0x0000001d00157c82 */ /* 0x000fe20008000000 */
[----:B------:R-:W-:Y:S01]  /*11cf0*/  UMOV UR17, UR25 ;  /* 0x0000001900117c82 */ /* 0x000fe20008000000 */
[----:B------:R-:W-:Y:S01]  /*11d00*/  UMOV UR10, 0x80 ;  /* 0x00000080000a7882 */ /* 0x000fe20000000000 */
[----:B------:R-:W-:Y:S01]  /*11d10*/  UMOV UR12, UR36 ;  /* 0x00000024000c7c82 */ /* 0x000fe20008000000 */
[----:B------:R-:W-:Y:S01]  /*11d20*/  UMOV UR11, UR27 ;  /* 0x0000001b000b7c82 */ /* 0x000fe20008000000 */
[----:B------:R-:W-:Y:S01]  /*11d30*/  UMOV UR13, UR29 ;  /* 0x0000001d000d7c82 */ /* 0x000fe20008000000 */
[----:B------:R1:W-:Y:S01]  /*11d40*/  UTMALDG.4D [UR24], [UR4], desc[UR6] ;  /* 0x00000618040075b4 */ /* 0x0003e20008019000 */
[----:B------:R-:W-:Y:S01]  /*11d50*/  UMOV UR9, UR25 ;  /* 0x0000001900097c82 */ /* 0x000fe20008000000 */
[----:B------:R1:W-:Y:S01]  /*11d60*/  UTMALDG.4D [UR16], [UR4], desc[UR6] ;  /* 0x00000610040075b4 */ /* 0x0003e20008019000 */
[----:B------:R1:W-:Y:S01]  /*11d70*/  UTMALDG.4D [UR8], [UR4], desc[UR6] ;  /* 0x00000608040075b4 */ /* 0x0003e20008019000 */
[----:B--2---:R-:W-:-:S04]  /*11d80*/  LOP3.LUT R3, R3, 0xfffffffe, RZ, 0xc0, !PT ;  /* 0xfffffffe03037812 */ /* 0x004fc800078ec0ff */
[----:B------:R-:W-:-:S05]  /*11d90*/  @P0 LOP3.LUT R3, R3, 0x1, RZ, 0xfc, !PT ;  /* 0x0000000103030812 */ /* 0x000fca00078efcff */
[----:B------:R1:W-:Y:S01]  /*11da0*/  STL [R1+0x10], R3 ;  /* 0x0000100301007387 */ /* 0x0003e20000100800 */
[----:B------:R-:W-:Y:S01]  /*11db0*/  NOP ;  /* 0x0000000000007918 */ /* 0x000fe20000000000 */
.L_x_210:
[----:B------:R-:W-:Y:S05]  /*11dc0*/  WARPSYNC.ALL ;  /* 0x0000000000007948 */ /* 0x000fea0003800000 */
[----:B0-----:R-:W-:Y:S01]  /*11dd0*/  VIADD R0, R17, 0x1e200 ;  /* 0x0001e20011007836 */ /* 0x001fe20000000000 */
[----:B-1----:R-:W-:Y:S01]  /*11de0*/  USHF.R.S32.HI UR4, URZ, 0x1f, UR47 ;  /* 0x0000001f3f047899 */ /* 0x002fe2000801142f */
[----:B------:R-:W-:Y:S03]  /*11df0*/  BAR.SYNC.DEFER_BLOCKING 0x8, 0x180 ;  /* 0x0206000000007b1d */ /* 0x000fe60000010000 */
[----:B------:R-:W-:-:S03]  /*11e00*/  LOP3.LUT P0, RZ, R0, 0x1bf, RZ, 0xc0, !PT ;  /* 0x000001bf00ff7812 */ /* 0x000fc6000780c0ff */
[----:B------:R-:W-:Y:S01]  /*11e10*/  ULDC.64 UR6, c[0x0][0x298] ;  /* 0x0000a60000067ab9 */ /* 0x000fe20000000a00 */
[----:B------:R-:W-:Y:S01]  /*11e20*/  ULDC.64 UR8, c[0x0][0xa00] ;  /* 0x0002800000087ab9 */ /* 0x000fe20000000a00 */
[----:B------:R-:W-:Y:S01]  /*11e30*/  UIMAD UR4, UR4, UR6, URZ ;  /* 0x00000006040472a4 */ /* 0x000fe2000f8e023f */
[----:B------:R-:W-:Y:S01]  /*11e40*/  BSSY B6, `(.L_x_217) ;  /* 0x0000019000067945 */ /* 0x000fe20003800000 */
[----:B------:R-:W-:Y:S02]  /*11e50*/  UISETP.NE.U32.AND UP0, UPT, UR8, URZ, UPT ;  /* 0x0000003f0800728c */ /* 0x000fe4000bf05070 */
[----:B------:R-:W-:Y:S02]  /*11e60*/  UIMAD.WIDE.U32 UR52, UR47, UR6, URZ ;  /* 0x000000062f3472a5 */ /* 0x000fe4000f8e003f */
[----:B------:R-:W-:Y:S02]  /*11e70*/  UIMAD UR4, UR47, UR7, UR4 ;  /* 0x000000072f0472a4 */ /* 0x000fe4000f8e0204 */
[----:B------:R-:W-:-:S02]  /*11e80*/  UISETP.NE.AND.EX UP0, UPT, UR9, URZ, UPT, UP0 ;  /* 0x0000003f0900728c */ /* 0x000fc4000bf05300 */
[----:B------:R-:W-:Y:S02]  /*11e90*/  UIADD3 UR37, UR53, UR4, URZ ;  /* 0x0000000435257290 */ /* 0x000fe4000fffe03f */
[----:B------:R-:W-:Y:S02]  /*11ea0*/  USEL UR46, UR46, URZ, !UP0 ;  /* 0x0000003f2e2e7287 */ /* 0x000fe4000c000000 */
[----:B------:R-:W-:Y:S01]  /*11eb0*/  USEL UR45, UR45, URZ, !UP0 ;  /* 0x0000003f2d2d7287 */ /* 0x000fe2000c000000 */
[----:B------:R-:W-:Y:S11]  /*11ec0*/  @!P0 BRA `(.L_x_218) ;  /* 0x0000000000408947 */ /* 0x000ff60003800000 */
        /* <DEDUP_REMOVED lines=11> */
[----:B--2---:R-:W-:Y:S02]  /*11f80*/  IMAD.MOV.U32 R8, RZ, RZ, 0x70 ;  /* 0x00000070ff087424 */ /* 0x004fe400078e00ff */
[----:B------:R-:W-:Y:S02]  /*11f90*/  IMAD.MOV.U32 R12, RZ, RZ, 0x1 ;  /* 0x00000001ff0c7424 */ /* 0x000fe400078e00ff */
[----:B------:R-:W-:-:S07]  /*11fa0*/  IMAD.MOV.U32 R13, RZ, RZ, RZ ;  /* 0x000000ffff0d7224 */ /* 0x000fce00078e00ff */
[----:B------:R-:W-:-:S07]  /*11fb0*/  LEPC R20, `(.L_x_218) ;  /* 0x000000001014794e */ /* 0x000fce0000000000 */
[----:B0-----:R-:W-:Y:S05]  /*11fc0*/  CALL.ABS.NOINC R2 ;  /* 0x0000000002007343 */ /* 0x001fea0003c00000 */
.L_x_218:
[----:B------:R-:W-:Y:S05]  /*11fd0*/  BSYNC B6 ;  /* 0x0000000000067941 */ /* 0x000fea0003800000 */
.L_x_217:
[----:B------:R-:W3:Y:S01]  /*11fe0*/  LDL.LU R3, [R1+0x4] ;  /* 0x0000040001037983 */ /* 0x000ee20000300800 */
[----:B------:R-:W0:Y:S01]  /*11ff0*/  LDC R6, c[0x0][0x448] ;  /* 0x00011200ff067b82 */ /* 0x000e220000000800 */
[----:B------:R-:W-:Y:S01]  /*12000*/  ULDC.64 UR6, c[0x0][0x2d8] ;  /* 0x0000b60000067ab9 */ /* 0x000fe20000000a00 */
[----:B------:R-:W1:Y:S01]  /*12010*/  S2R R2, SR_TID.X ;  /* 0x0000000000027919 */ /* 0x000e620000002100 */
[----:B------:R-:W4:Y:S01]  /*12020*/  S2R R0, SR_TID.X ;  /* 0x0000000000007919 */ /* 0x000f220000002100 */
[----:B------:R-:W-:Y:S01]  /*12030*/  UMOV UR4, UR52 ;  /* 0x0000003400047c82 */ /* 0x000fe20008000000 */
[----:B------:R-:W-:Y:S01]  /*12040*/  UMOV UR5, UR37 ;  /* 0x0000002500057c82 */ /* 0x000fe20008000000 */
[----:B------:R-:W-:Y:S01]  /*12050*/  ULDC.64 UR8, c[0x0][0x2e0] ;  /* 0x0000b80000087ab9 */ /* 0x000fe20000000a00 */
[----:B0-----:R-:W-:Y:S02]  /*12060*/  ISETP.NE.AND P0, PT, R6, 0x1, PT ;  /* 0x000000010600780c */ /* 0x001fe40003f05270 */
[----:B-1----:R-:W-:-:S11]  /*12070*/  LOP3.LUT R2, R2, 0x7f, RZ, 0xc0, !PT ;  /* 0x0000007f02027812 */ /* 0x002fd600078ec0ff */
[----:B------:R-:W0:Y:S01]  /*12080*/  @P0 LDC R4, c[0x0][0x450] ;  /* 0x00011400ff040b82 */ /* 0x000e220000000800 */
[----:B------:R-:W-:Y:S01]  /*12090*/  SHF.R.U32.HI R2, RZ, 0x2, R2 ;  /* 0x00000002ff027819 */ /* 0x000fe20000011602 */
[----:B----4-:R-:W-:-:S05]  /*120a0*/  IMAD.SHL.U32 R0, R0, 0x20, RZ ;  /* 0x0000002000007824 */ /* 0x010fca00078e00ff */
[----:B------:R-:W-:Y:S02]  /*120b0*/  LOP3.LUT R0, R2, 0x60, R0, 0xf8, !PT ;  /* 0x0000006002007812 */ /* 0x000fe400078ef800 */
[----:B------:R-:W1:Y:S01]  /*120c0*/  @P0 LDC R2, c[0x0][0x44c] ;  /* 0x00011300ff020b82 */ /* 0x000e620000000800 */
[----:B--2---:R-:W2:Y:S01]  /*120d0*/  S2R R8, SR_TID.X ;  /* 0x0000000000087919 */ /* 0x004ea20000002100 */
[----:B------:R-:W-:Y:S02]  /*120e0*/  UIMAD.WIDE.U32 UR4, UR36, UR6, UR4 ;  /* 0x00000006240472a5 */ /* 0x000fe4000f8e0004 */
[----:B------:R-:W-:Y:S02]  /*120f0*/  UIMAD UR6, UR45, UR8, URZ ;  /* 0x000000082d0672a4 */ /* 0x000fe4000f8e023f */
[----:B------:R-:W-:Y:S02]  /*12100*/  UIMAD UR5, UR36, UR7, UR5 ;  /* 0x00000007240572a4 */ /* 0x000fe4000f8e0205 */
[----:B------:R-:W-:-:S02]  /*12110*/  UIMAD UR6, UR46, UR9, UR6 ;  /* 0x000000092e0672a4 */ /* 0x000fc4000f8e0206 */
[----:B------:R-:W-:-:S03]  /*12120*/  UIMAD.WIDE.U32 UR4, UR46, UR8, UR4 ;  /* 0x000000082e0472a5 */ /* 0x000fc6000f8e0004 */
[----:B------:R-:W-:Y:S01]  /*12130*/  ULDC.64 UR8, c[0x0][0x2d0] ;  /* 0x0000b40000087ab9 */ /* 0x000fe20000000a00 */
[----:B------:R-:W-:Y:S01]  /*12140*/  UIADD3 UR5, UR5, UR6, URZ ;  /* 0x0000000605057290 */ /* 0x000fe2000fffe03f */
[----:B--2---:R-:W-:-:S05]  /*12150*/  IMAD.SHL.U32 R8, R8, 0x10, RZ ;  /* 0x0000001008087824 */ /* 0x004fca00078e00ff */
[----:B------:R-:W-:-:S04]  /*12160*/  LOP3.LUT R8, R8, 0x30, RZ, 0xc0, !PT ;  /* 0x0000003008087812 */ /* 0x000fc800078ec0ff */
[----:B------:R-:W-:Y:S01]  /*12170*/  LOP3.LUT R9, R8, 0x40, RZ, 0xfc, !PT ;  /* 0x0000004008097812 */ /* 0x000fe200078efcff */
[----:B---3--:R-:W-:-:S05]  /*12180*/  IMAD.SHL.U32 R5, R3, 0x80, RZ ;  /* 0x0000008003057824 */ /* 0x008fca00078e00ff */
[----:B------:R-:W-:-:S05]  /*12190*/  LOP3.LUT R0, R0, R5, RZ, 0xfc, !PT ;  /* 0x0000000500007212 */ /* 0x000fca00078efcff */
[----:B-1----:R-:W-:-:S04]  /*121a0*/  @P0 IMAD.HI.U32 R3, R0, R2, RZ ;  /* 0x0000000200030227 */ /* 0x002fc800078e00ff */
[----:B------:R-:W-:Y:S01]  /*121b0*/  IMAD.MOV.U32 R2, RZ, RZ, R0 ;  /* 0x000000ffff027224 */ /* 0x000fe200078e0000 */
[----:B0-----:R-:W-:-:S04]  /*121c0*/  @P0 SHF.R.U32.HI R2, RZ, R4, R3 ;  /* 0x00000004ff020219 */ /* 0x001fc80000011603 */
[--C-:B------:R-:W-:Y:S01]  /*121d0*/  SHF.R.S32.HI R4, RZ, 0x1f, R2.reuse ;  /* 0x0000001fff047819 */ /* 0x100fe20000011402 */
[----:B------:R-:W-:-:S04]  /*121e0*/  IMAD.MOV R3, RZ, RZ, -R2 ;  /* 0x000000ffff037224 */ /* 0x000fc800078e0a02 */
[----:B------:R-:W-:Y:S02]  /*121f0*/  IMAD R0, R6, R3, R0 ;  /* 0x0000000306007224 */ /* 0x000fe400078e0200 */
[----:B------:R-:W-:Y:S02]  /*12200*/  IMAD R4, R4, UR8, RZ ;  /* 0x0000000804047c24 */ /* 0x000fe4000f8e02ff */
[----:B------:R-:W-:Y:S02]  /*12210*/  IMAD.U32 R3, RZ, RZ, UR8 ;  /* 0x00000008ff037e24 */ /* 0x000fe4000f8e00ff */
[C---:B------:R-:W-:Y:S02]  /*12220*/  IMAD R4, R2.reuse, UR9, R4 ;  /* 0x0000000902047c24 */ /* 0x040fe4000f8e0204 */
[----:B------:R-:W-:Y:S01]  /*12230*/  IMAD.WIDE.U32 R2, R2, R3, UR4 ;  /* 0x0000000402027e25 */ /* 0x000fe2000f8e0003 */
        /* <DEDUP_REMOVED lines=8> */
[----:B------:R-:W-:Y:S02]  /*122c0*/  ULDC UR4, c[0x0][0x2b8] ;  /* 0x0000ae0000047ab9 */ /* 0x000fe40000000800 */
[----:B------:R-:W-:Y:S02]  /*122d0*/  ISETP.GE.AND P1, PT, R9, UR4, PT ;  /* 0x0000000409007c0c */ /* 0x000fe4000bf26270 */
[----:B------:R0:W5:Y:S01]  /*122e0*/  LDL R9, [R1+0x24] ;  /* 0x0000240001097983 */ /* 0x0001620000100800 */
[----:B------:R-:W1:Y:S01]  /*122f0*/  S2R R7, SR_TID.X ;  /* 0x0000000000077919 */ /* 0x000e620000002100 */
[----:B------:R-:W-:-:S02]  /*12300*/  LOP3.LUT R8, R8, 0x80, RZ, 0xfc, !PT ;  /* 0x0000008008087812 */ /* 0x000fc400078efcff */
[----:B------:R-:W-:Y:S02]  /*12310*/  IADD3.X R0, R3, UR5, R0, P0, !PT ;  /* 0x0000000503007c10 */ /* 0x000fe400087fe400 */
[----:B------:R-:W-:Y:S01]  /*12320*/  ISETP.GE.AND P2, PT, R8, UR4, PT ;  /* 0x0000000408007c0c */ /* 0x000fe2000bf46270 */
[----:B-1----:R-:W-:-:S05]  /*12330*/  IMAD.SHL.U32 R10, R7, 0x10, RZ ;  /* 0x00000010070a7824 */ /* 0x002fca00078e00ff */
[----:B------:R-:W-:-:S04]  /*12340*/  LOP3.LUT R10, R10, 0x30, RZ, 0xc0, !PT ;  /* 0x000000300a0a7812 */ /* 0x000fc800078ec0ff */
[----:B------:R-:W-:Y:S01]  /*12350*/  ISETP.GE.AND P0, PT, R10, UR4, PT ;  /* 0x000000040a007c0c */ /* 0x000fe2000bf06270 */
[----:B------:R-:W-:-:S03]  /*12360*/  UMOV UR4, 0xffffffff ;  /* 0xffffffff00047882 */ /* 0x000fc60000000000 */
[----:B0-----:R-:W-:Y:S09]  /*12370*/  BRA.DIV UR4, `(.L_x_219) ;  /* 0x0000003604707947 */ /* 0x001ff2000b800000 */
[----:B------:R-:W0:Y:S02]  /*12380*/  S2R R7, SR_TID.X ;  /* 0x0000000000077919 */ /* 0x000e240000002100 */
[----:B0-----:R-:W-:Y:S02]  /*12390*/  LOP3.LUT R8, R7, 0x7f, RZ, 0xc0, !PT ;  /* 0x0000007f07087812 */ /* 0x001fe400078ec0ff */
[----:B------:R-:W2:Y:S02]  /*123a0*/  LDL.LU R7, [R1+0x2c] ;  /* 0x00002c0001077983 */ /* 0x000ea40000300800 */
[----:B------:R-:W-:-:S05]  /*123b0*/  SHF.R.U32.HI R8, RZ, 0x2, R8 ;  /* 0x00000002ff087819 */ /* 0x000fca0000011608 */
[----:B------:R-:W-:-:S04]  /*123c0*/  IMAD.IADD R2, R8, 0x1, R5 ;  /* 0x0000000108027824 */ /* 0x000fc800078e0205 */
[C---:B------:R-:W-:Y:S02]  /*123d0*/  VIADD R5, R2.reuse, 0x20 ;  /* 0x0000002002057836 */ /* 0x040fe40000000000 */
[----:B--2---:R-:W-:Y:S02]  /*123e0*/  IMAD R3, R7, R6, RZ ;  /* 0x0000000607037224 */ /* 0x004fe400078e02ff */
[----:B------:R-:W0:Y:S03]  /*123f0*/  SHFL.IDX PT, R7, R4, RZ, 0x1c1f ;  /* 0x001c1fff04077589 */ /* 0x000e2600000e0000 */
[----:B------:R-:W-:Y:S01]  /*12400*/  ISETP.GE.AND P4, PT, R2, R3, PT ;  /* 0x000000030200720c */ /* 0x000fe20003f86270 */
[----:B------:R-:W1:-:S12]  /*12410*/  SHFL.IDX PT, R6, R0, RZ, 0x1c1f ;  /* 0x001c1fff00067589 */ /* 0x000e5800000e0000 */
[----:B0-----:R-:W-:-:S05]  /*12420*/  @!P4 IADD3 R7, P3, R10, R7, RZ ;  /* 0x000000070a07c210 */ /* 0x001fca0007f7e0ff */
[----:B-1----:R-:W-:Y:S01]  /*12430*/  @!P4 IMAD.X R6, RZ, RZ, R6, P3 ;  /* 0x000000ffff06c224 */ /* 0x002fe200018e0606 */
[----:B------:R-:W-:Y:S02]  /*12440*/  ISETP.GE.AND P3, PT, R5, R3, PT ;  /* 0x000000030500720c */ /* 0x000fe40003f66270 */
[----:B------:R-:W-:Y:S02]  /*12450*/  SHFL.IDX PT, R5, R0, 0x1, 0x1c1f ;  /* 0x003c1f0000057f89 */ /* 0x000fe400000e0000 */
[----:B------:R-:W-:-:S04]  /*12460*/  @!P4 LOP3.LUT R7, R7, R6, RZ, 0x3c, !PT ;  /* 0x000000060707c212 */ /* 0x000fc800078e3cff */
[----:B------:R-:W-:-:S04]  /*12470*/  @!P4 LOP3.LUT R6, R7, R6, RZ, 0x3c, !PT ;  /* 0x000000060706c212 */ /* 0x000fc800078e3cff */
[----:B------:R-:W-:-:S05]  /*12480*/  @!P4 LOP3.LUT R7, R7, R6, RZ, 0x3c, !PT ;  /* 0x000000060707c212 */ /* 0x000fca00078e3cff */
[----:B-----5:R-:W-:Y:S04]  /*12490*/  @!P4 LDGSTS.E.BYPASS.LTC128B.128 [R9+0x1e200], desc[UR50][R6.64], !P0 ;  /* 0x1e2000000609cfae */ /* 0x020fe8000c101d72 */
[----:B------:R-:W-:Y:S04]  /*124a0*/  @!P4 LDGSTS.E.BYPASS.LTC128B.128 [R9+0x20200], desc[UR50][R6.64+0x40], !P1 ;  /* 0x202000400609cfae */ /* 0x000fe8000c901d72 */
[----:B------:R0:W-:Y:S04]  /*124b0*/  @!P4 LDGSTS.E.BYPASS.LTC128B.128 [R9+0x22200], desc[UR50][R6.64+0x80], !P2 ;  /* 0x222000800609cfae */ /* 0x0001e8000d101d72 */
[----:B0-----:R-:W0:Y:S02]  /*124c0*/  SHFL.IDX PT, R6, R4, 0x1, 0x1c1f ;  /* 0x003c1f0004067f89 */ /* 0x001e2400000e0000 */
[----:B0-----:R-:W-:-:S05]  /*124d0*/  @!P3 IADD3 R6, P4, R10, R6, RZ ;  /* 0x000000060a06b210 */ /* 0x001fca0007f9e0ff */
[----:B------:R-:W-:-:S04]  /*124e0*/  @!P3 IMAD.X R5, RZ, RZ, R5, P4 ;  /* 0x000000ffff05b224 */ /* 0x000fc800020e0605 */
[----:B------:R-:W-:Y:S02]  /*124f0*/  @!P3 IMAD.MOV.U32 R7, RZ, RZ, R5 ;  /* 0x000000ffff07b224 */ /* 0x000fe400078e0005 */
[----:B------:R-:W-:-:S03]  /*12500*/  VIADD R5, R2, 0x40 ;  /* 0x0000004002057836 */ /* 0x000fc60000000000 */
[----:B------:R-:W-:Y:S04]  /*12510*/  @!P3 LDGSTS.E.BYPASS.LTC128B.128 [R9+0x1ea00], desc[UR50][R6.64], !P0 ;  /* 0x1ea000000609bfae */ /* 0x000fe8000c101d72 */
[----:B------:R-:W-:Y:S04]  /*12520*/  @!P3 LDGSTS.E.BYPASS.LTC128B.128 [R9+0x20a00], desc[UR50][R6.64+0x40], !P1 ;  /* 0x20a000400609bfae */ /* 0x000fe8000c901d72 */
[----:B------:R0:W-:Y:S01]  /*12530*/  @!P3 LDGSTS.E.BYPASS.LTC128B.128 [R9+0x22a00], desc[UR50][R6.64+0x80], !P2 ;  /* 0x22a000800609bfae */ /* 0x0001e2000d101d72 */
[----:B------:R-:W-:-:S03]  /*12540*/  ISETP.GE.AND P3, PT, R5, R3, PT ;  /* 0x000000030500720c */ /* 0x000fc60003f66270 */
[----:B------:R-:W-:Y:S04]  /*12550*/  SHFL.IDX PT, R5, R0, 0x2, 0x1c1f ;  /* 0x005c1f0000057f89 */ /* 0x000fe800000e0000 */
[----:B------:R-:W-:Y:S04]  /*12560*/  SHFL.IDX PT, R0, R0, 0x3, 0x1c1f ;  /* 0x007c1f0000007f89 */ /* 0x000fe800000e0000 */
[----:B0-----:R-:W0:Y:S04]  /*12570*/  SHFL.IDX PT, R6, R4, 0x2, 0x1c1f ;  /* 0x005c1f0004067f89 */ /* 0x001e2800000e0000 */
[----:B------:R-:W1:Y:S01]  /*12580*/  SHFL.IDX PT, R4, R4, 0x3, 0x1c1f ;  /* 0x007c1f0004047f89 */ /* 0x000e6200000e0000 */
[----:B0-----:R-:W-:-:S05]  /*12590*/  @!P3 IADD3 R6, P4, R10, R6, RZ ;  /* 0x000000060a06b210 */ /* 0x001fca0007f9e0ff */
[----:B------:R-:W-:-:S04]  /*125a0*/  @!P3 IMAD.X R5, RZ, RZ, R5, P4 ;  /* 0x000000ffff05b224 */ /* 0x000fc800020e0605 */
[----:B------:R-:W-:-:S05]  /*125b0*/  @!P3 IMAD.MOV.U32 R7, RZ, RZ, R5 ;  /* 0x000000ffff07b224 */ /* 0x000fca00078e0005 */
[----:B------:R0:W-:Y:S04]  /*125c0*/  @!P3 LDGSTS.E.BYPASS.LTC128B.128 [R9+0x1f200], desc[UR50][R6.64], !P0 ;  /* 0x1f2000000609bfae */ /* 0x0001e8000c101d72 */
[----:B------:R0:W-:Y:S04]  /*125d0*/  @!P3 LDGSTS.E.BYPASS.LTC128B.128 [R9+0x21200], desc[UR50][R6.64+0x40], !P1 ;  /* 0x212000400609bfae */ /* 0x0001e8000c901d72 */
[----:B-1----:R0:W-:Y:S02]  /*125e0*/  @!P3 LDGSTS.E.BYPASS.LTC128B.128 [R9+0x23200], desc[UR50][R6.64+0x80], !P2 ;  /* 0x232000800609bfae */ /* 0x0021e4000d101d72 */
.L_x_298:
[----:B------:R-:W-:Y:S01]  /*125f0*/  VIADD R2, R2, 0x60 ;  /* 0x0000006002027836 */ /* 0x000fe20000000000 */
[----:B------:R-:W-:Y:S04]  /*12600*/  BSSY B0, `(.L_x_220) ;  /* 0x000000b000007945 */ /* 0x000fe80003800000 */
[----:B------:R-:W-:-:S13]  /*12610*/  ISETP.GE.AND P3, PT, R2, R3, PT ;  /* 0x000000030200720c */ /* 0x000fda0003f66270 */
[----:B------:R-:W-:Y:S05]  /*12620*/  @P3 BRA `(.L_x_221) ;  /* 0x0000000000203947 */ /* 0x000fea0003800000 */
[----:B------:R-:W-:-:S05]  /*12630*/  IADD3 R2, P3, R10, R4, RZ ;  /* 0x000000040a027210 */ /* 0x000fca0007f7e0ff */
[----:B------:R-:W-:-:S05]  /*12640*/  IMAD.X R3, RZ, RZ, R0, P3 ;  /* 0x000000ffff037224 */ /* 0x000fca00018e0600 */
[----:B------:R-:W-:Y:S01]  /*12650*/  @!PT LDS RZ, [RZ] ;  /* 0x00000000fffff984 */ /* 0x000fe20000000800 */
[----:B------:R-:W-:Y:S01]  /*12660*/  @!PT LDS RZ, [RZ] ;  /* 0x00000000fffff984 */ /* 0x000fe20000000800 */
[----:B------:R-:W-:Y:S01]  /*12670*/  @!PT LDS RZ, [RZ] ;  /* 0x00000000fffff984 */ /* 0x000fe20000000800 */
[----:B------:R1:W-:Y:S04]  /*12680*/  LDGSTS.E.BYPASS.LTC128B.128 [R9+0x1fa00], desc[UR50][R2.64], !P0 ;  /* 0x1fa0000002097fae */ /* 0x0003e8000c101d72 */
[----:B------:R1:W-:Y:S04]  /*12690*/  LDGSTS.E.BYPASS.LTC128B.128 [R9+0x21a00], desc[UR50][R2.64+0x40], !P1 ;  /* 0x21a0004002097fae */ /* 0x0003e8000c901d72 */
[----:B------:R1:W-:Y:S02]  /*126a0*/  LDGSTS.E.BYPASS.LTC128B.128 [R9+0x23a00], desc[UR50][R2.64+0x80], !P2 ;  /* 0x23a0008002097fae */ /* 0x0003e4000d101d72 */
.L_x_221:
[----:B------:R-:W-:Y:S05]  /*126b0*/  BSYNC B0 ;  /* 0x0000000000007941 */ /* 0x000fea0003800000 */
.L_x_220:
[----:B------:R-:W-:Y:S01]  /*126c0*/  NOP ;  /* 0x0000000000007918 */ /* 0x000fe20000000000 */
[----:B------:R-:W-:-:S13]  /*126d0*/  PLOP3.LUT P0, PT, PT, PT, PT, 0x80, 0x0 ;  /* 0x000000000000781c */ /* 0x000fda0003f0f070 */
.L_x_222:
[----:B------:R-:W-:Y:S02]  /*126e0*/  PLOP3.LUT P1, PT, P1, P0, PT, 0xa2, 0x0 ;  /* 0x000000000000781c */ /* 0x000fe40000f21472 */
[----:B------:R-:W-:-:S08]  /*126f0*/  @P0 R2UR P1, UR4, R17 ;  /* 0x00000000110402ca */ /* 0x000fd00000020000 */
[----:B------:R-:W-:-:S05]  /*12700*/  @P0 PLOP3.LUT P0, PT, P1, PT, PT, 0x80, 0x0 ;  /* 0x000000000000081c */ /* 0x000fca0000f0f070 */
[----:B------:R-:W-:Y:S01]  /*12710*/  @!P1 SYNCS.ARRIVE.TRANS64.RED.A0T1 RZ, [UR4+0x33400], RZ ;  /* 0x033400ffffff99a7 */ /* 0x000fe20008200404 */
[----:B------:R-:W-:Y:S07]  /*12720*/  @!P1 ARRIVES.LDGSTSBAR.64.TRANSCNT [UR4+0x33400] ;  /* 0x03340000ff0099b0 */ /* 0x000fee0008000a84 */
[----:B------:R-:W-:Y:S05]  /*12730*/  @P0 BRA.U.ANY `(.L_x_222) ;  /* 0xfffffffd00e80947 */ /* 0x000fea000393ffff */
[----:B-1----:R-:W2:Y:S02]  /*12740*/  LDL.LU R2, [R1+0x30] ;  /* 0x0000300001027983 */ /* 0x002ea40000300800 */
[----:B--2---:R-:W-:-:S05]  /*12750*/  VIADD R2, R2, 0x1 ;  /* 0x0000000102027836 */ /* 0x004fca0000000000 */
[----:B------:R1:W-:Y:S01]  /*12760*/  STL [R1+0x30], R2 ;  /* 0x0000300201007387 */ /* 0x0003e20000100800 */
[----:B------:R-:W-:-:S04]  /*12770*/  LEA.HI R0, R2, R2, RZ, 0x1 ;  /* 0x0000000202007211 */ /* 0x000fc800078f08ff */
[----:B------:R-:W-:-:S05]  /*12780*/  LOP3.LUT R0, R0, 0xfffffffe, RZ, 0xc0, !PT ;  /* 0xfffffffe00007812 */ /* 0x000fca00078ec0ff */
[----:B------:R-:W-:-:S05]  /*12790*/  IMAD.IADD R0, R2, 0x1, -R0 ;  /* 0x0000000102007824 */ /* 0x000fca00078e0a00 */
[----:B------:R-:W-:Y:S01]  /*127a0*/  SHF.L.U32 R0, R0, 0x1f, RZ ;  /* 0x0000001f00007819 */ /* 0x000fe200000006ff */
[----:B------:R-:W-:Y:S01]  /*127b0*/  NOP ;  /* 0x0000000000007918 */ /* 0x000fe20000000000 */
[----:B------:R1:W-:Y:S01]  /*127c0*/  SYNCS.ARRIVE.TRANS64.A1T0 RZ, [R17+URZ+0x33400], RZ ;  /* 0x033400ff11ff79a7 */ /* 0x0003e2000810003f */
[----:B------:R-:W-:Y:S01]  /*127d0*/  BSSY B0, `(.L_x_223) ;  /* 0x0000003000007945 */ /* 0x000fe20003800000 */
[----:B------:R-:W2:Y:S03]  /*127e0*/  SYNCS.PHASECHK.TRANS64.TRYWAIT P0, [R17+URZ+0x33420], R0 ;  /* 0x03342000110075a7 */ /* 0x000ea6000800017f */
[----:B-12---:R-:W-:Y:S05]  /*127f0*/  @!P0 BRA `(.L_x_224) ;  /* 0x0000003400a88947 */ /* 0x006fea0003800000 */
.L_x_299:
[----:B------:R-:W-:Y:S05]  /*12800*/  BSYNC B0 ;  /* 0x0000000000007941 */ /* 0x000fea0003800000 */
.L_x_223:
[----:B------:R-:W2:Y:S04]  /*12810*/  LDL.LU R2, [R1+0x28] ;  /* 0x0000280001027983 */ /* 0x000ea80000300800 */
[----:B------:R-:W3:Y:S01]  /*12820*/  LDL R3, [R1+0xc] ;  /* 0x00000c0001037983 */ /* 0x000ee20000100800 */
[----:B--2---:R-:W-:-:S05]  /*12830*/  VIADD R2, R2, 0xfffffffe ;  /* 0xfffffffe02027836 */ /* 0x004fca0000000000 */
[----:B---3--:R-:W-:-:S13]  /*12840*/  ISETP.GE.AND P0, PT, R2, R3, PT ;  /* 0x000000030200720c */ /* 0x008fda0003f06270 */
[----:B------:R-:W-:Y:S05]  /*12850*/  @!P0 BRA `(.L_x_225) ;  /* 0x0000001000e08947 */ /* 0x000fea0003800000 */
[----:B-1----:R-:W-:Y:S02]  /*12860*/  IMAD.MOV.U32 R0, RZ, RZ, R19 ;  /* 0x000000ffff007224 */ /* 0x002fe400078e0013 */
[----:B------:R-:W-:-:S07]  /*12870*/  IMAD.MOV.U32 R8, RZ, RZ, R18 ;  /* 0x000000ffff087224 */ /* 0x000fce00078e0012 */
.L_x_249:
[----:B------:R-:W2:Y:S01]  /*12880*/  LDL R3, [R1+0x10] ;  /* 0x0000100001037983 */ /* 0x000ea20000100800 */
[----:B------:R-:W-:Y:S01]  /*12890*/  VIADD R18, R8, 0x1 ;  /* 0x0000000108127836 */ /* 0x000fe20000000000 */
[----:B------:R-:W-:Y:S05]  /*128a0*/  YIELD ;  /* 0x0000000000007946 */ /* 0x000fea0003800000 */
[----:B------:R-:W-:Y:S01]  /*128b0*/  ISETP.NE.AND P0, PT, R18, 0x2, PT ;  /* 0x000000021200780c */ /* 0x000fe20003f05270 */
[----:B------:R-:W-:Y:S03]  /*128c0*/  BSSY B0, `(.L_x_226) ;  /* 0x00000a7000007945 */ /* 0x000fe60003800000 */
[----:B------:R-:W-:-:S02]  /*128d0*/  SEL R19, RZ, 0x1, P0 ;  /* 0x00000001ff137807 */ /* 0x000fc40000000000 */
[----:B------:R-:W-:Y:S02]  /*128e0*/  SEL R18, R18, RZ, P0 ;  /* 0x000000ff12127207 */ /* 0x000fe40000000000 */
[----:B------:R-:W-:Y:S02]  /*128f0*/  LOP3.LUT R19, R0, R19, RZ, 0x3c, !PT ;  /* 0x0000001300137212 */ /* 0x000fe400078e3cff */
[----:B--2---:R-:W-:-:S13]  /*12900*/  LOP3.LUT P1, RZ, R3, 0x1, RZ, 0xc0, !PT ;  /* 0x0000000103ff7812 */ /* 0x004fda000782c0ff */
[----:B------:R-:W-:Y:S05]  /*12910*/  @!P1 BRA `(.L_x_227) ;  /* 0x0000000800849947 */ /* 0x000fea0003800000 */
[----:B------:R-:W-:Y:S01]  /*12920*/  ULDC.64 UR4, c[0x0][0x418] ;  /* 0x0001060000047ab9 */ /* 0x000fe20000000a00 */
[----:B------:R-:W-:Y:S01]  /*12930*/  IMAD.MOV.U32 R3, RZ, RZ, R2 ;  /* 0x000000ffff037224 */ /* 0x000fe200078e0002 */
[----:B------:R-:W-:-:S04]  /*12940*/  ISETP.NE.U32.AND P0, PT, RZ, UR4, PT ;  /* 0x00000004ff007c0c */ /* 0x000fc8000bf05070 */
[----:B------:R-:W-:-:S13]  /*12950*/  ISETP.NE.AND.EX P0, PT, RZ, UR5, PT, P0 ;  /* 0x00000005ff007c0c */ /* 0x000fda000bf05300 */
[----:B------:R-:W-:Y:S05]  /*12960*/  @!P0 BRA `(.L_x_228) ;  /* 0x00000000004c8947 */ /* 0x000fea0003800000 */
[----:B0-----:R-:W2:Y:S01]  /*12970*/  LDL R9, [R1+0x14] ;  /* 0x0000140001097983 */ /* 0x001ea20000100800 */
[----:B------:R-:W0:Y:S01]  /*12980*/  LDC R3, c[0x0][0x43c] ;  /* 0x00010f00ff037b82 */ /* 0x000e220000000800 */
[----:B------:R-:W-:Y:S02]  /*12990*/  ULDC.64 UR6, c[0x0][0x428] ;  /* 0x00010a0000067ab9 */ /* 0x000fe40000000a00 */
[----:B------:R-:W3:Y:S01]  /*129a0*/  LDL R7, [R1+0x8] ;  /* 0x0000080001077983 */ /* 0x000ee20000100800 */
[----:B0-----:R-:W-:-:S13]  /*129b0*/  ISETP.NE.AND P0, PT, R3, 0x1, PT ;  /* 0x000000010300780c */ /* 0x001fda0003f05270 */
[----:B------:R-:W0:Y:S02]  /*129c0*/  @P0 LDC.64 R4, c[0x0][0x440] ;  /* 0x00011000ff040b82 */ /* 0x000e240000000a00 */
[----:B0-----:R-:W-:-:S04]  /*129d0*/  @P0 IMAD.HI.U32 R6, R2, R4, RZ ;  /* 0x0000000402060227 */ /* 0x001fc800078e00ff */
[----:B------:R-:W-:Y:S01]  /*129e0*/  IMAD.MOV.U32 R4, RZ, RZ, R2 ;  /* 0x000000ffff047224 */ /* 0x000fe200078e0002 */
[----:B------:R-:W-:-:S05]  /*129f0*/  @P0 SHF.R.U32.HI R4, RZ, R5, R6 ;  /* 0x00000005ff040219 */ /* 0x000fca0000011606 */
[----:B------:R-:W-:-:S04]  /*12a00*/  IMAD.MOV R5, RZ, RZ, -R4 ;  /* 0x000000ffff057224 */ /* 0x000fc800078e0a04 */
[----:B------:R-:W-:Y:S01]  /*12a10*/  IMAD R3, R3, R5, R2 ;  /* 0x0000000503037224 */ /* 0x000fe200078e0202 */
[----:B------:R-:W-:Y:S01]  /*12a20*/  SHF.R.S32.HI R5, RZ, 0x1f, R4 ;  /* 0x0000001fff057819 */ /* 0x000fe20000011404 */
[----:B--2---:R-:W-:-:S04]  /*12a30*/  IMAD R6, R9, UR6, RZ ;  /* 0x0000000609067c24 */ /* 0x004fc8000f8e02ff */
[C---:B---3--:R-:W-:Y:S02]  /*12a40*/  IMAD R6, R7.reuse, UR7, R6 ;  /* 0x0000000707067c24 */ /* 0x048fe4000f8e0206 */
[----:B------:R-:W-:-:S04]  /*12a50*/  IMAD.WIDE.U32 R4, R7, UR6, R4 ;  /* 0x0000000607047c25 */ /* 0x000fc8000f8e0004 */
[----:B------:R-:W-:Y:S01]  /*12a60*/  IMAD.IADD R5, R6, 0x1, R5 ;  /* 0x0000000106057824 */ /* 0x000fe200078e0205 */
[----:B------:R-:W-:-:S04]  /*12a70*/  LEA R6, P0, R4, UR4, 0x2 ;  /* 0x0000000404067c11 */ /* 0x000fc8000f8010ff */
[----:B------:R-:W-:-:S05]  /*12a80*/  LEA.HI.X R7, R4, UR5, R5, 0x2, P0 ;  /* 0x0000000504077c11 */ /* 0x000fca00080f1405 */
[----:B------:R1:W5:Y:S04]  /*12a90*/  LDG.E R16, desc[UR50][R6.64] ;  /* 0x0000003206107981 */ /* 0x000368000c1e1900 */
.L_x_228:
[----:B01----:R-:W-:Y:S01]  /*12aa0*/  IMAD R6, R18, 0x8, R17 ;  /* 0x0000000812067824 */ /* 0x003fe200078e0211 */
[----:B------:R-:W-:Y:S01]  /*12ab0*/  SHF.L.U32 R5, R19, 0x1f, RZ ;  /* 0x0000001f13057819 */ /* 0x000fe200000006ff */
[----:B------:R-:W0:Y:S01]  /*12ac0*/  S2R R4, SR_TID.X ;  /* 0x0000000000047919 */ /* 0x000e220000002100 */
[----:B------:R-:W-:Y:S02]  /*12ad0*/  BSSY B1, `(.L_x_229) ;  /* 0x0000005000017945 */ /* 0x000fe40003800000 */
[----:B------:R-:W1:Y:S01]  /*12ae0*/  SYNCS.PHASECHK.TRANS64.TRYWAIT P0, [R6+URZ+0x33480], R5 ;  /* 0x03348005060075a7 */ /* 0x000e62000800017f */
[----:B0-----:R-:W-:-:S04]  /*12af0*/  LOP3.LUT R4, R4, 0x7f, RZ, 0xc0, !PT ;  /* 0x0000007f04047812 */ /* 0x001fc800078ec0ff */
[----:B------:R-:W-:Y:S01]  /*12b00*/  ISETP.NE.AND P1, PT, R4, RZ, PT ;  /* 0x000000ff0400720c */ /* 0x000fe20003f25270 */
[----:B-1----:R-:W-:-:S12]  /*12b10*/  @!P0 BRA `(.L_x_230) ;  /* 0x0000003000f48947 */ /* 0x002fd80003800000 */
.L_x_300:
[----:B------:R-:W-:Y:S05]  /*12b20*/  BSYNC B1 ;  /* 0x0000000000017941 */ /* 0x000fea0003800000 */
.L_x_229:
[----:B------:R-:W-:Y:S04]  /*12b30*/  BSSY B1, `(.L_x_231) ;  /* 0x0000009000017945 */ /* 0x000fe80003800000 */
        /* <DEDUP_REMOVED lines=8> */
.L_x_232:
[----:B------:R-:W-:Y:S05]  /*12bc0*/  BSYNC B1 ;  /* 0x0000000000017941 */ /* 0x000fea0003800000 */
.L_x_231:
[----:B------:R-:W2:Y:S01]  /*12bd0*/  LDL R7, [R1+0x18] ;  /* 0x0000180001077983 */ /* 0x000ea20000100800 */
[----:B------:R-:W-:Y:S01]  /*12be0*/  IMAD.MOV.U32 R14, RZ, RZ, RZ ;  /* 0x000000ffff0e7224 */ /* 0x000fe200078e00ff */
[----:B------:R-:W-:Y:S01]  /*12bf0*/  UIADD3 UR4, UP0, UR48, 0x470, URZ ;  /* 0x0000047030047890 */ /* 0x000fe2000ff1e03f */
[----:B------:R-:W-:Y:S01]  /*12c00*/  IMAD R4, R18, 0x7800, R17 ;  /* 0x0000780012047824 */ /* 0x000fe200078e0211 */
[----:B------:R-:W-:Y:S01]  /*12c10*/  PLOP3.LUT P0, PT, PT, PT, PT, 0x80, 0x0 ;  /* 0x000000000000781c */ /* 0x000fe20003f0f070 */
[----:B------:R-:W-:Y:S01]  /*12c20*/  UMOV UR6, 0x0 ;  /* 0x0000000000067882 */ /* 0x000fe20000000000 */
[----:B------:R-:W-:Y:S01]  /*12c30*/  R2UR UR10, R14 ;  /* 0x000000000e0a72ca */ /* 0x000fe200000e0000 */
[----:B------:R-:W-:Y:S01]  /*12c40*/  VIADD R9, R4, 0xf200 ;  /* 0x0000f20004097836 */ /* 0x000fe20000000000 */
[----:B------:R-:W-:Y:S01]  /*12c50*/  UIADD3.X UR5, URZ, UR49, URZ, UP0, !UPT ;  /* 0x000000313f057290 */ /* 0x000fe200087fe43f */
[----:B------:R-:W-:Y:S01]  /*12c60*/  UMOV UR7, 0x14f00000 ;  /* 0x14f0000000077882 */ /* 0x000fe20000000000 */
[----:B--2---:R-:W-:-:S02]  /*12c70*/  IMAD R7, R3, 0xa0, R7 ;  /* 0x000000a003077824 */ /* 0x004fc400078e0207 */
[----:B------:R-:W-:-:S09]  /*12c80*/  VIADD R3, R6, 0x33470 ;  /* 0x0003347006037836 */ /* 0x000fd20000000000 */
.L_x_233:
[----:B------:R-:W-:-:S13]  /*12c90*/  @P0 ELECT P2, URZ, PT ;  /* 0x00000000003f082f */ /* 0x000fda0003840000 */
[----:B-----5:R-:W-:Y:S01]  /*12ca0*/  @P2 R2UR UR13, R16 ;  /* 0x00000000100d22ca */ /* 0x020fe200000e0000 */
[----:B------:R-:W-:Y:S01]  /*12cb0*/  UMOV UR12, UR36 ;  /* 0x00000024000c7c82 */ /* 0x000fe20008000000 */
[----:B------:R-:W-:Y:S02]  /*12cc0*/  @P2 R2UR UR11, R7 ;  /* 0x00000000070b22ca */ /* 0x000fe400000e0000 */
[----:B------:R-:W-:Y:S02]  /*12cd0*/  @P2 R2UR UR9, R3 ;  /* 0x00000000030922ca */ /* 0x000fe400000e0000 */
[----:B------:R-:W-:Y:S02]  /*12ce0*/  @P2 R2UR UR8, R9 ;  /* 0x00000000090822ca */ /* 0x000fe400000e0000 */
[----:B------:R-:W-:Y:S02]  /*12cf0*/  @P2 PLOP3.LUT P0, PT, P2, PT, PT, 0x8, 0x0 ;  /* 0x000000000000281c */ /* 0x000fe4000170e170 */
[----:B------:R-:W-:-:S09]  /*12d00*/  PLOP3.LUT P2, PT, PT, PT, PT, 0x8, 0x0 ;  /* 0x000000000000781c */ /* 0x000fd20003f4e170 */
[----:B------:R1:W-:Y:S02]  /*12d10*/  UTMALDG.4D [UR8], [UR4], desc[UR6] ;  /* 0x00000608040075b4 */ /* 0x0003e40008019000 */
[----:B-1----:R-:W-:Y:S05]  /*12d20*/  @P0 BRA.U.ANY `(.L_x_233) ;  /* 0xfffffffd00d80947 */ /* 0x002fea000393ffff */
[----:B------:R-:W-:Y:S01]  /*12d30*/  IMAD.MOV.U32 R13, RZ, RZ, 0x40 ;  /* 0x00000040ff0d7424 */ /* 0x000fe200078e00ff */
[----:B------:R-:W-:Y:S01]  /*12d40*/  PLOP3.LUT P0, PT, PT, PT, PT, 0x80, 0x0 ;  /* 0x000000000000781c */ /* 0x000fe20003f0f070 */
[----:B------:R-:W-:Y:S01]  /*12d50*/  VIADD R9, R4, 0x11a00 ;  /* 0x00011a0004097836 */ /* 0x000fe20000000000 */
[----:B------:R-:W-:Y:S01]  /*12d60*/  UMOV UR6, 0x0 ;  /* 0x0000000000067882 */ /* 0x000fe20000000000 */
[----:B------:R-:W-:Y:S01]  /*12d70*/  UMOV UR7, 0x14f00000 ;  /* 0x14f0000000077882 */ /* 0x000fe20000000000 */
[----:B------:R-:W-:-:S15]  /*12d80*/  R2UR UR10, R13 ;  /* 0x000000000d0a72ca */ /* 0x000fde00000e0000 */
.L_x_234:
[----:B------:R-:W-:-:S13]  /*12d90*/  @P0 ELECT P2, URZ, PT ;  /* 0x00000000003f082f */ /* 0x000fda0003840000 */
[----:B------:R-:W-:Y:S01]  /*12da0*/  @P2 R2UR UR13, R16 ;  /* 0x00000000100d22ca */ /* 0x000fe200000e0000 */
        /* <DEDUP_REMOVED lines=14> */
.L_x_235:
        /* <DEDUP_REMOVED lines=10> */
[----:B------:R-:W1:Y:S01]  /*12f30*/  SYNCS.PHASECHK.TRANS64.TRYWAIT P0, [R6+URZ+0x33440], R5 ;  /* 0x03344005060075a7 */ /* 0x000e62000800017f */
[----:B------:R-:W-:Y:S04]  /*12f40*/  BSSY B1, `(.L_x_236) ;  /* 0x0000002000017945 */ /* 0x000fe80003800000 */
[----:B-1----:R-:W-:Y:S05]  /*12f50*/  @!P0 BRA `(.L_x_237) ;  /* 0x0000002c00f88947 */ /* 0x002fea0003800000 */
.L_x_301:
[----:B------:R-:W-:Y:S05]  /*12f60*/  BSYNC B1 ;  /* 0x0000000000017941 */ /* 0x000fea0003800000 */
.L_x_236:
[----:B------:R-:W-:Y:S01]  /*12f70*/  BSSY B1, `(.L_x_238) ;  /* 0x000000b000017945 */ /* 0x000fe20003800000 */
[----:B------:R-:W-:Y:S02]  /*12f80*/  IMAD.MOV.U32 R10, RZ, RZ, 0x0 ;  /* 0x00000000ff0a7424 */ /* 0x000fe400078e00ff */
[----:B------:R-:W-:Y:S01]  /*12f90*/  IMAD.MOV.U32 R11, RZ, RZ, 0x14f00000 ;  /* 0x14f00000ff0b7424 */ /* 0x000fe200078e00ff */
[----:B------:R-:W-:Y:S06]  /*12fa0*/  @P1 BRA `(.L_x_239) ;  /* 0x00000000001c1947 */ /* 0x000fec0003800000 */
[----:B------:R-:W2:Y:S02]  /*12fb0*/  S2R R3, SR_TID.X ;  /* 0x0000000000037919 */ /* 0x000ea40000002100 */
[----:B--2---:R-:W-:Y:S01]  /*12fc0*/  LOP3.LUT R9, R3, 0x1f, RZ, 0xc0, !PT ;  /* 0x0000001f03097812 */ /* 0x004fe200078ec0ff */
[----:B------:R-:W-:-:S03]  /*12fd0*/  IMAD.MOV.U32 R3, RZ, RZ, 0x7800 ;  /* 0x00007800ff037424 */ /* 0x000fc600078e00ff */
[----:B------:R-:W-:Y:S01]  /*12fe0*/  ISETP.NE.AND P0, PT, R9, RZ, PT ;  /* 0x000000ff0900720c */ /* 0x000fe20003f05270 */
[----:B------:R2:W-:-:S12]  /*12ff0*/  SYNCS.ARRIVE.TRANS64 RZ, [R6+URZ+0x33430], R3 ;  /* 0x0334300306ff79a7 */ /* 0x0005d8000800003f */
[----:B--2---:R-:W-:Y:S05]  /*13000*/  @!P0 BRA `(.L_x_239) ;  /* 0x0000000000048947 */ /* 0x004fea0003800000 */
[----:B------:R-:W-:Y:S01]  /*13010*/  BPT.TRAP 0x1 ;  /* 0x000000040000795c */ /* 0x000fe20000300000 */
.L_x_239:
[----:B------:R-:W-:Y:S05]  /*13020*/  BSYNC B1 ;  /* 0x0000000000017941 */ /* 0x000fea0003800000 */
.L_x_238:
[----:B------:R-:W-:Y:S01]  /*13030*/  R2UR UR10, R14 ;  /* 0x000000000e0a72ca */ /* 0x000fe200000e0000 */
[----:B------:R-:W-:Y:S01]  /*13040*/  UIADD3 UR4, UP0, UR48, 0x370, URZ ;  /* 0x0000037030047890 */ /* 0x000fe2000ff1e03f */
[----:B------:R-:W-:Y:S01]  /*13050*/  R2UR UR6, R10 ;  /* 0x000000000a0672ca */ /* 0x000fe200000e0000 */
[----:B01----:R-:W-:Y:S01]  /*13060*/  VIADD R6, R6, 0x33430 ;  /* 0x0003343006067836 */ /* 0x003fe20000000000 */
[----:B------:R-:W-:Y:S01]  /*13070*/  R2UR UR7, R11 ;  /* 0x000000000b0772ca */ /* 0x000fe200000e0000 */
[----:B------:R-:W-:Y:S01]  /*13080*/  VIADD R3, R4, 0x24200 ;  /* 0x0002420004037836 */ /* 0x000fe20000000000 */
[----:B------:R-:W-:Y:S01]  /*13090*/  PLOP3.LUT P0, PT, PT, PT, PT, 0x80, 0x0 ;  /* 0x000000000000781c */ /* 0x000fe20003f0f070 */
[----:B------:R-:W-:-:S12]  /*130a0*/  UIADD3.X UR5, URZ, UR49, URZ, UP0, !UPT ;  /* 0x000000313f057290 */ /* 0x000fd800087fe43f */
.L_x_240:
        /* <DEDUP_REMOVED lines=9> */
[----:B0-----:R-:W-:Y:S05]  /*13140*/  @P0 BRA.U.ANY `(.L_x_240) ;  /* 0xfffffffd00d80947 */ /* 0x001fea000393ffff */
[----:B------:R-:W-:Y:S01]  /*13150*/  R2UR UR10, R13 ;  /* 0x000000000d0a72ca */ /* 0x000fe200000e0000 */
[----:B------:R-:W-:Y:S01]  /*13160*/  VIADD R3, R4, 0x26a00 ;  /* 0x00026a0004037836 */ /* 0x000fe20000000000 */
[----:B------:R-:W-:Y:S02]  /*13170*/  R2UR UR6, R10 ;  /* 0x000000000a0672ca */ /* 0x000fe400000e0000 */
[----:B------:R-:W-:Y:S02]  /*13180*/  R2UR UR7, R11 ;  /* 0x000000000b0772ca */ /* 0x000fe400000e0000 */
[----:B------:R-:W-:-:S13]  /*13190*/  PLOP3.LUT P0, PT, PT, PT, PT, 0x80, 0x0 ;  /* 0x000000000000781c */ /* 0x000fda0003f0f070 */
.L_x_241:
        /* <DEDUP_REMOVED lines=15> */
.L_x_242:
        /* <DEDUP_REMOVED lines=10> */
.L_x_227:
[----:B------:R-:W-:Y:S05]  /*13330*/  BSYNC B0 ;  /* 0x0000000000007941 */ /* 0x000fea0003800000 */
.L_x_226:
[----:B------:R-:W-:-:S06]  /*13340*/  UISETP.NE.AND UP0, UPT, UR39, 0x3, UPT ;  /* 0x000000032700788c */ /* 0x000fcc000bf05270 */
[----:B------:R-:W-:-:S13]  /*13350*/  PLOP3.LUT P0, PT, PT, PT, UP0, 0x80, 0x0 ;  /* 0x000000000000781c */ /* 0x000fda0003f0f008 */
[----:B------:R-:W-:Y:S05]  /*13360*/  @!P0 BRA `(.L_x_243) ;  /* 0x0000000000048947 */ /* 0x000fea0003800000 */
[----:B------:R-:W-:Y:S01]  /*13370*/  BPT.TRAP 0x1 ;  /* 0x000000040000795c */ /* 0x000fe20000300000 */
.L_x_243:
[----:B------:R-:W-:Y:S01]  /*13380*/  IMAD.U32 R3, RZ, RZ, UR41 ;  /* 0x00000029ff037e24 */ /* 0x000fe2000f8e00ff */
[----:B------:R-:W-:Y:S01]  /*13390*/  LOP3.LUT R4, R0, 0x1, RZ, 0x3c, !PT ;  /* 0x0000000100047812 */ /* 0x000fe200078e3cff */
[----:B------:R-:W-:Y:S03]  /*133a0*/  BSSY B0, `(.L_x_244) ;  /* 0x0000006000007945 */ /* 0x000fe60003800000 */
[----:B------:R-:W-:Y:S01]  /*133b0*/  ISETP.NE.AND P1, PT, R3, 0x3, PT ;  /* 0x000000030300780c */ /* 0x000fe20003f25270 */
[----:B------:R-:W-:Y:S01]  /*133c0*/  IMAD R3, R8, 0x8, R17 ;  /* 0x0000000808037824 */ /* 0x000fe200078e0211 */
[----:B------:R-:W-:-:S04]  /*133d0*/  SHF.L.U32 R4, R4, 0x1f, RZ ;  /* 0x0000001f04047819 */ /* 0x000fc800000006ff */
[----:B------:R-:W1:Y:S02]  /*133e0*/  SYNCS.PHASECHK.TRANS64.TRYWAIT P0, [R3+URZ+0x33470], R4 ;  /* 0x03347004030075a7 */ /* 0x000e64000800017f */
[----:B-1----:R-:W-:Y:S05]  /*133f0*/  @!P0 BRA `(.L_x_245) ;  /* 0x0000002800e48947 */ /* 0x002fea0003800000 */
.L_x_302:
[----:B------:R-:W-:Y:S05]  /*13400*/  BSYNC B0 ;  /* 0x0000000000007941 */ /* 0x000fea0003800000 */
.L_x_244:
[----:B------:R-:W-:Y:S05]  /*13410*/  @!P1 BRA `(.L_x_246) ;  /* 0x0000000000049947 */ /* 0x000fea0003800000 */
[----:B------:R-:W-:Y:S01]  /*13420*/  BPT.TRAP 0x1 ;  /* 0x000000040000795c */ /* 0x000fe20000300000 */
.L_x_246:
[----:B------:R-:W-:Y:S01]  /*13430*/  SHF.L.U32 R0, R0, 0x1f, RZ ;  /* 0x0000001f00007819 */ /* 0x000fe200000006ff */
[----:B------:R-:W-:-:S03]  /*13440*/  IMAD R10, R8, 0x7800, RZ ;  /* 0x00007800080a7824 */ /* 0x000fc600078e02ff */
[----:B------:R-:W2:Y:S02]  /*13450*/  SYNCS.PHASECHK.TRANS64.TRYWAIT P0, [R3+URZ+0x33460], R0 ;  /* 0x03346000030075a7 */ /* 0x000ea4000800017f */
[----:B--2---:R-:W-:Y:S05]  /*13460*/  @!P0 BRA `(.L_x_247) ;  /* 0x0000002800dc8947 */ /* 0x004fea0003800000 */
.L_x_303:
[----:B-1----:R-:W2:Y:S04]  /*13470*/  LDL R4, [R1+0x20] ;  /* 0x0000200001047983 */ /* 0x002ea80000100800 */
[----:B------:R-:W3:Y:S01]  /*13480*/  LDL R11, [R1+0x1c] ;  /* 0x00001c00010b7983 */ /* 0x000ee20000100800 */
[----:B------:R-:W-:Y:S05]  /*13490*/  WARPSYNC.ALL ;  /* 0x0000000000007948 */ /* 0x000fea0003800000 */
[----:B--2---:R-:W-:-:S02]  /*134a0*/  LOP3.LUT R0, R10, R4, RZ, 0xfc, !PT ;  /* 0x000000040a007212 */ /* 0x004fc400078efcff */
[----:B---3--:R-:W-:-:S03]  /*134b0*/  LOP3.LUT R12, R10, R11, RZ, 0xfc, !PT ;  /* 0x0000000b0a0c7212 */ /* 0x008fc600078efcff */
[C---:B------:R-:W-:Y:S02]  /*134c0*/  IMAD.IADD R0, R17.reuse, 0x1, R0 ;  /* 0x0000000111007824 */ /* 0x040fe400078e0200 */
[----:B------:R-:W-:-:S03]  /*134d0*/  IMAD.IADD R12, R17, 0x1, R12 ;  /* 0x00000001110c7824 */ /* 0x000fc600078e020c */
[----:B0-----:R-:W0:Y:S02]  /*134e0*/  LDSM.16.MT88.4 R4, [R0+0xf200] ;  /* 0x00f200000004783b */ /* 0x001e240000004200 */
[C-C-:B0-----:R-:W-:Y:S02]  /*134f0*/  PRMT R8, R4.reuse, 0x6420, R5.reuse ;  /* 0x0000642004087816 */ /* 0x141fe40000000005 */
[----:B------:R-:W-:Y:S02]  /*13500*/  PRMT R9, R4, 0x7531, R5 ;  /* 0x0000753104097816 */ /* 0x000fe40000000005 */
[C-C-:B------:R-:W-:Y:S02]  /*13510*/  PRMT R10, R6.reuse, 0x6420, R7.reuse ;  /* 0x00006420060a7816 */ /* 0x140fe40000000007 */
[----:B------:R-:W-:-:S05]  /*13520*/  PRMT R11, R6, 0x7531, R7 ;  /* 0x00007531060b7816 */ /* 0x000fca0000000007 */
[----:B------:R-:W-:Y:S04]  /*13530*/  STSM.16.M88.4 [R12+0x200], R8 ;  /* 0x000200080c007844 */ /* 0x000fe80000000200 */
[----:B------:R-:W0:Y:S02]  /*13540*/  LDSM.16.MT88.4 R4, [R0+0x11a00] ;  /* 0x011a00000004783b */ /* 0x000e240000004200 */
[C-C-:B0-----:R-:W-:Y:S02]  /*13550*/  PRMT R8, R4.reuse, 0x6420, R5.reuse ;  /* 0x0000642004087816 */ /* 0x141fe40000000005 */
[----:B------:R-:W-:Y:S02]  /*13560*/  PRMT R9, R4, 0x7531, R5 ;  /* 0x0000753104097816 */ /* 0x000fe40000000005 */
[----:B------:R-:W-:-:S02]  /*13570*/  PRMT R10, R6, 0x6420, R7 ;  /* 0x00006420060a7816 */ /* 0x000fc40000000007 */
        /* <DEDUP_REMOVED lines=88> */
.L_x_248:
[----:B------:R-:W2:Y:S01]  /*13b00*/  S2R R0, SR_TID.X ;  /* 0x0000000000007919 */ /* 0x000ea20000002100 */
[----:B-1----:R1:W-:Y:S01]  /*13b10*/  SYNCS.ARRIVE.TRANS64.A1T0 RZ, [R3+URZ+0x33450], RZ ;  /* 0x033450ff03ff79a7 */ /* 0x0023e2000810003f */
[----:B--2---:R-:W-:Y:S02]  /*13b20*/  LOP3.LUT R4, R0, 0x7f, RZ, 0xc0, !PT ;  /* 0x0000007f00047812 */ /* 0x004fe400078ec0ff */
[----:B------:R-:W2:Y:S01]  /*13b30*/  LDL R0, [R1+0xc] ;  /* 0x00000c0001007983 */ /* 0x000ea20000100800 */
[----:B0-----:R-:W-:Y:S01]  /*13b40*/  IMAD.MOV.U32 R8, RZ, RZ, R18 ;  /* 0x000000ffff087224 */ /* 0x001fe200078e0012 */
[----:B------:R-:W-:Y:S01]  /*13b50*/  BAR.SYNC.DEFER_BLOCKING 0x2, 0x80 ;  /* 0x0082000000007b1d */ /* 0x000fe20000010000 */
[----:B------:R-:W-:-:S13]  /*13b60*/  ISETP.NE.AND P0, PT, R4, RZ, PT ;  /* 0x000000ff0400720c */ /* 0x000fda0003f05270 */
[----:B-1----:R-:W-:-:S05]  /*13b70*/  @!P0 VIADD R3, R3, 0x33480 ;  /* 0x0003348003038836 */ /* 0x002fca0000000000 */
[----:B------:R-:W-:-:S04]  /*13b80*/  @!P0 PRMT R3, RZ, 0x654, R3 ;  /* 0x00000654ff038816 */ /* 0x000fc80000000003 */
[----:B------:R3:W-:Y:S01]  /*13b90*/  @!P0 SYNCS.ARRIVE.TRANS64.RED.A1T0 RZ, [R3+URZ], RZ ;  /* 0x000000ff03ff89a7 */ /* 0x0007e2000810043f */
[C---:B--2---:R-:W-:Y:S01]  /*13ba0*/  ISETP.GT.AND P0, PT, R2.reuse, R0, PT ;  /* 0x000000000200720c */ /* 0x044fe20003f04270 */
[----:B------:R-:W-:Y:S02]  /*13bb0*/  VIADD R2, R2, 0xffffffff ;  /* 0xffffffff02027836 */ /* 0x000fe40000000000 */
[----:B------:R-:W-:-:S10]  /*13bc0*/  IMAD.MOV.U32 R0, RZ, RZ, R19 ;  /* 0x000000ffff007224 */ /* 0x000fd400078e0013 */
[----:B---3--:R-:W-:Y:S05]  /*13bd0*/  @P0 BRA `(.L_x_249) ;  /* 0xffffffec00280947 */ /* 0x008fea000383ffff */
.L_x_225:
[----:B------:R-:W2:Y:S01]  /*13be0*/  S2R R3, SR_TID.X ;  /* 0x0000000000037919 */ /* 0x000ea20000002100 */
[----:B------:R-:W-:Y:S01]  /*13bf0*/  BSSY B0, `(.L_x_250) ;  /* 0x0000011000007945 */ /* 0x000fe20003800000 */
[----:B--2---:R-:W-:-:S04]  /*13c00*/  LOP3.LUT R3, R3, 0x7f, RZ, 0xc0, !PT ;  /* 0x0000007f03037812 */ /* 0x004fc800078ec0ff */
[----:B------:R-:W-:-:S13]  /*13c10*/  ISETP.NE.AND P0, PT, R3, RZ, PT ;  /* 0x000000ff0300720c */ /* 0x000fda0003f05270 */
[----:B------:R-:W-:Y:S05]  /*13c20*/  @P0 BRA `(.L_x_251) ;  /* 0x0000000000340947 */ /* 0x000fea0003800000 */
[----:B------:R-:W2:Y:S01]  /*13c30*/  S2R R3, SR_LANEID ;  /* 0x0000000000037919 */ /* 0x000ea20000000000 */
[----:B------:R-:W-:Y:S02]  /*13c40*/  VOTEU.ANY UR4, UPT, PT ;  /* 0x0000000000047886 */ /* 0x000fe400038e0100 */
[----:B-1----:R-:W2:Y:S08]  /*13c50*/  FLO.U32 R0, UR4 ;  /* 0x0000000400007d00 */ /* 0x002eb000080e0000 */
[----:B------:R-:W1:Y:S01]  /*13c60*/  POPC R5, UR4 ;  /* 0x0000000400057d09 */ /* 0x000e620008000000 */
[----:B--2---:R-:W-:-:S02]  /*13c70*/  ISETP.EQ.U32.AND P1, PT, R0, R3, PT ;  /* 0x000000030000720c */ /* 0x004fc40003f22070 */
[----:B------:R-:W1:Y:S11]  /*13c80*/  LDC.64 R2, c[0x0][0xc60] ;  /* 0x00031800ff027b82 */ /* 0x000e760000000a00 */
[----:B-1----:R-:W2:Y:S01]  /*13c90*/  @P1 ATOMG.E.ADD.STRONG.GPU PT, R3, desc[UR50][R2.64], R5 ;  /* 0x00000005020319a8 */ /* 0x002ea200081ee1f2 */
[----:B------:R-:W1:Y:S02]  /*13ca0*/  S2R R4, SR_LTMASK ;  /* 0x0000000000047919 */ /* 0x000e640000003900 */
[----:B-1----:R-:W-:-:S04]  /*13cb0*/  LOP3.LUT R4, R4, UR4, RZ, 0xc0, !PT ;  /* 0x0000000404047c12 */ /* 0x002fc8000f8ec0ff */
[----:B0-----:R-:W0:Y:S01]  /*13cc0*/  POPC R7, R4 ;  /* 0x0000000400077309 */ /* 0x001e220000000000 */
[----:B--2---:R-:W0:Y:S02]  /*13cd0*/  SHFL.IDX PT, R0, R3, R0, 0x1f ;  /* 0x00001f0003007589 */ /* 0x004e2400000e0000 */
[----:B0-----:R-:W-:-:S05]  /*13ce0*/  IADD3 R0, R0, UR40, R7 ;  /* 0x0000002800007c10 */ /* 0x001fca000fffe007 */
[----:B------:R2:W-:Y:S02]  /*13cf0*/  STL [R1], R0 ;  /* 0x0000000001007387 */ /* 0x0005e40000100800 */
.L_x_251:
[----:B------:R-:W-:Y:S05]  /*13d00*/  BSYNC B0 ;  /* 0x0000000000007941 */ /* 0x000fea0003800000 */
.L_x_250:
[----:B------:R-:W-:-:S06]  /*13d10*/  UISETP.NE.AND UP0, UPT, UR39, 0x3, UPT ;  /* 0x000000032700788c */ /* 0x000fcc000bf05270 */
[----:B------:R-:W-:-:S13]  /*13d20*/  PLOP3.LUT P1, PT, PT, PT, UP0, 0x80, 0x0 ;  /* 0x000000000000781c */ /* 0x000fda0003f2f008 */
[----:B------:R-:W-:Y:S05]  /*13d30*/  @!P1 BRA `(.L_x_252) ;  /* 0x0000000000049947 */ /* 0x000fea0003800000 */
[----:B------:R-:W-:Y:S01]  /*13d40*/  BPT.TRAP 0x1 ;  /* 0x000000040000795c */ /* 0x000fe20000300000 */
.L_x_252:
[----:B-12---:R-:W-:Y:S01]  /*13d50*/  IMAD.U32 R0, RZ, RZ, UR41 ;  /* 0x00000029ff007e24 */ /* 0x006fe2000f8e00ff */
[----:B------:R-:W-:Y:S01]  /*13d60*/  BSSY B0, `(.L_x_253) ;  /* 0x0000007000007945 */ /* 0x000fe20003800000 */
[----:B------:R-:W-:-:S03]  /*13d70*/  IMAD R3, R18, 0x8, R17 ;  /* 0x0000000812037824 */ /* 0x000fc600078e0211 */
[----:B------:R-:W-:Y:S02]  /*13d80*/  ISETP.NE.AND P2, PT, R0, 0x3, PT ;  /* 0x000000030000780c */ /* 0x000fe40003f45270 */
[----:B------:R-:W-:-:S04]  /*13d90*/  LOP3.LUT R0, R19, 0x1, RZ, 0x3c, !PT ;  /* 0x0000000113007812 */ /* 0x000fc800078e3cff */
[----:B------:R-:W-:-:S04]  /*13da0*/  SHF.L.U32 R0, R0, 0x1f, RZ ;  /* 0x0000001f00007819 */ /* 0x000fc800000006ff */
[----:B------:R-:W1:Y:S02]  /*13db0*/  SYNCS.PHASECHK.TRANS64.TRYWAIT P1, [R3+URZ+0x33470], R0 ;  /* 0x03347000030075a7 */ /* 0x000e64000802017f */
[----:B-1----:R-:W-:Y:S05]  /*13dc0*/  @!P1 BRA `(.L_x_254) ;  /* 0x0000002000989947 */ /* 0x002fea0003800000 */
.L_x_304:
[----:B------:R-:W-:Y:S05]  /*13dd0*/  BSYNC B0 ;  /* 0x0000000000007941 */ /* 0x000fea0003800000 */
.L_x_253:
[----:B------:R-:W-:Y:S05]  /*13de0*/  @!P2 BRA `(.L_x_255) ;  /* 0x000000000004a947 */ /* 0x000fea0003800000 */
[----:B------:R-:W-:Y:S01]  /*13df0*/  BPT.TRAP 0x1 ;  /* 0x000000040000795c */ /* 0x000fe20000300000 */
.L_x_255:
[----:B-1----:R-:W-:-:S04]  /*13e00*/  SHF.L.U32 R0, R19, 0x1f, RZ ;  /* 0x0000001f13007819 */ /* 0x002fc800000006ff */
[----:B------:R-:W1:Y:S02]  /*13e10*/  SYNCS.PHASECHK.TRANS64.TRYWAIT P1, [R3+URZ+0x33460], R0 ;  /* 0x03346000030075a7 */ /* 0x000e64000802017f */
[----:B-1----:R-:W-:Y:S05]  /*13e20*/  @!P1 BRA `(.L_x_256) ;  /* 0x0000002000949947 */ /* 0x002fea0003800000 */
.L_x_305:
[----:B------:R-:W1:Y:S04]  /*13e30*/  LDL R4, [R1+0x20] ;  /* 0x0000200001047983 */ /* 0x000e680000100800 */
[----:B------:R-:W2:Y:S01]  /*13e40*/  LDL R10, [R1+0x1c] ;  /* 0x00001c00010a7983 */ /* 0x000ea20000100800 */
[----:B------:R-:W-:Y:S01]  /*13e50*/  IMAD R2, R18, 0x7800, RZ ;  /* 0x0000780012027824 */ /* 0x000fe200078e02ff */
[----:B------:R-:W-:Y:S05]  /*13e60*/  WARPSYNC.ALL ;  /* 0x0000000000007948 */ /* 0x000fea0003800000 */
[----:B-1----:R-:W-:-:S02]  /*13e70*/  LOP3.LUT R0, R2, R4, RZ, 0xfc, !PT ;  /* 0x0000000402007212 */ /* 0x002fc400078efcff */
[----:B--2---:R-:W-:-:S03]  /*13e80*/  LOP3.LUT R2, R2, R10, RZ, 0xfc, !PT ;  /* 0x0000000a02027212 */ /* 0x004fc600078efcff */
        /* <DEDUP_REMOVED lines=100> */
.L_x_257:
[----:B-1----:R-:W-:Y:S01]  /*144d0*/  SYNCS.ARRIVE.TRANS64.A1T0 RZ, [R3+URZ+0x33450], RZ ;  /* 0x033450ff03ff79a7 */ /* 0x002fe2000810003f */
[----:B------:R-:W-:Y:S02]  /*144e0*/  @!P0 VIADD R0, R3, 0x33480 ;  /* 0x0003348003008836 */ /* 0x000fe40000000000 */
[----:B------:R-:W-:-:S03]  /*144f0*/  VIADD R18, R18, 0x1 ;  /* 0x0000000112127836 */ /* 0x000fc60000000000 */
[----:B------:R-:W-:Y:S01]  /*14500*/  @!P0 PRMT R0, RZ, 0x654, R0 ;  /* 0x00000654ff008816 */ /* 0x000fe20000000000 */
[----:B------:R-:W-:Y:S06]  /*14510*/  BAR.SYNC.DEFER_BLOCKING 0x2, 0x80 ;  /* 0x0082000000007b1d */ /* 0x000fec0000010000 */
[----:B------:R1:W-:Y:S01]  /*14520*/  @!P0 SYNCS.ARRIVE.TRANS64.RED.A1T0 RZ, [R0+URZ], RZ ;  /* 0x000000ff00ff89a7 */ /* 0x0003e2000810043f */
[----:B------:R-:W-:-:S04]  /*14530*/  ISETP.NE.AND P0, PT, R18, 0x2, PT ;  /* 0x000000021200780c */ /* 0x000fc80003f05270 */
[----:B------:R-:W-:Y:S02]  /*14540*/  SEL R18, R18, RZ, P0 ;  /* 0x000000ff12127207 */ /* 0x000fe40000000000 */
[----:B-1----:R-:W-:-:S04]  /*14550*/  SEL R0, RZ, 0x1, P0 ;  /* 0x00000001ff007807 */ /* 0x002fc80000000000 */
[----:B------:R-:W-:-:S07]  /*14560*/  LOP3.LUT R19, R19, R0, RZ, 0x3c, !PT ;  /* 0x0000000013137212 */ /* 0x000fce00078e3cff */
.L_x_200:
[----:B------:R-:W-:Y:S05]  /*14570*/  BSYNC B7 ;  /* 0x0000000000077941 */ /* 0x000fea0003800000 */
.L_x_198:
[----:B0-----:R-:W2:Y:S02]  /*14580*/  LDL R0, [R1+0x10] ;  /* 0x0000100001007983 */ /* 0x001ea40000100800 */
[----:B--2---:R-:W-:-:S13]  /*14590*/  LOP3.LUT P0, RZ, R0, 0x2, RZ, 0xc0, !PT ;  /* 0x0000000200ff7812 */ /* 0x004fda000780c0ff */
[----:B------:R-:W-:Y:S05]  /*145a0*/  @!P0 BRA `(.L_x_258) ;  /* 0x0000000000308947 */ /* 0x000fea0003800000 */
[----:B------:R-:W0:Y:S08]  /*145b0*/  S2UR UR5, SR_CgaCtaId ;  /* 0x00000000000579c3 */ /* 0x000e300000008800 */
[----:B------:R-:W-:Y:S06]  /*145c0*/  BAR.SYNC.DEFER_BLOCKING 0x5, 0x180 ;  /* 0x0146000000007b1d */ /* 0x000fec0000010000 */
[----:B------:R-:W-:-:S02]  /*145d0*/  UMOV UR4, 0x400 ;  /* 0x0000040000047882 */ /* 0x000fc40000000000 */
[----:B0-----:R-:W-:-:S06]  /*145e0*/  ULEA UR4, UR5, UR4, 0x18 ;  /* 0x0000000405047291 */ /* 0x001fcc000f8ec03f */
[----:B------:R-:W-:-:S05]  /*145f0*/  IMAD.U32 R17, RZ, RZ, UR4 ;  /* 0x00000004ff117e24 */ /* 0x000fca000f8e00ff */
[----:B------:R-:W0:Y:S04]  /*14600*/  LDS.128 R4, [R17+0x334d0] ;  /* 0x0334d00011047984 */ /* 0x000e280000000c00 */
[----:B0-----:R1:W-:Y:S01]  /*14610*/  STL.64 [R1], R4 ;  /* 0x0000000401007387 */ /* 0x0013e20000100a00 */
[----:B------:R-:W-:-:S03]  /*14620*/  IMAD.MOV.U32 R0, RZ, RZ, R7 ;  /* 0x000000ffff007224 */ /* 0x000fc600078e0007 */
[----:B------:R1:W-:Y:S02]  /*14630*/  STL [R1+0x8], R6 ;  /* 0x0000080601007387 */ /* 0x0003e40000100800 */
[----:B------:R-:W-:Y:S01]  /*14640*/  R2UR UR42, R0 ;  /* 0x00000000002a72ca */ /* 0x000fe200000e0000 */
[----:B------:R-:W-:Y:S06]  /*14650*/  BAR.ARV 0x4, 0x180 ;  /* 0x0106000000007b1d */ /* 0x000fec0000002000 */
[----:B------:R-:W-:Y:S08]  /*14660*/  BRA `(.L_x_259) ;  /* 0x0000000800cc7947 */ /* 0x000ff00003800000 */
.L_x_258:
[----:B------:R-:W2:Y:S01]  /*14670*/  LDL.LU R0, [R1] ;  /* 0x0000000001007983 */ /* 0x000ea20000300800 */
[----:B------:R-:W-:Y:S01]  /*14680*/  ULDC UR4, c[0x0][0xc3c] ;  /* 0x00030f0000047ab9 */ /* 0x000fe20000000800 */
[----:B------:R-:W0:Y:S02]  /*14690*/  S2R R2, SR_TID.X ;  /* 0x0000000000027919 */ /* 0x000e240000002100 */
[----:B0-----:R-:W-:-:S04]  /*146a0*/  LOP3.LUT R11, R2, 0x1f, RZ, 0xc0, !PT ;  /* 0x0000001f020b7812 */ /* 0x001fc800078ec0ff */
[C---:B------:R-:W-:Y:S01]  /*146b0*/  ISETP.NE.AND P0, PT, R11.reuse, 0x1f, PT ;  /* 0x0000001f0b00780c */ /* 0x040fe20003f05270 */
[----:B------:R-:W-:-:S05]  /*146c0*/  VIADD R6, R11, UR42 ;  /* 0x0000002a0b067c36 */ /* 0x000fca0008000000 */
[----:B------:R-:W-:Y:S01]  /*146d0*/  ISETP.GE.OR P1, PT, R6, UR4, !P0 ;  /* 0x0000000406007c0c */ /* 0x000fe2000c726670 */
[----:B------:R-:W-:Y:S02]  /*146e0*/  IMAD.MOV.U32 R7, RZ, RZ, RZ ;  /* 0x000000ffff077224 */ /* 0x000fe400078e00ff */
[----:B--2---:R-:W-:-:S10]  /*146f0*/  IMAD.MOV.U32 R10, RZ, RZ, R0 ;  /* 0x000000ffff0a7224 */ /* 0x004fd400078e0000 */
[----:B------:R-:W0:Y:S01]  /*14700*/  @!P1 LDC.64 R2, c[0x0][0xc80] ;  /* 0x00032000ff029b82 */ /* 0x000e220000000a00 */
[----:B------:R-:W-:Y:S01]  /*14710*/  IMAD.MOV.U32 R0, RZ, RZ, RZ ;  /* 0x000000ffff007224 */ /* 0x000fe200078e00ff */
[----:B------:R-:W-:Y:S01]  /*14720*/  ISETP.GE.U32.AND P2, PT, R11, 0x2, PT ;  /* 0x000000020b00780c */ /* 0x000fe20003f46070 */
[----:B------:R-:W-:-:S05]  /*14730*/  ULDC UR4, c[0x0][0xc3c] ;  /* 0x00030f0000047ab9 */ /* 0x000fca0000000800 */
[----:B------:R-:W1:Y:S01]  /*14740*/  @!P1 LDC.64 R4, c[0x0][0xc78] ;  /* 0x00031e00ff049b82 */ /* 0x000e620000000a00 */
[----:B0-----:R-:W-:-:S05]  /*14750*/  @!P1 IMAD.WIDE R2, R6, 0x4, R2 ;  /* 0x0000000406029825 */ /* 0x001fca00078e0202 */
[----:B------:R1:W2:Y:S02]  /*14760*/  @!P1 LDG.E R0, desc[UR50][R2.64] ;  /* 0x0000003202009981 */ /* 0x0002a4000c1e1900 */
[----:B-1----:R-:W-:-:S05]  /*14770*/  @!P1 IMAD.WIDE R2, R6, 0x4, R4 ;  /* 0x0000000406029825 */ /* 0x002fca00078e0204 */
[----:B------:R-:W2:Y:S01]  /*14780*/  @!P1 LDG.E R7, desc[UR50][R2.64] ;  /* 0x0000003202079981 */ /* 0x000ea2000c1e1900 */
[C---:B------:R-:W-:Y:S02]  /*14790*/  ISETP.NE.AND P1, PT, R11.reuse, RZ, PT ;  /* 0x000000ff0b00720c */ /* 0x040fe40003f25270 */
        /* <DEDUP_REMOVED lines=10> */
[----:B------:R-:W-:Y:S04]  /*14840*/  SHFL.IDX PT, R5, R10, 0x1, 0x1f ;  /* 0x00201f000a057f89 */ /* 0x000fe800000e0000 */
[----:B------:R-:W0:Y:S02]  /*14850*/  SHFL.UP PT, R8, R6, 0x4, RZ ;  /* 0x0480000006087989 */ /* 0x000e2400000e00ff */
[----:B0-----:R-:W-:-:S05]  /*14860*/  SEL R3, R8, RZ, P3 ;  /* 0x000000ff08037207 */ /* 0x001fca0001800000 */
[----:B------:R-:W-:Y:S02]  /*14870*/  IMAD.IADD R4, R6, 0x1, R3 ;  /* 0x0000000106047824 */ /* 0x000fe400078e0203 */
[----:B------:R-:W0:Y:S01]  /*14880*/  LDC R3, c[0x0][0xc38] ;  /* 0x00030e00ff037b82 */ /* 0x000e220000000800 */
[----:B------:R-:W-:Y:S02]  /*14890*/  IMAD.MOV.U32 R6, RZ, RZ, RZ ;  /* 0x000000ffff067224 */ /* 0x000fe400078e00ff */
[----:B------:R-:W1:Y:S02]  /*148a0*/  SHFL.UP PT, R2, R4, 0x8, RZ ;  /* 0x0500000004027989 */ /* 0x000e6400000e00ff */
[----:B-1----:R-:W-:-:S05]  /*148b0*/  SEL R9, R2, RZ, P4 ;  /* 0x000000ff02097207 */ /* 0x002fca0002000000 */
[----:B------:R-:W-:Y:S02]  /*148c0*/  IMAD.IADD R9, R4, 0x1, R9 ;  /* 0x0000000104097824 */ /* 0x000fe400078e0209 */
[----:B------:R-:W-:Y:S04]  /*148d0*/  SHFL.IDX PT, R4, R10, RZ, 0x1f ;  /* 0x00001fff0a047589 */ /* 0x000fe800000e0000 */
[----:B------:R-:W1:Y:S02]  /*148e0*/  SHFL.UP PT, R2, R9, 0x10, RZ ;  /* 0x0600000009027989 */ /* 0x000e6400000e00ff */
[----:B-1----:R-:W-:-:S05]  /*148f0*/  SEL R2, R2, RZ, P5 ;  /* 0x000000ff02027207 */ /* 0x002fca0002800000 */
[----:B------:R-:W-:-:S05]  /*14900*/  IMAD.IADD R2, R9, 0x1, R2 ;  /* 0x0000000109027824 */ /* 0x000fca00078e0202 */
[----:B------:R-:W0:Y:S02]  /*14910*/  SHFL.IDX PT, R8, R2, 0x1f, 0x1f ;  /* 0x03e01f0002087f89 */ /* 0x000e2400000e0000 */
[----:B0-----:R-:W-:-:S04]  /*14920*/  IMAD R8, R8, R3, RZ ;  /* 0x0000000308087224 */ /* 0x001fc800078e02ff */
[----:B------:R-:W-:-:S05]  /*14930*/  IMAD.IADD R5, R5, 0x1, R8 ;  /* 0x0000000105057824 */ /* 0x000fca00078e0208 */
[----:B------:R-:W-:-:S13]  /*14940*/  ISETP.GT.AND P6, PT, R5, R4, PT ;  /* 0x000000040500720c */ /* 0x000fda0003fc4270 */
[----:B------:R-:W-:Y:S05]  /*14950*/  @P6 BRA `(.L_x_260) ;  /* 0x0000000000986947 */ /* 0x000fea0003800000 */
.L_x_262:
[----:B------:R-:W-:-:S04]  /*14960*/  UIADD3 UR42, UR42, 0x1f, URZ ;  /* 0x0000001f2a2a7890 */ /* 0x000fc8000fffe03f */
[----:B------:R-:W-:-:S06]  /*14970*/  UISETP.GE.AND UP0, UPT, UR42, UR4, UPT ;  /* 0x000000042a00728c */ /* 0x000fcc000bf06270 */
[----:B------:R-:W-:-:S13]  /*14980*/  PLOP3.LUT P6, PT, PT, PT, UP0, 0x40, 0x0 ;  /* 0x000000000000781c */ /* 0x000fda0003fce808 */
[----:B------:R-:W-:Y:S05]  /*14990*/  @!P6 BRA `(.L_x_261) ;  /* 0x0000000400b0e947 */ /* 0x000fea0003800000 */
[----:B------:R-:W0:Y:S02]  /*149a0*/  S2R R0, SR_TID.X ;  /* 0x0000000000007919 */ /* 0x000e240000002100 */
[----:B0-----:R-:W-:-:S05]  /*149b0*/  LOP3.LUT R0, R0, 0x1f, RZ, 0xc0, !PT ;  /* 0x0000001f00007812 */ /* 0x001fca00078ec0ff */
[----:B------:R-:W-:Y:S02]  /*149c0*/  VIADD R7, R0, UR42 ;  /* 0x0000002a00077c36 */ /* 0x000fe40008000000 */
[----:B------:R-:W-:-:S03]  /*149d0*/  IMAD.MOV.U32 R0, RZ, RZ, RZ ;  /* 0x000000ffff007224 */ /* 0x000fc600078e00ff */
[----:B------:R-:W-:-:S13]  /*149e0*/  ISETP.GE.OR P6, PT, R7, UR4, !P0 ;  /* 0x0000000407007c0c */ /* 0x000fda000c7c6670 */
[----:B------:R-:W0:Y:S02]  /*149f0*/  @!P6 LDC.64 R2, c[0x0][0xc80] ;  /* 0x00032000ff02eb82 */ /* 0x000e240000000a00 */
[----:B0-----:R-:W-:-:S05]  /*14a00*/  @!P6 IMAD.WIDE R2, R7, 0x4, R2 ;  /* 0x000000040702e825 */ /* 0x001fca00078e0202 */
[----:B------:R0:W2:Y:S02]  /*14a10*/  @!P6 LDG.E R0, desc[UR50][R2.64] ;  /* 0x000000320200e981 */ /* 0x0000a4000c1e1900 */
[----:B0-----:R-:W0:Y:S02]  /*14a20*/  @!P6 LDC.64 R2, c[0x0][0xc78] ;  /* 0x00031e00ff02eb82 */ /* 0x001e240000000a00 */
[----:B0-----:R-:W-:-:S04]  /*14a30*/  @!P6 IMAD.WIDE R2, R7, 0x4, R2 ;  /* 0x000000040702e825 */ /* 0x001fc800078e0202 */
        /* <DEDUP_REMOVED lines=24> */
.L_x_260:
[----:B------:R-:W-:-:S04]  /*14bc0*/  IMAD.IADD R5, R5, 0x1, -R8 ;  /* 0x0000000105057824 */ /* 0x000fc800078e0a08 */
[----:B------:R-:W-:-:S05]  /*14bd0*/  IMAD R8, R2, R3, R5 ;  /* 0x0000000302087224 */ /* 0x000fca00078e0205 */
[----:B------:R-:W-:-:S13]  /*14be0*/  ISETP.GT.AND P0, PT, R8, R4, PT ;  /* 0x000000040800720c */ /* 0x000fda0003f04270 */
[----:B------:R-:W-:Y:S02]  /*14bf0*/  VOTEU.ANY UR5, UPT, !P0 ;  /* 0x0000000000057886 */ /* 0x000fe400040e0100 */
[----:B------:R-:W-:Y:S01]  /*14c00*/  ISETP.NE.AND P0, PT, RZ, UR5, PT ;  /* 0x00000005ff007c0c */ /* 0x000fe2000bf05270 */
[----:B------:R-:W-:-:S06]  /*14c10*/  UPOPC UR4, UR5 ;  /* 0x00000005000472bf */ /* 0x000fcc0008000000 */
[----:B------:R-:W-:-:S05]  /*14c20*/  IMAD.U32 R8, RZ, RZ, UR4 ;  /* 0x00000004ff087e24 */ /* 0x000fca000f8e00ff */
[----:B------:R0:W1:Y:S04]  /*14c30*/  SHFL.IDX PT, R0, R0, R8, 0x1f ;  /* 0x00001f0800007589 */ /* 0x00006800000e0000 */
[----:B------:R0:W2:Y:S01]  /*14c40*/  SHFL.IDX PT, R7, R7, R8, 0x1f ;  /* 0x00001f0807077589 */ /* 0x0000a200000e0000 */
[----:B------:R-:W-:Y:S05]  /*14c50*/  @!P0 BRA `(.L_x_263) ;  /* 0x00000000000c8947 */ /* 0x000fea0003800000 */
[----:B------:R-:W-:-:S06]  /*14c60*/  UIADD3 UR5, UR4, -0x1, URZ ;  /* 0xffffffff04057890 */ /* 0x000fcc000fffe03f */
[----:B------:R-:W-:-:S06]  /*14c70*/  IMAD.U32 R6, RZ, RZ, UR5 ;  /* 0x00000005ff067e24 */ /* 0x000fcc000f8e00ff */
[----:B------:R3:W4:Y:S02]  /*14c80*/  SHFL.IDX PT, R6, R2, R6, 0x1f ;  /* 0x00001f0602067589 */ /* 0x00072400000e0000 */
.L_x_263:
[----:B0---4-:R-:W-:Y:S01]  /*14c90*/  IMAD R8, R6, R3, R5 ;  /* 0x0000000306087224 */ /* 0x011fe200078e0205 */
[-C--:B-1----:R-:W-:Y:S01]  /*14ca0*/  IABS R5, R0.reuse ;  /* 0x0000000000057213 */ /* 0x082fe20000000000 */
[----:B------:R-:W-:Y:S02]  /*14cb0*/  UIADD3 UR42, UR4, UR42, URZ ;  /* 0x0000002a042a7290 */ /* 0x000fe4000fffe03f */
[----:B------:R-:W-:Y:S01]  /*14cc0*/  IMAD.IADD R4, R4, 0x1, -R8 ;  /* 0x0000000104047824 */ /* 0x000fe200078e0a08 */
[----:B---3--:R-:W0:Y:S01]  /*14cd0*/  I2F.RP R2, R5 ;  /* 0x0000000500027306 */ /* 0x008e220000209400 */
[----:B------:R1:W-:Y:S02]  /*14ce0*/  STL [R1], R8 ;  /* 0x0000000801007387 */ /* 0x0003e40000100800 */
[----:B-1----:R-:W-:-:S05]  /*14cf0*/  IABS R8, R0 ;  /* 0x0000000000087213 */ /* 0x002fca0000000000 */
[----:B0-----:R-:W0:Y:S01]  /*14d00*/  MUFU.RCP R2, R2 ;  /* 0x0000000200027308 */ /* 0x001e220000001000 */
[----:B------:R-:W-:Y:S02]  /*14d10*/  IMAD.MOV R8, RZ, RZ, -R8 ;  /* 0x000000ffff087224 */ /* 0x000fe400078e0a08 */
[----:B0-----:R-:W-:-:S05]  /*14d20*/  VIADD R2, R2, 0xffffffe ;  /* 0x0ffffffe02027836 */ /* 0x001fca0000000000 */
[----:B------:R-:W0:Y:S02]  /*14d30*/  F2I.FTZ.U32.TRUNC.NTZ R3, R2 ;  /* 0x0000000200037305 */ /* 0x000e24000021f000 */
[----:B0-----:R-:W-:-:S04]  /*14d40*/  IMAD.MOV R2, RZ, RZ, -R3 ;  /* 0x000000ffff027224 */ /* 0x001fc800078e0a03 */
[----:B------:R-:W-:Y:S02]  /*14d50*/  IMAD R6, R2, R5, RZ ;  /* 0x0000000502067224 */ /* 0x000fe400078e02ff */
[----:B------:R-:W-:-:S04]  /*14d60*/  IMAD.MOV.U32 R2, RZ, RZ, RZ ;  /* 0x000000ffff027224 */ /* 0x000fc800078e00ff */
[----:B------:R-:W-:Y:S01]  /*14d70*/  IMAD.HI.U32 R2, R3, R6, R2 ;  /* 0x0000000603027227 */ /* 0x000fe200078e0002 */
[----:B------:R-:W-:-:S05]  /*14d80*/  IABS R3, R4 ;  /* 0x0000000400037213 */ /* 0x000fca0000000000 */
[----:B------:R-:W-:-:S04]  /*14d90*/  IMAD.HI.U32 R6, R2, R3, RZ ;  /* 0x0000000302067227 */ /* 0x000fc800078e00ff */
[----:B------:R-:W-:-:S05]  /*14da0*/  IMAD R3, R6, R8, R3 ;  /* 0x0000000806037224 */ /* 0x000fca00078e0203 */
[----:B------:R-:W-:-:S13]  /*14db0*/  ISETP.GT.U32.AND P1, PT, R5, R3, PT ;  /* 0x000000030500720c */ /* 0x000fda0003f24070 */
[----:B------:R-:W-:Y:S02]  /*14dc0*/  @!P1 IMAD.IADD R3, R3, 0x1, -R5 ;  /* 0x0000000103039824 */ /* 0x000fe400078e0a05 */
[----:B------:R-:W-:Y:S01]  /*14dd0*/  @!P1 VIADD R6, R6, 0x1 ;  /* 0x0000000106069836 */ /* 0x000fe20000000000 */
[----:B------:R-:W-:Y:S02]  /*14de0*/  ISETP.NE.AND P1, PT, R0, RZ, PT ;  /* 0x000000ff0000720c */ /* 0x000fe40003f25270 */
[----:B------:R-:W-:Y:S02]  /*14df0*/  ISETP.GE.U32.AND P0, PT, R3, R5, PT ;  /* 0x000000050300720c */ /* 0x000fe40003f06070 */
[----:B--2---:R-:W-:-:S04]  /*14e00*/  IABS R5, R7 ;  /* 0x0000000700057213 */ /* 0x004fc80000000000 */
[----:B------:R-:W0:Y:S07]  /*14e10*/  I2F.RP R2, R5 ;  /* 0x0000000500027306 */ /* 0x000e2e0000209400 */
[----:B------:R-:W-:Y:S01]  /*14e20*/  @P0 VIADD R6, R6, 0x1 ;  /* 0x0000000106060836 */ /* 0x000fe20000000000 */
[----:B0-----:R-:W0:Y:S02]  /*14e30*/  MUFU.RCP R2, R2 ;  /* 0x0000000200027308 */ /* 0x001e240000001000 */
[----:B0-----:R-:W-:-:S06]  /*14e40*/  VIADD R2, R2, 0xffffffe ;  /* 0x0ffffffe02027836 */ /* 0x001fcc0000000000 */
[----:B------:R-:W0:Y:S02]  /*14e50*/  F2I.FTZ.U32.TRUNC.NTZ R3, R2 ;  /* 0x0000000200037305 */ /* 0x000e24000021f000 */
[----:B0-----:R-:W-:-:S04]  /*14e60*/  IMAD.MOV R2, RZ, RZ, -R3 ;  /* 0x000000ffff027224 */ /* 0x001fc800078e0a03 */
[----:B------:R-:W-:Y:S02]  /*14e70*/  IMAD R8, R2, R5, RZ ;  /* 0x0000000502087224 */ /* 0x000fe400078e02ff */
[----:B------:R-:W-:-:S04]  /*14e80*/  IMAD.MOV.U32 R2, RZ, RZ, RZ ;  /* 0x000000ffff027224 */ /* 0x000fc800078e00ff */
[----:B------:R-:W-:Y:S01]  /*14e90*/  IMAD.HI.U32 R2, R3, R8, R2 ;  /* 0x0000000803027227 */ /* 0x000fe200078e0002 */
[----:B------:R-:W-:Y:S02]  /*14ea0*/  LOP3.LUT R3, R4, R0, RZ, 0x3c, !PT ;  /* 0x0000000004037212 */ /* 0x000fe400078e3cff */
[----:B------:R-:W-:Y:S02]  /*14eb0*/  IABS R8, R7 ;  /* 0x0000000700087213 */ /* 0x000fe40000000000 */
[----:B------:R-:W-:-:S03]  /*14ec0*/  ISETP.GE.AND P2, PT, R3, RZ, PT ;  /* 0x000000ff0300720c */ /* 0x000fc60003f46270 */
[----:B------:R-:W-:-:S10]  /*14ed0*/  IMAD.MOV R8, RZ, RZ, -R8 ;  /* 0x000000ffff087224 */ /* 0x000fd400078e0a08 */
[----:B------:R-:W-:Y:S01]  /*14ee0*/  @!P2 IMAD.MOV R6, RZ, RZ, -R6 ;  /* 0x000000ffff06a224 */ /* 0x000fe200078e0a06 */
[----:B------:R-:W-:-:S04]  /*14ef0*/  @!P1 LOP3.LUT R6, RZ, R0, RZ, 0x33, !PT ;  /* 0x00000000ff069212 */ /* 0x000fc800078e33ff */
[-C--:B------:R-:W-:Y:S01]  /*14f00*/  IABS R3, R6.reuse ;  /* 0x0000000600037213 */ /* 0x080fe20000000000 */
[----:B------:R-:W-:-:S04]  /*14f10*/  IMAD R0, R0, R6, RZ ;  /* 0x0000000600007224 */ /* 0x000fc800078e02ff */
[----:B------:R-:W-:-:S04]  /*14f20*/  IMAD.HI.U32 R2, R2, R3, RZ ;  /* 0x0000000302027227 */ /* 0x000fc800078e00ff */
[----:B------:R-:W-:Y:S02]  /*14f30*/  IMAD R3, R2, R8, R3 ;  /* 0x0000000802037224 */ /* 0x000fe400078e0203 */
[----:B------:R-:W-:-:S03]  /*14f40*/  IMAD.IADD R4, R4, 0x1, -R0 ;  /* 0x0000000104047824 */ /* 0x000fc600078e0a00 */
[----:B------:R-:W-:-:S13]  /*14f50*/  ISETP.GT.U32.AND P1, PT, R5, R3, PT ;  /* 0x000000030500720c */ /* 0x000fda0003f24070 */
[----:B------:R-:W-:Y:S02]  /*14f60*/  @!P1 IMAD.IADD R3, R3, 0x1, -R5 ;  /* 0x0000000103039824 */ /* 0x000fe400078e0a05 */
[----:B------:R-:W-:Y:S01]  /*14f70*/  @!P1 VIADD R2, R2, 0x1 ;  /* 0x0000000102029836 */ /* 0x000fe20000000000 */
[----:B------:R-:W-:Y:S02]  /*14f80*/  ISETP.NE.AND P1, PT, R7, RZ, PT ;  /* 0x000000ff0700720c */ /* 0x000fe40003f25270 */
[----:B------:R-:W-:Y:S02]  /*14f90*/  ISETP.GE.U32.AND P0, PT, R3, R5, PT ;  /* 0x000000050300720c */ /* 0x000fe40003f06070 */
[----:B------:R-:W-:-:S04]  /*14fa0*/  LOP3.LUT R3, R6, R7, RZ, 0x3c, !PT ;  /* 0x0000000706037212 */ /* 0x000fc800078e3cff */
[----:B------:R-:W-:-:S07]  /*14fb0*/  ISETP.GE.AND P2, PT, R3, RZ, PT ;  /* 0x000000ff0300720c */ /* 0x000fce0003f46270 */
[----:B------:R-:W-:-:S06]  /*14fc0*/  @P0 VIADD R2, R2, 0x1 ;  /* 0x0000000102020836 */ /* 0x000fcc0000000000 */
        /* <DEDUP_REMOVED lines=9> */
.L_x_261:
[----:B------:R1:W-:Y:S01]  /*15060*/  STL [R1], R4 ;  /* 0x0000000401007387 */ /* 0x0003e20000100800 */
[----:B------:R-:W-:-:S03]  /*15070*/  ULDC UR42, c[0x0][0xc3c] ;  /* 0x00030f00002a7ab9 */ /* 0x000fc60000000800 */
[----:B------:R1:W-:Y:S04]  /*15080*/  STL [R1+0x4], RZ ;  /* 0x000004ff01007387 */ /* 0x0003e80000100800 */
[----:B------:R1:W-:Y:S02]  /*15090*/  STL [R1+0x8], RZ ;  /* 0x000008ff01007387 */ /* 0x0003e40000100800 */
.L_x_264:
[----:B------:R-:W2:Y:S04]  /*150a0*/  LDL R3, [R1+0x4] ;  /* 0x0000040001037983 */ /* 0x000ea80000100800 */
[----:B------:R-:W3:Y:S04]  /*150b0*/  LDL R2, [R1+0x8] ;  /* 0x0000080001027983 */ /* 0x000ee80000100800 */
[----:B01----:R-:W4:Y:S01]  /*150c0*/  LDL R4, [R1] ;  /* 0x0000000001047983 */ /* 0x003f220000100800 */
[----:B------:R-:W0:Y:S02]  /*150d0*/  S2R R0, SR_TID.X ;  /* 0x0000000000007919 */ /* 0x000e240000002100 */
[----:B0-----:R-:W-:Y:S01]  /*150e0*/  LOP3.LUT R0, R0, 0x1f, RZ, 0xc0, !PT ;  /* 0x0000001f00007812 */ /* 0x001fe200078ec0ff */
[----:B------:R-:W-:Y:S03]  /*150f0*/  BAR.SYNC.DEFER_BLOCKING 0x4, 0x180 ;  /* 0x0106000000007b1d */ /* 0x000fe60000010000 */
[----:B------:R-:W-:-:S13]  /*15100*/  ISETP.NE.AND P0, PT, R0, RZ, PT ;  /* 0x000000ff0000720c */ /* 0x000fda0003f05270 */
[----:B------:R-:W-:Y:S01]  /*15110*/  @!P0 MOV R0, 0x400 ;  /* 0x0000040000008802 */ /* 0x000fe20000000f00 */
[----:B--2---:R-:W-:Y:S02]  /*15120*/  IMAD.MOV.U32 R5, RZ, RZ, R3 ;  /* 0x000000ffff057224 */ /* 0x004fe400078e0003 */
[----:B------:R-:W0:Y:S01]  /*15130*/  @!P0 S2R R3, SR_CgaCtaId ;  /* 0x0000000000038919 */ /* 0x000e220000008800 */
[----:B---3--:R-:W-:Y:S01]  /*15140*/  IMAD.MOV.U32 R6, RZ, RZ, R2 ;  /* 0x000000ffff067224 */ /* 0x008fe200078e0002 */
[----:B0-----:R-:W-:Y:S01]  /*15150*/  @!P0 LEA R17, R3, R0, 0x18 ;  /* 0x0000000003118211 */ /* 0x001fe200078ec0ff */
[----:B------:R-:W-:-:S04]  /*15160*/  IMAD.U32 R0, RZ, RZ, UR42 ;  /* 0x0000002aff007e24 */ /* 0x000fc8000f8e00ff */
[----:B------:R-:W-:-:S05]  /*15170*/  @!P0 IMAD.MOV.U32 R7, RZ, RZ, R0 ;  /* 0x000000ffff078224 */ /* 0x000fca00078e0000 */
[----:B----4-:R0:W-:Y:S01]  /*15180*/  @!P0 STS.128 [R17+0x334d0], R4 ;  /* 0x0334d00411008388 */ /* 0x0101e20000000c00 */
[----:B------:R-:W-:Y:S06]  /*15190*/  BAR.ARV 0x5, 0x180 ;  /* 0x0146000000007b1d */ /* 0x000fec0000002000 */
.L_x_259:
[----:B------:R-:W-:Y:S02]  /*151a0*/  ULDC UR4, c[0x0][0xc3c] ;  /* 0x00030f0000047ab9 */ /* 0x000fe40000000800 */
[----:B------:R-:W-:-:S06]  /*151b0*/  UISETP.GE.AND UP0, UPT, UR42, UR4, UPT ;  /* 0x000000042a00728c */ /* 0x000fcc000bf06270 */
[----:B------:R-:W-:-:S13]  /*151c0*/  PLOP3.LUT P0, PT, PT, PT, UP0, 0x80, 0x0 ;  /* 0x000000000000781c */ /* 0x000fda0003f0f008 */
[----:B------:R-:W-:Y:S05]  /*151d0*/  @!P0 BRA `(.L_x_265) ;  /* 0xffffffb400008947 */ /* 0x000fea000383ffff */
.L_x_193:
[----:B0-----:R-:W2:Y:S01]  /*151e0*/  LDL.LU R0, [R1+0x30] ;  /* 0x0000300001007983 */ /* 0x001ea20000300800 */
[----:B------:R-:W-:Y:S01]  /*151f0*/  BSSY B0, `(.L_x_266) ;  /* 0x000000b000007945 */ /* 0x000fe20003800000 */
[----:B-1----:R-:W0:Y:S01]  /*15200*/  S2R R4, SR_CgaCtaId ;  /* 0x0000000000047919 */ /* 0x002e220000008800 */
[----:B--2---:R-:W-:-:S05]  /*15210*/  VIADD R0, R0, 0x1 ;  /* 0x0000000100007836 */ /* 0x004fca0000000000 */
[----:B------:R-:W-:-:S04]  /*15220*/  LEA.HI R2, R0, R0, RZ, 0x1 ;  /* 0x0000000000027211 */ /* 0x000fc800078f08ff */
[----:B------:R-:W-:-:S05]  /*15230*/  LOP3.LUT R3, R2, 0xfffffffe, RZ, 0xc0, !PT ;  /* 0xfffffffe02037812 */ /* 0x000fca00078ec0ff */
[----:B------:R-:W-:Y:S01]  /*15240*/  IMAD.IADD R0, R0, 0x1, -R3 ;  /* 0x0000000100007824 */ /* 0x000fe200078e0a03 */
[----:B------:R-:W-:-:S04]  /*15250*/  MOV R3, 0x400 ;  /* 0x0000040000037802 */ /* 0x000fc80000000f00 */
[----:B0-----:R-:W-:Y:S02]  /*15260*/  LEA R3, R4, R3, 0x18 ;  /* 0x0000000304037211 */ /* 0x001fe400078ec0ff */
[----:B------:R-:W-:-:S04]  /*15270*/  SHF.L.U32 R0, R0, 0x1f, RZ ;  /* 0x0000001f00007819 */ /* 0x000fc800000006ff */
[----:B------:R-:W0:Y:S02]  /*15280*/  SYNCS.PHASECHK.TRANS64.TRYWAIT P0, [R3+URZ+0x33420], R0 ;  /* 0x03342000030075a7 */ /* 0x000e24000800017f */
[----:B0-----:R-:W-:Y:S05]  /*15290*/  @!P0 BRA `(.L_x_267) ;  /* 0x0000000c008c8947 */ /* 0x001fea0003800000 */
.L_x_306:
[----:B------:R-:W-:Y:S05]  /*152a0*/  BSYNC B0 ;  /* 0x0000000000007941 */ /* 0x000fea0003800000 */
.L_x_266:
[----:B------:R-:W-:-:S03]  /*152b0*/  UMOV UR4, 0xffffffff ;  /* 0xffffffff00047882 */ /* 0x000fc60000000000 */
[----:B------:R-:W-:Y:S05]  /*152c0*/  BRA.DIV UR4, `(.L_x_268) ;  /* 0x0000000e04947947 */ /* 0x000fea000b800000 */
[----:B0-----:R-:W0:Y:S02]  /*152d0*/  S2R R0, SR_TID.X ;  /* 0x0000000000007919 */ /* 0x001e240000002100 */
[----:B0-----:R-:W-:-:S04]  /*152e0*/  SHF.R.U32.HI R0, RZ, 0x5, R0 ;  /* 0x00000005ff007819 */ /* 0x001fc80000011600 */
[----:B------:R-:W-:-:S05]  /*152f0*/  LOP3.LUT R0, R0, 0x3, RZ, 0xc0, !PT ;  /* 0x0000000300007812 */ /* 0x000fca00078ec0ff */
[----:B------:R0:W1:Y:S02]  /*15300*/  SHFL.IDX PT, R14, R0, RZ, 0x1f ;  /* 0x00001fff000e7589 */ /* 0x00006400000e0000 */
.L_x_309:
[----:B-1----:R-:W-:Y:S01]  /*15310*/  ISETP.NE.AND P0, PT, R14, RZ, PT ;  /* 0x000000ff0e00720c */ /* 0x002fe20003f05270 */
[----:B------:R-:W-:-:S12]  /*15320*/  BSSY B0, `(.L_x_269) ;  /* 0x000002b000007945 */ /* 0x000fd80003800000 */
[----:B------:R-:W-:Y:S05]  /*15330*/  @P0 BRA `(.L_x_270) ;  /* 0x0000000000a40947 */ /* 0x000fea0003800000 */
[----:B------:R-:W-:-:S03]  /*15340*/  UMOV UR4, 0xffffffff ;  /* 0xffffffff00047882 */ /* 0x000fc60000000000 */
[----:B------:R-:W-:Y:S05]  /*15350*/  BRA.DIV UR4, `(.L_x_271) ;  /* 0x0000000e04a47947 */ /* 0x000fea000b800000 */
[----:B------:R-:W-:-:S13]  /*15360*/  ELECT P6, URZ, PT ;  /* 0x00000000003f782f */ /* 0x000fda00038c0000 */
.L_x_312:
[----:B------:R-:W-:Y:S05]  /*15370*/  @!P6 BRA `(.L_x_270) ;  /* 0x000000000094e947 */ /* 0x000fea0003800000 */
[----:B------:R-:W-:-:S06]  /*15380*/  ULOP3.LUT UR4, UR38, 0x2, URZ, 0xfc, !UPT ;  /* 0x0000000226047892 */ /* 0x000fcc000f8efc3f */
[----:B0-----:R-:W-:-:S05]  /*15390*/  IMAD.U32 R0, RZ, RZ, UR4 ;  /* 0x00000004ff007e24 */ /* 0x001fca000f8e00ff */
[----:B------:R-:W-:-:S13]  /*153a0*/  ISETP.NE.AND P0, PT, R0, 0x3, PT ;  /* 0x000000030000780c */ /* 0x000fda0003f05270 */
[----:B------:R-:W-:Y:S05]  /*153b0*/  @!P0 BRA `(.L_x_272) ;  /* 0x0000000000048947 */ /* 0x000fea0003800000 */
[----:B------:R-:W-:Y:S01]  /*153c0*/  BPT.TRAP 0x1 ;  /* 0x000000040000795c */ /* 0x000fe20000300000 */
.L_x_272:
        /* <DEDUP_REMOVED lines=12> */
.L_x_313:
[----:B------:R-:W1:Y:S02]  /*15490*/  SYNCS.PHASECHK.TRANS64.TRYWAIT P1, [R5+URZ], R0 ;  /* 0x00000000050075a7 */ /* 0x000e64000802017f */
[----:B-1----:R-:W-:Y:S05]  /*154a0*/  @!P1 BRA `(.L_x_274) ;  /* 0x0000000c00849947 */ /* 0x002fea0003800000 */
.L_x_314:
[----:B------:R-:W-:Y:S05]  /*154b0*/  @!P0 BRA `(.L_x_275) ;  /* 0x0000000000048947 */ /* 0x000fea0003800000 */
[----:B------:R-:W-:Y:S01]  /*154c0*/  BPT.TRAP 0x1 ;  /* 0x000000040000795c */ /* 0x000fe20000300000 */
.L_x_275:
[----:B-1----:R-:W-:-:S04]  /*154d0*/  IMAD R5, R18, 0x8, R3 ;  /* 0x0000000812057824 */ /* 0x002fc800078e0203 */
[----:B------:R-:W1:Y:S02]  /*154e0*/  SYNCS.PHASECHK.TRANS64.TRYWAIT P1, [R5+URZ+0x33460], R4 ;  /* 0x03346004050075a7 */ /* 0x000e64000802017f */
[----:B-1----:R-:W-:Y:S05]  /*154f0*/  @!P1 BRA `(.L_x_276) ;  /* 0x0000000c00849947 */ /* 0x002fea0003800000 */
.L_x_315:
[----:B------:R-:W-:Y:S05]  /*15500*/  @!P0 BRA `(.L_x_277) ;  /* 0x0000000000048947 */ /* 0x000fea0003800000 */
[----:B------:R-:W-:Y:S01]  /*15510*/  BPT.TRAP 0x1 ;  /* 0x000000040000795c */ /* 0x000fe20000300000 */
.L_x_277:
[----:B------:R-:W-:-:S04]  /*15520*/  IMAD R3, R2, 0x8, R3 ;  /* 0x0000000802037824 */ /* 0x000fc800078e0203 */
[----:B------:R-:W2:Y:S02]  /*15530*/  SYNCS.PHASECHK.TRANS64.TRYWAIT P1, [R3+URZ+0x33460], R0 ;  /* 0x03346000030075a7 */ /* 0x000ea4000802017f */
[----:B--2---:R-:W-:Y:S05]  /*15540*/  @!P1 BRA `(.L_x_278) ;  /* 0x0000000c00849947 */ /* 0x004fea0003800000 */
.L_x_316:
[----:B------:R-:W-:Y:S05]  /*15550*/  @!P0 BRA `(.L_x_279) ;  /* 0x0000000000048947 */ /* 0x000fea0003800000 */
[----:B------:R-:W-:Y:S01]  /*15560*/  BPT.TRAP 0x1 ;  /* 0x000000040000795c */ /* 0x000fe20000300000 */
.L_x_279:
[----:B------:R-:W3:Y:S02]  /*15570*/  SYNCS.PHASECHK.TRANS64.TRYWAIT P0, [R5+URZ+0x33480], R4 ;  /* 0x03348004050075a7 */ /* 0x000ee4000800017f */
[----:B---3--:R-:W-:Y:S05]  /*15580*/  @!P0 BRA `(.L_x_280) ;  /* 0x0000000c00888947 */ /* 0x008fea0003800000 */
.L_x_281:
[----:B----4-:R4:W0:Y:S02]  /*15590*/  SYNCS.PHASECHK.TRANS64.TRYWAIT P0, [R3+URZ+0x33480], R0 ;  /* 0x03348000030075a7 */ /* 0x010824000800017f */
[----:B0-----:R-:W-:Y:S05]  /*155a0*/  @!P0 NANOSLEEP.SYNCS 0x989680 ;  /* 0x009896800000895d */ /* 0x001fea0003900000 */
[----:B------:R-:W0:Y:S02]  /*155b0*/  @!P0 SYNCS.PHASECHK.TRANS64 P0, [R3+URZ+0x33480], R0 ;  /* 0x03348000030085a7 */ /* 0x000e24000800007f */
[----:B0-----:R-:W-:Y:S05]  /*155c0*/  @!P0 BRA `(.L_x_281) ;  /* 0xfffffffc00f08947 */ /* 0x001fea000383ffff */
.L_x_270:
[----:B------:R-:W-:Y:S05]  /*155d0*/  BSYNC B0 ;  /* 0x0000000000007941 */ /* 0x000fea0003800000 */
.L_x_269:
[----:B------:R-:W-:Y:S05]  /*155e0*/  EXIT ;  /* 0x000000000000794d */ /* 0x000fea0003800000 */
.L_x_142:
[----:B0-----:R0:W1:Y:S02]  /*155f0*/  SYNCS.PHASECHK.TRANS64.TRYWAIT P1, [R2+URZ+0x33400], R11 ;  /* 0x0334000b020075a7 */ /* 0x001064000802017f */
[----:B-1----:R-:W-:Y:S05]  /*15600*/  @!P1 NANOSLEEP.SYNCS 0x989680 ;  /* 0x009896800000995d */ /* 0x002fea0003900000 */
[----:B------:R-:W1:Y:S02]  /*15610*/  @!P1 SYNCS.PHASECHK.TRANS64 P1, [R2+URZ+0x33400], R11 ;  /* 0x0334000b020095a7 */ /* 0x000e64000802007f */
[----:B-1----:R-:W-:Y:S05]  /*15620*/  @!P1 BRA `(.L_x_142) ;  /* 0xfffffffc00f09947 */ /* 0x002fea000383ffff */
[----:B------:R-:W-:Y:S05]  /*15630*/  BRA `(.L_x_282) ;  /* 0xfffffec800947947 */ /* 0x000fea000383ffff */
.L_x_146:
[----:B--2---:R2:W3:Y:S02]  /*15640*/  SYNCS.PHASECHK.TRANS64.TRYWAIT P2, [R5+URZ+0x33430], R6 ;  /* 0x03343006050075a7 */ /* 0x0044e4000804017f */
[----:B---3--:R-:W-:Y:S05]  /*15650*/  @!P2 NANOSLEEP.SYNCS 0x989680 ;  /* 0x009896800000a95d */ /* 0x008fea0003900000 */
[----:B------:R-:W3:Y:S02]  /*15660*/  @!P2 SYNCS.PHASECHK.TRANS64 P2, [R5+URZ+0x33430], R6 ;  /* 0x033430060500a5a7 */ /* 0x000ee4000804007f */
[----:B---3--:R-:W-:Y:S05]  /*15670*/  @!P2 BRA `(.L_x_146) ;  /* 0xfffffffc00f0a947 */ /* 0x008fea000383ffff */
[----:B------:R-:W-:Y:S05]  /*15680*/  BRA `(.L_x_145) ;  /* 0xfffffec800bc7947 */ /* 0x000fea000383ffff */
.L_x_151:
[----:B-1----:R-:W-:-:S04]  /*15690*/  IMAD.U32 R3, RZ, RZ, UR6 ;  /* 0x00000006ff037e24 */ /* 0x002fc8000f8e00ff */
[----:B------:R1:W2:Y:S03]  /*156a0*/  SYNCS.PHASECHK.TRANS64.TRYWAIT P1, [R3+URZ+0x33430], R2 ;  /* 0x03343002030075a7 */ /* 0x0002a6000802017f */
[----:B--2---:R-:W-:Y:S05]  /*156b0*/  @!P1 NANOSLEEP.SYNCS 0x989680 ;  /* 0x009896800000995d */ /* 0x004fea0003900000 */
[----:B------:R-:W2:Y:S02]  /*156c0*/  @!P1 SYNCS.PHASECHK.TRANS64 P1, [R3+URZ+0x33430], R2 ;  /* 0x03343002030095a7 */ /* 0x000ea4000802007f */
[----:B--2---:R-:W-:Y:S05]  /*156d0*/  @!P1 BRA `(.L_x_151) ;  /* 0xfffffffc00ec9947 */ /* 0x004fea000383ffff */
[----:B------:R-:W-:Y:S05]  /*156e0*/  BRA `(.L_x_148) ;  /* 0xffffff0800c07947 */ /* 0x000fea000383ffff */
.L_x_155:
[----:B-1----:R-:W-:-:S04]  /*156f0*/  IMAD.U32 R3, RZ, RZ, UR6 ;  /* 0x00000006ff037e24 */ /* 0x002fc8000f8e00ff */
[----:B------:R1:W2:Y:S03]  /*15700*/  SYNCS.PHASECHK.TRANS64.TRYWAIT P1, [R3+URZ+0x33450], R2 ;  /* 0x03345002030075a7 */ /* 0x0002a6000802017f */
[----:B--2---:R-:W-:Y:S05]  /*15710*/  @!P1 NANOSLEEP.SYNCS 0x989680 ;  /* 0x009896800000995d */ /* 0x004fea0003900000 */
[----:B------:R-:W2:Y:S02]  /*15720*/  @!P1 SYNCS.PHASECHK.TRANS64 P1, [R3+URZ+0x33450], R2 ;  /* 0x03345002030095a7 */ /* 0x000ea4000802007f */
[----:B--2---:R-:W-:Y:S05]  /*15730*/  @!P1 BRA `(.L_x_155) ;  /* 0xfffffffc00ec9947 */ /* 0x004fea000383ffff */
[----:B------:R-:W-:Y:S05]  /*15740*/  BRA `(.L_x_152) ;  /* 0xffffff1400d87947 */ /* 0x000fea000383ffff */
.L_x_161:
[----:B-1----:R1:W2:Y:S02]  /*15750*/  SYNCS.PHASECHK.TRANS64.TRYWAIT P1, [R15+URZ+0x33450], R0 ;  /* 0x033450000f0075a7 */ /* 0x0022a4000802017f */
[----:B--2---:R-:W-:Y:S05]  /*15760*/  @!P1 NANOSLEEP.SYNCS 0x989680 ;  /* 0x009896800000995d */ /* 0x004fea0003900000 */
[----:B------:R-:W2:Y:S02]  /*15770*/  @!P1 SYNCS.PHASECHK.TRANS64 P1, [R15+URZ+0x33450], R0 ;  /* 0x033450000f0095a7 */ /* 0x000ea4000802007f */
[----:B--2---:R-:W-:Y:S05]  /*15780*/  @!P1 BRA `(.L_x_161) ;  /* 0xfffffffc00f09947 */ /* 0x004fea000383ffff */
[----:B------:R-:W-:Y:S05]  /*15790*/  BRA `(.L_x_160) ;  /* 0xffffff4000ec7947 */ /* 0x000fea000383ffff */
.L_x_209:
[----:B------:R-:W-:Y:S02]  /*157a0*/  IMAD.MOV.U32 R13, RZ, RZ, R0 ;  /* 0x000000ffff0d7224 */ /* 0x000fe400078e0000 */
[----:B------:R-:W-:Y:S02]  /*157b0*/  IMAD.MOV.U32 R12, RZ, RZ, RZ ;  /* 0x000000ffff0c7224 */ /* 0x000fe400078e00ff */
[----:B------:R-:W-:Y:S02]  /*157c0*/  IMAD.MOV.U32 R11, RZ, RZ, 0x1f ;  /* 0x0000001fff0b7424 */ /* 0x000fe400078e00ff */
[----:B------:R-:W-:-:S07]  /*157d0*/  IMAD.MOV.U32 R15, RZ, RZ, -0x1 ;  /* 0xffffffffff0f7424 */ /* 0x000fce00078e00ff */
[----:B--2---:R-:W-:Y:S05]  /*157e0*/  WARPSYNC.COLLECTIVE R15, `(.L_x_283) ;  /* 0x000000000f087348 */ /* 0x004fea0003c00000 */
[----:B------:R0:W1:Y:S02]  /*157f0*/  SHFL.IDX P6, R14, R13, R12, R11 ;  /* 0x0000000c0d0e7389 */ /* 0x00006400000c000b */
[----:B012---:R-:W-:Y:S01]  /*15800*/  ENDCOLLECTIVE ;  /* 0x000000000000791b */ /* 0x007fe20003800000 */
.L_x_283:
[----:B------:R-:W-:Y:S05]  /*15810*/  BRA `(.L_x_284) ;  /* 0xffffffbc00887947 */ /* 0x000fea000383ffff */
.L_x_211:
[----:B------:R-:W-:Y:S01]  /*15820*/  BSSY B0, `(.L_x_285) ;  /* 0x0000006000007945 */ /* 0x000fe20003800000 */
[----:B------:R-:W-:-:S07]  /*15830*/  IMAD.MOV.U32 R15, RZ, RZ, -0x1 ;  /* 0xffffffffff0f7424 */ /* 0x000fce00078e00ff */
[----:B--2---:R-:W-:Y:S05]  /*15840*/  WARPSYNC.COLLECTIVE R15, `(.L_x_286) ;  /* 0x000000000f0c7348 */ /* 0x004fea0003c00000 */
[----:B------:R-:W-:Y:S02]  /*15850*/  ELECT P6, UR62, PT ;  /* 0x00000000003e782f */ /* 0x000fe400038c0000 */
[----:B------:R-:W-:Y:S01]  /*15860*/  MOV R14, UR62 ;  /* 0x0000003e000e7c02 */ /* 0x000fe20008000f00 */
[----:B--2---:R-:W-:Y:S10]  /*15870*/  ENDCOLLECTIVE ;  /* 0x000000000000791b */ /* 0x004ff40003800000 */
.L_x_286:
[----:B------:R-:W-:Y:S05]  /*15880*/  BSYNC B0 ;  /* 0x0000000000007941 */ /* 0x000fea0003800000 */
.L_x_285:
[----:B------:R-:W-:Y:S05]  /*15890*/  BRA `(.L_x_287) ;  /* 0xffffffbc00987947 */ /* 0x000fea000383ffff */
.L_x_213:
[----:B0-----:R0:W1:Y:S02]  /*158a0*/  SYNCS.PHASECHK.TRANS64.TRYWAIT P0, [R4+URZ+0x33480], R3 ;  /* 0x03348003040075a7 */ /* 0x001064000800017f */
[----:B-1----:R-:W-:Y:S05]  /*158b0*/  @!P0 NANOSLEEP.SYNCS 0x989680 ;  /* 0x009896800000895d */ /* 0x002fea0003900000 */
[----:B------:R-:W1:Y:S02]  /*158c0*/  @!P0 SYNCS.PHASECHK.TRANS64 P0, [R4+URZ+0x33480], R3 ;  /* 0x03348003040085a7 */ /* 0x000e64000800007f */
[----:B-1----:R-:W-:Y:S05]  /*158d0*/  @!P0 BRA `(.L_x_213) ;  /* 0xfffffffc00f08947 */ /* 0x002fea000383ffff */
[----:B------:R-:W-:Y:S05]  /*158e0*/  BRA `(.L_x_288) ;  /* 0xffffffbc00f47947 */ /* 0x000fea000383ffff */
.L_x_215:
[----:B-1----:R1:W2:Y:S02]  /*158f0*/  SYNCS.PHASECHK.TRANS64.TRYWAIT P0, [R4+URZ+0x33440], R3 ;  /* 0x03344003040075a7 */ /* 0x0022a4000800017f */
[----:B--2---:R-:W-:Y:S05]  /*15900*/  @!P0 NANOSLEEP.SYNCS 0x989680 ;  /* 0x009896800000895d */ /* 0x004fea0003900000 */
[----:B------:R-:W2:Y:S02]  /*15910*/  @!P0 SYNCS.PHASECHK.TRANS64 P0, [R4+URZ+0x33440], R3 ;  /* 0x03344003040085a7 */ /* 0x000ea4000800007f */
[----:B--2---:R-:W-:Y:S05]  /*15920*/  @!P0 BRA `(.L_x_215) ;  /* 0xfffffffc00f08947 */ /* 0x004fea000383ffff */
[----:B------:R-:W-:Y:S05]  /*15930*/  BRA `(.L_x_289) ;  /* 0xffffffc0007c7947 */ /* 0x000fea000383ffff */
.L_x_219:
[----:B------:R0:W5:Y:S01]  /*15940*/  LDL.LU R8, [R1+0x2c] ;  /* 0x00002c0001087983 */ /* 0x0001620000300800 */
[----:B------:R-:W-:Y:S01]  /*15950*/  IMAD.MOV.U32 R13, RZ, RZ, R0 ;  /* 0x000000ffff0d7224 */ /* 0x000fe200078e0000 */
[----:B------:R-:W-:Y:S01]  /*15960*/  LOP3.LUT R7, R7, 0x7f, RZ, 0xc0, !PT ;  /* 0x0000007f07077812 */ /* 0x000fe200078ec0ff */
[----:B------:R-:W-:Y:S02]  /*15970*/  IMAD.MOV.U32 R12, RZ, RZ, RZ ;  /* 0x000000ffff0c7224 */ /* 0x000fe400078e00ff */
[----:B------:R-:W-:Y:S01]  /*15980*/  IMAD.MOV.U32 R11, RZ, RZ, 0x1c1f ;  /* 0x00001c1fff0b7424 */ /* 0x000fe200078e00ff */
[----:B------:R-:W-:Y:S01]  /*15990*/  SHF.R.U32.HI R2, RZ, 0x2, R7 ;  /* 0x00000002ff027819 */ /* 0x000fe20000011607 */
[----:B------:R-:W-:-:S04]  /*159a0*/  IMAD.MOV.U32 R15, RZ, RZ, -0x1 ;  /* 0xffffffffff0f7424 */ /* 0x000fc800078e00ff */
[----:B0-----:R-:W-:-:S07]  /*159b0*/  IMAD.IADD R2, R2, 0x1, R5 ;  /* 0x0000000102027824 */ /* 0x001fce00078e0205 */
[----:B-----5:R-:W-:Y:S05]  /*159c0*/  WARPSYNC.COLLECTIVE R15, `(.L_x_290) ;  /* 0x000000000f087348 */ /* 0x020fea0003c00000 */
[----:B------:R0:W1:Y:S02]  /*159d0*/  SHFL.IDX P6, R14, R13, R12, R11 ;  /* 0x0000000c0d0e7389 */ /* 0x00006400000c000b */
[----:B01---5:R-:W-:Y:S01]  /*159e0*/  ENDCOLLECTIVE ;  /* 0x000000000000791b */ /* 0x023fe20003800000 */
.L_x_290:
[----:B------:R-:W-:Y:S02]  /*159f0*/  IMAD.MOV.U32 R13, RZ, RZ, R4 ;  /* 0x000000ffff0d7224 */ /* 0x000fe400078e0004 */
[----:B------:R-:W-:Y:S02]  /*15a00*/  IMAD R3, R8, R6, RZ ;  /* 0x0000000608037224 */ /* 0x000fe400078e02ff */
[----:B------:R-:W-:-:S07]  /*15a10*/  IMAD.MOV.U32 R6, RZ, RZ, R14 ;  /* 0x000000ffff067224 */ /* 0x000fce00078e000e */
[----:B------:R-:W-:Y:S05]  /*15a20*/  WARPSYNC.COLLECTIVE R15, `(.L_x_291) ;  /* 0x000000000f087348 */ /* 0x000fea0003c00000 */
[----:B------:R0:W1:Y:S02]  /*15a30*/  SHFL.IDX P6, R14, R13, R12, R11 ;  /* 0x0000000c0d0e7389 */ /* 0x00006400000c000b */
[----:B01----:R-:W-:Y:S01]  /*15a40*/  ENDCOLLECTIVE ;  /* 0x000000000000791b */ /* 0x003fe20003800000 */
.L_x_291:
[C---:B------:R-:W-:Y:S01]  /*15a50*/  ISETP.GE.AND P4, PT, R2.reuse, R3, PT ;  /* 0x000000030200720c */ /* 0x040fe20003f86270 */
[----:B------:R-:W-:Y:S02]  /*15a60*/  VIADD R8, R2, 0x20 ;  /* 0x0000002002087836 */ /* 0x000fe40000000000 */
[----:B------:R-:W-:Y:S02]  /*15a70*/  IMAD.MOV.U32 R13, RZ, RZ, R0 ;  /* 0x000000ffff0d7224 */ /* 0x000fe400078e0000 */
[----:B------:R-:W-:Y:S02]  /*15a80*/  IMAD.MOV.U32 R12, RZ, RZ, 0x1 ;  /* 0x00000001ff0c7424 */ /* 0x000fe400078e00ff */
[----:B------:R-:W-:-:S07]  /*15a90*/  IMAD.MOV.U32 R7, RZ, RZ, R14 ;  /* 0x000000ffff077224 */ /* 0x000fce00078e000e */
[----:B------:R-:W-:Y:S05]  /*15aa0*/  WARPSYNC.COLLECTIVE R15, `(.L_x_292) ;  /* 0x000000000f087348 */ /* 0x000fea0003c00000 */
[----:B------:R0:W1:Y:S02]  /*15ab0*/  SHFL.IDX P6, R14, R13, R12, R11 ;  /* 0x0000000c0d0e7389 */ /* 0x00006400000c000b */
[----:B01----:R-:W-:Y:S01]  /*15ac0*/  ENDCOLLECTIVE ;  /* 0x000000000000791b */ /* 0x003fe20003800000 */
.L_x_292:
[----:B------:R-:W-:-:S05]  /*15ad0*/  @!P4 IADD3 R7, P3, R10, R7, RZ ;  /* 0x000000070a07c210 */ /* 0x000fca0007f7e0ff */
[----:B------:R-:W-:Y:S01]  /*15ae0*/  @!P4 IMAD.X R6, RZ, RZ, R6, P3 ;  /* 0x000000ffff06c224 */ /* 0x000fe200018e0606 */
[----:B------:R-:W-:-:S04]  /*15af0*/  ISETP.GE.AND P3, PT, R8, R3, PT ;  /* 0x000000030800720c */ /* 0x000fc80003f66270 */
[----:B------:R-:W-:Y:S01]  /*15b00*/  @!P4 LOP3.LUT R7, R7, R6, RZ, 0x3c, !PT ;  /* 0x000000060707c212 */ /* 0x000fe200078e3cff */
[----:B------:R-:W-:-:S03]  /*15b10*/  IMAD.MOV.U32 R13, RZ, RZ, R4 ;  /* 0x000000ffff0d7224 */ /* 0x000fc600078e0004 */
[----:B------:R-:W-:-:S04]  /*15b20*/  @!P4 LOP3.LUT R6, R7, R6, RZ, 0x3c, !PT ;  /* 0x000000060706c212 */ /* 0x000fc800078e3cff */
[----:B------:R-:W-:Y:S01]  /*15b30*/  @!P4 LOP3.LUT R7, R7, R6, RZ, 0x3c, !PT ;  /* 0x000000060707c212 */ /* 0x000fe200078e3cff */
[----:B------:R-:W-:-:S07]  /*15b40*/  IMAD.MOV.U32 R5, RZ, RZ, R14 ;  /* 0x000000ffff057224 */ /* 0x000fce00078e000e */
[----:B------:R-:W-:Y:S05]  /*15b50*/  WARPSYNC.COLLECTIVE R15, `(.L_x_293) ;  /* 0x000000000f087348 */ /* 0x000fea0003c00000 */
[----:B------:R0:W1:Y:S02]  /*15b60*/  SHFL.IDX P6, R14, R13, R12, R11 ;  /* 0x0000000c0d0e7389 */ /* 0x00006400000c000b */
[----:B01----:R-:W-:Y:S01]  /*15b70*/  ENDCOLLECTIVE ;  /* 0x000000000000791b */ /* 0x003fe20003800000 */
.L_x_293:
[----:B------:R-:W-:Y:S01]  /*15b80*/  @!PT LDS RZ, [RZ] ;  /* 0x00000000fffff984 */ /* 0x000fe20000000800 */
[----:B------:R-:W-:Y:S01]  /*15b90*/  @!PT LDS RZ, [RZ] ;  /* 0x00000000fffff984 */ /* 0x000fe20000000800 */
[----:B------:R-:W-:Y:S01]  /*15ba0*/  @!PT LDS RZ, [RZ] ;  /* 0x00000000fffff984 */ /* 0x000fe20000000800 */
[----:B------:R-:W-:Y:S04]  /*15bb0*/  @!P4 LDGSTS.E.BYPASS.LTC128B.128 [R9+0x1e200], desc[UR50][R6.64], !P0 ;  /* 0x1e2000000609cfae */ /* 0x000fe8000c101d72 */
[----:B------:R-:W-:Y:S04]  /*15bc0*/  @!P4 LDGSTS.E.BYPASS.LTC128B.128 [R9+0x20200], desc[UR50][R6.64+0x40], !P1 ;  /* 0x202000400609cfae */ /* 0x000fe8000c901d72 */
[----:B------:R0:W-:Y:S01]  /*15bd0*/  @!P4 LDGSTS.E.BYPASS.LTC128B.128 [R9+0x22200], desc[UR50][R6.64+0x80], !P2 ;  /* 0x222000800609cfae */ /* 0x0001e2000d101d72 */
[----:B------:R-:W-:Y:S02]  /*15be0*/  IMAD.MOV.U32 R13, RZ, RZ, R0 ;  /* 0x000000ffff0d7224 */ /* 0x000fe400078e0000 */
[----:B------:R-:W-:-:S02]  /*15bf0*/  IMAD.MOV.U32 R12, RZ, RZ, 0x2 ;  /* 0x00000002ff0c7424 */ /* 0x000fc400078e00ff */
[----:B0-----:R-:W-:-:S07]  /*15c00*/  IMAD.MOV.U32 R6, RZ, RZ, R14 ;  /* 0x000000ffff067224 */ /* 0x001fce00078e000e */
[----:B------:R-:W-:Y:S05]  /*15c10*/  WARPSYNC.COLLECTIVE R15, `(.L_x_294) ;  /* 0x000000000f087348 */ /* 0x000fea0003c00000 */
[----:B------:R0:W1:Y:S02]  /*15c20*/  SHFL.IDX P6, R14, R13, R12, R11 ;  /* 0x0000000c0d0e7389 */ /* 0x00006400000c000b */
[----:B01----:R-:W-:Y:S01]  /*15c30*/  ENDCOLLECTIVE ;  /* 0x000000000000791b */ /* 0x003fe20003800000 */
.L_x_294:
[----:B------:R-:W-:-:S05]  /*15c40*/  @!P3 IADD3 R6, P4, R10, R6, RZ ;  /* 0x000000060a06b210 */ /* 0x000fca0007f9e0ff */
[----:B------:R-:W-:-:S04]  /*15c50*/  @!P3 IMAD.X R5, RZ, RZ, R5, P4 ;  /* 0x000000ffff05b224 */ /* 0x000fc800020e0605 */
[----:B------:R-:W-:Y:S02]  /*15c60*/  @!P3 IMAD.MOV.U32 R7, RZ, RZ, R5 ;  /* 0x000000ffff07b224 */ /* 0x000fe400078e0005 */
[----:B------:R-:W-:Y:S02]  /*15c70*/  VIADD R5, R2, 0x40 ;  /* 0x0000004002057836 */ /* 0x000fe40000000000 */
[----:B------:R-:W-:Y:S01]  /*15c80*/  IMAD.MOV.U32 R13, RZ, RZ, R4 ;  /* 0x000000ffff0d7224 */ /* 0x000fe200078e0004 */
[----:B------:R-:W-:Y:S01]  /*15c90*/  @!PT LDS RZ, [RZ] ;  /* 0x00000000fffff984 */ /* 0x000fe20000000800 */
[----:B------:R-:W-:Y:S01]  /*15ca0*/  @!PT LDS RZ, [RZ] ;  /* 0x00000000fffff984 */ /* 0x000fe20000000800 */
[----:B------:R-:W-:Y:S01]  /*15cb0*/  @!PT LDS RZ, [RZ] ;  /* 0x00000000fffff984 */ /* 0x000fe20000000800 */
[----:B------:R0:W-:Y:S04]  /*15cc0*/  @!P3 LDGSTS.E.BYPASS.LTC128B.128 [R9+0x1ea00], desc[UR50][R6.64], !P0 ;  /* 0x1ea000000609bfae */ /* 0x0001e8000c101d72 */
[----:B------:R0:W-:Y:S04]  /*15cd0*/  @!P3 LDGSTS.E.BYPASS.LTC128B.128 [R9+0x20a00], desc[UR50][R6.64+0x40], !P1 ;  /* 0x20a000400609bfae */ /* 0x0001e8000c901d72 */
[----:B------:R0:W-:Y:S01]  /*15ce0*/  @!P3 LDGSTS.E.BYPASS.LTC128B.128 [R9+0x22a00], desc[UR50][R6.64+0x80], !P2 ;  /* 0x22a000800609bfae */ /* 0x0001e2000d101d72 */
[----:B------:R-:W-:Y:S01]  /*15cf0*/  ISETP.GE.AND P3, PT, R5, R3, PT ;  /* 0x000000030500720c */ /* 0x000fe20003f66270 */
[----:B------:R-:W-:-:S12]  /*15d00*/  IMAD.MOV.U32 R5, RZ, RZ, R14 ;  /* 0x000000ffff057224 */ /* 0x000fd800078e000e */
[----:B0-----:R-:W-:Y:S05]  /*15d10*/  WARPSYNC.COLLECTIVE R15, `(.L_x_295) ;  /* 0x000000000f087348 */ /* 0x001fea0003c00000 */
[----:B------:R1:W2:Y:S02]  /*15d20*/  SHFL.IDX P6, R14, R13, R12, R11 ;  /* 0x0000000c0d0e7389 */ /* 0x0002a400000c000b */
[----:B012---:R-:W-:Y:S01]  /*15d30*/  ENDCOLLECTIVE ;  /* 0x000000000000791b */ /* 0x007fe20003800000 */
.L_x_295:
[----:B------:R-:W-:Y:S02]  /*15d40*/  IMAD.MOV.U32 R13, RZ, RZ, R0 ;  /* 0x000000ffff0d7224 */ /* 0x000fe400078e0000 */
[----:B------:R-:W-:Y:S02]  /*15d50*/  IMAD.MOV.U32 R12, RZ, RZ, 0x3 ;  /* 0x00000003ff0c7424 */ /* 0x000fe400078e00ff */
[----:B------:R-:W-:-:S07]  /*15d60*/  IMAD.MOV.U32 R6, RZ, RZ, R14 ;  /* 0x000000ffff067224 */ /* 0x000fce00078e000e */
[----:B------:R-:W-:Y:S05]  /*15d70*/  WARPSYNC.COLLECTIVE R15, `(.L_x_296) ;  /* 0x000000000f087348 */ /* 0x000fea0003c00000 */
[----:B------:R0:W1:Y:S02]  /*15d80*/  SHFL.IDX P6, R14, R13, R12, R11 ;  /* 0x0000000c0d0e7389 */ /* 0x00006400000c000b */
[----:B01----:R-:W-:Y:S01]  /*15d90*/  ENDCOLLECTIVE ;  /* 0x000000000000791b */ /* 0x003fe20003800000 */
.L_x_296:
[----:B------:R-:W-:-:S05]  /*15da0*/  @!P3 IADD3 R6, P4, R10, R6, RZ ;  /* 0x000000060a06b210 */ /* 0x000fca0007f9e0ff */
[----:B------:R-:W-:-:S04]  /*15db0*/  @!P3 IMAD.X R5, RZ, RZ, R5, P4 ;  /* 0x000000ffff05b224 */ /* 0x000fc800020e0605 */
[----:B------:R-:W-:Y:S02]  /*15dc0*/  @!P3 IMAD.MOV.U32 R7, RZ, RZ, R5 ;  /* 0x000000ffff07b224 */ /* 0x000fe400078e0005 */
[----:B------:R-:W-:-:S03]  /*15dd0*/  IMAD.MOV.U32 R13, RZ, RZ, R4 ;  /* 0x000000ffff0d7224 */ /* 0x000fc600078e0004 */
[----:B------:R-:W-:Y:S01]  /*15de0*/  @!PT LDS RZ, [RZ] ;  /* 0x00000000fffff984 */ /* 0x000fe20000000800 */
[----:B------:R-:W-:Y:S01]  /*15df0*/  @!PT LDS RZ, [RZ] ;  /* 0x00000000fffff984 */ /* 0x000fe20000000800 */
[----:B------:R-:W-:Y:S01]  /*15e00*/  @!PT LDS RZ, [RZ] ;  /* 0x00000000fffff984 */ /* 0x000fe20000000800 */
[----:B------:R0:W-:Y:S04]  /*15e10*/  @!P3 LDGSTS.E.BYPASS.LTC128B.128 [R9+0x1f200], desc[UR50][R6.64], !P0 ;  /* 0x1f2000000609bfae */ /* 0x0001e8000c101d72 */
[----:B------:R0:W-:Y:S01]  /*15e20*/  @!P3 LDGSTS.E.BYPASS.LTC128B.128 [R9+0x21200], desc[UR50][R6.64+0x40], !P1 ;  /* 0x212000400609bfae */ /* 0x0001e2000c901d72 */
[----:B------:R-:W-:-:S03]  /*15e30*/  IMAD.MOV.U32 R0, RZ, RZ, R14 ;  /* 0x000000ffff007224 */ /* 0x000fc600078e000e */
[----:B------:R0:W-:Y:S04]  /*15e40*/  @!P3 LDGSTS.E.BYPASS.LTC128B.128 [R9+0x23200], desc[UR50][R6.64+0x80], !P2 ;  /* 0x232000800609bfae */ /* 0x0001e8000d101d72 */
[----:B0-----:R-:W-:Y:S05]  /*15e50*/  WARPSYNC.COLLECTIVE R15, `(.L_x_297) ;  /* 0x000000000f087348 */ /* 0x001fea0003c00000 */
[----:B------:R1:W2:Y:S02]  /*15e60*/  SHFL.IDX P6, R14, R13, R12, R11 ;  /* 0x0000000c0d0e7389 */ /* 0x0002a400000c000b */
[----:B012---:R-:W-:Y:S01]  /*15e70*/  ENDCOLLECTIVE ;  /* 0x000000000000791b */ /* 0x007fe20003800000 */
.L_x_297:
[----:B------:R-:W-:Y:S01]  /*15e80*/  IMAD.MOV.U32 R4, RZ, RZ, R14 ;  /* 0x000000ffff047224 */ /* 0x000fe200078e000e */
[----:B------:R-:W-:Y:S06]  /*15e90*/  BRA `(.L_x_298) ;  /* 0xffffffc400d47947 */ /* 0x000fec000383ffff */
.L_x_224:
[----:B-1----:R1:W2:Y:S02]  /*15ea0*/  SYNCS.PHASECHK.TRANS64.TRYWAIT P0, [R17+URZ+0x33420], R0 ;  /* 0x03342000110075a7 */ /* 0x0022a4000800017f */
[----:B--2---:R-:W-:Y:S05]  /*15eb0*/  @!P0 NANOSLEEP.SYNCS 0x989680 ;  /* 0x009896800000895d */ /* 0x004fea0003900000 */
[----:B------:R-:W2:Y:S02]  /*15ec0*/  @!P0 SYNCS.PHASECHK.TRANS64 P0, [R17+URZ+0x33420], R0 ;  /* 0x03342000110085a7 */ /* 0x000ea4000800007f */
[----:B--2---:R-:W-:Y:S05]  /*15ed0*/  @!P0 BRA `(.L_x_224) ;  /* 0xfffffffc00f08947 */ /* 0x004fea000383ffff */
[----:B------:R-:W-:Y:S05]  /*15ee0*/  BRA `(.L_x_299) ;  /* 0xffffffc800447947 */ /* 0x000fea000383ffff */
.L_x_230:
[----:B0-----:R0:W1:Y:S02]  /*15ef0*/  SYNCS.PHASECHK.TRANS64.TRYWAIT P0, [R6+URZ+0x33480], R5 ;  /* 0x03348005060075a7 */ /* 0x001064000800017f */
[----:B-1----:R-:W-:Y:S05]  /*15f00*/  @!P0 NANOSLEEP.SYNCS 0x989680 ;  /* 0x009896800000895d */ /* 0x002fea0003900000 */
[----:B------:R-:W1:Y:S02]  /*15f10*/  @!P0 SYNCS.PHASECHK.TRANS64 P0, [R6+URZ+0x33480], R5 ;  /* 0x03348005060085a7 */ /* 0x000e64000800007f */
[----:B-1----:R-:W-:Y:S05]  /*15f20*/  @!P0 BRA `(.L_x_230) ;  /* 0xfffffffc00f08947 */ /* 0x002fea000383ffff */
[----:B------:R-:W-:Y:S05]  /*15f30*/  BRA `(.L_x_300) ;  /* 0xffffffc800f87947 */ /* 0x000fea000383ffff */
.L_x_237:
[----:B-1----:R1:W2:Y:S02]  /*15f40*/  SYNCS.PHASECHK.TRANS64.TRYWAIT P0, [R6+URZ+0x33440], R5 ;  /* 0x03344005060075a7 */ /* 0x0022a4000800017f */
[----:B--2---:R-:W-:Y:S05]  /*15f50*/  @!P0 NANOSLEEP.SYNCS 0x989680 ;  /* 0x009896800000895d */ /* 0x004fea0003900000 */
[----:B------:R-:W2:Y:S02]  /*15f60*/  @!P0 SYNCS.PHASECHK.TRANS64 P0, [R6+URZ+0x33440], R5 ;  /* 0x03344005060085a7 */ /* 0x000ea4000800007f */
[----:B--2---:R-:W-:Y:S05]  /*15f70*/  @!P0 BRA `(.L_x_237) ;  /* 0xfffffffc00f08947 */ /* 0x004fea000383ffff */
[----:B------:R-:W-:Y:S05]  /*15f80*/  BRA `(.L_x_301) ;  /* 0xffffffcc00f47947 */ /* 0x000fea000383ffff */
.L_x_245:
[----:B-1----:R1:W2:Y:S02]  /*15f90*/  SYNCS.PHASECHK.TRANS64.TRYWAIT P0, [R3+URZ+0x33470], R4 ;  /* 0x03347004030075a7 */ /* 0x0022a4000800017f */
[----:B--2---:R-:W-:Y:S05]  /*15fa0*/  @!P0 NANOSLEEP.SYNCS 0x989680 ;  /* 0x009896800000895d */ /* 0x004fea0003900000 */
[----:B------:R-:W2:Y:S02]  /*15fb0*/  @!P0 SYNCS.PHASECHK.TRANS64 P0, [R3+URZ+0x33470], R4 ;  /* 0x03347004030085a7 */ /* 0x000ea4000800007f */
[----:B--2---:R-:W-:Y:S05]  /*15fc0*/  @!P0 BRA `(.L_x_245) ;  /* 0xfffffffc00f08947 */ /* 0x004fea000383ffff */
[----:B------:R-:W-:Y:S05]  /*15fd0*/  BRA `(.L_x_302) ;  /* 0xffffffd400087947 */ /* 0x000fea000383ffff */
.L_x_247:
[----:B--2---:R2:W3:Y:S02]  /*15fe0*/  SYNCS.PHASECHK.TRANS64.TRYWAIT P0, [R3+URZ+0x33460], R0 ;  /* 0x03346000030075a7 */ /* 0x0044e4000800017f */
[----:B---3--:R-:W-:Y:S05]  /*15ff0*/  @!P0 NANOSLEEP.SYNCS 0x989680 ;  /* 0x009896800000895d */ /* 0x008fea0003900000 */
[----:B------:R-:W3:Y:S02]  /*16000*/  @!P0 SYNCS.PHASECHK.TRANS64 P0, [R3+URZ+0x33460], R0 ;  /* 0x03346000030085a7 */ /* 0x000ee4000800007f */
[----:B---3--:R-:W-:Y:S05]  /*16010*/  @!P0 BRA `(.L_x_247) ;  /* 0xfffffffc00f08947 */ /* 0x008fea000383ffff */
[----:B------:R-:W-:Y:S05]  /*16020*/  BRA `(.L_x_303) ;  /* 0xffffffd400107947 */ /* 0x000fea000383ffff */
.L_x_254:
[----:B-1----:R1:W2:Y:S02]  /*16030*/  SYNCS.PHASECHK.TRANS64.TRYWAIT P1, [R3+URZ+0x33470], R0 ;  /* 0x03347000030075a7 */ /* 0x0022a4000802017f */
[----:B--2---:R-:W-:Y:S05]  /*16040*/  @!P1 NANOSLEEP.SYNCS 0x989680 ;  /* 0x009896800000995d */ /* 0x004fea0003900000 */
[----:B------:R-:W2:Y:S02]  /*16050*/  @!P1 SYNCS.PHASECHK.TRANS64 P1, [R3+URZ+0x33470], R0 ;  /* 0x03347000030095a7 */ /* 0x000ea4000802007f */
[----:B--2---:R-:W-:Y:S05]  /*16060*/  @!P1 BRA `(.L_x_254) ;  /* 0xfffffffc00f09947 */ /* 0x004fea000383ffff */
[----:B------:R-:W-:Y:S05]  /*16070*/  BRA `(.L_x_304) ;  /* 0xffffffdc00547947 */ /* 0x000fea000383ffff */
.L_x_256:
[----:B-1----:R1:W2:Y:S02]  /*16080*/  SYNCS.PHASECHK.TRANS64.TRYWAIT P1, [R3+URZ+0x33460], R0 ;  /* 0x03346000030075a7 */ /* 0x0022a4000802017f */
[----:B--2---:R-:W-:Y:S05]  /*16090*/  @!P1 NANOSLEEP.SYNCS 0x989680 ;  /* 0x009896800000995d */ /* 0x004fea0003900000 */
[----:B------:R-:W2:Y:S02]  /*160a0*/  @!P1 SYNCS.PHASECHK.TRANS64 P1, [R3+URZ+0x33460], R0 ;  /* 0x03346000030095a7 */ /* 0x000ea4000802007f */
[----:B--2---:R-:W-:Y:S05]  /*160b0*/  @!P1 BRA `(.L_x_256) ;  /* 0xfffffffc00f09947 */ /* 0x004fea000383ffff */
[----:B------:R-:W-:Y:S05]  /*160c0*/  BRA `(.L_x_305) ;  /* 0xffffffdc00587947 */ /* 0x000fea000383ffff */
.L_x_267:
[----:B0-----:R0:W1:Y:S02]  /*160d0*/  SYNCS.PHASECHK.TRANS64.TRYWAIT P0, [R3+URZ+0x33420], R0 ;  /* 0x03342000030075a7 */ /* 0x001064000800017f */
[----:B-1----:R-:W-:Y:S05]  /*160e0*/  @!P0 NANOSLEEP.SYNCS 0x989680 ;  /* 0x009896800000895d */ /* 0x002fea0003900000 */
[----:B------:R-:W1:Y:S02]  /*160f0*/  @!P0 SYNCS.PHASECHK.TRANS64 P0, [R3+URZ+0x33420], R0 ;  /* 0x03342000030085a7 */ /* 0x000e64000800007f */
[----:B-1----:R-:W-:Y:S05]  /*16100*/  @!P0 BRA `(.L_x_267) ;  /* 0xfffffffc00f08947 */ /* 0x002fea000383ffff */
[----:B------:R-:W-:Y:S05]  /*16110*/  BRA `(.L_x_306) ;  /* 0xfffffff000607947 */ /* 0x000fea000383ffff */
.L_x_268:
[----:B------:R-:W1:Y:S01]  /*16120*/  S2R R2, SR_TID.X ;  /* 0x0000000000027919 */ /* 0x000e620000002100 */
[----:B------:R-:W-:Y:S01]  /*16130*/  BSSY B0, `(.L_x_307) ;  /* 0x000000a000007945 */ /* 0x000fe20003800000 */
[----:B------:R-:W-:Y:S02]  /*16140*/  IMAD.MOV.U32 R12, RZ, RZ, RZ ;  /* 0x000000ffff0c7224 */ /* 0x000fe400078e00ff */
[----:B------:R-:W-:Y:S02]  /*16150*/  IMAD.MOV.U32 R11, RZ, RZ, 0x1f ;  /* 0x0000001fff0b7424 */ /* 0x000fe400078e00ff */
[----:B------:R-:W-:Y:S01]  /*16160*/  IMAD.MOV.U32 R15, RZ, RZ, -0x1 ;  /* 0xffffffffff0f7424 */ /* 0x000fe200078e00ff */
[----:B-1----:R-:W-:-:S04]  /*16170*/  SHF.R.U32.HI R2, RZ, 0x5, R2 ;  /* 0x00000005ff027819 */ /* 0x002fc80000011602 */
[----:B------:R-:W-:-:S05]  /*16180*/  LOP3.LUT R2, R2, 0x3, RZ, 0xc0, !PT ;  /* 0x0000000302027812 */ /* 0x000fca00078ec0ff */
[----:B------:R-:W-:-:S07]  /*16190*/  IMAD.MOV.U32 R13, RZ, RZ, R2 ;  /* 0x000000ffff0d7224 */ /* 0x000fce00078e0002 */
[----:B0-----:R-:W-:Y:S05]  /*161a0*/  WARPSYNC.COLLECTIVE R15, `(.L_x_308) ;  /* 0x000000000f087348 */ /* 0x001fea0003c00000 */
[----:B------:R1:W2:Y:S02]  /*161b0*/  SHFL.IDX P6, R14, R13, R12, R11 ;  /* 0x0000000c0d0e7389 */ /* 0x0002a400000c000b */
[----:B012---:R-:W-:Y:S01]  /*161c0*/  ENDCOLLECTIVE ;  /* 0x000000000000791b */ /* 0x007fe20003800000 */
.L_x_308:
[----:B------:R-:W-:Y:S05]  /*161d0*/  BSYNC B0 ;  /* 0x0000000000007941 */ /* 0x000fea0003800000 */
.L_x_307:
[----:B------:R-:W-:Y:S05]  /*161e0*/  BRA `(.L_x_309) ;  /* 0xfffffff000487947 */ /* 0x000fea000383ffff */
.L_x_271:
[----:B------:R-:W-:Y:S01]  /*161f0*/  BSSY B1, `(.L_x_310) ;  /* 0x0000006000017945 */ /* 0x000fe20003800000 */
[----:B------:R-:W-:-:S07]  /*16200*/  IMAD.MOV.U32 R15, RZ, RZ, -0x1 ;  /* 0xffffffffff0f7424 */ /* 0x000fce00078e00ff */
[----:B0-----:R-:W-:Y:S05]  /*16210*/  WARPSYNC.COLLECTIVE R15, `(.L_x_311) ;  /* 0x000000000f0c7348 */ /* 0x001fea0003c00000 */
[----:B------:R-:W-:Y:S02]  /*16220*/  ELECT P6, UR62, PT ;  /* 0x00000000003e782f */ /* 0x000fe400038c0000 */
[----:B------:R-:W-:Y:S01]  /*16230*/  MOV R14, UR62 ;  /* 0x0000003e000e7c02 */ /* 0x000fe20008000f00 */
[----:B0-----:R-:W-:Y:S10]  /*16240*/  ENDCOLLECTIVE ;  /* 0x000000000000791b */ /* 0x001ff40003800000 */
.L_x_311:
[----:B------:R-:W-:Y:S05]  /*16250*/  BSYNC B1 ;  /* 0x0000000000017941 */ /* 0x000fea0003800000 */
.L_x_310:
[----:B------:R-:W-:Y:S05]  /*16260*/  BRA `(.L_x_312) ;  /* 0xfffffff000407947 */ /* 0x000fea000383ffff */
.L_x_273:
[----:B0-----:R0:W1:Y:S02]  /*16270*/  SYNCS.PHASECHK.TRANS64.TRYWAIT P1, [R7+URZ], R4 ;  /* 0x00000004070075a7 */ /* 0x001064000802017f */
[----:B-1----:R-:W-:Y:S05]  /*16280*/  @!P1 NANOSLEEP.SYNCS 0x989680 ;  /* 0x009896800000995d */ /* 0x002fea0003900000 */
[----:B------:R-:W1:Y:S02]  /*16290*/  @!P1 SYNCS.PHASECHK.TRANS64 P1, [R7+URZ], R4 ;  /* 0x00000004070095a7 */ /* 0x000e64000802007f */
[----:B-1----:R-:W-:Y:S05]  /*162a0*/  @!P1 BRA `(.L_x_273) ;  /* 0xfffffffc00f09947 */ /* 0x002fea000383ffff */
[----:B------:R-:W-:Y:S05]  /*162b0*/  BRA `(.L_x_313) ;  /* 0xfffffff000747947 */ /* 0x000fea000383ffff */
.L_x_274:
[----:B-1----:R1:W2:Y:S02]  /*162c0*/  SYNCS.PHASECHK.TRANS64.TRYWAIT P1, [R5+URZ], R0 ;  /* 0x00000000050075a7 */ /* 0x0022a4000802017f */
[----:B--2---:R-:W-:Y:S05]  /*162d0*/  @!P1 NANOSLEEP.SYNCS 0x989680 ;  /* 0x009896800000995d */ /* 0x004fea0003900000 */
[----:B------:R-:W2:Y:S02]  /*162e0*/  @!P1 SYNCS.PHASECHK.TRANS64 P1, [R5+URZ], R0 ;  /* 0x00000000050095a7 */ /* 0x000ea4000802007f */
[----:B--2---:R-:W-:Y:S05]  /*162f0*/  @!P1 BRA `(.L_x_274) ;  /* 0xfffffffc00f09947 */ /* 0x004fea000383ffff */
[----:B------:R-:W-:Y:S05]  /*16300*/  BRA `(.L_x_314) ;  /* 0xfffffff000687947 */ /* 0x000fea000383ffff */
.L_x_276:
[----:B-1----:R1:W2:Y:S02]  /*16310*/  SYNCS.PHASECHK.TRANS64.TRYWAIT P1, [R5+URZ+0x33460], R4 ;  /* 0x03346004050075a7 */ /* 0x0022a4000802017f */
[----:B--2---:R-:W-:Y:S05]  /*16320*/  @!P1 NANOSLEEP.SYNCS 0x989680 ;  /* 0x009896800000995d */ /* 0x004fea0003900000 */
[----:B------:R-:W2:Y:S02]  /*16330*/  @!P1 SYNCS.PHASECHK.TRANS64 P1, [R5+URZ+0x33460], R4 ;  /* 0x03346004050095a7 */ /* 0x000ea4000802007f */
[----:B--2---:R-:W-:Y:S05]  /*16340*/  @!P1 BRA `(.L_x_276) ;  /* 0xfffffffc00f09947 */ /* 0x004fea000383ffff */
[----:B------:R-:W-:Y:S05]  /*16350*/  BRA `(.L_x_315) ;  /* 0xfffffff000687947 */ /* 0x000fea000383ffff */
.L_x_278:
[----:B--2---:R2:W3:Y:S02]  /*16360*/  SYNCS.PHASECHK.TRANS64.TRYWAIT P1, [R3+URZ+0x33460], R0 ;  /* 0x03346000030075a7 */ /* 0x0044e4000802017f */
[----:B---3--:R-:W-:Y:S05]  /*16370*/  @!P1 NANOSLEEP.SYNCS 0x989680 ;  /* 0x009896800000995d */ /* 0x008fea0003900000 */
[----:B------:R-:W3:Y:S02]  /*16380*/  @!P1 SYNCS.PHASECHK.TRANS64 P1, [R3+URZ+0x33460], R0 ;  /* 0x03346000030095a7 */ /* 0x000ee4000802007f */
[----:B---3--:R-:W-:Y:S05]  /*16390*/  @!P1 BRA `(.L_x_278) ;  /* 0xfffffffc00f09947 */ /* 0x008fea000383ffff */
[----:B------:R-:W-:Y:S05]  /*163a0*/  BRA `(.L_x_316) ;  /* 0xfffffff000687947 */ /* 0x000fea000383ffff */
.L_x_280:
[----:B---3--:R3:W4:Y:S02]  /*163b0*/  SYNCS.PHASECHK.TRANS64.TRYWAIT P0, [R5+URZ+0x33480], R4 ;  /* 0x03348004050075a7 */ /* 0x008724000800017f */
[----:B----4-:R-:W-:Y:S05]  /*163c0*/  @!P0 NANOSLEEP.SYNCS 0x989680 ;  /* 0x009896800000895d */ /* 0x010fea0003900000 */
[----:B------:R-:W4:Y:S02]  /*163d0*/  @!P0 SYNCS.PHASECHK.TRANS64 P0, [R5+URZ+0x33480], R4 ;  /* 0x03348004050085a7 */ /* 0x000f24000800007f */
[----:B----4-:R-:W-:Y:S05]  /*163e0*/  @!P0 BRA `(.L_x_280) ;  /* 0xfffffffc00f08947 */ /* 0x010fea000383ffff */
[----:B------:R-:W-:Y:S05]  /*163f0*/  BRA `(.L_x_281) ;  /* 0xfffffff000647947 */ /* 0x000fea000383ffff */
.L_x_317:
        /* <DEDUP_REMOVED lines=16> */
.L_x_2927:


//--------------------- .text._ZN7cutlass13device_kernelIN5flash11enable_sm90INS1_16FlashAttnFwdSm90INS1_25CollectiveMainloopFwdSm90ILi2EN4cute5tupleIJNS5_1CILi1EEES8_S8_EEENS6_IJNS7_ILi128EEENS7_ILi160EEENS7_ILi192EEEEEELi192ENS_12float_e4m3_tEfNS_4arch4Sm90ELb0ELb0ELb1ELb1ELb0ELb1ELb0ELb1ELb1ELb1ELb1ELb0EEENS1_21CollectiveEpilogueFwdINS6_IJSA_SC_SB_EEES9_NS_10bfloat16_tESG_Li256ELb1ELb1ELb1ELb1EEENS1_36VarlenDynamicPersistentTileSchedulerILi128ELi160ELi256ELi128ELb1ELb1ELb1ELb0ELb1ELb1EEEEEEEEEvNT_6ParamsE --------------------------
	.section	.text._ZN7cutlass13device_kernelIN5flash11enable_sm90INS1_16FlashAttnFwdSm90INS1_25CollectiveMainloopFwdSm90ILi2EN4cute5tupleIJNS5_1CILi1EEES8_S8_EEENS6_IJNS7_ILi128EEENS7_ILi160EEENS7_ILi192EEEEEELi192ENS_12float_e4m3_tEfNS_4arch4Sm90ELb0ELb0ELb1ELb1ELb0ELb1ELb0ELb1ELb1ELb1ELb1ELb0EEENS1_21CollectiveEpilogueFwdINS6_IJSA_SC_SB_EEES9_NS_10bfloat16_tESG_Li256ELb1ELb1ELb1ELb1EEENS1_36VarlenDynamicPersistentTileSchedulerILi128ELi160ELi256ELi128ELb1ELb1ELb1ELb0ELb1ELb1EEEEEEEEEvNT_6ParamsE,"ax",@progbits
	.align	128
.text._ZN7cutlass13device_kernelIN5flash11enable_sm90INS1_16FlashAttnFwdSm90INS1_25CollectiveMainloopFwdSm90ILi2EN4cute5tupleIJNS5_1CILi1EEES8_S8_EEENS6_IJNS7_ILi128EEENS7_ILi160EEENS7_ILi192EEEEEELi192ENS_12float_e4m3_tEfNS_4arch4Sm90ELb0ELb0ELb1ELb1ELb0ELb1ELb0ELb1ELb1ELb1ELb1ELb0EEENS1_21CollectiveEpilogueFwdINS6_IJSA_SC_SB_EEES9_NS_10bfloat16_tESG_Li256ELb1ELb1ELb1ELb1EEENS1_36VarlenDynamicPersistentTileSchedulerILi128ELi160ELi256ELi128ELb1ELb1ELb1ELb0ELb1ELb1EEEEEEEEEvNT_6ParamsE:
        .type           _ZN7cutlass13device_kernelIN5flash11enable_sm90INS1_16FlashAttnFwdSm90INS1_25CollectiveMainloopFwdSm90ILi2EN4cute5tupleIJNS5_1CILi1EEES8_S8_EEENS6_IJNS7_ILi128EEENS7_ILi160EEENS7_ILi192EEEEEELi192ENS_12float_e4m3_tEfNS_4arch4Sm90ELb0ELb0ELb1ELb1ELb0ELb1ELb0ELb1ELb1ELb1ELb1ELb0EEENS1_21CollectiveEpilogueFwdINS6_IJSA_SC_SB_EEES9_NS_10bfloat16_tESG_Li256ELb1ELb1ELb1ELb1EEENS1_36VarlenDynamicPersistentTileSchedulerILi128ELi160ELi256ELi128ELb1ELb1ELb1ELb0ELb1ELb1EEEEEEEEEvNT_6ParamsE,@function
        .size           _ZN7cutlass13device_kernelIN5flash11enable_sm90INS1_16FlashAttnFwdSm90INS1_25CollectiveMainloopFwdSm90ILi2EN4cute5tupleIJNS5_1CILi1EEES8_S8_EEENS6_IJNS7_ILi128EEENS7_ILi160EEENS7_ILi192EEEEEELi192ENS_12float_e4m3_tEfNS_4arch4Sm90ELb0ELb0ELb1ELb1ELb0ELb1ELb0ELb1ELb1ELb1ELb1ELb0EEENS1_21CollectiveEpilogueFwdINS6_IJSA_SC_SB_EEES9_NS_10bfloat16_tESG_Li256ELb1ELb1ELb1ELb1EEENS1_36VarlenDynamicPersistentTileSchedulerILi128ELi160ELi256ELi128ELb1ELb1ELb1ELb0ELb1ELb1EEEEEEEEEvNT_6ParamsE,(.L_x_2928 - _ZN7cutlass13device_kernelIN5flash11enable_sm90INS1_16FlashAttnFwdSm90INS1_25CollectiveMainloopFwdSm90ILi2EN4cute5tupleIJNS5_1CILi1EEES8_S8_EEENS6_IJNS7_ILi128EEENS7_ILi160EEENS7_ILi192EEEEEELi192ENS_12float_e4m3_tEfNS_4arch4Sm90ELb0ELb0ELb1ELb1ELb0ELb1ELb0ELb1ELb1ELb1ELb1ELb0EEENS1_21CollectiveEpilogueFwdINS6_IJSA_SC_SB_EEES9_NS_10bfloat16_tESG_Li256ELb1ELb1ELb1ELb1EEENS1_36VarlenDynamicPersistentTileSchedulerILi128ELi160ELi256ELi128ELb1ELb1ELb1ELb0ELb1ELb1EEEEEEEEEvNT_6ParamsE)
        .other          _ZN7cutlass13device_kernelIN5flash11enable_sm90INS1_16FlashAttnFwdSm90INS1_25CollectiveMainloopFwdSm90ILi2EN4cute5tupleIJNS5_1CILi1EEES8_S8_EEENS6_IJNS7_ILi128EEENS7_ILi160EEENS7_ILi192EEEEEELi192ENS_12float_e4m3_tEfNS_4arch4Sm90ELb0ELb0ELb1ELb1ELb0ELb1ELb0ELb1ELb1ELb1ELb1ELb0EEENS1_21CollectiveEpilogueFwdINS6_IJSA_SC_SB_EEES9_NS_10bfloat16_tESG_Li256ELb1ELb1ELb1ELb1EEENS1_36VarlenDynamicPersistentTileSchedulerILi128ELi160ELi256ELi128ELb1ELb1ELb1ELb0ELb1ELb1EEEEEEEEEvNT_6ParamsE,@"STO_CUDA_ENTRY STV_DEFAULT"
_ZN7cutlass13device_kernelIN5flash11enable_sm90INS1_16FlashAttnFwdSm90INS1_25CollectiveMainloopFwdSm90ILi2EN4cute5tupleIJNS5_1CILi1EEES8_S8_EEENS6_IJNS7_ILi128EEENS7_ILi160EEENS7_ILi192EEEEEELi192ENS_12float_e4m3_tEfNS_4arch4Sm90ELb0ELb0ELb1ELb1ELb0ELb1ELb0ELb1ELb1ELb1ELb1ELb0EEENS1_21CollectiveEpilogueFwdINS6_IJSA_SC_SB_EEES9_NS_10bfloat16_tESG_Li256ELb1ELb1ELb1ELb1EEENS1_36VarlenDynamicPersistentTileSchedulerILi128ELi160ELi256ELi128ELb1ELb1ELb1ELb0ELb1ELb1EEEEEEEEEvNT_6ParamsE:
        /* <DEDUP_REMOVED lines=13> */
[----:B------:R-:W-:Y:S02]  /*00d0*/  UIADD3 UR10, UP2, UR4, 0x570, URZ ;  /* 0x00000570040a7890 */ /* 0x000fe4000ff5e03f */
[----:B------:R-:W-:Y:S02]  /*00e0*/  UIADD3 UR4, UP3, UR4, 0x670, URZ ;  /* 0x0000067004047890 */ /* 0x000fe4000ff7e03f */
[----:B------:R-:W-:-:S02]  /*00f0*/  UIADD3.X UR7, URZ, UR5, URZ, UP0, !UPT ;  /* 0x000000053f077290 */ /* 0x000fc400087fe43f */
[----:B------:R-:W-:Y:S02]  /*0100*/  UIADD3.X UR9, URZ, UR5, URZ, UP1, !UPT ;  /* 0x000000053f097290 */ /* 0x000fe40008ffe43f */
[----:B------:R-:W-:Y:S02]  /*0110*/  UIADD3.X UR11, URZ, UR5, URZ, UP2, !UPT ;  /* 0x000000053f0b7290 */ /* 0x000fe400097fe43f */
[----:B------:R-:W-:-:S03]  /*0120*/  UIADD3.X UR5, URZ, UR5, URZ, UP3, !UPT ;  /* 0x000000053f057290 */ /* 0x000fc60009ffe43f */
[----:B------:R0:W-:Y:S02]  /*0130*/  UTMACCTL.PF [UR6] ;  /* 0x00000000060079b9 */ /* 0x0001e40008040000 */
[----:B------:R0:W-:Y:S02]  /*0140*/  UTMACCTL.PF [UR8] ;  /* 0x00000000080079b9 */ /* 0x0001e40008040000 */
[----:B------:R0:W-:Y:S02]  /*0150*/  UTMACCTL.PF [UR10] ;  /* 0x000000000a0079b9 */ /* 0x0001e40008040000 */
[----:B------:R0:W-:Y:S02]  /*0160*/  UTMACCTL.PF [UR4] ;  /* 0x00000000040079b9 */ /* 0x0001e40008040000 */
[----:B0-----:R-:W-:Y:S01]  /*0170*/  NOP ;  /* 0x0000000000007918 */ /* 0x001fe20000000000 */
.L_x_319:
[----:B------:R-:W-:Y:S05]  /*0180*/  BSYNC B0 ;  /* 0x0000000000007941 */ /* 0x000fea0003800000 */
.L_x_318:
        /* <DEDUP_REMOVED lines=41> */
.L_x_320:
        /* <DEDUP_REMOVED lines=22> */
.L_x_321:
        /* <DEDUP_REMOVED lines=18> */
.L_x_322:
        /* <DEDUP_REMOVED lines=22> */
.L_x_323:
        /* <DEDUP_REMOVED lines=22> */
.L_x_324:
[----:B------:R-:W-:Y:S01]  /*0960*/  PLOP3.LUT P0, PT, PT, PT, UP0, 0x80, 0x0 ;  /* 0x000000000000781c */ /* 0x000fe20003f0f008 */
[----:B------:R-:W-:Y:S01]  /*0970*/  UMOV UR36, 0x1 ;  /* 0x0000000100247882 */ /* 0x000fe20000000000 */
[----:B------:R-:W-:Y:S01]  /*0980*/  NOP ;  /* 0x0000000000007918 */ /* 0x000fe20000000000 */
[----:B------:R-:W-:Y:S01]  /*0990*/  USEL UR36, UR36, 0x2, !UP0 ;  /* 0x0000000224247887 */ /* 0x000fe2000c000000 */
[----:B------:R-:W-:Y:S01]  /*09a0*/  BSSY B8, `(.L_x_325) ;  /* 0x0002d5b000087945 */ /* 0x000fe20003800000 */
[----:B------:R-:W-:Y:S01]  /*09b0*/  ULDC.64 UR54, c[0x0][0x208] ;  /* 0x0000820000367ab9 */ /* 0x000fe20000000a00 */
[----:B012-4-:R-:W-:Y:S07]  /*09c0*/  BAR.SYNC.DEFER_BLOCKING 0x0 ;  /* 0x0000000000007b1d */ /* 0x017fee0000010000 */
[----:B------:R-:W-:Y:S05]  /*09d0*/  @!P0 BRA `(.L_x_326) ;  /* 0x0000025800ec8947 */ /* 0x000fea0003800000 */
.L_x_327:
[----:B------:R-:W-:-:S08]  /*09e0*/  NOP ;  /* 0x0000000000007918 */ /* 0x000fd00000000000 */
[----:B------:R-:W0:Y:S02]  /*09f0*/  USETMAXREG.TRY_ALLOC.CTAPOOL UP0, 0xf0 ;  /* 0x000000f0000079c8 */ /* 0x000e240008000600 */
[----:B0-----:R-:W-:-:S13]  /*0a00*/  PLOP3.LUT P0, PT, PT, PT, UP0, 0x80, 0x0 ;  /* 0x000000000000781c */ /* 0x001fda0003f0f008 */
[----:B------:R-:W-:Y:S05]  /*0a10*/  @!P0 BRA `(.L_x_327) ;  /* 0xfffffffc00f08947 */ /* 0x000fea000383ffff */
[----:B------:R-:W2:Y:S01]  /*0a20*/  LDL.LU R0, [R1+0x10] ;  /* 0x0000100001007983 */ /* 0x000ea20000300800 */
[----:B------:R-:W0:Y:S01]  /*0a30*/  S2R R2, SR_TID.X ;  /* 0x0000000000027919 */ /* 0x000e220000002100 */
[----:B------:R-:W1:Y:S01]  /*0a40*/  S2UR UR42, SR_CgaCtaId ;  /* 0x00000000002a79c3 */ /* 0x000e620000008800 */
[----:B------:R-:W-:Y:S01]  /*0a50*/  UMOV UR4, 0x400 ;  /* 0x0000040000047882 */ /* 0x000fe20000000000 */
[----:B0-----:R-:W-:-:S06]  /*0a60*/  SHF.R.U32.HI R2, RZ, 0x7, R2 ;  /* 0x00000007ff027819 */ /* 0x001fcc0000011602 */
[----:B------:R-:W-:Y:S06]  /*0a70*/  BAR.ARV 0x8, 0x180 ;  /* 0x0206000000007b1d */ /* 0x000fec0000002000 */
[----:B------:R-:W-:-:S13]  /*0a80*/  ISETP.NE.AND P0, PT, R2, 0x1, PT ;  /* 0x000000010200780c */ /* 0x000fda0003f05270 */
[----:B------:R-:W-:Y:S08]  /*0a90*/  @!P0 BAR.ARV 0x9, 0x100 ;  /* 0x0244000000008b1d */ /* 0x000ff00000002000 */
[----:B------:R-:W-:Y:S01]  /*0aa0*/  BAR.SYNC.DEFER_BLOCKING 0x5, 0x180 ;  /* 0x0146000000007b1d */ /* 0x000fe20000010000 */
[----:B-1----:R-:W-:-:S06]  /*0ab0*/  ULEA UR4, UR42, UR4, 0x18 ;  /* 0x000000042a047291 */ /* 0x002fcc000f8ec03f */
[----:B------:R-:W-:Y:S01]  /*0ac0*/  IMAD.U32 R16, RZ, RZ, UR4 ;  /* 0x00000004ff107e24 */ /* 0x000fe2000f8e00ff */
[----:B------:R-:W-:-:S04]  /*0ad0*/  ULDC UR4, c[0x0][0xc3c] ;  /* 0x00030f0000047ab9 */ /* 0x000fc80000000800 */
[----:B------:R-:W0:Y:S01]  /*0ae0*/  LDS.128 R148, [R16+0x334d0] ;  /* 0x0334d00010947984 */ /* 0x000e220000000c00 */
[----:B------:R-:W-:Y:S06]  /*0af0*/  BAR.ARV 0x4, 0x180 ;  /* 0x0106000000007b1d */ /* 0x000fec0000002000 */
[----:B--2---:R-:W-:-:S04]  /*0b00*/  LOP3.LUT R0, R0, 0xffffffef, RZ, 0xc0, !PT ;  /* 0xffffffef00007812 */ /* 0x004fc800078ec0ff */
[----:B------:R-:W-:-:S05]  /*0b10*/  @P0 LOP3.LUT R0, R0, 0x10, RZ, 0xfc, !PT ;  /* 0x0000001000000812 */ /* 0x000fca00078efcff */
[----:B------:R1:W-:Y:S01]  /*0b20*/  STL [R1+0x10], R0 ;  /* 0x0000100001007387 */ /* 0x0003e20000100800 */
[----:B0-----:R-:W-:-:S13]  /*0b30*/  ISETP.GE.AND P0, PT, R151, UR4, PT ;  /* 0x0000000497007c0c */ /* 0x001fda000bf06270 */
[----:B-1----:R-:W-:Y:S05]  /*0b40*/  @P0 BRA `(.L_x_328) ;  /* 0x000002d400000947 */ /* 0x002fea0003800000 */
[----:B------:R-:W0:Y:S01]  /*0b50*/  S2R R0, SR_TID.X ;  /* 0x0000000000007919 */ /* 0x000e220000002100 */
[----:B------:R-:W-:Y:S01]  /*0b60*/  R2UR UR52, R16 ;  /* 0x00000000103472ca */ /* 0x000fe200000e0000 */
[----:B------:R-:W-:Y:S01]  /*0b70*/  IMAD.MOV.U32 R221, RZ, RZ, RZ ;  /* 0x000000ffffdd7224 */ /* 0x000fe200078e00ff */
[----:B------:R-:W-:Y:S01]  /*0b80*/  MOV R152, RZ ;  /* 0x000000ff00987202 */ /* 0x000fe20000000f00 */
[----:B------:R-:W-:Y:S01]  /*0b90*/  IMAD.MOV.U32 R230, RZ, RZ, RZ ;  /* 0x000000ffffe67224 */ /* 0x000fe200078e00ff */
[----:B------:R-:W-:Y:S01]  /*0ba0*/  ULOP3.LUT UR53, UR36, 0x1, URZ, 0xfc, !UPT ;  /* 0x0000000124357892 */ /* 0x000fe2000f8efc3f */
[----:B------:R-:W-:-:S08]  /*0bb0*/  UMOV UR43, URZ ;  /* 0x0000003f002b7c82 */ /* 0x000fd00008000000 */
[----:B------:R-:W-:Y:S01]  /*0bc0*/  UIADD3 UR52, UR52, 0x1e200, URZ ;  /* 0x0001e20034347890 */ /* 0x000fe2000fffe03f */
[----:B0-----:R-:W-:-:S05]  /*0bd0*/  VIADD R0, R0, 0xffffff80 ;  /* 0xffffff8000007836 */ /* 0x001fca0000000000 */
[----:B------:R-:W-:Y:S02]  /*0be0*/  SHF.R.S32.HI R3, RZ, 0x1f, R0 ;  /* 0x0000001fff037819 */ /* 0x000fe40000011400 */
[-C--:B------:R-:W-:Y:S02]  /*0bf0*/  LEA.HI R9, R0, R0.reuse, RZ, 0x1 ;  /* 0x0000000000097211 */ /* 0x080fe400078f08ff */
[CC--:B------:R-:W-:Y:S02]  /*0c00*/  LEA.HI R5, R3.reuse, R0.reuse, RZ, 0x5 ;  /* 0x0000000003057211 */ /* 0x0c0fe400078f28ff */
[CC--:B------:R-:W-:Y:S02]  /*0c10*/  LEA.HI R4, R3.reuse, R0.reuse, RZ, 0x4 ;  /* 0x0000000003047211 */ /* 0x0c0fe400078f20ff */
[-C--:B------:R-:W-:Y:S01]  /*0c20*/  LEA.HI R2, R3, R0.reuse, RZ, 0x7 ;  /* 0x0000000003027211 */ /* 0x080fe200078f38ff */
[----:B------:R-:W-:Y:S01]  /*0c30*/  IMAD.SHL.U32 R5, R5, 0x20, RZ ;  /* 0x0000002005057824 */ /* 0x000fe200078e00ff */
[----:B------:R-:W-:-:S02]  /*0c40*/  LEA.HI R8, R3, R0, RZ, 0x2 ;  /* 0x0000000003087211 */ /* 0x000fc400078f10ff */
[----:B------:R-:W-:Y:S02]  /*0c50*/  LOP3.LUT R3, R4, 0x3fffff0, RZ, 0xc0, !PT ;  /* 0x03fffff004037812 */ /* 0x000fe400078ec0ff */
[----:B------:R-:W-:Y:S02]  /*0c60*/  LOP3.LUT R7, R9, 0xfffffffe, RZ, 0xc0, !PT ;  /* 0xfffffffe09077812 */ /* 0x000fe400078ec0ff */
[----:B------:R-:W-:Y:S01]  /*0c70*/  LOP3.LUT R6, R5, 0xfffffc00, RZ, 0xc0, !PT ;  /* 0xfffffc0005067812 */ /* 0x000fe200078ec0ff */
[----:B------:R-:W-:Y:S01]  /*0c80*/  IMAD.IADD R3, R0, 0x1, -R3 ;  /* 0x0000000100037824 */ /* 0x000fe200078e0a03 */
[----:B------:R-:W-:Y:S02]  /*0c90*/  LOP3.LUT R11, R2, 0xffffff80, RZ, 0xc0, !PT ;  /* 0xffffff80020b7812 */ /* 0x000fe400078ec0ff */
[----:B------:R-:W-:Y:S02]  /*0ca0*/  LOP3.LUT R13, R8, 0xfffffffc, RZ, 0xc0, !PT ;  /* 0xfffffffc080d7812 */ /* 0x000fe400078ec0ff */
[----:B------:R-:W-:Y:S01]  /*0cb0*/  SHF.R.S32.HI R220, RZ, 0x1, R9 ;  /* 0x00000001ffdc7819 */ /* 0x000fe20000011409 */
[C---:B------:R-:W-:Y:S01]  /*0cc0*/  IMAD.IADD R15, R0.reuse, 0x1, -R11 ;  /* 0x00000001000f7824 */ /* 0x040fe200078e0a0b */
[----:B------:R-:W-:Y:S01]  /*0cd0*/  SHF.R.S32.HI R5, RZ, 0x4, R4 ;  /* 0x00000004ff057819 */ /* 0x000fe20000011404 */
[C---:B------:R-:W-:Y:S01]  /*0ce0*/  IMAD.IADD R13, R0.reuse, 0x1, -R13 ;  /* 0x00000001000d7824 */ /* 0x040fe200078e0a0d */
[----:B------:R-:W-:Y:S01]  /*0cf0*/  IADD3 R18, R0, -R7, RZ ;  /* 0x8000000700127210 */ /* 0x000fe20007ffe0ff */
[----:B------:R-:W-:Y:S01]  /*0d00*/  IMAD R7, R3, 0x40, R6 ;  /* 0x0000004003077824 */ /* 0x000fe200078e0206 */
[----:B------:R-:W-:Y:S01]  /*0d10*/  SHF.R.S32.HI R3, RZ, 0x7, R2 ;  /* 0x00000007ff037819 */ /* 0x000fe20000011402 */
[----:B------:R-:W-:Y:S01]  /*0d20*/  STL [R1+0x78], R15 ;  /* 0x0000780f01007387 */ /* 0x000fe20000100800 */
[----:B------:R-:W-:Y:S01]  /*0d30*/  LEA.HI R9, R9, R220, RZ, 0x1 ;  /* 0x000000dc09097211 */ /* 0x000fe200078f08ff */
[----:B------:R-:W-:Y:S01]  /*0d40*/  IMAD.SHL.U32 R22, R18, 0x8, RZ ;  /* 0x0000000812167824 */ /* 0x000fe200078e00ff */
[----:B------:R-:W-:Y:S01]  /*0d50*/  LEA.HI R4, R4, R5, RZ, 0x1 ;  /* 0x0000000504047211 */ /* 0x000fe200078f08ff */
[----:B------:R-:W-:Y:S01]  /*0d60*/  VIADD R17, R220, 0x80 ;  /* 0x00000080dc117836 */ /* 0x000fe20000000000 */
[--C-:B------:R-:W-:Y:S01]  /*0d70*/  SHF.R.S32.HI R0, RZ, 0x2, R8.reuse ;  /* 0x00000002ff007819 */ /* 0x100fe20000011408 */
[----:B------:R-:W-:Y:S01]  /*0d80*/  VIADD R223, R22, 0x20 ;  /* 0x0000002016df7836 */ /* 0x000fe20000000000 */
[----:B------:R-:W-:Y:S01]  /*0d90*/  SHF.R.S32.HI R11, RZ, 0x1f, R8 ;  /* 0x0000001fff0b7819 */ /* 0x000fe20000011408 */
[----:B------:R-:W-:Y:S01]  /*0da0*/  IMAD.SHL.U32 R18, R18, 0x10, RZ ;  /* 0x0000001012127824 */ /* 0x000fe200078e00ff */
[----:B------:R-:W-:Y:S01]  /*0db0*/  LEA.HI R2, R2, R3, RZ, 0x1 ;  /* 0x0000000302027211 */ /* 0x000fe200078f08ff */
[C---:B------:R-:W-:Y:S01]  /*0dc0*/  VIADD R224, R22.reuse, 0x10 ;  /* 0x0000001016e07836 */ /* 0x040fe20000000000 */
[----:B------:R-:W-:Y:S01]  /*0dd0*/  LOP3.LUT R9, R9, 0x3fffffe, RZ, 0xc0, !PT ;  /* 0x03fffffe09097812 */ /* 0x000fe200078ec0ff */
[----:B------:R-:W-:Y:S01]  /*0de0*/  VIADD R225, R22, 0x30 ;  /* 0x0000003016e17836 */ /* 0x000fe20000000000 */
[----:B------:R-:W-:Y:S01]  /*0df0*/  LOP3.LUT R4, R4, 0x1ffffffe, RZ, 0xc0, !PT ;  /* 0x1ffffffe04047812 */ /* 0x000fe200078ec0ff */
[----:B------:R-:W-:Y:S01]  /*0e00*/  VIADD R226, R22, 0x50 ;  /* 0x0000005016e27836 */ /* 0x000fe20000000000 */
[----:B------:R-:W-:-:S02]  /*0e10*/  LEA.HI R11, R11, R0, RZ, 0x2 ;  /* 0x000000000b0b7211 */ /* 0x000fc400078f10ff */
[----:B------:R-:W-:Y:S01]  /*0e20*/  LOP3.LUT R6, R2, 0x3fffffe, RZ, 0xc0, !PT ;  /* 0x03fffffe02067812 */ /* 0x000fe200078ec0ff */
[----:B------:R-:W-:Y:S01]  /*0e30*/  IMAD.IADD R2, R220, 0x1, -R9 ;  /* 0x00000001dc027824 */ /* 0x000fe200078e0a09 */
[----:B------:R-:W-:Y:S02]  /*0e40*/  IADD3 R4, R5, -R4, RZ ;  /* 0x8000000405047210 */ /* 0x000fe40007ffe0ff */
[----:B------:R-:W-:Y:S01]  /*0e50*/  LOP3.LUT R11, R11, 0xfffffffc, RZ, 0xc0, !PT ;  /* 0xfffffffc0b0b7812 */ /* 0x000fe200078ec0ff */
[----:B------:R-:W-:Y:S01]  /*0e60*/  IMAD R229, R5, 0x8, R2 ;  /* 0x0000000805e57824 */ /* 0x000fe200078e0202 */
[----:B------:R-:W-:Y:S01]  /*0e70*/  IADD3 R222, R22, 0x40, RZ ;  /* 0x0000004016de7810 */ /* 0x000fe20007ffe0ff */
[----:B------:R-:W-:Y:S02]  /*0e80*/  IMAD R2, R4, 0x8, R7 ;  /* 0x0000000804027824 */ /* 0x000fe400078e0207 */
[----:B------:R-:W-:Y:S01]  /*0e90*/  IMAD.IADD R11, R0, 0x1, -R11 ;  /* 0x00000001000b7824 */ /* 0x000fe200078e0a0b */
[----:B------:R-:W-:Y:S01]  /*0ea0*/  SHF.R.S32.HI R0, RZ, 0x1f, R15 ;  /* 0x0000001fff007819 */ /* 0x000fe2000001140f */
[----:B------:R-:W-:Y:S01]  /*0eb0*/  IMAD.IADD R6, R3, 0x1, -R6 ;  /* 0x0000000103067824 */ /* 0x000fe200078e0a06 */
[----:B------:R-:W-:Y:S01]  /*0ec0*/  LEA.HI R3, R13, R13, RZ, 0x1 ;  /* 0x0000000d0d037211 */ /* 0x000fe200078f08ff */
[----:B------:R0:W-:Y:S01]  /*0ed0*/  STL [R1+0xdc], R2 ;  /* 0x0000dc0201007387 */ /* 0x0001e20000100800 */
[C---:B------:R-:W-:Y:S01]  /*0ee0*/  IMAD.IADD R5, R22.reuse, 0x1, R223 ;  /* 0x0000000116057824 */ /* 0x040fe200078e02df */
[----:B------:R-:W-:Y:S01]  /*0ef0*/  SHF.L.U32 R11, R11, 0x7, RZ ;  /* 0x000000070b0b7819 */ /* 0x000fe200000006ff */
[----:B------:R-:W-:Y:S01]  /*0f00*/  IMAD.IADD R7, R22, 0x1, R222 ;  /* 0x0000000116077824 */ /* 0x000fe200078e02de */
[----:B------:R-:W-:Y:S01]  /*0f10*/  LOP3.LUT R8, R3, 0x1ffffffe, RZ, 0xc0, !PT ;  /* 0x1ffffffe03087812 */ /* 0x000fe200078ec0ff */
[----:B------:R-:W-:Y:S01]  /*0f20*/  IMAD.SHL.U32 R229, R229, 0x40, RZ ;  /* 0x00000040e5e57824 */ /* 0x000fe200078e00ff */
[----:B------:R-:W-:-:S02]  /*0f30*/  SHF.R.S32.HI R10, RZ, 0x1f, R5 ;  /* 0x0000001fff0a7819 */ /* 0x000fc40000011405 */
[----:B------:R-:W-:Y:S01]  /*0f40*/  SHF.R.S32.HI R14, RZ, 0x1f, R7 ;  /* 0x0000001fff0e7819 */ /* 0x000fe20000011407 */
[----:B------:R-:W-:Y:S01]  /*0f50*/  IMAD.IADD R8, R13, 0x1, -R8 ;  /* 0x000000010d087824 */ /* 0x000fe200078e0a08 */
[CC--:B0-----:R-:W-:Y:S02]  /*0f60*/  LEA.HI R2, R0.reuse, R15.reuse, RZ, 0x2 ;  /* 0x0000000f00027211 */ /* 0x0c1fe400078f10ff */
[----:B------:R-:W-:Y:S02]  /*0f70*/  LEA.HI R0, R0, R15, RZ, 0x5 ;  /* 0x0000000f00007211 */ /* 0x000fe400078f28ff */
[--C-:B------:R-:W-:Y:S02]  /*0f80*/  SHF.R.S32.HI R3, RZ, 0x2, R2.reuse ;  /* 0x00000002ff037819 */ /* 0x100fe40000011402 */
[----:B------:R-:W-:Y:S02]  /*0f90*/  SHF.R.S32.HI R4, RZ, 0x1f, R2 ;  /* 0x0000001fff047819 */ /* 0x000fe40000011402 */
[----:B------:R-:W-:-:S02]  /*0fa0*/  LOP3.LUT R2, R2, 0x7ffffffc, RZ, 0xc0, !PT ;  /* 0x7ffffffc02027812 */ /* 0x000fc400078ec0ff */
[----:B------:R-:W-:Y:S02]  /*0fb0*/  LEA.HI R4, R4, R3, RZ, 0x3 ;  /* 0x0000000304047211 */ /* 0x000fe400078f18ff */
[----:B------:R-:W-:Y:S01]  /*0fc0*/  SHF.R.S32.HI R0, RZ, 0x5, R0 ;  /* 0x00000005ff007819 */ /* 0x000fe20000011400 */
[----:B------:R-:W-:Y:S01]  /*0fd0*/  IMAD.IADD R2, R15, 0x1, -R2 ;  /* 0x000000010f027824 */ /* 0x000fe200078e0a02 */
[----:B------:R-:W-:Y:S02]  /*0fe0*/  LOP3.LUT R4, R4, 0xfffffff8, RZ, 0xc0, !PT ;  /* 0xfffffff804047812 */ /* 0x000fe400078ec0ff */
[-C--:B------:R-:W-:Y:S01]  /*0ff0*/  LEA.HI R12, R10, R5.reuse, RZ, 0x4 ;  /* 0x000000050a0c7211 */ /* 0x080fe200078f20ff */
[----:B------:R-:W-:Y:S01]  /*1000*/  IMAD.SHL.U32 R34, R2, 0x2, RZ ;  /* 0x0000000202227824 */ /* 0x000fe200078e00ff */
[----:B------:R-:W-:Y:S01]  /*1010*/  LEA.HI R9, R10, R5, RZ, 0x6 ;  /* 0x000000050a097211 */ /* 0x000fe200078f30ff */
[----:B------:R-:W-:Y:S01]  /*1020*/  IMAD.IADD R3, R3, 0x1, -R4 ;  /* 0x0000000103037824 */ /* 0x000fe200078e0a04 */
[----:B------:R-:W-:Y:S01]  /*1030*/  SHF.R.S32.HI R5, RZ, 0x1f, R17 ;  /* 0x0000001fff057819 */ /* 0x000fe20000011411 */
[----:B------:R-:W-:Y:S01]  /*1040*/  VIADD R33, R34, 0x8 ;  /* 0x0000000822217836 */ /* 0x000fe20000000000 */
[-C--:B------:R-:W-:Y:S01]  /*1050*/  LEA.HI R10, R14, R7.reuse, RZ, 0x4 ;  /* 0x000000070e0a7211 */ /* 0x080fe200078f20ff */
[----:B------:R-:W-:Y:S01]  /*1060*/  IMAD R3, R0, 0x10, R3 ;  /* 0x0000001000037824 */ /* 0x000fe200078e0203 */
[----:B------:R-:W-:Y:S01]  /*1070*/  LEA.HI R14, R14, R7, RZ, 0x6 ;  /* 0x000000070e0e7211 */ /* 0x000fe200078f30ff */
[----:B------:R-:W-:Y:S01]  /*1080*/  VIADD R32, R34, 0x10 ;  /* 0x0000001022207836 */ /* 0x000fe20000000000 */
[-C--:B------:R-:W-:Y:S01]  /*1090*/  LEA.HI R7, R5, R17.reuse, RZ, 0x3 ;  /* 0x0000001105077211 */ /* 0x080fe200078f18ff */
[----:B------:R-:W-:Y:S01]  /*10a0*/  IMAD R6, R6, 0x40, R3 ;  /* 0x0000004006067824 */ /* 0x000fe200078e0203 */
[----:B------:R-:W-:Y:S01]  /*10b0*/  LOP3.LUT R227, R11, 0x180, RZ, 0xc0, !PT ;  /* 0x000001800be37812 */ /* 0x000fe200078ec0ff */
[C---:B------:R-:W-:Y:S01]  /*10c0*/  VIADD R31, R34.reuse, 0x18 ;  /* 0x00000018221f7836 */ /* 0x040fe20000000000 */
[----:B------:R-:W-:Y:S01]  /*10d0*/  LEA.HI R4, R17, R17, RZ, 0x1 ;  /* 0x0000001111047211 */ /* 0x000fe200078f08ff */
[C---:B------:R-:W-:Y:S01]  /*10e0*/  VIADD R30, R34.reuse, 0x20 ;  /* 0x00000020221e7836 */ /* 0x040fe20000000000 */
[----:B------:R-:W-:Y:S01]  /*10f0*/  STL [R1+0xd4], R6 ;  /* 0x0000d40601007387 */ /* 0x000fe20000100800 */
[----:B------:R-:W-:Y:S01]  /*1100*/  IMAD.SHL.U32 R7, R7, 0x40, RZ ;  /* 0x0000004007077824 */ /* 0x000fe200078e00ff */
[----:B------:R-:W-:Y:S01]  /*1110*/  SHF.R.U32.HI R228, RZ, 0x3, R227 ;  /* 0x00000003ffe47819 */ /* 0x000fe200000116e3 */
[----:B------:R-:W-:Y:S01]  /*1120*/  VIADD R28, R34, 0x30 ;  /* 0x00000030221c7836 */ /* 0x000fe20000000000 */
[----:B------:R-:W-:Y:S01]  /*1130*/  SHF.L.U32 R14, R14, 0x7, RZ ;  /* 0x000000070e0e7819 */ /* 0x000fe200000006ff */
[----:B------:R-:W-:Y:S01]  /*1140*/  STL [R1], R34 ;  /* 0x0000002201007387 */ /* 0x000fe20000100800 */
[----:B------:R-:W-:Y:S01]  /*1150*/  LOP3.LUT R11, R227, 0x30, R10, 0xf8, !PT ;  /* 0x00000030e30b7812 */ /* 0x000fe200078ef80a */
[C---:B------:R-:W-:Y:S01]  /*1160*/  VIADD R27, R34.reuse, 0x38 ;  /* 0x00000038221b7836 */ /* 0x040fe20000000000 */
[----:B------:R-:W-:Y:S01]  /*1170*/  IADD3 R29, R34, 0x28, RZ ;  /* 0x00000028221d7810 */ /* 0x000fe20007ffe0ff */
[----:B------:R-:W-:Y:S01]  /*1180*/  STL [R1+0x74], R33 ;  /* 0x0000742101007387 */ /* 0x000fe20000100800 */
[----:B------:R-:W-:Y:S01]  /*1190*/  LOP3.LUT R5, R4, 0x3fffffe, RZ, 0xc0, !PT ;  /* 0x03fffffe04057812 */ /* 0x000fe200078ec0ff */
[----:B------:R-:W-:Y:S01]  /*11a0*/  VIADD R26, R34, 0x40 ;  /* 0x00000040221a7836 */ /* 0x000fe20000000000 */
[----:B------:R-:W-:Y:S01]  /*11b0*/  LOP3.LUT R14, R14, 0xffffe000, RZ, 0xc0, !PT ;  /* 0xffffe0000e0e7812 */ /* 0x000fe200078ec0ff */
[----:B------:R-:W-:Y:S01]  /*11c0*/  STL [R1+0x70], R32 ;  /* 0x0000702001007387 */ /* 0x000fe20000100800 */
[-C--:B------:R-:W-:Y:S01]  /*11d0*/  LOP3.LUT R11, R11, R228.reuse, RZ, 0x3c, !PT ;  /* 0x000000e40b0b7212 */ /* 0x080fe200078e3cff */
[C---:B------:R-:W-:Y:S01]  /*11e0*/  VIADD R25, R34.reuse, 0x48 ;  /* 0x0000004822197836 */ /* 0x040fe20000000000 */
[----:B------:R-:W-:Y:S01]  /*11f0*/  LOP3.LUT R232, R7, 0xfffffe00, RZ, 0xc0, !PT ;  /* 0xfffffe0007e87812 */ /* 0x000fe200078ec0ff */
[----:B------:R-:W-:Y:S01]  /*1200*/  STL [R1+0x6c], R31 ;  /* 0x00006c1f01007387 */ /* 0x000fe20000100800 */
[C---:B------:R-:W-:Y:S01]  /*1210*/  VIADD R24, R34.reuse, 0x50 ;  /* 0x0000005022187836 */ /* 0x040fe20000000000 */
[C---:B------:R-:W-:Y:S01]  /*1220*/  IADD3 R21, R34.reuse, 0x58, RZ ;  /* 0x0000005822157810 */ /* 0x040fe20007ffe0ff */
[----:B------:R-:W-:Y:S01]  /*1230*/  IMAD.IADD R5, R17, 0x1, -R5 ;  /* 0x0000000111057824 */ /* 0x000fe200078e0a05 */
[----:B------:R-:W-:Y:S01]  /*1240*/  STL [R1+0x68], R30 ;  /* 0x0000681e01007387 */ /* 0x000fe20000100800 */
[----:B------:R-:W-:Y:S01]  /*1250*/  IMAD.SHL.U32 R9, R9, 0x80, RZ ;  /* 0x0000008009097824 */ /* 0x000fe200078e00ff */
[----:B------:R-:W-:Y:S01]  /*1260*/  LOP3.LUT R7, R227, 0x30, R12, 0xf8, !PT ;  /* 0x00000030e3077812 */ /* 0x000fe200078ef80c */
[C---:B------:R-:W-:Y:S01]  /*1270*/  VIADD R20, R34.reuse, 0x60 ;  /* 0x0000006022147836 */ /* 0x040fe20000000000 */
[----:B------:R-:W-:Y:S01]  /*1280*/  STL [R1+0x64], R29 ;  /* 0x0000641d01007387 */ /* 0x000fe20000100800 */
[-C--:B------:R-:W-:Y:S01]  /*1290*/  IADD3 R11, R11, R229.reuse, R14 ;  /* 0x000000e50b0b7210 */ /* 0x080fe20007ffe00e */
[C---:B------:R-:W-:Y:S01]  /*12a0*/  VIADD R15, R34.reuse, 0x68 ;  /* 0x00000068220f7836 */ /* 0x040fe20000000000 */
[----:B------:R-:W-:Y:S01]  /*12b0*/  LOP3.LUT R0, R9, 0xffffe000, RZ, 0xc0, !PT ;  /* 0xffffe00009007812 */ /* 0x000fe200078ec0ff */
[----:B------:R-:W-:Y:S01]  /*12c0*/  STL [R1+0x60], R28 ;  /* 0x0000601c01007387 */ /* 0x000fe20000100800 */
[C---:B------:R-:W-:Y:S01]  /*12d0*/  VIADD R14, R34.reuse, 0x70 ;  /* 0x00000070220e7836 */ /* 0x040fe20000000000 */
[-C--:B------:R-:W-:Y:S01]  /*12e0*/  LOP3.LUT R7, R7, R228.reuse, RZ, 0x3c, !PT ;  /* 0x000000e407077212 */ /* 0x080fe200078e3cff */
[----:B------:R-:W-:Y:S01]  /*12f0*/  IMAD R232, R5, 0x40, R232 ;  /* 0x0000004005e87824 */ /* 0x000fe200078e02e8 */
[----:B------:R-:W-:Y:S01]  /*1300*/  STL [R1+0x5c], R27 ;  /* 0x00005c1b01007387 */ /* 0x000fe20000100800 */
[C---:B------:R-:W-:Y:S01]  /*1310*/  VIADD R13, R34.reuse, 0x78 ;  /* 0x00000078220d7836 */ /* 0x040fe20000000000 */
[----:B------:R-:W-:Y:S01]  /*1320*/  LOP3.LUT R5, R227, 0x30, R18, 0xf8, !PT ;  /* 0x00000030e3057812 */ /* 0x000fe200078ef812 */
[C---:B------:R-:W-:Y:S01]  /*1330*/  VIADD R12, R34.reuse, 0x80 ;  /* 0x00000080220c7836 */ /* 0x040fe20000000000 */
[----:B------:R-:W-:Y:S01]  /*1340*/  STL [R1+0x58], R26 ;  /* 0x0000581a01007387 */ /* 0x000fe20000100800 */
[C---:B------:R-:W-:Y:S01]  /*1350*/  IADD3 R10, R34.reuse, 0x88, RZ ;  /* 0x00000088220a7810 */ /* 0x040fe20007ffe0ff */
[C---:B------:R-:W-:Y:S01]  /*1360*/  VIADD R2, R34.reuse, 0xa0 ;  /* 0x000000a022027836 */ /* 0x040fe20000000000 */
[----:B------:R-:W-:Y:S01]  /*1370*/  SHF.R.S32.HI R4, RZ, 0x1, R4 ;  /* 0x00000001ff047819 */ /* 0x000fe20000011404 */
[----:B------:R-:W-:Y:S01]  /*1380*/  STL [R1+0x54], R25 ;  /* 0x0000541901007387 */ /* 0x000fe20000100800 */
[-C--:B------:R-:W-:Y:S01]  /*1390*/  LOP3.LUT R5, R5, R228.reuse, RZ, 0x3c, !PT ;  /* 0x000000e405057212 */ /* 0x080fe200078e3cff */
[C---:B------:R-:W-:Y:S01]  /*13a0*/  VIADD R9, R34.reuse, 0x90 ;  /* 0x0000009022097836 */ /* 0x040fe20000000000 */
[----:B------:R-:W-:Y:S01]  /*13b0*/  IADD3 R7, R7, R229, R0 ;  /* 0x000000e507077210 */ /* 0x000fe20007ffe000 */
[----:B------:R-:W-:Y:S01]  /*13c0*/  STL [R1+0x50], R24 ;  /* 0x0000501801007387 */ /* 0x000fe20000100800 */
[----:B------:R-:W-:Y:S01]  /*13d0*/  SHF.R.S32.HI R0, RZ, 0x1f, R220 ;  /* 0x0000001fff007819 */ /* 0x000fe200000114dc */
[----:B------:R-:W-:Y:S01]  /*13e0*/  VIADD R0, R34, 0x98 ;  /* 0x0000009822007836 */ /* 0x000fe20000000000 */
[----:B------:R-:W-:Y:S01]  /*13f0*/  SHF.L.U32 R4, R4, 0x7, RZ ;  /* 0x0000000704047819 */ /* 0x000fe200000006ff */
[----:B------:R-:W-:Y:S01]  /*1400*/  STL [R1+0x4c], R21 ;  /* 0x00004c1501007387 */ /* 0x000fe20000100800 */
[----:B------:R-:W-:Y:S01]  /*1410*/  LOP3.LUT R3, R227, 0x10, R18, 0xf8, !PT ;  /* 0x00000010e3037812 */ /* 0x000fe200078ef812 */
[----:B------:R-:W-:Y:S01]  /*1420*/  IMAD.MOV.U32 R17, RZ, RZ, RZ ;  /* 0x000000ffff117224 */ /* 0x000fe200078e00ff */
[----:B------:R-:W-:Y:S01]  /*1430*/  LOP3.LUT R231, R4, 0x180, RZ, 0xc0, !PT ;  /* 0x0000018004e77812 */ /* 0x000fe200078ec0ff */
[----:B------:R-:W-:Y:S01]  /*1440*/  STL [R1+0x48], R20 ;  /* 0x0000481401007387 */ /* 0x000fe20000100800 */
[----:B------:R-:W-:-:S02]  /*1450*/  LOP3.LUT R236, R3, R228, RZ, 0x3c, !PT ;  /* 0x000000e403ec7212 */ /* 0x000fc400078e3cff */
[----:B------:R-:W-:Y:S01]  /*1460*/  SHF.R.S32.HI R4, RZ, 0x1f, R33 ;  /* 0x0000001fff047819 */ /* 0x000fe20000011421 */
[----:B------:R-:W-:Y:S01]  /*1470*/  STL [R1+0x44], R15 ;  /* 0x0000440f01007387 */ /* 0x000fe20000100800 */
[----:B------:R-:W-:Y:S01]  /*1480*/  SHF.R.S32.HI R3, RZ, 0x1f, R32 ;  /* 0x0000001fff037819 */ /* 0x000fe20000011420 */
[----:B------:R-:W-:Y:S02]  /*1490*/  IMAD.IADD R236, R229, 0x1, R236 ;  /* 0x00000001e5ec7824 */ /* 0x000fe400078e02ec */
[----:B------:R-:W-:Y:S04]  /*14a0*/  STL [R1+0x40], R14 ;  /* 0x0000400e01007387 */ /* 0x000fe80000100800 */
[----:B------:R-:W-:Y:S04]  /*14b0*/  STL [R1+0x3c], R13 ;  /* 0x00003c0d01007387 */ /* 0x000fe80000100800 */
[----:B------:R-:W-:Y:S04]  /*14c0*/  STL [R1+0x38], R12 ;  /* 0x0000380c01007387 */ /* 0x000fe80000100800 */
[----:B------:R-:W-:Y:S04]  /*14d0*/  STL [R1+0x34], R10 ;  /* 0x0000340a01007387 */ /* 0x000fe80000100800 */
[----:B------:R0:W-:Y:S04]  /*14e0*/  STL [R1+0x1c], R2 ;  /* 0x00001c0201007387 */ /* 0x0001e80000100800 */
[----:B------:R-:W-:Y:S04]  /*14f0*/  STL [R1+0x30], R9 ;  /* 0x0000300901007387 */ /* 0x000fe80000100800 */
[----:B------:R1:W-:Y:S01]  /*1500*/  STL [R1+0x2c], R0 ;  /* 0x00002c0001007387 */ /* 0x0003e20000100800 */
[----:B0-----:R-:W-:-:S05]  /*1510*/  IADD3 R2, R16, R229, R5 ;  /* 0x000000e510027210 */ /* 0x001fca0007ffe005 */
[----:B------:R0:W-:Y:S01]  /*1520*/  STL [R1+0xd0], R2 ;  /* 0x0000d00201007387 */ /* 0x0001e20000100800 */
[----:B-1----:R-:W-:-:S03]  /*1530*/  SHF.R.S32.HI R0, RZ, 0x1f, R0 ;  /* 0x0000001fff007819 */ /* 0x002fc60000011400 */
[----:B------:R1:W-:Y:S04]  /*1540*/  STL [R1+0xc4], R4 ;  /* 0x0000c40401007387 */ /* 0x0003e80000100800 */
[----:B------:R2:W-:Y:S01]  /*1550*/  STL [R1+0xc0], R3 ;  /* 0x0000c00301007387 */ /* 0x0005e20000100800 */
[----:B0-----:R-:W-:Y:S02]  /*1560*/  SHF.R.S32.HI R2, RZ, 0x1f, R31 ;  /* 0x0000001fff027819 */ /* 0x001fe4000001141f */
[----:B-1----:R-:W-:-:S03]  /*1570*/  SHF.R.S32.HI R4, RZ, 0x1f, R30 ;  /* 0x0000001fff047819 */ /* 0x002fc6000001141e */
[----:B------:R0:W-:Y:S01]  /*1580*/  STL [R1+0xbc], R2 ;  /* 0x0000bc0201007387 */ /* 0x0001e20000100800 */
[----:B--2---:R-:W-:-:S03]  /*1590*/  SHF.R.S32.HI R3, RZ, 0x1f, R29 ;  /* 0x0000001fff037819 */ /* 0x004fc6000001141d */
        /* <DEDUP_REMOVED lines=24> */
[----:B------:R-:W-:Y:S04]  /*1720*/  STL [R1+0x88], R4 ;  /* 0x0000880401007387 */ /* 0x000fe80000100800 */
[----:B------:R1:W-:Y:S01]  /*1730*/  STL [R1+0x84], R3 ;  /* 0x0000840301007387 */ /* 0x0003e20000100800 */
[----:B0-----:R-:W-:-:S05]  /*1740*/  SHF.R.S32.HI R2, RZ, 0x1f, R9 ;  /* 0x0000001fff027819 */ /* 0x001fca0000011409 */
[----:B------:R0:W-:Y:S01]  /*1750*/  STL [R1+0x80], R2 ;  /* 0x0000800201007387 */ /* 0x0001e20000100800 */
[----:B-1----:R-:W-:-:S03]  /*1760*/  IMAD.IADD R3, R16, 0x1, R7 ;  /* 0x0000000110037824 */ /* 0x002fc600078e0207 */
[----:B------:R1:W-:Y:S04]  /*1770*/  STL [R1+0x7c], R0 ;  /* 0x00007c0001007387 */ /* 0x0003e80000100800 */
[----:B------:R2:W-:Y:S01]  /*1780*/  STL [R1+0xcc], R3 ;  /* 0x0000cc0301007387 */ /* 0x0005e20000100800 */
[----:B0-----:R-:W-:Y:S01]  /*1790*/  IADD3 R2, R16, R11, RZ ;  /* 0x0000000b10027210 */ /* 0x001fe20007ffe0ff */
[----:B-1----:R-:W-:-:S04]  /*17a0*/  IMAD R0, R8, 0x8, R6 ;  /* 0x0000000808007824 */ /* 0x002fc800078e0206 */
[----:B------:R2:W-:Y:S04]  /*17b0*/  STL [R1+0xc8], R2 ;  /* 0x0000c80201007387 */ /* 0x0005e80000100800 */
[----:B------:R2:W-:Y:S02]  /*17c0*/  STL [R1+0xd8], R0 ;  /* 0x0000d80001007387 */ /* 0x0005e40000100800 */
.L_x_532:
[----:B01234-:R-:W0:Y:S02]  /*17d0*/  LDC.64 R2, c[0x0][0xc88] ;  /* 0x00032200ff027b82 */ /* 0x01fe240000000a00 */
[----:B0-----:R-:W-:-:S05]  /*17e0*/  IMAD.WIDE R2, R151, 0x4, R2 ;  /* 0x0000000497027825 */ /* 0x001fca00078e0202 */
[----:B------:R-:W2:Y:S01]  /*17f0*/  LDG.E R237, desc[UR54][R2.64] ;  /* 0x0000003602ed7981 */ /* 0x000ea2000c1e1900 */
[----:B------:R-:W-:Y:S05]  /*1800*/  YIELD ;  /* 0x0000000000007946 */ /* 0x000fea0003800000 */
[----:B------:R-:W-:Y:S01]  /*1810*/  ULDC.64 UR4, c[0x0][0xa28] ;  /* 0x00028a0000047ab9 */ /* 0x000fe20000000a00 */
[----:B------:R-:W-:Y:S01]  /*1820*/  ULDC.64 UR8, c[0x0][0xa18] ;  /* 0x0002860000087ab9 */ /* 0x000fe20000000a00 */
[----:B------:R-:W-:Y:S01]  /*1830*/  ISETP.NE.U32.AND P1, PT, RZ, UR4, PT ;  /* 0x00000004ff007c0c */ /* 0x000fe2000bf25070 */
[----:B------:R-:W-:Y:S01]  /*1840*/  ULDC.64 UR6, c[0x0][0xa08] ;  /* 0x0002820000067ab9 */ /* 0x000fe20000000a00 */
[----:B------:R-:W-:Y:S01]  /*1850*/  IMAD.MOV.U32 R10, RZ, RZ, RZ ;  /* 0x000000ffff0a7224 */ /* 0x000fe200078e00ff */
[----:B------:R-:W-:Y:S01]  /*1860*/  ISETP.NE.U32.AND P0, PT, RZ, UR6, PT ;  /* 0x00000006ff007c0c */ /* 0x000fe2000bf05070 */
[----:B------:R-:W-:Y:S01]  /*1870*/  IMAD.MOV.U32 R26, RZ, RZ, RZ ;  /* 0x000000ffff1a7224 */ /* 0x000fe200078e00ff */
[----:B------:R-:W-:-:S02]  /*1880*/  ISETP.NE.AND.EX P1, PT, RZ, UR5, PT, P1 ;  /* 0x00000005ff007c0c */ /* 0x000fc4000bf25310 */
[----:B------:R-:W-:Y:S02]  /*1890*/  ISETP.NE.AND.EX P0, PT, RZ, UR7, PT, P0 ;  /* 0x00000007ff007c0c */ /* 0x000fe4000bf05300 */
[----:B--2---:R-:W-:Y:S01]  /*18a0*/  SHF.R.S32.HI R0, RZ, 0x1f, R237 ;  /* 0x0000001fff007819 */ /* 0x004fe200000114ed */
[----:B------:R-:W-:-:S08]  /*18b0*/  IMAD.SHL.U32 R29, R237, 0x4, RZ ;  /* 0x00000004ed1d7824 */ /* 0x000fd000078e00ff */
[C---:B------:R-:W-:Y:S02]  /*18c0*/  @P1 LEA R4, P2, R237.reuse, UR4, 0x2 ;  /* 0x00000004ed041c11 */ /* 0x040fe4000f8410ff */
[C-C-:B------:R-:W-:Y:S01]  /*18d0*/  SHF.L.U64.HI R28, R237.reuse, 0x2, R0.reuse ;  /* 0x00000002ed1c7819 */ /* 0x140fe20000010200 */
[----:B------:R0:W-:Y:S01]  /*18e0*/  STL [R1+0x14], R0 ;  /* 0x0000140001007387 */ /* 0x0001e20000100800 */
[----:B------:R-:W-:Y:S02]  /*18f0*/  @P1 LEA.HI.X R5, R237, UR5, R0, 0x2, P2 ;  /* 0x00000005ed051c11 */ /* 0x000fe400090f1400 */
[----:B------:R-:W-:Y:S01]  /*1900*/  ISETP.NE.U32.AND P2, PT, RZ, UR8, PT ;  /* 0x00000008ff007c0c */ /* 0x000fe2000bf45070 */
[----:B------:R-:W-:Y:S01]  /*1910*/  ULDC UR4, c[0x0][0x288] ;  /* 0x0000a20000047ab9 */ /* 0x000fe20000000800 */
[C---:B------:R-:W-:Y:S01]  /*1920*/  IADD3 R8, P3, R29.reuse, UR6, RZ ;  /* 0x000000061d087c10 */ /* 0x040fe2000ff7e0ff */
[----:B------:R0:W5:Y:S01]  /*1930*/  @P1 LDG.E R10, desc[UR54][R4.64] ;  /* 0x00000036040a1981 */ /* 0x000162000c1e1900 */
[----:B------:R-:W-:Y:S01]  /*1940*/  ISETP.NE.AND.EX P2, PT, RZ, UR9, PT, P2 ;  /* 0x00000009ff007c0c */ /* 0x000fe2000bf45320 */
[----:B------:R-:W-:Y:S01]  /*1950*/  IMAD.U32 R151, RZ, RZ, UR4 ;  /* 0x00000004ff977e24 */ /* 0x000fe2000f8e00ff */
[C---:B------:R-:W-:Y:S01]  /*1960*/  IADD3.X R9, R28.reuse, UR7, RZ, P3, !PT ;  /* 0x000000071c097c10 */ /* 0x040fe20009ffe4ff */
[----:B------:R-:W-:Y:S01]  /*1970*/  ULDC.64 UR4, c[0x0][0x418] ;  /* 0x0001060000047ab9 */ /* 0x000fe20000000a00 */
[----:B------:R0:W-:Y:S04]  /*1980*/  STL [R1+0x8], R29 ;  /* 0x0000081d01007387 */ /* 0x0001e80000100800 */
[----:B------:R0:W5:Y:S05]  /*1990*/  @P0 LDG.E R26, desc[UR54][R8.64] ;  /* 0x00000036081a0981 */ /* 0x00016a000c1e1900 */
[----:B------:R-:W-:Y:S01]  /*19a0*/  @P2 IADD3 R6, P1, R29, UR8, RZ ;  /* 0x000000081d062c10 */ /* 0x000fe2000ff3e0ff */
[----:B------:R-:W-:Y:S01]  /*19b0*/  UISETP.NE.U32.AND UP0, UPT, UR4, URZ, UPT ;  /* 0x0000003f0400728c */ /* 0x000fe2000bf05070 */
[----:B------:R0:W-:Y:S02]  /*19c0*/  STL [R1+0xc], R28 ;  /* 0x00000c1c01007387 */ /* 0x0001e40000100800 */
[----:B------:R-:W-:Y:S01]  /*19d0*/  @P2 IADD3.X R7, R28, UR9, RZ, P1, !PT ;  /* 0x000000091c072c10 */ /* 0x000fe20008ffe4ff */
[----:B------:R-:W-:-:S04]  /*19e0*/  ULDC UR4, c[0x0][0x424] ;  /* 0x0001090000047ab9 */ /* 0x000fc80000000800 */
[----:B------:R0:W5:Y:S01]  /*19f0*/  @P2 LDG.E R151, desc[UR54][R6.64] ;  /* 0x0000003606972981 */ /* 0x000162000c1e1900 */
[----:B------:R-:W-:-:S03]  /*1a00*/  UISETP.NE.AND.EX UP0, UPT, UR5, URZ, UPT, UP0 ;  /* 0x0000003f0500728c */ /* 0x000fc6000bf05300 */
[----:B------:R-:W-:Y:S01]  /*1a10*/  ULDC UR5, c[0x0][0x2f0] ;  /* 0x0000bc0000057ab9 */ /* 0x000fe20000000800 */
[----:B------:R-:W-:-:S04]  /*1a20*/  USEL UR4, UR4, 0x1, UP0 ;  /* 0x0000000104047887 */ /* 0x000fc80008000000 */
[----:B------:R-:W-:-:S03]  /*1a30*/  UIMAD UR4, UR4, UR5, URZ ;  /* 0x00000005040472a4 */ /* 0x000fc6000f8e023f */
[----:B------:R-:W-:Y:S02]  /*1a40*/  ULDC UR5, c[0x0][0x348] ;  /* 0x0000d20000057ab9 */ /* 0x000fe40000000800 */
[----:B------:R-:W-:Y:S01]  /*1a50*/  MOV R2, UR5 ;  /* 0x0000000500027c02 */ /* 0x000fe20008000f00 */
[----:B------:R-:W-:Y:S01]  /*1a60*/  IMAD.U32 R25, RZ, RZ, UR4 ;  /* 0x00000004ff197e24 */ /* 0x000fe2000f8e00ff */
[----:B0-----:R-:W-:Y:S06]  /*1a70*/  @P2 BRA `(.L_x_329) ;  /* 0x0000000000242947 */ /* 0x001fec0003800000 */
[----:B------:R-:W-:Y:S02]  /*1a80*/  ULDC.64 UR4, c[0x0][0xa00] ;  /* 0x0002800000047ab9 */ /* 0x000fe40000000a00 */
[----:B------:R-:W-:-:S04]  /*1a90*/  ISETP.NE.U32.AND P1, PT, RZ, UR4, PT ;  /* 0x00000004ff007c0c */ /* 0x000fc8000bf25070 */
[----:B------:R-:W-:-:S13]  /*1aa0*/  ISETP.NE.AND.EX P1, PT, RZ, UR5, PT, P1 ;  /* 0x00000005ff007c0c */ /* 0x000fda000bf25310 */
[----:B------:R-:W-:Y:S05]  /*1ab0*/  @!P1 BRA `(.L_x_329) ;  /* 0x0000000000149947 */ /* 0x000fea0003800000 */
[----:B------:R-:W0:Y:S02]  /*1ac0*/  LDC.64 R4, c[0x0][0xa00] ;  /* 0x00028000ff047b82 */ /* 0x000e240000000a00 */
[----:B0-----:R-:W-:-:S05]  /*1ad0*/  IMAD.WIDE R4, R237, 0x4, R4 ;  /* 0x00000004ed047825 */ /* 0x001fca00078e0204 */
[----:B-----5:R-:W2:Y:S04]  /*1ae0*/  LDG.E R151, desc[UR54][R4.64] ;  /* 0x0000003604977981 */ /* 0x020ea8000c1e1900 */
[----:B------:R-:W2:Y:S02]  /*1af0*/  LDG.E R0, desc[UR54][R4.64+0x4] ;  /* 0x0000043604007981 */ /* 0x000ea4000c1e1900 */
[----:B--2---:R-:W-:-:S07]  /*1b00*/  IMAD.IADD R151, R0, 0x1, -R151 ;  /* 0x0000000100977824 */ /* 0x004fce00078e0a97 */
.L_x_329:
[----:B------:R-:W-:Y:S01]  /*1b10*/  ULDC.64 UR4, c[0x0][0xa20] ;  /* 0x0002880000047ab9 */ /* 0x000fe20000000a00 */
[----:B------:R0:W-:Y:S01]  /*1b20*/  STL [R1+0x18], R149 ;  /* 0x0000189501007387 */ /* 0x0001e20000100800 */
[----:B------:R-:W-:Y:S02]  /*1b30*/  ISETP.NE.U32.AND P1, PT, RZ, UR4, PT ;  /* 0x00000004ff007c0c */ /* 0x000fe4000bf25070 */
[C---:B------:R-:W-:Y:S02]  /*1b40*/  LOP3.LUT R3, R150.reuse, 0xff000000, RZ, 0xc0, !PT ;  /* 0xff00000096037812 */ /* 0x040fe400078ec0ff */
[----:B------:R-:W-:Y:S02]  /*1b50*/  ISETP.NE.AND.EX P1, PT, RZ, UR5, PT, P1 ;  /* 0x00000005ff007c0c */ /* 0x000fe4000bf25310 */
[----:B------:R-:W-:Y:S02]  /*1b60*/  LOP3.LUT R0, R150, 0xff0000, RZ, 0xc0, !PT ;  /* 0x00ff000096007812 */ /* 0x000fe400078ec0ff */
[----:B------:R-:W-:-:S02]  /*1b70*/  SHF.R.U32.HI R3, RZ, 0x8, R3 ;  /* 0x00000008ff037819 */ /* 0x000fc40000011603 */
[----:B------:R-:W-:Y:S02]  /*1b80*/  LOP3.LUT R235, R150, 0xffff, RZ, 0xc0, !PT ;  /* 0x0000ffff96eb7812 */ /* 0x000fe400078ec0ff */
[----:B------:R-:W-:-:S05]  /*1b90*/  LEA.HI R11, R0, R3, RZ, 0x10 ;  /* 0x00000003000b7211 */ /* 0x000fca00078f80ff */
[----:B0-----:R-:W-:Y:S05]  /*1ba0*/  @!P1 BRA `(.L_x_330) ;  /* 0x0000000000109947 */ /* 0x001fea0003800000 */
[----:B------:R-:W-:-:S04]  /*1bb0*/  IADD3 R4, P0, R29, UR4, RZ ;  /* 0x000000041d047c10 */ /* 0x000fc8000ff1e0ff */
[----:B------:R-:W-:-:S05]  /*1bc0*/  IADD3.X R5, R28, UR5, RZ, P0, !PT ;  /* 0x000000051c057c10 */ /* 0x000fca00087fe4ff */
[----:B------:R0:W5:Y:S01]  /*1bd0*/  LDG.E R25, desc[UR54][R4.64] ;  /* 0x0000003604197981 */ /* 0x000162000c1e1900 */
[----:B------:R-:W-:Y:S05]  /*1be0*/  BRA `(.L_x_331) ;  /* 0x0000000000107947 */ /* 0x000fea0003800000 */
.L_x_330:
[----:B------:R-:W-:Y:S05]  /*1bf0*/  @!P0 BRA `(.L_x_331) ;  /* 0x00000000000c8947 */ /* 0x000fea0003800000 */
[----:B------:R-:W2:Y:S04]  /*1c00*/  LDG.E R0, desc[UR54][R8.64] ;  /* 0x0000003608007981 */ /* 0x000ea8000c1e1900 */
[----:B------:R-:W2:Y:S02]  /*1c10*/  LDG.E R25, desc[UR54][R8.64+0x4] ;  /* 0x0000043608197981 */ /* 0x000ea4000c1e1900 */
[----:B--2---:R-:W-:-:S07]  /*1c20*/  IMAD.IADD R25, R25, 0x1, -R0 ;  /* 0x0000000119197824 */ /* 0x004fce00078e0a00 */
.L_x_331:
[----:B------:R-:W-:Y:S01]  /*1c30*/  ULDC.64 UR4, c[0x0][0xa10] ;  /* 0x0002840000047ab9 */ /* 0x000fe20000000a00 */
[----:B------:R-:W2:Y:S01]  /*1c40*/  LDL.LU R27, [R1+0x10] ;  /* 0x00001000011b7983 */ /* 0x000ea20000300800 */
[----:B------:R-:W-:-:S04]  /*1c50*/  ISETP.NE.U32.AND P0, PT, RZ, UR4, PT ;  /* 0x00000004ff007c0c */ /* 0x000fc8000bf05070 */
[----:B------:R-:W-:Y:S01]  /*1c60*/  ISETP.NE.AND.EX P0, PT, RZ, UR5, PT, P0 ;  /* 0x00000005ff007c0c */ /* 0x000fe2000bf05300 */
[----:B------:R-:W-:-:S12]  /*1c70*/  ULDC.64 UR4, c[0x0][0xa30] ;  /* 0x00028c0000047ab9 */ /* 0x000fd80000000a00 */
[----:B0-----:R-:W0:Y:S02]  /*1c80*/  @P0 LDC.64 R4, c[0x0][0xa10] ;  /* 0x00028400ff040b82 */ /* 0x001e240000000a00 */
[----:B0-----:R-:W-:-:S05]  /*1c90*/  @P0 IMAD.WIDE R4, R237, 0x4, R4 ;  /* 0x00000004ed040825 */ /* 0x001fca00078e0204 */
[----:B------:R-:W3:Y:S04]  /*1ca0*/  @P0 LDG.E R0, desc[UR54][R4.64] ;  /* 0x0000003604000981 */ /* 0x000ee8000c1e1900 */
[----:B------:R-:W3:Y:S01]  /*1cb0*/  @P0 LDG.E R3, desc[UR54][R4.64+0x4] ;  /* 0x0000043604030981 */ /* 0x000ee2000c1e1900 */
[----:B------:R-:W-:Y:S01]  /*1cc0*/  ISETP.NE.U32.AND P1, PT, RZ, UR4, PT ;  /* 0x00000004ff007c0c */ /* 0x000fe2000bf25070 */
[----:B-----5:R-:W-:-:S03]  /*1cd0*/  IMAD.MOV.U32 R146, RZ, RZ, R25 ;  /* 0x000000ffff927224 */ /* 0x020fc600078e0019 */
[----:B------:R-:W-:-:S13]  /*1ce0*/  ISETP.NE.AND.EX P1, PT, RZ, UR5, PT, P1 ;  /* 0x00000005ff007c0c */ /* 0x000fda000bf25310 */
[----:B------:R-:W-:-:S04]  /*1cf0*/  @P1 IADD3 R6, P2, R29, UR4, RZ ;  /* 0x000000041d061c10 */ /* 0x000fc8000ff5e0ff */
[----:B------:R-:W-:-:S05]  /*1d00*/  @P1 IADD3.X R7, R28, UR5, RZ, P2, !PT ;  /* 0x000000051c071c10 */ /* 0x000fca00097fe4ff */
[----:B------:R0:W5:Y:S01]  /*1d10*/  @P1 LDG.E R146, desc[UR54][R6.64] ;  /* 0x0000003606921981 */ /* 0x000162000c1e1900 */
[----:B------:R-:W-:Y:S01]  /*1d20*/  IMAD.IADD R9, R25, 0x1, -R10 ;  /* 0x0000000119097824 */ /* 0x000fe200078e0a0a */
[----:B------:R-:W-:Y:S01]  /*1d30*/  LOP3.LUT R12, R11, 0xff, RZ, 0xc0, !PT ;  /* 0x000000ff0b0c7812 */ /* 0x000fe200078ec0ff */
[----:B------:R-:W-:Y:S01]  /*1d40*/  BSSY B0, `(.L_x_332) ;  /* 0x000002d000007945 */ /* 0x000fe20003800000 */
[----:B------:R-:W-:-:S03]  /*1d50*/  SHF.R.U32.HI R8, RZ, 0x10, R11 ;  /* 0x00000010ff087819 */ /* 0x000fc6000001160b */
[----:B------:R0:W-:Y:S01]  /*1d60*/  STL [R1+0x24], R12 ;  /* 0x0000240c01007387 */ /* 0x0001e20000100800 */
[----:B--2---:R-:W-:Y:S02]  /*1d70*/  LOP3.LUT R27, R27, 0xfffffff7, RZ, 0xc0, !PT ;  /* 0xfffffff71b1b7812 */ /* 0x004fe400078ec0ff */
[----:B---3--:R-:W-:-:S05]  /*1d80*/  @P0 IADD3 R2, -R0, R3, RZ ;  /* 0x0000000300020210 */ /* 0x008fca0007ffe1ff */
[----:B------:R-:W-:-:S04]  /*1d90*/  IMAD.IADD R157, R9, 0x1, R2 ;  /* 0x00000001099d7824 */ /* 0x000fc800078e0202 */
[C---:B------:R-:W-:Y:S01]  /*1da0*/  VIADD R0, R157.reuse, 0x9f ;  /* 0x0000009f9d007836 */ /* 0x040fe20000000000 */
[----:B------:R-:W-:-:S03]  /*1db0*/  ISETP.GE.AND P3, PT, R157, 0x1, PT ;  /* 0x000000019d00780c */ /* 0x000fc60003f66270 */
[----:B------:R-:W-:-:S05]  /*1dc0*/  IMAD.HI R0, R0, 0x66666667, RZ ;  /* 0x6666666700007827 */ /* 0x000fca00078e02ff */
[----:B------:R-:W-:-:S04]  /*1dd0*/  SHF.R.U32.HI R3, RZ, 0x1f, R0 ;  /* 0x0000001fff037819 */ /* 0x000fc80000011600 */
[----:B------:R-:W-:Y:S01]  /*1de0*/  LEA.HI.SX32 R148, R0, R3, 0x1a ;  /* 0x0000000300947211 */ /* 0x000fe200078fd2ff */
[----:B------:R-:W-:Y:S01]  /*1df0*/  IMAD.MOV.U32 R3, RZ, RZ, RZ ;  /* 0x000000ffff037224 */ /* 0x000fe200078e00ff */
[----:B------:R-:W-:-:S05]  /*1e00*/  @P3 LOP3.LUT R27, R27, 0x8, RZ, 0xfc, !PT ;  /* 0x000000081b1b3812 */ /* 0x000fca00078efcff */
[----:B------:R0:W-:Y:S04]  /*1e10*/  STL [R1+0x10], R27 ;  /* 0x0000101b01007387 */ /* 0x0001e80000100800 */
[----:B------:R0:W-:Y:S01]  /*1e20*/  STL [R1+0x4], R8 ;  /* 0x0000040801007387 */ /* 0x0001e20000100800 */
[----:B------:R-:W-:Y:S05]  /*1e30*/  @!P3 BRA `(.L_x_333) ;  /* 0x000000000074b947 */ /* 0x000fea0003800000 */
[----:B------:R-:W-:Y:S01]  /*1e40*/  ISETP.NE.AND P0, PT, R8, RZ, PT ;  /* 0x000000ff0800720c */ /* 0x000fe20003f05270 */
[----:B------:R-:W-:-:S03]  /*1e50*/  ULDC UR4, c[0x0][0x9f0] ;  /* 0x00027c0000047ab9 */ /* 0x000fc60000000800 */
[----:B------:R-:W-:-:S04]  /*1e60*/  SEL R11, R8, UR4, P0 ;  /* 0x00000004080b7c07 */ /* 0x000fc80008000000 */
[-C--:B0-----:R-:W-:Y:S02]  /*1e70*/  IABS R6, R11.reuse ;  /* 0x0000000b00067213 */ /* 0x081fe40000000000 */
[----:B------:R-:W-:Y:S02]  /*1e80*/  IADD3 R0, R148, -0x1, R11 ;  /* 0xffffffff94007810 */ /* 0x000fe40007ffe00b */
[----:B------:R-:W0:Y:S01]  /*1e90*/  I2F.RP R3, R6 ;  /* 0x0000000600037306 */ /* 0x000e220000209400 */
[-C--:B------:R-:W-:Y:S02]  /*1ea0*/  IABS R10, R11.reuse ;  /* 0x0000000b000a7213 */ /* 0x080fe40000000000 */
[----:B------:R-:W-:Y:S02]  /*1eb0*/  IABS R8, R0 ;  /* 0x0000000000087213 */ /* 0x000fe40000000000 */
[----:B------:R-:W-:-:S04]  /*1ec0*/  LOP3.LUT R0, R0, R11, RZ, 0x3c, !PT ;  /* 0x0000000b00007212 */ /* 0x000fc800078e3cff */
[----:B------:R-:W-:Y:S01]  /*1ed0*/  ISETP.GE.AND P2, PT, R0, RZ, PT ;  /* 0x000000ff0000720c */ /* 0x000fe20003f46270 */
[----:B0-----:R-:W0:Y:S02]  /*1ee0*/  MUFU.RCP R3, R3 ;  /* 0x0000000300037308 */ /* 0x001e240000001000 */
[----:B0-----:R-:W-:Y:S01]  /*1ef0*/  VIADD R4, R3, 0xffffffe ;  /* 0x0ffffffe03047836 */ /* 0x001fe20000000000 */
[----:B------:R-:W-:-:S05]  /*1f00*/  IADD3 R3, RZ, -R10, RZ ;  /* 0x8000000aff037210 */ /* 0x000fca0007ffe0ff */
[----:B------:R0:W1:Y:S02]  /*1f10*/  F2I.FTZ.U32.TRUNC.NTZ R5, R4 ;  /* 0x0000000400057305 */ /* 0x000064000021f000 */
[----:B0-----:R-:W-:Y:S02]  /*1f20*/  IMAD.MOV.U32 R4, RZ, RZ, RZ ;  /* 0x000000ffff047224 */ /* 0x001fe400078e00ff */
[----:B-1----:R-:W-:-:S04]  /*1f30*/  IMAD.MOV R7, RZ, RZ, -R5 ;  /* 0x000000ffff077224 */ /* 0x002fc800078e0a05 */
[----:B------:R-:W-:-:S04]  /*1f40*/  IMAD R7, R7, R6, RZ ;  /* 0x0000000607077224 */ /* 0x000fc800078e02ff */
[----:B------:R-:W-:-:S06]  /*1f50*/  IMAD.HI.U32 R5, R5, R7, R4 ;  /* 0x0000000705057227 */ /* 0x000fcc00078e0004 */
        /* <DEDUP_REMOVED lines=8> */
[----:B------:R-:W-:-:S05]  /*1fe0*/  IMAD.MOV.U32 R3, RZ, RZ, R5 ;  /* 0x000000ffff037224 */ /* 0x000fca00078e0005 */
[----:B------:R-:W-:Y:S02]  /*1ff0*/  @!P2 IADD3 R3, -R3, RZ, RZ ;  /* 0x000000ff0303a210 */ /* 0x000fe40007ffe1ff */
[----:B------:R-:W-:-:S07]  /*2000*/  @!P1 LOP3.LUT R3, RZ, R11, RZ, 0x33, !PT ;  /* 0x0000000bff039212 */ /* 0x000fce00078e33ff */
.L_x_333:
[----:B------:R-:W-:Y:S05]  /*2010*/  BSYNC B0 ;  /* 0x0000000000007941 */ /* 0x000fea0003800000 */
.L_x_332:
[----:B------:R-:W-:-:S05]  /*2020*/  IMAD R0, R12, R3, RZ ;  /* 0x000000030c007224 */ /* 0x000fca00078e02ff */
[C---:B------:R-:W-:Y:S01]  /*2030*/  VIADDMNMX R3, R0.reuse, R3, R148, PT ;  /* 0x0000000300037246 */ /* 0x040fe20003800194 */
[----:B------:R-:W-:-:S04]  /*2040*/  IMAD R0, R0, 0xa0, -R9 ;  /* 0x000000a000007824 */ /* 0x000fc800078e0a09 */
[----:B------:R-:W-:Y:S01]  /*2050*/  IMAD R3, R3, 0xa0, -R9 ;  /* 0x000000a003037824 */ /* 0x000fe200078e0a09 */
[----:B------:R-:W-:-:S04]  /*2060*/  VIMNMX R0, RZ, R0, !PT ;  /* 0x00000000ff007248 */ /* 0x000fc80007fe0100 */
[----:B------:R-:W-:Y:S01]  /*2070*/  VIMNMX R3, R3, R2, PT ;  /* 0x0000000203037248 */ /* 0x000fe20003fe0100 */
[----:B------:R-:W-:-:S03]  /*2080*/  IMAD.WIDE.U32 R126, R0, -0x33333333, RZ ;  /* 0xcccccccd007e7825 */ /* 0x000fc600078e00ff */
[----:B------:R-:W-:Y:S02]  /*2090*/  ISETP.GT.AND P0, PT, R3, R0, PT ;  /* 0x000000000300720c */ /* 0x000fe40003f04270 */
[----:B------:R-:W-:-:S05]  /*20a0*/  SHF.R.U32.HI R126, RZ, 0x7, R127 ;  /* 0x00000007ff7e7819 */ /* 0x000fca000001167f */
[----:B------:R-:W-:-:S06]  /*20b0*/  IMAD.MOV.U32 R24, RZ, RZ, R126 ;  /* 0x000000ffff187224 */ /* 0x000fcc00078e007e */
[----:B------:R-:W-:-:S04]  /*20c0*/  @P0 VIADD R0, R3, 0x9f ;  /* 0x0000009f03000836 */ /* 0x000fc80000000000 */
[----:B------:R-:W-:-:S05]  /*20d0*/  @P0 IMAD.HI R0, R0, 0x66666667, RZ ;  /* 0x6666666700000827 */ /* 0x000fca00078e02ff */
[----:B------:R-:W-:-:S04]  /*20e0*/  @P0 SHF.R.U32.HI R3, RZ, 0x1f, R0 ;  /* 0x0000001fff030819 */ /* 0x000fc80000011600 */
[----:B------:R-:W-:Y:S02]  /*20f0*/  @P0 LEA.HI.SX32 R24, R0, R3, 0x1a ;  /* 0x0000000300180211 */ /* 0x000fe400078fd2ff */
[----:B------:R-:W-:Y:S02]  /*2100*/  PLOP3.LUT P0, PT, PT, PT, PT, 0x80, 0x0 ;  /* 0x000000000000781c */ /* 0x000fe40003f0f070 */
[----:B------:R-:W-:-:S13]  /*2110*/  ISETP.GT.AND P1, PT, R24, R126, PT ;  /* 0x0000007e1800720c */ /* 0x000fda0003f24270 */
[----:B------:R-:W-:Y:S05]  /*2120*/  @!P1 BRA `(.L_x_334) ;  /* 0x000000e0004c9947 */ /* 0x000fea0003800000 */
[----:B------:R-:W-:Y:S01]  /*2130*/  VIADD R0, R16, 0x24200 ;  /* 0x0002420010007836 */ /* 0x000fe20000000000 */
[----:B------:R-:W-:Y:S04]  /*2140*/  BSSY B6, `(.L_x_335) ;  /* 0x0000013000067945 */ /* 0x000fe80003800000 */
[----:B------:R-:W-:-:S13]  /*2150*/  LOP3.LUT P0, RZ, R0, 0x1bf, RZ, 0xc0, !PT ;  /* 0x000001bf00ff7812 */ /* 0x000fda000780c0ff */
[----:B------:R-:W-:Y:S05]  /*2160*/  @!P0 BRA `(.L_x_336) ;  /* 0x0000000000408947 */ /* 0x000fea0003800000 */
[----:B------:R-:W-:Y:S01]  /*2170*/  MOV R0, 0x0 ;  /* 0x0000000000007802 */ /* 0x000fe20000000f00 */
[----:B------:R-:W-:Y:S01]  /*2180*/  ULDC.64 UR4, c[0x4][0xc0] ;  /* 0x0100300000047ab9 */ /* 0x000fe20000000a00 */
[----:B------:R-:W-:Y:S01]  /*2190*/  ULDC.64 UR6, c[0x4][0x20] ;  /* 0x0100080000067ab9 */ /* 0x000fe20000000a00 */
[----:B------:R-:W-:Y:S01]  /*21a0*/  IMAD.U32 R4, RZ, RZ, UR4 ;  /* 0x00000004ff047e24 */ /* 0x000fe2000f8e00ff */
[----:B------:R1:W2:Y:S01]  /*21b0*/  LDC.64 R14, c[0x4][R0] ;  /* 0x01000000000e7b82 */ /* 0x0002a20000000a00 */
[----:B------:R-:W-:Y:S01]  /*21c0*/  IMAD.U32 R5, RZ, RZ, UR5 ;  /* 0x00000005ff057e24 */ /* 0x000fe2000f8e00ff */
[----:B------:R-:W-:Y:S01]  /*21d0*/  ULDC.64 UR4, c[0x4][0xc8] ;  /* 0x0100320000047ab9 */ /* 0x000fe20000000a00 */
[----:B------:R-:W-:Y:S01]  /*21e0*/  IMAD.U32 R10, RZ, RZ, UR6 ;  /* 0x00000006ff0a7e24 */ /* 0x000fe2000f8e00ff */
[----:B0-----:R-:W-:Y:S01]  /*21f0*/  MOV R6, UR4 ;  /* 0x0000000400067c02 */ /* 0x001fe20008000f00 */
[----:B------:R-:W-:Y:S01]  /*2200*/  IMAD.U32 R7, RZ, RZ, UR5 ;  /* 0x00000005ff077e24 */ /* 0x000fe2000f8e00ff */
[----:B------:R-:W-:Y:S01]  /*2210*/  MOV R13, RZ ;  /* 0x000000ff000d7202 */ /* 0x000fe20000000f00 */
[----:B------:R-:W-:-:S02]  /*2220*/  IMAD.U32 R11, RZ, RZ, UR7 ;  /* 0x00000007ff0b7e24 */ /* 0x000fc4000f8e00ff */
[----:B------:R-:W-:Y:S02]  /*2230*/  IMAD.MOV.U32 R8, RZ, RZ, 0x70 ;  /* 0x00000070ff087424 */ /* 0x000fe400078e00ff */
[----:B-1----:R-:W-:-:S07]  /*2240*/  IMAD.MOV.U32 R12, RZ, RZ, 0x1 ;  /* 0x00000001ff0c7424 */ /* 0x002fce00078e00ff */
[----:B------:R-:W-:-:S07]  /*2250*/  LEPC R20, `(.L_x_336) ;  /* 0x000000001014794e */ /* 0x000fce0000000000 */
[----:B--2--5:R-:W-:Y:S05]  /*2260*/  CALL.ABS.NOINC R14 ;  /* 0x000000000e007343 */ /* 0x024fea0003c00000 */
.L_x_336:
[----:B------:R-:W-:Y:S05]  /*2270*/  BSYNC B6 ;  /* 0x0000000000067941 */ /* 0x000fea0003800000 */
.L_x_335:
        /* <DEDUP_REMOVED lines=11> */
[----:B------:R-:W-:Y:S01]  /*2330*/  MOV R10, UR6 ;  /* 0x00000006000a7c02 */ /* 0x000fe20008000f00 */
[----:B0-----:R-:W-:Y:S02]  /*2340*/  IMAD.U32 R6, RZ, RZ, UR4 ;  /* 0x00000004ff067e24 */ /* 0x001fe4000f8e00ff */
[----:B------:R-:W-:-:S02]  /*2350*/  IMAD.U32 R7, RZ, RZ, UR5 ;  /* 0x00000005ff077e24 */ /* 0x000fc4000f8e00ff */
[----:B------:R-:W-:Y:S02]  /*2360*/  IMAD.U32 R11, RZ, RZ, UR7 ;  /* 0x00000007ff0b7e24 */ /* 0x000fe4000f8e00ff */
[----:B------:R-:W-:Y:S02]  /*2370*/  IMAD.MOV.U32 R8, RZ, RZ, 0x70 ;  /* 0x00000070ff087424 */ /* 0x000fe400078e00ff */
[----:B------:R-:W-:Y:S02]  /*2380*/  IMAD.MOV.U32 R12, RZ, RZ, 0x1 ;  /* 0x00000001ff0c7424 */ /* 0x000fe400078e00ff */
[----:B-1----:R-:W-:-:S07]  /*2390*/  IMAD.MOV.U32 R13, RZ, RZ, RZ ;  /* 0x000000ffff0d7224 */ /* 0x002fce00078e00ff */
[----:B------:R-:W-:-:S07]  /*23a0*/  LEPC R20, `(.L_x_338) ;  /* 0x000000001014794e */ /* 0x000fce0000000000 */
[----:B--2--5:R-:W-:Y:S05]  /*23b0*/  CALL.ABS.NOINC R14 ;  /* 0x000000000e007343 */ /* 0x024fea0003c00000 */
.L_x_338:
[----:B------:R-:W-:Y:S05]  /*23c0*/  BSYNC B6 ;  /* 0x0000000000067941 */ /* 0x000fea0003800000 */
.L_x_337:
[----:B------:R-:W-:Y:S01]  /*23d0*/  ULDC.64 UR4, c[0x0][0x9f8] ;  /* 0x00027e0000047ab9 */ /* 0x000fe20000000a00 */
[----:B------:R-:W-:Y:S01]  /*23e0*/  MOV R0, R237 ;  /* 0x000000ed00007202 */ /* 0x000fe20000000f00 */
[----:B------:R-:W-:Y:S01]  /*23f0*/  IMAD.MOV.U32 R20, RZ, RZ, R27 ;  /* 0x000000ffff147224 */ /* 0x000fe200078e001b */
[----:B------:R-:W-:Y:S01]  /*2400*/  ISETP.NE.U32.AND P0, PT, RZ, UR4, PT ;  /* 0x00000004ff007c0c */ /* 0x000fe2000bf05070 */
[----:B------:R-:W1:Y:S03]  /*2410*/  LDC.64 R114, c[0x0][0x300] ;  /* 0x0000c000ff727b82 */ /* 0x000e660000000a00 */
[----:B------:R-:W-:Y:S01]  /*2420*/  ISETP.NE.AND.EX P0, PT, RZ, UR5, PT, P0 ;  /* 0x00000005ff007c0c */ /* 0x000fe2000bf05300 */
[----:B------:R-:W-:Y:S01]  /*2430*/  IMAD.IADD R123, R26, 0x1, R25 ;  /* 0x000000011a7b7824 */ /* 0x000fe200078e0219 */
[----:B------:R-:W-:-:S03]  /*2440*/  SHF.R.S32.HI R19, RZ, 0x1f, R18 ;  /* 0x0000001fff137819 */ /* 0x000fc60000011412 */
[----:B------:R-:W2:Y:S08]  /*2450*/  LDC.64 R108, c[0x0][0x3f8] ;  /* 0x0000fe00ff6c7b82 */ /* 0x000eb00000000a00 */
[----:B------:R-:W-:Y:S01]  /*2460*/  @P0 IADD3 R4, P1, R29, UR4, RZ ;  /* 0x000000041d040c10 */ /* 0x000fe2000ff3e0ff */
[----:B------:R-:W3:Y:S03]  /*2470*/  LDC.64 R102, c[0x0][0x408] ;  /* 0x00010200ff667b82 */ /* 0x000ee60000000a00 */
[----:B------:R-:W-:Y:S01]  /*2480*/  @P0 IADD3.X R5, R28, UR5, RZ, P1, !PT ;  /* 0x000000051c050c10 */ /* 0x000fe20008ffe4ff */
[----:B0-----:R-:W0:Y:S01]  /*2490*/  S2R R27, SR_TID.X ;  /* 0x00000000001b7919 */ /* 0x001e220000002100 */
[----:B------:R-:W-:Y:S01]  /*24a0*/  SHF.R.S32.HI R15, RZ, 0x1f, R123 ;  /* 0x0000001fff0f7819 */ /* 0x000fe2000001147b */
[----:B------:R-:W-:-:S02]  /*24b0*/  ULDC.64 UR4, c[0x0][0xa08] ;  /* 0x0002820000047ab9 */ /* 0x000fc40000000a00 */
[----:B------:R4:W3:Y:S01]  /*24c0*/  @P0 LDG.E R0, desc[UR54][R4.64] ;  /* 0x0000003604000981 */ /* 0x0008e2000c1e1900 */
[-C--:B-1----:R-:W-:Y:S01]  /*24d0*/  IMAD.WIDE.U32 R6, R123, R114.reuse, RZ ;  /* 0x000000727b067225 */ /* 0x082fe200078e00ff */
[----:B------:R-:W-:Y:S01]  /*24e0*/  ISETP.NE.U32.AND P0, PT, RZ, UR4, PT ;  /* 0x00000004ff007c0c */ /* 0x000fe2000bf05070 */
[----:B------:R-:W1:Y:S01]  /*24f0*/  LDC R121, c[0x0][0x3f4] ;  /* 0x0000fd00ff797b82 */ /* 0x000e620000000800 */
[----:B------:R-:W-:Y:S01]  /*2500*/  SHF.R.S32.HI R31, RZ, 0x1f, R220 ;  /* 0x0000001fff1f7819 */ /* 0x000fe200000114dc */
[----:B------:R-:W-:Y:S01]  /*2510*/  IMAD R8, R15, R114, RZ ;  /* 0x000000720f087224 */ /* 0x000fe200078e02ff */
[----:B------:R-:W-:Y:S01]  /*2520*/  ISETP.NE.AND.EX P0, PT, RZ, UR5, PT, P0 ;  /* 0x00000005ff007c0c */ /* 0x000fe2000bf05300 */
[----:B------:R-:W-:Y:S01]  /*2530*/  ULDC.64 UR4, c[0x0][0x308] ;  /* 0x0000c20000047ab9 */ /* 0x000fe20000000a00 */
[----:B------:R-:W-:Y:S01]  /*2540*/  LOP3.LUT R20, R20, 0xfffffffb, RZ, 0xc0, !PT ;  /* 0xfffffffb14147812 */ /* 0x000fe200078ec0ff */
[----:B------:R-:W-:Y:S01]  /*2550*/  IMAD R3, R123, R115, R8 ;  /* 0x000000737b037224 */ /* 0x000fe200078e0208 */
[----:B------:R-:W-:Y:S01]  /*2560*/  SHF.R.S32.HI R23, RZ, 0x1f, R22 ;  /* 0x0000001fff177819 */ /* 0x000fe20000011416 */
[----:B--2---:R-:W-:Y:S01]  /*2570*/  IMAD R10, R31, R108, RZ ;  /* 0x0000006c1f0a7224 */ /* 0x004fe200078e02ff */
[C---:B------:R-:W-:Y:S01]  /*2580*/  SHF.L.U64.HI R131, R114.reuse, 0x7, R115 ;  /* 0x0000000772837819 */ /* 0x040fe20000010273 */
[----:B------:R-:W-:Y:S01]  /*2590*/  IMAD.IADD R7, R7, 0x1, R3 ;  /* 0x0000000107077824 */ /* 0x000fe200078e0203 */
[----:B------:R-:W-:Y:S01]  /*25a0*/  SHF.L.U32 R132, R114, 0x7, RZ ;  /* 0x0000000772847819 */ /* 0x000fe200000006ff */
[----:B------:R-:W-:-:S02]  /*25b0*/  IMAD R13, R220, R109, R10 ;  /* 0x0000006ddc0d7224 */ /* 0x000fc400078e020a */
[----:B----4-:R-:W-:-:S04]  /*25c0*/  IMAD.WIDE.U32 R4, R235, UR4, R6 ;  /* 0x00000004eb047c25 */ /* 0x010fc8000f8e0006 */
[----:B------:R-:W-:Y:S01]  /*25d0*/  IMAD R5, R235, UR5, R5 ;  /* 0x00000005eb057c24 */ /* 0x000fe2000f8e0205 */
[----:B------:R-:W-:Y:S01]  /*25e0*/  ULDC.64 UR4, c[0x0][0x310] ;  /* 0x0000c40000047ab9 */ /* 0x000fe20000000a00 */
[----:B------:R-:W-:-:S04]  /*25f0*/  IMAD.WIDE.U32 R110, R220, R108, R18 ;  /* 0x0000006cdc6e7225 */ /* 0x000fc800078e0012 */
[----:B------:R-:W-:Y:S01]  /*2600*/  IMAD.WIDE.U32 R112, R220, R108, R22 ;  /* 0x0000006cdc707225 */ /* 0x000fe200078e0016 */
[----:B0-----:R-:W-:Y:S02]  /*2610*/  SHF.R.U32.HI R34, RZ, 0x7, R27 ;  /* 0x00000007ff227819 */ /* 0x001fe4000001161b */
[----:B------:R-:W-:Y:S01]  /*2620*/  IADD3 R111, R13, R111, RZ ;  /* 0x0000006f0d6f7210 */ /* 0x000fe20007ffe0ff */
[----:B------:R-:W-:Y:S01]  /*2630*/  VIADD R9, R27, 0xffffff80 ;  /* 0xffffff801b097836 */ /* 0x000fe20000000000 */
[----:B------:R-:W-:Y:S01]  /*2640*/  ISETP.NE.AND P6, PT, R34, 0x1, PT ;  /* 0x000000012200780c */ /* 0x000fe20003fc5270 */
[----:B------:R-:W-:Y:S02]  /*2650*/  IMAD.IADD R113, R113, 0x1, R13 ;  /* 0x0000000171717824 */ /* 0x000fe400078e020d */
[----:B---3--:R-:W-:Y:S01]  /*2660*/  IMAD.WIDE.U32 R106, R220, R102, R22 ;  /* 0x00000066dc6a7225 */ /* 0x008fe200078e0016 */
[----:B------:R-:W-:-:S03]  /*2670*/  SHF.R.S32.HI R8, RZ, 0x1f, R9 ;  /* 0x0000001fff087819 */ /* 0x000fc60000011409 */
[----:B------:R-:W-:Y:S01]  /*2680*/  IMAD.WIDE.U32 R104, R220, R102, R18 ;  /* 0x00000066dc687225 */ /* 0x000fe200078e0012 */
[----:B------:R-:W-:-:S03]  /*2690*/  LEA.HI R8, R8, R9, RZ, 0x2 ;  /* 0x0000000908087211 */ /* 0x000fc600078f10ff */
[----:B------:R-:W-:Y:S01]  /*26a0*/  IMAD R25, R115, 0xa0, RZ ;  /* 0x000000a073197824 */ /* 0x000fe200078e02ff */
[----:B------:R-:W-:Y:S01]  /*26b0*/  SHF.R.S32.HI R127, RZ, 0x2, R8 ;  /* 0x00000002ff7f7819 */ /* 0x000fe20000011408 */
[----:B-----5:R-:W-:Y:S01]  /*26c0*/  IMAD.WIDE.U32 R110, R146, R108, R110 ;  /* 0x0000006c926e7225 */ /* 0x020fe200078e006e */
[----:B------:R-:W-:-:S03]  /*26d0*/  SHF.R.S32.HI R8, RZ, 0x1f, R8 ;  /* 0x0000001fff087819 */ /* 0x000fc60000011408 */
[----:B------:R-:W-:Y:S01]  /*26e0*/  IMAD.WIDE.U32 R112, R146, R108, R112 ;  /* 0x0000006c92707225 */ /* 0x000fe200078e0070 */
[----:B------:R-:W-:-:S03]  /*26f0*/  LEA.HI R8, R8, R127, RZ, 0x2 ;  /* 0x0000007f08087211 */ /* 0x000fc600078f10ff */
[----:B------:R-:W-:Y:S01]  /*2700*/  VIADD R36, R220, 0x80 ;  /* 0x00000080dc247836 */ /* 0x000fe20000000000 */
[----:B------:R-:W-:Y:S01]  /*2710*/  LOP3.LUT R8, R8, 0xfffffffc, RZ, 0xc0, !PT ;  /* 0xfffffffc08087812 */ /* 0x000fe200078ec0ff */
[----:B------:R-:W-:Y:S02]  /*2720*/  IMAD R129, R109, 0xa0, RZ ;  /* 0x000000a06d817824 */ /* 0x000fe400078e02ff */
[----:B------:R-:W-:Y:S01]  /*2730*/  VIADD R163, R34, 0x8 ;  /* 0x0000000822a37836 */ /* 0x000fe20000000000 */
[----:B------:R-:W-:Y:S01]  /*2740*/  SHF.R.S32.HI R147, RZ, 0x1f, R36 ;  /* 0x0000001fff937819 */ /* 0x000fe20000011424 */
[----:B------:R-:W-:Y:S02]  /*2750*/  IMAD.IADD R127, R127, 0x1, -R8 ;  /* 0x000000017f7f7824 */ /* 0x000fe400078e0a08 */
[----:B------:R-:W-:Y:S01]  /*2760*/  VIADD R8, R18, 0x80 ;  /* 0x0000008012087836 */ /* 0x000fe20000000000 */
[----:B------:R-:W-:Y:S02]  /*2770*/  SHF.R.S32.HI R3, RZ, 0x1f, R0 ;  /* 0x0000001fff037819 */ /* 0x000fe40000011400 */
[----:B------:R-:W-:-:S02]  /*2780*/  SEL R21, R0, RZ, !P0 ;  /* 0x000000ff00157207 */ /* 0x000fc40004000000 */
[----:B------:R-:W-:Y:S01]  /*2790*/  SEL R12, R3, RZ, !P0 ;  /* 0x000000ff030c7207 */ /* 0x000fe20004000000 */
[----:B------:R-:W-:Y:S02]  /*27a0*/  IMAD R3, R31, R114, RZ ;  /* 0x000000721f037224 */ /* 0x000fe400078e02ff */
[----:B------:R-:W-:-:S04]  /*27b0*/  IMAD.WIDE.U32 R118, R21, UR4, R4 ;  /* 0x0000000415767c25 */ /* 0x000fc8000f8e0004 */
[----:B------:R-:W-:Y:S02]  /*27c0*/  IMAD R0, R12, UR4, RZ ;  /* 0x000000040c007c24 */ /* 0x000fe4000f8e02ff */
[----:B------:R-:W-:-:S04]  /*27d0*/  IMAD.WIDE.U32 R4, R220, R114, R18 ;  /* 0x00000072dc047225 */ /* 0x000fc800078e0012 */
[----:B------:R-:W-:Y:S01]  /*27e0*/  IMAD R9, R21, UR5, R0 ;  /* 0x0000000515097c24 */ /* 0x000fe2000f8e0200 */
[----:B------:R-:W-:Y:S05]  /*27f0*/  @!P6 WARPSYNC.ALL ;  /* 0x000000000000e948 */ /* 0x000fea0003800000 */
[----:B------:R-:W-:Y:S01]  /*2800*/  VIADD R0, R18, 0x20 ;  /* 0x0000002012007836 */ /* 0x000fe20000000000 */
[----:B------:R-:W-:Y:S01]  /*2810*/  ULDC.64 UR4, c[0x0][0x330] ;  /* 0x0000cc0000047ab9 */ /* 0x000fe20000000a00 */
[----:B------:R-:W-:Y:S01]  /*2820*/  IMAD R11, R220, R115, R3 ;  /* 0x00000073dc0b7224 */ /* 0x000fe200078e0203 */
[----:B------:R-:W-:Y:S01]  /*2830*/  ULDC.64 UR6, c[0x0][0x338] ;  /* 0x0000ce0000067ab9 */ /* 0x000fe20000000a00 */
[C---:B------:R-:W-:Y:S01]  /*2840*/  IMAD.WIDE.U32 R116, R235.reuse, UR4, R18 ;  /* 0x00000004eb747c25 */ /* 0x040fe2000f8e0012 */
[----:B------:R-:W-:Y:S01]  /*2850*/  ULDC UR4, c[0x0][0x2f4] ;  /* 0x0000bd0000047ab9 */ /* 0x000fe20000000800 */
[----:B------:R-:W-:Y:S01]  /*2860*/  @!P6 BAR.SYNC.DEFER_BLOCKING 0x9, 0x100 ;  /* 0x024400000000eb1d */ /* 0x000fe20000010000 */
[----:B------:R-:W-:Y:S01]  /*2870*/  ISETP.GE.AND P1, PT, R0, UR4, PT ;  /* 0x0000000400007c0c */ /* 0x000fe2000bf26270 */
[----:B------:R-:W-:Y:S01]  /*2880*/  IMAD R117, R235, UR5, R117 ;  /* 0x00000005eb757c24 */ /* 0x000fe2000f8e0275 */
[----:B------:R-:W-:Y:S01]  /*2890*/  ISETP.GE.AND P0, PT, R18, UR4, PT ;  /* 0x0000000412007c0c */ /* 0x000fe2000bf06270 */
[----:B------:R-:W-:Y:S01]  /*28a0*/  IMAD.WIDE.U32 R114, R114, 0xa0, RZ ;  /* 0x000000a072727825 */ /* 0x000fe200078e00ff */
[----:B------:R-:W-:-:S02]  /*28b0*/  SEL R7, RZ, 0xffffffff, P1 ;  /* 0xffffffffff077807 */ /* 0x000fc40000800000 */
[----:B------:R-:W-:Y:S01]  /*28c0*/  SEL R6, RZ, 0x1, P0 ;  /* 0x00000001ff067807 */ /* 0x000fe20000000000 */
[----:B------:R-:W-:Y:S01]  /*28d0*/  IMAD.WIDE.U32 R116, R21, UR6, R116 ;  /* 0x0000000615747c25 */ /* 0x000fe2000f8e0074 */
[----:B------:R-:W-:Y:S02]  /*28e0*/  LOP3.LUT P0, RZ, R127, 0x2, RZ, 0xc0, !PT ;  /* 0x000000027fff7812 */ /* 0x000fe4000780c0ff */
[----:B------:R-:W-:Y:S01]  /*28f0*/  IADD3 R3, P1, R118, R4, RZ ;  /* 0x0000000476037210 */ /* 0x000fe20007f3e0ff */
[----:B------:R-:W-:Y:S01]  /*2900*/  IMAD.SHL.U32 R7, R7, 0x2, RZ ;  /* 0x0000000207077824 */ /* 0x000fe200078e00ff */
[----:B------:R-:W-:Y:S01]  /*2910*/  IADD3 R4, R119, R9, RZ ;  /* 0x0000000977047210 */ /* 0x000fe20007ffe0ff */
[----:B------:R-:W-:-:S03]  /*2920*/  IMAD.IADD R128, R115, 0x1, R25 ;  /* 0x0000000173807824 */ /* 0x000fc600078e0219 */
[----:B------:R-:W-:Y:S01]  /*2930*/  LOP3.LUT R9, R7, 0x2, R6, 0xe2, !PT ;  /* 0x0000000207097812 */ /* 0x000fe200078ee206 */
[----:B------:R-:W-:Y:S01]  /*2940*/  VIADD R6, R18, 0x40 ;  /* 0x0000004012067836 */ /* 0x000fe20000000000 */
[----:B------:R-:W-:Y:S01]  /*2950*/  IADD3.X R5, R4, R5, R11, P1, !PT ;  /* 0x0000000504057210 */ /* 0x000fe20000ffe40b */
[----:B------:R-:W-:Y:S02]  /*2960*/  VIADD R7, R18, 0x60 ;  /* 0x0000006012077836 */ /* 0x000fe40000000000 */
[----:B------:R-:W-:Y:S02]  /*2970*/  @P0 LOP3.LUT R20, R20, 0x4, RZ, 0xfc, !PT ;  /* 0x0000000414140812 */ /* 0x000fe400078efcff */
[----:B------:R-:W-:Y:S02]  /*2980*/  ISETP.GE.AND P0, PT, R6, UR4, PT ;  /* 0x0000000406007c0c */ /* 0x000fe4000bf06270 */
[----:B------:R-:W-:Y:S02]  /*2990*/  ISETP.GE.AND P1, PT, R7, UR4, PT ;  /* 0x0000000407007c0c */ /* 0x000fe4000bf26270 */
[----:B------:R-:W-:-:S02]  /*29a0*/  SEL R10, RZ, 0x4, P0 ;  /* 0x00000004ff0a7807 */ /* 0x000fc40000000000 */
[----:B------:R-:W-:Y:S02]  /*29b0*/  SEL R11, RZ, 0x8, P1 ;  /* 0x00000008ff0b7807 */ /* 0x000fe40000800000 */
[----:B------:R-:W-:Y:S02]  /*29c0*/  ISETP.GE.AND P0, PT, R8, UR4, PT ;  /* 0x0000000408007c0c */ /* 0x000fe4000bf06270 */
[----:B------:R-:W-:Y:S01]  /*29d0*/  LOP3.LUT R9, R11, R9, R10, 0xfe, !PT ;  /* 0x000000090b097212 */ /* 0x000fe200078efe0a */
[----:B------:R-:W-:Y:S01]  /*29e0*/  IMAD R11, R12, UR6, RZ ;  /* 0x000000060c0b7c24 */ /* 0x000fe2000f8e02ff */
[----:B------:R-:W-:Y:S02]  /*29f0*/  SEL R10, RZ, 0x10, P0 ;  /* 0x00000010ff0a7807 */ /* 0x000fe40000000000 */
[-C--:B-1----:R-:W-:Y:S01]  /*2a00*/  ISETP.GE.AND P0, PT, R18, R121.reuse, PT ;  /* 0x000000791200720c */ /* 0x082fe20003f06270 */
[----:B------:R-:W-:Y:S01]  /*2a10*/  IMAD R33, R21, UR7, R11 ;  /* 0x0000000715217c24 */ /* 0x000fe2000f8e020b */
[----:B------:R-:W-:Y:S01]  /*2a20*/  LOP3.LUT R35, R9, R10, RZ, 0xfc, !PT ;  /* 0x0000000a09237212 */ /* 0x000fe200078efcff */
[----:B------:R-:W-:Y:S01]  /*2a30*/  IMAD R9, R31, R102, RZ ;  /* 0x000000661f097224 */ /* 0x000fe200078e02ff */
[-C--:B------:R-:W-:Y:S01]  /*2a40*/  ISETP.GE.AND P2, PT, R6, R121.reuse, PT ;  /* 0x000000790600720c */ /* 0x080fe20003f46270 */
[----:B------:R-:W-:Y:S01]  /*2a50*/  IMAD.IADD R33, R117, 0x1, R33 ;  /* 0x0000000175217824 */ /* 0x000fe200078e0221 */
[----:B------:R-:W-:Y:S01]  /*2a60*/  ISETP.GE.AND P1, PT, R0, R121, PT ;  /* 0x000000790000720c */ /* 0x000fe20003f26270 */
[----:B------:R-:W-:Y:S01]  /*2a70*/  IMAD R13, R220, R103, R9 ;  /* 0x00000067dc0d7224 */ /* 0x000fe200078e0209 */
[----:B------:R-:W-:-:S02]  /*2a80*/  SEL R9, R121, RZ, P0 ;  /* 0x000000ff79097207 */ /* 0x000fc40000000000 */
[----:B------:R-:W-:Y:S01]  /*2a90*/  SEL R11, R121, RZ, P1 ;  /* 0x000000ff790b7207 */ /* 0x000fe20000800000 */
[----:B------:R-:W-:Y:S01]  /*2aa0*/  IMAD.IADD R107, R107, 0x1, R13 ;  /* 0x000000016b6b7824 */ /* 0x000fe200078e020d */
[----:B------:R-:W-:Y:S01]  /*2ab0*/  LOP3.LUT R20, R20, 0xfffffffe, RZ, 0xc0, !PT ;  /* 0xfffffffe14147812 */ /* 0x000fe200078ec0ff */
[----:B------:R-:W-:Y:S01]  /*2ac0*/  IMAD.IADD R9, R18, 0x1, R9 ;  /* 0x0000000112097824 */ /* 0x000fe200078e0209 */
[----:B------:R-:W-:Y:S01]  /*2ad0*/  LOP3.LUT R34, R35, 0x1, RZ, 0xc0, !PT ;  /* 0x0000000123227812 */ /* 0x000fe200078ec0ff */
[----:B------:R-:W-:Y:S02]  /*2ae0*/  IMAD.IADD R11, R0, 0x1, R11 ;  /* 0x00000001000b7824 */ /* 0x000fe400078e020b */
[----:B------:R-:W-:Y:S01]  /*2af0*/  IMAD.IADD R105, R13, 0x1, R105 ;  /* 0x000000010d697824 */ /* 0x000fe200078e0269 */
[----:B------:R-:W-:Y:S01]  /*2b00*/  @P2 LOP3.LUT R20, R20, 0x1, RZ, 0xfc, !PT ;  /* 0x0000000114142812 */ /* 0x000fe200078efcff */
[----:B------:R-:W-:Y:S01]  /*2b10*/  IMAD.WIDE.U32 R106, R146, R102, R106 ;  /* 0x00000066926a7225 */ /* 0x000fe200078e006a */
[----:B------:R-:W-:-:S02]  /*2b20*/  SEL R13, R121, RZ, P2 ;  /* 0x000000ff790d7207 */ /* 0x000fc40001000000 */
[----:B------:R-:W-:Y:S01]  /*2b30*/  SHF.R.S32.HI R10, RZ, 0x1f, R9 ;  /* 0x0000001fff0a7819 */ /* 0x000fe20000011409 */
[----:B------:R0:W-:Y:S01]  /*2b40*/  STL [R1+0x10], R20 ;  /* 0x0000101401007387 */ /* 0x0001e20000100800 */
[----:B------:R-:W-:Y:S01]  /*2b50*/  SHF.R.S32.HI R12, RZ, 0x1f, R11 ;  /* 0x0000001fff0c7819 */ /* 0x000fe2000001140b */
[----:B------:R-:W-:Y:S01]  /*2b60*/  IMAD.WIDE.U32 R104, R146, R102, R104 ;  /* 0x0000006692687225 */ /* 0x000fe200078e0068 */
[CC--:B------:R-:W-:Y:S02]  /*2b70*/  LEA.HI R26, R10.reuse, R9.reuse, RZ, 0x4 ;  /* 0x000000090a1a7211 */ /* 0x0c0fe400078f20ff */
[----:B------:R-:W-:Y:S02]  /*2b80*/  LEA.HI R10, R10, R9, RZ, 0x6 ;  /* 0x000000090a0a7211 */ /* 0x000fe400078f30ff */
[CC--:B------:R-:W-:Y:S02]  /*2b90*/  LEA.HI R28, R12.reuse, R11.reuse, RZ, 0x4 ;  /* 0x0000000b0c1c7211 */ /* 0x0c0fe400078f20ff */
[----:B------:R-:W-:Y:S01]  /*2ba0*/  LEA.HI R11, R12, R11, RZ, 0x6 ;  /* 0x0000000b0c0b7211 */ /* 0x000fe200078f30ff */
[----:B0-----:R-:W-:Y:S01]  /*2bb0*/  IMAD.IADD R20, R6, 0x1, R13 ;  /* 0x0000000106147824 */ /* 0x001fe200078e020d */
[----:B------:R-:W-:-:S02]  /*2bc0*/  SHF.R.U32.HI R9, RZ, 0x3, R231 ;  /* 0x00000003ff097819 */ /* 0x000fc400000116e7 */
[----:B------:R-:W-:Y:S02]  /*2bd0*/  SHF.R.S32.HI R10, RZ, 0x6, R10 ;  /* 0x00000006ff0a7819 */ /* 0x000fe4000001140a */
[----:B------:R-:W-:Y:S02]  /*2be0*/  LOP3.LUT R14, R231, 0x30, R26, 0xf8, !PT ;  /* 0x00000030e70e7812 */ /* 0x000fe400078ef81a */
[----:B------:R-:W-:Y:S01]  /*2bf0*/  SHF.R.S32.HI R21, RZ, 0x1f, R20 ;  /* 0x0000001fff157819 */ /* 0x000fe20000011414 */
[C---:B------:R-:W-:Y:S01]  /*2c00*/  IMAD R143, R10.reuse, 0x2800, R232 ;  /* 0x000028000a8f7824 */ /* 0x040fe200078e02e8 */
[----:B------:R-:W-:Y:S01]  /*2c10*/  SHF.R.S32.HI R12, RZ, 0x6, R11 ;  /* 0x00000006ff0c7819 */ /* 0x000fe2000001140b */
[--C-:B------:R-:W-:Y:S01]  /*2c20*/  IMAD R145, R10, 0x2800, R229.reuse ;  /* 0x000028000a917824 */ /* 0x100fe200078e02e5 */
[C---:B------:R-:W-:Y:S02]  /*2c30*/  LOP3.LUT R11, R227.reuse, 0x30, R26, 0xf8, !PT ;  /* 0x00000030e30b7812 */ /* 0x040fe400078ef81a */
[----:B------:R-:W-:Y:S01]  /*2c40*/  LOP3.LUT R13, R227, 0x30, R28, 0xf8, !PT ;  /* 0x00000030e30d7812 */ /* 0x000fe200078ef81c */
[----:B------:R-:W-:Y:S01]  /*2c50*/  IMAD R144, R12, 0x2800, R229 ;  /* 0x000028000c907824 */ /* 0x000fe200078e02e5 */
[----:B------:R-:W-:Y:S01]  /*2c60*/  LOP3.LUT R14, R14, R9, RZ, 0x3c, !PT ;  /* 0x000000090e0e7212 */ /* 0x000fe200078e3cff */
[----:B------:R-:W-:Y:S01]  /*2c70*/  IMAD R135, R12, 0x2800, R232 ;  /* 0x000028000c877824 */ /* 0x000fe200078e02e8 */
[CC--:B------:R-:W-:Y:S01]  /*2c80*/  LEA.HI R30, R21.reuse, R20.reuse, RZ, 0x4 ;  /* 0x00000014151e7211 */ /* 0x0c0fe200078f20ff */
[----:B------:R-:W-:Y:S01]  /*2c90*/  VIADD R12, R18, 0xa0 ;  /* 0x000000a0120c7836 */ /* 0x000fe20000000000 */
[----:B------:R-:W-:Y:S01]  /*2ca0*/  LEA.HI R20, R21, R20, RZ, 0x6 ;  /* 0x0000001415147211 */ /* 0x000fe200078f30ff */
[----:B------:R-:W-:Y:S01]  /*2cb0*/  IMAD.IADD R143, R143, 0x1, R14 ;  /* 0x000000018f8f7824 */ /* 0x000fe200078e020e */
[----:B------:R-:W-:-:S02]  /*2cc0*/  LOP3.LUT R10, R11, R228, RZ, 0x3c, !PT ;  /* 0x000000e40b0a7212 */ /* 0x000fc400078e3cff */
[----:B------:R-:W-:Y:S02]  /*2cd0*/  LOP3.LUT R13, R13, R228, RZ, 0x3c, !PT ;  /* 0x000000e40d0d7212 */ /* 0x000fe400078e3cff */
[----:B------:R-:W-:Y:S02]  /*2ce0*/  SHF.R.S32.HI R20, RZ, 0x6, R20 ;  /* 0x00000006ff147819 */ /* 0x000fe40000011414 */
[----:B------:R-:W-:Y:S01]  /*2cf0*/  LOP3.LUT R14, R231, 0x30, R30, 0xf8, !PT ;  /* 0x00000030e70e7812 */ /* 0x000fe200078ef81e */
[----:B------:R-:W-:Y:S01]  /*2d00*/  IMAD.IADD R144, R144, 0x1, R13 ;  /* 0x0000000190907824 */ /* 0x000fe200078e020d */
[----:B------:R-:W-:Y:S01]  /*2d10*/  IADD3 R145, R145, R10, RZ ;  /* 0x0000000a91917210 */ /* 0x000fe20007ffe0ff */
[C---:B------:R-:W-:Y:S01]  /*2d20*/  IMAD R134, R20.reuse, 0x2800, R232 ;  /* 0x0000280014867824 */ /* 0x040fe200078e02e8 */
[----:B------:R-:W-:Y:S01]  /*2d30*/  LOP3.LUT R10, R231, 0x30, R28, 0xf8, !PT ;  /* 0x00000030e70a7812 */ /* 0x000fe200078ef81c */
[----:B------:R-:W-:Y:S01]  /*2d40*/  IMAD R142, R20, 0x2800, R229 ;  /* 0x00002800148e7824 */ /* 0x000fe200078e02e5 */
[----:B------:R-:W-:Y:S01]  /*2d50*/  LOP3.LUT R13, R14, R9, RZ, 0x3c, !PT ;  /* 0x000000090e0d7212 */ /* 0x000fe200078e3cff */
[----:B------:R-:W-:Y:S01]  /*2d60*/  IMAD.SHL.U32 R14, R102, 0x80, RZ ;  /* 0x00000080660e7824 */ /* 0x000fe200078e00ff */
[----:B------:R-:W-:-:S02]  /*2d70*/  SHF.R.S32.HI R21, RZ, 0x1f, R146 ;  /* 0x0000001fff157819 */ /* 0x000fc40000011492 */
[----:B------:R-:W-:Y:S01]  /*2d80*/  LOP3.LUT R10, R10, R9, RZ, 0x3c, !PT ;  /* 0x000000090a0a7212 */ /* 0x000fe200078e3cff */
[----:B------:R-:W-:Y:S01]  /*2d90*/  IMAD.IADD R134, R134, 0x1, R13 ;  /* 0x0000000186867824 */ /* 0x000fe200078e020d */
[----:B------:R-:W-:Y:S01]  /*2da0*/  ISETP.GE.AND P2, PT, R12, UR4, PT ;  /* 0x000000040c007c0c */ /* 0x000fe2000bf46270 */
[----:B------:R-:W-:Y:S01]  /*2db0*/  IMAD R13, R21, R102, RZ ;  /* 0x00000066150d7224 */ /* 0x000fe200078e02ff */
[----:B------:R-:W-:Y:S01]  /*2dc0*/  LOP3.LUT R11, R227, 0x30, R30, 0xf8, !PT ;  /* 0x00000030e30b7812 */ /* 0x000fe200078ef81e */
[----:B------:R-:W-:Y:S01]  /*2dd0*/  IMAD.IADD R135, R135, 0x1, R10 ;  /* 0x0000000187877824 */ /* 0x000fe200078e020a */
[----:B------:R-:W-:Y:S01]  /*2de0*/  SEL R32, RZ, 0x20, P2 ;  /* 0x00000020ff207807 */ /* 0x000fe20001000000 */
[----:B------:R-:W-:Y:S01]  /*2df0*/  IMAD R10, R21, R108, RZ ;  /* 0x0000006c150a7224 */ /* 0x000fe200078e02ff */
[----:B------:R-:W-:Y:S01]  /*2e00*/  LOP3.LUT R11, R11, R228, RZ, 0x3c, !PT ;  /* 0x000000e40b0b7212 */ /* 0x000fe200078e3cff */
[----:B------:R-:W-:Y:S01]  /*2e10*/  IMAD R29, R146, R103, R13 ;  /* 0x00000067921d7224 */ /* 0x000fe200078e020d */
[----:B------:R-:W-:Y:S01]  /*2e20*/  SHF.L.U64.HI R13, R102, 0x7, R103 ;  /* 0x00000007660d7819 */ /* 0x000fe20000010267 */
[----:B------:R-:W-:Y:S01]  /*2e30*/  IMAD R21, R103, 0xa0, RZ ;  /* 0x000000a067157824 */ /* 0x000fe200078e02ff */
[----:B------:R-:W-:Y:S01]  /*2e40*/  IADD3 R122, P2, R220, R123, RZ ;  /* 0x0000007bdc7a7210 */ /* 0x000fe20007f5e0ff */
[----:B------:R-:W-:Y:S01]  /*2e50*/  IMAD R27, R146, R109, R10 ;  /* 0x0000006d921b7224 */ /* 0x000fe200078e020a */
[----:B------:R-:W-:Y:S01]  /*2e60*/  SHF.L.U64.HI R10, R108, 0x7, R109 ;  /* 0x000000076c0a7819 */ /* 0x000fe2000001026d */
[----:B------:R-:W-:Y:S01]  /*2e70*/  IMAD.WIDE.U32 R102, R102, 0xa0, RZ ;  /* 0x000000a066667825 */ /* 0x000fe200078e00ff */
[----:B------:R-:W-:-:S02]  /*2e80*/  SHF.R.S32.HI R120, RZ, 0x4, R26 ;  /* 0x00000004ff787819 */ /* 0x000fc4000001141a */
[----:B------:R-:W-:Y:S01]  /*2e90*/  IADD3 R20, R27, R111, RZ ;  /* 0x0000006f1b147210 */ /* 0x000fe20007ffe0ff */
[----:B------:R-:W-:Y:S01]  /*2ea0*/  IMAD.IADD R142, R142, 0x1, R11 ;  /* 0x000000018e8e7824 */ /* 0x000fe200078e020b */
[----:B------:R-:W-:Y:S01]  /*2eb0*/  LOP3.LUT R39, R35, R32, RZ, 0xfc, !PT ;  /* 0x0000002023277212 */ /* 0x000fe200078efcff */
[----:B------:R-:W-:Y:S01]  /*2ec0*/  IMAD.X R123, R31, 0x1, R15, P2 ;  /* 0x000000011f7b7824 */ /* 0x000fe200010e060f */
[----:B------:R-:W-:Y:S01]  /*2ed0*/  LOP3.LUT R26, R26, 0xfffffff0, RZ, 0xc0, !PT ;  /* 0xfffffff01a1a7812 */ /* 0x000fe200078ec0ff */
[----:B------:R-:W-:Y:S01]  /*2ee0*/  IMAD.IADD R130, R103, 0x1, R21 ;  /* 0x0000000167827824 */ /* 0x000fe200078e0215 */
[----:B------:R-:W-:Y:S01]  /*2ef0*/  SHF.R.S32.HI R101, RZ, 0x4, R28 ;  /* 0x00000004ff657819 */ /* 0x000fe2000001141c */
[----:B------:R-:W-:Y:S01]  /*2f00*/  IMAD.SHL.U32 R11, R108, 0x80, RZ ;  /* 0x000000806c0b7824 */ /* 0x000fe200078e00ff */
[----:B------:R-:W-:Y:S01]  /*2f10*/  LOP3.LUT R35, R39, 0x2, RZ, 0xc0, !PT ;  /* 0x0000000227237812 */ /* 0x000fe200078ec0ff */
[----:B------:R-:W-:Y:S01]  /*2f20*/  IMAD.IADD R15, R113, 0x1, R27 ;  /* 0x00000001710f7824 */ /* 0x000fe200078e021b */
[----:B------:R-:W-:Y:S01]  /*2f30*/  LOP3.LUT R27, R28, 0xfffffff0, RZ, 0xc0, !PT ;  /* 0xfffffff01c1b7812 */ /* 0x000fe200078ec0ff */
[----:B------:R-:W-:Y:S01]  /*2f40*/  IMAD.IADD R21, R107, 0x1, R29 ;  /* 0x000000016b157824 */ /* 0x000fe200078e021d */
[----:B------:R-:W-:Y:S01]  /*2f50*/  SHF.R.S32.HI R28, RZ, 0x4, R30 ;  /* 0x00000004ff1c7819 */ /* 0x000fe2000001141e */
[----:B------:R-:W-:Y:S01]  /*2f60*/  IMAD.IADD R25, R29, 0x1, R105 ;  /* 0x000000011d197824 */ /* 0x000fe200078e0269 */
[----:B------:R-:W-:Y:S01]  /*2f70*/  LOP3.LUT R29, R30, 0xfffffff0, RZ, 0xc0, !PT ;  /* 0xfffffff01e1d7812 */ /* 0x000fe200078ec0ff */
[----:B------:R-:W-:Y:S01]  /*2f80*/  IMAD.WIDE.U32 R108, R108, 0xa0, RZ ;  /* 0x000000a06c6c7825 */ /* 0x000fe200078e00ff */
[----:B------:R-:W-:-:S02]  /*2f90*/  LOP3.LUT R36, R39, 0x4, RZ, 0xc0, !PT ;  /* 0x0000000427247812 */ /* 0x000fc400078ec0ff */
[----:B------:R-:W-:Y:S01]  /*2fa0*/  LOP3.LUT R37, R39, 0x8, RZ, 0xc0, !PT ;  /* 0x0000000827257812 */ /* 0x000fe200078ec0ff */
[----:B------:R-:W-:Y:S01]  /*2fb0*/  IMAD.IADD R129, R109, 0x1, R129 ;  /* 0x000000016d817824 */ /* 0x000fe200078e0281 */
[----:B------:R-:W-:Y:S02]  /*2fc0*/  LOP3.LUT R38, R39, 0x10, RZ, 0xc0, !PT ;  /* 0x0000001027267812 */ /* 0x000fe400078ec0ff */
[----:B------:R-:W-:Y:S02]  /*2fd0*/  SHF.L.U32 R121, R121, 0x1, RZ ;  /* 0x0000000179797819 */ /* 0x000fe400000006ff */
[----:B------:R-:W-:Y:S02]  /*2fe0*/  SHF.R.S32.HI R30, RZ, 0x1f, R26 ;  /* 0x0000001fff1e7819 */ /* 0x000fe4000001141a */
[----:B------:R-:W-:Y:S02]  /*2ff0*/  SHF.R.S32.HI R31, RZ, 0x1f, R27 ;  /* 0x0000001fff1f7819 */ /* 0x000fe4000001141b */
[----:B------:R-:W-:-:S02]  /*3000*/  SHF.R.S32.HI R32, RZ, 0x1f, R29 ;  /* 0x0000001fff207819 */ /* 0x000fc4000001141d */
[----:B------:R-:W-:-:S07]  /*3010*/  LOP3.LUT R39, R39, 0x20, RZ, 0xc0, !PT ;  /* 0x0000002027277812 */ /* 0x000fce00078ec0ff */
.L_x_438:
[----:B------:R-:W2:Y:S01]  /*3020*/  LDL.LU R42, [R1+0x10] ;  /* 0x00001000012a7983 */ /* 0x000ea20000300800 */
[----:B0-----:R-:W0:Y:S01]  /*3030*/  LDC.64 R124, c[0x0][0x2e8] ;  /* 0x0000ba00ff7c7b82 */ /* 0x001e220000000a00 */
[----:B------:R-:W-:Y:S01]  /*3040*/  VIADD R47, R24, 0xffffffff ;  /* 0xffffffff182f7836 */ /* 0x000fe20000000000 */
[----:B------:R-:W-:Y:S01]  /*3050*/  LOP3.LUT P4, RZ, R127, 0x2, RZ, 0xc0, !PT ;  /* 0x000000027fff7812 */ /* 0x000fe2000788c0ff */
[----:B------:R-:W-:Y:S05]  /*3060*/  YIELD ;  /* 0x0000000000007946 */ /* 0x000fea0003800000 */
[----:B------:R-:W-:Y:S01]  /*3070*/  SHF.R.S32.HI R44, RZ, 0x1f, R47 ;  /* 0x0000001fff2c7819 */ /* 0x000fe2000001142f */
[-C--:B------:R-:W-:Y:S01]  /*3080*/  IMAD R41, R128, R47.reuse, RZ ;  /* 0x0000002f80297224 */ /* 0x080fe200078e02ff */
[----:B------:R-:W1:Y:S01]  /*3090*/  LDC R133, c[0x0][0x3f4] ;  /* 0x0000fd00ff857b82 */ /* 0x000e620000000800 */
[----:B------:R-:W-:Y:S01]  /*30a0*/  IMAD.WIDE.U32 R136, R114, R47, RZ ;  /* 0x0000002f72887225 */ /* 0x000fe200078e00ff */
[----:B------:R-:W-:Y:S03]  /*30b0*/  BSSY B0, `(.L_x_339) ;  /* 0x0000cac000007945 */ /* 0x000fe60003800000 */
[----:B------:R-:W-:Y:S01]  /*30c0*/  IMAD R41, R44, R114, R41 ;  /* 0x000000722c297224 */ /* 0x000fe200078e0229 */
[----:B------:R-:W-:-:S03]  /*30d0*/  IADD3 R49, P2, P3, R3, R136, R132 ;  /* 0x0000008803317210 */ /* 0x000fc60007b5e084 */
[----:B------:R-:W-:Y:S02]  /*30e0*/  IMAD.IADD R96, R137, 0x1, R41 ;  /* 0x0000000189607824 */ /* 0x000fe400078e0229 */
[----:B------:R-:W-:-:S03]  /*30f0*/  IMAD R41, R17, 0x7800, R236 ;  /* 0x0000780011297824 */ /* 0x000fc600078e02ec */
[----:B------:R-:W-:Y:S01]  /*3100*/  IADD3.X R24, R5, R96, R131, P2, P3 ;  /* 0x0000006005187210 */ /* 0x000fe200017e6483 */
[----:B------:R-:W-:Y:S01]  /*3110*/  IMAD.IADD R40, R16, 0x1, R41 ;  /* 0x0000000110287824 */ /* 0x000fe200078e0229 */
[-C--:B0-----:R-:W-:Y:S02]  /*3120*/  IADD3 R50, P2, P3, R136, R124.reuse, R3 ;  /* 0x0000007c88327210 */ /* 0x081fe40007b5e003 */
[C---:B------:R-:W-:Y:S01]  /*3130*/  IADD3 R43, R41.reuse, 0x20, RZ ;  /* 0x00000020292b7810 */ /* 0x040fe20007ffe0ff */
[----:B------:R-:W-:Y:S01]  /*3140*/  @P4 VIADD R43, R41, 0xffffffe0 ;  /* 0xffffffe0292b4836 */ /* 0x000fe20000000000 */
[----:B------:R-:W-:Y:S02]  /*3150*/  IADD3.X R51, R96, R125, R5, P2, P3 ;  /* 0x0000007d60337210 */ /* 0x000fe400017e6405 */
[----:B------:R-:W-:Y:S01]  /*3160*/  IADD3 R48, P2, R49, R124, RZ ;  /* 0x0000007c31307210 */ /* 0x000fe20007f5e0ff */
[----:B------:R-:W-:-:S04]  /*3170*/  IMAD.IADD R41, R16, 0x1, R43 ;  /* 0x0000000110297824 */ /* 0x000fc800078e022b */
[----:B------:R-:W-:Y:S01]  /*3180*/  IMAD.X R49, R24, 0x1, R125, P2 ;  /* 0x0000000118317824 */ /* 0x000fe200010e067d */
[----:B------:R-:W-:Y:S01]  /*3190*/  ISETP.GT.AND P2, PT, R47, R126, PT ;  /* 0x0000007e2f00720c */ /* 0x000fe20003f44270 */
[----:B------:R-:W-:Y:S01]  /*31a0*/  IMAD.MOV.U32 R24, RZ, RZ, R47 ;  /* 0x000000ffff187224 */ /* 0x000fe200078e002f */
[----:B--2---:R-:W-:-:S11]  /*31b0*/  LOP3.LUT R42, R42, 0xfffffffd, RZ, 0xc0, !PT ;  /* 0xfffffffd2a2a7812 */ /* 0x004fd600078ec0ff */
[----:B------:R-:W-:Y:S02]  /*31c0*/  @P2 LOP3.LUT R42, R42, 0x2, RZ, 0xfc, !PT ;  /* 0x000000022a2a2812 */ /* 0x000fe400078efcff */
[----:B-1----:R-:W-:-:S03]  /*31d0*/  ISETP.GE.AND P2, PT, R133, 0x1, PT ;  /* 0x000000018500780c */ /* 0x002fc60003f46270 */
[----:B------:R0:W-:Y:S10]  /*31e0*/  STL [R1+0x10], R42 ;  /* 0x0000102a01007387 */ /* 0x0001f40000100800 */
[----:B0-----:R-:W-:Y:S05]  /*31f0*/  @!P2 BRA `(.L_x_340) ;  /* 0x000000c40080a947 */ /* 0x001fea0003800000 */
[----:B------:R-:W-:Y:S01]  /*3200*/  ULDC.U8 UR4, c[0x0][0x410] ;  /* 0x0001040000047ab9 */ /* 0x000fe20000000000 */
[-C--:B------:R-:W-:Y:S01]  /*3210*/  IMAD R43, R129, R47.reuse, RZ ;  /* 0x0000002f812b7224 */ /* 0x080fe200078e02ff */
[----:B------:R-:W-:Y:S01]  /*3220*/  ISETP.NE.AND P2, PT, RZ, UR4, PT ;  /* 0x00000004ff007c0c */ /* 0x000fe2000bf45270 */
[-C--:B------:R-:W-:Y:S02]  /*3230*/  IMAD R45, R130, R47.reuse, RZ ;  /* 0x0000002f822d7224 */ /* 0x080fe400078e02ff */
[----:B------:R-:W-:Y:S02]  /*3240*/  IMAD R42, R24, -0xa0, R2 ;  /* 0xffffff60182a7824 */ /* 0x000fe400078e0202 */
[----:B------:R-:W-:Y:S02]  /*3250*/  IMAD R43, R44, R108, R43 ;  /* 0x0000006c2c2b7224 */ /* 0x000fe400078e022b */
[----:B------:R-:W-:Y:S01]  /*3260*/  IMAD.WIDE.U32 R94, R108, R47, RZ ;  /* 0x0000002f6c5e7225 */ /* 0x000fe200078e00ff */
[----:B------:R-:W-:-:S03]  /*3270*/  VIMNMX R42, R42, 0xa0, PT ;  /* 0x000000a02a2a7848 */ /* 0x000fc60003fe0100 */
[----:B------:R-:W-:Y:S01]  /*3280*/  IMAD R45, R44, R102, R45 ;  /* 0x000000662c2d7224 */ /* 0x000fe200078e022d */
[----:B------:R-:W-:Y:S01]  /*3290*/  IADD3 R43, R95, R43, RZ ;  /* 0x0000002b5f2b7210 */ /* 0x000fe20007ffe0ff */
[----:B------:R-:W-:-:S04]  /*32a0*/  IMAD.WIDE.U32 R92, R102, R47, RZ ;  /* 0x0000002f665c7225 */ /* 0x000fc800078e00ff */
[----:B------:R-:W-:Y:S01]  /*32b0*/  IMAD.IADD R100, R93, 0x1, R45 ;  /* 0x000000015d647824 */ /* 0x000fe200078e022d */
[----:B------:R-:W-:Y:S06]  /*32c0*/  @!P2 BRA `(.L_x_341) ;  /* 0x0000005c00a8a947 */ /* 0x000fec0003800000 */
[----:B------:R-:W-:Y:S01]  /*32d0*/  ISETP.GE.AND P3, PT, R220, R42, PT ;  /* 0x0000002adc00720c */ /* 0x000fe20003f66270 */
[----:B------:R-:W-:Y:S01]  /*32e0*/  BSSY B1, `(.L_x_342) ;  /* 0x000003e000017945 */ /* 0x000fe20003800000 */
        /* <DEDUP_REMOVED lines=23> */
[----:B------:R-:W-:Y:S01]  /*3460*/  CS2R R74, SRZ ;  /* 0x00000000004a7805 */ /* 0x000fe2000001ff00 */
[----:B------:R-:W-:Y:S06]  /*3470*/  @P3 BRA `(.L_x_343) ;  /* 0x0000000000903947 */ /* 0x000fec0003800000 */
[----:B------:R-:W-:Y:S01]  /*3480*/  ULDC.64 UR4, c[0x0][0x3e8] ;  /* 0x0000fa0000047ab9 */ /* 0x000fe20000000a00 */
[----:B------:R-:W-:Y:S02]  /*3490*/  CS2R R124, SRZ ;  /* 0x00000000007c7805 */ /* 0x000fe4000001ff00 */
[----:B------:R-:W-:Y:S02]  /*34a0*/  IADD3 R44, P2, P4, R112, UR4, R94 ;  /* 0x00000004702c7c10 */ /* 0x000fe4000fc5e05e */
[----:B------:R-:W-:Y:S02]  /*34b0*/  CS2R R136, SRZ ;  /* 0x0000000000887805 */ /* 0x000fe4000001ff00 */
[----:B------:R-:W-:Y:S01]  /*34c0*/  IADD3.X R45, R15, UR5, R43, P2, P4 ;  /* 0x000000050f2d7c10 */ /* 0x000fe200097e842b */
[----:B------:R-:W-:Y:S02]  /*34d0*/  ULDC.64 UR4, c[0x0][0x400] ;  /* 0x0001000000047ab9 */ /* 0x000fe40000000a00 */
[----:B------:R-:W-:-:S04]  /*34e0*/  IADD3 R46, P2, P4, R106, UR4, R92 ;  /* 0x000000046a2e7c10 */ /* 0x000fc8000fc5e05c */
[----:B------:R-:W-:Y:S02]  /*34f0*/  IADD3.X R47, R21, UR5, R100, P2, P4 ;  /* 0x00000005152f7c10 */ /* 0x000fe400097e8464 */
[----:B------:R-:W-:Y:S02]  /*3500*/  ISETP.GE.AND P2, PT, R22, R133, PT ;  /* 0x000000851600720c */ /* 0x000fe40003f46270 */
[----:B------:R-:W-:Y:S02]  /*3510*/  CS2R R96, SRZ ;  /* 0x0000000000607805 */ /* 0x000fe4000001ff00 */
[----:B------:R-:W-:-:S09]  /*3520*/  CS2R R98, SRZ ;  /* 0x0000000000627805 */ /* 0x000fd2000001ff00 */
[----:B------:R0:W5:Y:S04]  /*3530*/  @!P2 LDG.E.64 R124, desc[UR54][R44.64] ;  /* 0x000000362c7ca981 */ /* 0x000168000c1e1b00 */
[----:B------:R0:W5:Y:S01]  /*3540*/  @!P2 LDG.E.64 R136, desc[UR54][R46.64] ;  /* 0x000000362e88a981 */ /* 0x000162000c1e1b00 */
        /* <DEDUP_REMOVED lines=20> */
[----:B------:R-:W-:-:S13]  /*3690*/  ISETP.GE.AND P2, PT, R226, R133, PT ;  /* 0x00000085e200720c */ /* 0x000fda0003f46270 */
[----:B------:R0:W5:Y:S04]  /*36a0*/  @!P2 LDG.E.64 R76, desc[UR54][R44.64+0x50] ;  /* 0x000050362c4ca981 */ /* 0x000168000c1e1b00 */
[----:B------:R0:W5:Y:S02]  /*36b0*/  @!P2 LDG.E.64 R78, desc[UR54][R46.64+0x50] ;  /* 0x000050362e4ea981 */ /* 0x000164000c1e1b00 */
.L_x_343:
[----:B------:R-:W-:Y:S05]  /*36c0*/  BSYNC B1 ;  /* 0x0000000000017941 */ /* 0x000fea0003800000 */
.L_x_342:
[----:B0-----:R-:W-:Y:S01]  /*36d0*/  VIADD R44, R220, 0x80 ;  /* 0x00000080dc2c7836 */ /* 0x001fe20000000000 */
[----:B------:R-:W-:Y:S01]  /*36e0*/  BSSY B1, `(.L_x_344) ;  /* 0x000002d000017945 */ /* 0x000fe20003800000 */
[----:B-----5:R-:W-:Y:S02]  /*36f0*/  IMAD.MOV.U32 R150, RZ, RZ, R76 ;  /* 0x000000ffff967224 */ /* 0x020fe400078e004c */
[----:B------:R-:W-:Y:S01]  /*3700*/  IMAD.MOV.U32 R155, RZ, RZ, R80 ;  /* 0x000000ffff9b7224 */ /* 0x000fe200078e0050 */
[----:B------:R-:W-:-:S13]  /*3710*/  ISETP.GE.AND P4, PT, R44, R42, PT ;  /* 0x0000002a2c00720c */ /* 0x000fda0003f86270 */
[----:B------:R-:W-:Y:S05]  /*3720*/  @P4 BRA `(.L_x_345) ;  /* 0x0000000000a04947 */ /* 0x000fea0003800000 */
[----:B------:R-:W-:Y:S01]  /*3730*/  IADD3 R44, P2, P5, R112, R94, R11 ;  /* 0x0000005e702c7210 */ /* 0x000fe20007d5e00b */
[----:B------:R-:W-:Y:S01]  /*3740*/  ULDC.64 UR4, c[0x0][0x3e8] ;  /* 0x0000fa0000047ab9 */ /* 0x000fe20000000a00 */
[----:B------:R-:W-:Y:S02]  /*3750*/  CS2R R72, SRZ ;  /* 0x0000000000487805 */ /* 0x000fe4000001ff00 */
[----:B------:R-:W-:Y:S02]  /*3760*/  CS2R R74, SRZ ;  /* 0x00000000004a7805 */ /* 0x000fe4000001ff00 */
[----:B------:R-:W-:Y:S02]  /*3770*/  IADD3.X R43, R15, R43, R10, P2, P5 ;  /* 0x0000002b0f2b7210 */ /* 0x000fe400017ea40a */
[----:B------:R-:W-:-:S04]  /*3780*/  IADD3 R46, P2, P5, R106, R92, R14 ;  /* 0x0000005c6a2e7210 */ /* 0x000fc80007d5e00e */
[----:B------:R-:W-:Y:S02]  /*3790*/  IADD3.X R100, R21, R100, R13, P2, P5 ;  /* 0x0000006415647210 */ /* 0x000fe400017ea40d */
[----:B------:R-:W-:-:S04]  /*37a0*/  IADD3 R44, P2, R44, UR4, RZ ;  /* 0x000000042c2c7c10 */ /* 0x000fc8000ff5e0ff */
[----:B------:R-:W-:Y:S01]  /*37b0*/  IADD3.X R45, R43, UR5, RZ, P2, !PT ;  /* 0x000000052b2d7c10 */ /* 0x000fe200097fe4ff */
[----:B------:R-:W-:Y:S02]  /*37c0*/  ULDC.64 UR4, c[0x0][0x400] ;  /* 0x0001000000047ab9 */ /* 0x000fe40000000a00 */
[----:B------:R-:W-:-:S04]  /*37d0*/  IADD3 R46, P2, R46, UR4, RZ ;  /* 0x000000042e2e7c10 */ /* 0x000fc8000ff5e0ff */
[----:B------:R-:W-:Y:S02]  /*37e0*/  IADD3.X R47, R100, UR5, RZ, P2, !PT ;  /* 0x00000005642f7c10 */ /* 0x000fe400097fe4ff */
        /* <DEDUP_REMOVED lines=28> */
.L_x_345:
[----:B------:R-:W-:Y:S05]  /*39b0*/  BSYNC B1 ;  /* 0x0000000000017941 */ /* 0x000fea0003800000 */
.L_x_344:
[----:B------:R-:W-:Y:S01]  /*39c0*/  UISETP.NE.AND UP0, UPT, UR53, 0x3, UPT ;  /* 0x000000033500788c */ /* 0x000fe2000bf05270 */
[----:B------:R-:W-:Y:S01]  /*39d0*/  IMAD.MOV.U32 R161, RZ, RZ, R84 ;  /* 0x000000ffffa17224 */ /* 0x000fe200078e0054 */
[----:B------:R-:W-:Y:S01]  /*39e0*/  MOV R164, R88 ;  /* 0x0000005800a47202 */ /* 0x000fe20000000f00 */
[----:B------:R-:W-:Y:S01]  /*39f0*/  IMAD.MOV.U32 R166, RZ, RZ, R96 ;  /* 0x000000ffffa67224 */ /* 0x000fe200078e0060 */
[----:B------:R-:W-:Y:S01]  /*3a00*/  MOV R165, R90 ;  /* 0x0000005a00a57202 */ /* 0x000fe20000000f00 */
[----:B------:R-:W-:Y:S01]  /*3a10*/  IMAD.MOV.U32 R168, RZ, RZ, R124 ;  /* 0x000000ffffa87224 */ /* 0x000fe200078e007c */
[----:B------:R-:W-:Y:S01]  /*3a20*/  PLOP3.LUT P2, PT, PT, PT, UP0, 0x80, 0x0 ;  /* 0x000000000000781c */ /* 0x000fe20003f4f008 */
[----:B------:R-:W-:Y:S01]  /*3a30*/  IMAD.MOV.U32 R159, RZ, RZ, R78 ;  /* 0x000000ffff9f7224 */ /* 0x000fe200078e004e */
[----:B-----5:R-:W-:Y:S01]  /*3a40*/  MOV R140, R64 ;  /* 0x00000040008c7202 */ /* 0x020fe20000000f00 */
[----:B------:R-:W-:Y:S01]  /*3a50*/  IMAD.MOV.U32 R160, RZ, RZ, R82 ;  /* 0x000000ffffa07224 */ /* 0x000fe200078e0052 */
[----:B------:R-:W-:Y:S01]  /*3a60*/  MOV R141, R66 ;  /* 0x00000042008d7202 */ /* 0x000fe20000000f00 */
[----:B------:R-:W-:-:S02]  /*3a70*/  IMAD.MOV.U32 R162, RZ, RZ, R86 ;  /* 0x000000ffffa27224 */ /* 0x000fc400078e0056 */
[----:B------:R-:W-:Y:S02]  /*3a80*/  IMAD.MOV.U32 R167, RZ, RZ, R98 ;  /* 0x000000ffffa77224 */ /* 0x000fe400078e0062 */
[----:B------:R-:W-:Y:S02]  /*3a90*/  IMAD.MOV.U32 R169, RZ, RZ, R136 ;  /* 0x000000ffffa97224 */ /* 0x000fe400078e0088 */
[----:B------:R-:W-:Y:S02]  /*3aa0*/  IMAD.MOV.U32 R92, RZ, RZ, R52 ;  /* 0x000000ffff5c7224 */ /* 0x000fe400078e0034 */
[----:B------:R-:W-:Y:S02]  /*3ab0*/  IMAD.MOV.U32 R94, RZ, RZ, R56 ;  /* 0x000000ffff5e7224 */ /* 0x000fe400078e0038 */
[----:B------:R-:W-:Y:S02]  /*3ac0*/  IMAD.MOV.U32 R138, RZ, RZ, R60 ;  /* 0x000000ffff8a7224 */ /* 0x000fe400078e003c */
[----:B------:R-:W-:-:S02]  /*3ad0*/  IMAD.MOV.U32 R153, RZ, RZ, R68 ;  /* 0x000000ffff997224 */ /* 0x000fc400078e0044 */
[----:B------:R-:W-:Y:S02]  /*3ae0*/  IMAD.MOV.U32 R156, RZ, RZ, R72 ;  /* 0x000000ffff9c7224 */ /* 0x000fe400078e0048 */
[----:B------:R-:W-:Y:S02]  /*3af0*/  IMAD.MOV.U32 R93, RZ, RZ, R54 ;  /* 0x000000ffff5d7224 */ /* 0x000fe400078e0036 */
[----:B------:R-:W-:Y:S02]  /*3b00*/  IMAD.MOV.U32 R95, RZ, RZ, R58 ;  /* 0x000000ffff5f7224 */ /* 0x000fe400078e003a */
[----:B------:R-:W-:Y:S02]  /*3b10*/  IMAD.MOV.U32 R139, RZ, RZ, R62 ;  /* 0x000000ffff8b7224 */ /* 0x000fe400078e003e */
[----:B------:R-:W-:Y:S02]  /*3b20*/  IMAD.MOV.U32 R154, RZ, RZ, R70 ;  /* 0x000000ffff9a7224 */ /* 0x000fe400078e0046 */
[----:B------:R-:W-:Y:S01]  /*3b30*/  IMAD.MOV.U32 R158, RZ, RZ, R74 ;  /* 0x000000ffff9e7224 */ /* 0x000fe200078e004a */
[----:B------:R-:W-:Y:S06]  /*3b40*/  @!P2 BRA `(.L_x_346) ;  /* 0x000000000004a947 */ /* 0x000fec0003800000 */
[----:B------:R-:W-:Y:S01]  /*3b50*/  BPT.TRAP 0x1 ;  /* 0x000000040000795c */ /* 0x000fe20000300000 */
.L_x_346:
[----:B------:R-:W-:Y:S01]  /*3b60*/  IMAD R43, R17, 0x8, R16 ;  /* 0x00000008112b7824 */ /* 0x000fe200078e0210 */
[----:B------:R-:W-:Y:S01]  /*3b70*/  SHF.L.U32 R100, R221, 0x1f, RZ ;  /* 0x0000001fdd647819 */ /* 0x000fe200000006ff */
[----:B------:R-:W-:Y:S03]  /*3b80*/  BSSY B1, `(.L_x_347) ;  /* 0x0000003000017945 */ /* 0x000fe60003800000 */
[----:B------:R-:W1:Y:S02]  /*3b90*/  SYNCS.PHASECHK.TRANS64.TRYWAIT P5, [R43+URZ+0x33490], R100 ;  /* 0x033490642b0075a7 */ /* 0x000e6400080a017f */
[----:B-1----:R-:W-:Y:S05]  /*3ba0*/  @!P5 BRA `(.L_x_348) ;  /* 0x000002a000f0d947 */ /* 0x002fea0003800000 */
.L_x_673:
[----:B------:R-:W-:Y:S05]  /*3bb0*/  BSYNC B1 ;  /* 0x0000000000017941 */ /* 0x000fea0003800000 */
.L_x_347:
[----:B------:R-:W-:Y:S04]  /*3bc0*/  BSSY B1, `(.L_x_349) ;  /* 0x00002b3000017945 */ /* 0x000fe80003800000 */
[----:B------:R-:W-:Y:S05]  /*3bd0*/  @P3 BRA `(.L_x_350) ;  /* 0x0000002800c43947 */ /* 0x000fea0003800000 */
[----:B------:R-:W-:Y:S01]  /*3be0*/  ISETP.NE.AND P3, PT, R34, RZ, PT ;  /* 0x000000ff2200720c */ /* 0x000fe20003f65270 */
[----:B------:R-:W-:-:S12]  /*3bf0*/  BSSY B2, `(.L_x_351) ;  /* 0x0000073000027945 */ /* 0x000fd80003800000 */
[----:B------:R-:W-:Y:S05]  /*3c00*/  @!P3 BRA `(.L_x_352) ;  /* 0x0000000400c4b947 */ /* 0x000fea0003800000 */
[----:B0-----:R0:W2:Y:S01]  /*3c10*/  LDS.128 R44, [R40+0x24200] ;  /* 0x02420000282c7984 */ /* 0x0010a20000000c00 */
[----:B------:R-:W-:Y:S01]  /*3c20*/  ISETP.GE.AND P3, PT, R22, R133, PT ;  /* 0x000000851600720c */ /* 0x000fe20003f66270 */
[----:B------:R-:W-:-:S12]  /*3c30*/  BSSY B3, `(.L_x_353) ;  /* 0x000006d000037945 */ /* 0x000fd80003800000 */
[----:B0-----:R-:W-:Y:S05]  /*3c40*/  @P3 BRA `(.L_x_354) ;  /* 0x0000000400ac3947 */ /* 0x001fea0003800000 */
[--C-:B------:R-:W-:Y:S02]  /*3c50*/  SHF.R.U32.HI R124, RZ, 0x8, R125.reuse ;  /* 0x00000008ff7c7819 */ /* 0x100fe4000001167d */
[----:B------:R-:W-:Y:S02]  /*3c60*/  SHF.R.U32.HI R136, RZ, 0x10, R125 ;  /* 0x00000010ff887819 */ /* 0x000fe4000001167d */
[----:B------:R-:W-:Y:S01]  /*3c70*/  LOP3.LUT R125, R125, 0xff0000ff, RZ, 0xc0, !PT ;  /* 0xff0000ff7d7d7812 */ /* 0x000fe200078ec0ff */
[----:B------:R-:W-:Y:S01]  /*3c80*/  IMAD.SHL.U32 R170, R124, 0x100, RZ ;  /* 0x000001007caa7824 */ /* 0x000fe200078e00ff */
[----:B------:R-:W-:Y:S02]  /*3c90*/  SHF.R.U32.HI R171, RZ, 0x8, R137 ;  /* 0x00000008ffab7819 */ /* 0x000fe40000011689 */
[----:B------:R-:W-:Y:S02]  /*3ca0*/  SHF.L.U32 R136, R136, 0x10, RZ ;  /* 0x0000001088887819 */ /* 0x000fe400000006ff */
[----:B------:R-:W-:Y:S01]  /*3cb0*/  LOP3.LUT R125, R125, 0xff00, R170, 0xf8, !PT ;  /* 0x0000ff007d7d7812 */ /* 0x000fe200078ef8aa */
[----:B------:R-:W-:Y:S01]  /*3cc0*/  IMAD.SHL.U32 R171, R171, 0x100, RZ ;  /* 0x00000100abab7824 */ /* 0x000fe200078e00ff */
[----:B------:R-:W-:-:S02]  /*3cd0*/  LOP3.LUT R172, R137, 0xff0000ff, RZ, 0xc0, !PT ;  /* 0xff0000ff89ac7812 */ /* 0x000fc400078ec0ff */
[----:B------:R-:W-:Y:S02]  /*3ce0*/  LOP3.LUT R125, R125, 0xff0000, R136, 0xf8, !PT ;  /* 0x00ff00007d7d7812 */ /* 0x000fe400078ef888 */
[----:B------:R-:W-:Y:S02]  /*3cf0*/  F2FP.F16.E4M3.UNPACK_B R136, R169.H1 ;  /* 0x000000a9ff88723e */ /* 0x000fe400030006ff */
[----:B--2---:R-:W-:Y:S02]  /*3d00*/  F2FP.F16.E4M3.UNPACK_B R170, R45 ;  /* 0x0000002dffaa723e */ /* 0x004fe400020006ff */
[----:B------:R-:W-:Y:S01]  /*3d10*/  SHF.R.U32.HI R124, RZ, 0x10, R137 ;  /* 0x00000010ff7c7819 */ /* 0x000fe20000011689 */
[----:B------:R-:W-:Y:S01]  /*3d20*/  HADD2.F32 R174, -RZ, R136.H0_H0 ;  /* 0x20000088ffae7230 */ /* 0x000fe20000004100 */
[----:B------:R-:W-:Y:S01]  /*3d30*/  LOP3.LUT R172, R172, 0xff00, R171, 0xf8, !PT ;  /* 0x0000ff00acac7812 */ /* 0x000fe200078ef8ab */
[--C-:B------:R-:W-:Y:S01]  /*3d40*/  HADD2.F32 R137, -RZ, R170.reuse.H1_H1 ;  /* 0x300000aaff897230 */ /* 0x100fe20000004100 */
[----:B------:R-:W-:Y:S01]  /*3d50*/  F2FP.F16.E4M3.UNPACK_B R171, R168.H1 ;  /* 0x000000a8ffab723e */ /* 0x000fe200030006ff */
[----:B------:R-:W-:Y:S01]  /*3d60*/  HADD2.F32 R170, -RZ, R170.H0_H0 ;  /* 0x200000aaffaa7230 */ /* 0x000fe20000004100 */
[----:B------:R-:W-:-:S02]  /*3d70*/  F2FP.F16.E4M3.UNPACK_B R169, R169 ;  /* 0x000000a9ffa9723e */ /* 0x000fc400020006ff */
[CC--:B------:R-:W-:Y:S01]  /*3d80*/  FMUL.FTZ R175, R137.reuse, R174.reuse ;  /* 0x000000ae89af7220 */ /* 0x0c0fe20000410000 */
[--C-:B------:R-:W-:Y:S02]  /*3d90*/  HADD2.F32 R173, -RZ, R171.reuse.H0_H0 ;  /* 0x200000abffad7230 */ /* 0x100fe40000004100 */
[C---:B------:R-:W-:Y:S01]  /*3da0*/  FMUL.FTZ R174, R170.reuse, R174 ;  /* 0x000000aeaaae7220 */ /* 0x040fe20000410000 */
[----:B------:R-:W-:Y:S01]  /*3db0*/  HADD2.F32 R171, -RZ, R171.H1_H1 ;  /* 0x300000abffab7230 */ /* 0x000fe20000004100 */
[----:B------:R-:W-:Y:S02]  /*3dc0*/  F2FP.F16.E4M3.UNPACK_B R168, R168 ;  /* 0x000000a8ffa8723e */ /* 0x000fe400020006ff */
[----:B------:R-:W-:Y:S01]  /*3dd0*/  FFMA.FTZ R137, R137, R173, R174 ;  /* 0x000000ad89897223 */ /* 0x000fe200000100ae */
[----:B------:R-:W-:Y:S01]  /*3de0*/  F2FP.F16.E4M3.UNPACK_B R174, R45.H1 ;  /* 0x0000002dffae723e */ /* 0x000fe200030006ff */
[----:B------:R-:W-:Y:S01]  /*3df0*/  FFMA.FTZ R170, R170, R173, -R175 ;  /* 0x000000adaaaa7223 */ /* 0x000fe200000108af */
[----:B------:R-:W-:-:S03]  /*3e00*/  HADD2.F32 R173, -RZ, R136.H1_H1 ;  /* 0x30000088ffad7230 */ /* 0x000fc60000004100 */
[--C-:B------:R-:W-:Y:S02]  /*3e10*/  HADD2.F32 R45, -RZ, R174.reuse.H1_H1 ;  /* 0x300000aeff2d7230 */ /* 0x100fe40000004100 */
[----:B------:R-:W-:-:S03]  /*3e20*/  HADD2.F32 R136, -RZ, R174.H0_H0 ;  /* 0x200000aeff887230 */ /* 0x000fc60000004100 */
[CC--:B------:R-:W-:Y:S02]  /*3e30*/  FMUL.FTZ R174, R45.reuse, R173.reuse ;  /* 0x000000ad2dae7220 */ /* 0x0c0fe40000410000 */
[C---:B------:R-:W-:Y:S02]  /*3e40*/  FMUL.FTZ R173, R136.reuse, R173 ;  /* 0x000000ad88ad7220 */ /* 0x040fe40000410000 */
[-C--:B------:R-:W-:Y:S02]  /*3e50*/  FFMA.FTZ R136, R136, R171.reuse, -R174 ;  /* 0x000000ab88887223 */ /* 0x080fe400000108ae */
[----:B------:R-:W-:Y:S01]  /*3e60*/  FFMA.FTZ R171, R45, R171, R173 ;  /* 0x000000ab2dab7223 */ /* 0x000fe200000100ad */
[----:B------:R-:W-:Y:S02]  /*3e70*/  IMAD.U32 R45, R124, 0x10000, RZ ;  /* 0x000100007c2d7824 */ /* 0x000fe400078e00ff */
[----:B------:R-:W-:Y:S01]  /*3e80*/  IMAD.MOV.U32 R124, RZ, RZ, R47 ;  /* 0x000000ffff7c7224 */ /* 0x000fe200078e002f */
[----:B------:R-:W-:-:S02]  /*3e90*/  F2FP.F16.E4M3.UNPACK_B R47, R125.H1 ;  /* 0x0000007dff2f723e */ /* 0x000fc400030006ff */
[----:B------:R-:W-:Y:S02]  /*3ea0*/  LOP3.LUT R45, R172, 0xff0000, R45, 0xf8, !PT ;  /* 0x00ff0000ac2d7812 */ /* 0x000fe400078ef82d */
[-C--:B------:R-:W-:Y:S01]  /*3eb0*/  F2FP.F16.E4M3.UNPACK_B R175, R124.reuse ;  /* 0x0000007cffaf723e */ /* 0x080fe200020006ff */
[--C-:B------:R-:W-:Y:S01]  /*3ec0*/  HADD2.F32 R174, -RZ, R47.reuse.H0_H0 ;  /* 0x2000002fffae7230 */ /* 0x100fe20000004100 */
[-C--:B------:R-:W-:Y:S01]  /*3ed0*/  F2FP.F16.E4M3.UNPACK_B R172, R45.reuse.H1 ;  /* 0x0000002dffac723e */ /* 0x080fe200030006ff */
[----:B------:R-:W-:Y:S01]  /*3ee0*/  HADD2.F32 R47, -RZ, R47.H1_H1 ;  /* 0x3000002fff2f7230 */ /* 0x000fe20000004100 */
[----:B------:R-:W-:Y:S01]  /*3ef0*/  F2FP.F16.E4M3.UNPACK_B R124, R124.H1 ;  /* 0x0000007cff7c723e */ /* 0x000fe200030006ff */
[--C-:B------:R-:W-:Y:S01]  /*3f00*/  HADD2.F32 R173, -RZ, R175.reuse.H1_H1 ;  /* 0x300000afffad7230 */ /* 0x100fe20000004100 */
[----:B------:R-:W-:Y:S01]  /*3f10*/  F2FP.SATFINITE.E4M3.F32.PACK_AB_MERGE_C R136, R171, R136, RZ ;  /* 0x00000088ab88723e */ /* 0x000fe200048070ff */
[--C-:B------:R-:W-:Y:S01]  /*3f20*/  HADD2.F32 R176, -RZ, R172.reuse.H0_H0 ;  /* 0x200000acffb07230 */ /* 0x100fe20000004100 */
[----:B------:R-:W-:Y:S01]  /*3f30*/  F2FP.F16.E4M3.UNPACK_B R45, R45 ;  /* 0x0000002dff2d723e */ /* 0x000fe200020006ff */
[----:B------:R-:W-:Y:S01]  /*3f40*/  HADD2.F32 R175, -RZ, R175.H0_H0 ;  /* 0x200000afffaf7230 */ /* 0x000fe20000004100 */
[----:B------:R-:W-:Y:S01]  /*3f50*/  F2FP.SATFINITE.E4M3.F32.PACK_AB_MERGE_C R137, R137, R170, R136 ;  /* 0x000000aa8989723e */ /* 0x000fe20004807088 */
[----:B------:R-:W-:-:S02]  /*3f60*/  HADD2.F32 R172, -RZ, R172.H1_H1 ;  /* 0x300000acffac7230 */ /* 0x000fc40000004100 */
[----:B------:R-:W-:Y:S01]  /*3f70*/  FMUL.FTZ R177, R173, R176 ;  /* 0x000000b0adb17220 */ /* 0x000fe20000410000 */
[----:B------:R-:W-:Y:S02]  /*3f80*/  F2FP.F16.E4M3.UNPACK_B R136, R46 ;  /* 0x0000002eff88723e */ /* 0x000fe400020006ff */
[----:B------:R-:W-:Y:S01]  /*3f90*/  F2FP.F16.E4M3.UNPACK_B R125, R125 ;  /* 0x0000007dff7d723e */ /* 0x000fe200020006ff */
[C---:B------:R-:W-:Y:S01]  /*3fa0*/  FFMA.FTZ R177, R175.reuse, R174, -R177 ;  /* 0x000000aeafb17223 */ /* 0x040fe200000108b1 */
[----:B------:R-:W-:Y:S01]  /*3fb0*/  FMUL.FTZ R175, R175, R176 ;  /* 0x000000b0afaf7220 */ /* 0x000fe20000410000 */
[----:B------:R-:W-:Y:S02]  /*3fc0*/  F2FP.F16.E4M3.UNPACK_B R46, R46.H1 ;  /* 0x0000002eff2e723e */ /* 0x000fe400030006ff */
[----:B------:R-:W-:Y:S02]  /*3fd0*/  HADD2.F32 R170, -RZ, R125.H0_H0 ;  /* 0x2000007dffaa7230 */ /* 0x000fe40000004100 */
[----:B------:R-:W-:Y:S01]  /*3fe0*/  FFMA.FTZ R175, R173, R174, R175 ;  /* 0x000000aeadaf7223 */ /* 0x000fe200000100af */
[----:B------:R-:W-:-:S02]  /*3ff0*/  HADD2.F32 R173, -RZ, R124.H1_H1 ;  /* 0x3000007cffad7230 */ /* 0x000fc40000004100 */
[----:B------:R-:W-:Y:S02]  /*4000*/  HADD2.F32 R124, -RZ, R124.H0_H0 ;  /* 0x2000007cff7c7230 */ /* 0x000fe40000004100 */
[----:B------:R-:W-:Y:S02]  /*4010*/  HADD2.F32 R125, -RZ, R125.H1_H1 ;  /* 0x3000007dff7d7230 */ /* 0x000fe40000004100 */
[----:B------:R-:W-:-:S04]  /*4020*/  FMUL.FTZ R174, R173, R172 ;  /* 0x000000acadae7220 */ /* 0x000fc80000410000 */
[CC--:B------:R-:W-:Y:S01]  /*4030*/  FFMA.FTZ R174, R124.reuse, R47.reuse, -R174 ;  /* 0x0000002f7cae7223 */ /* 0x0c0fe200000108ae */
[----:B------:R-:W-:Y:S01]  /*4040*/  FMUL.FTZ R124, R124, R172 ;  /* 0x000000ac7c7c7220 */ /* 0x000fe20000410000 */
[--C-:B------:R-:W-:Y:S02]  /*4050*/  HADD2.F32 R172, -RZ, R45.reuse.H0_H0 ;  /* 0x2000002dffac7230 */ /* 0x100fe40000004100 */
[----:B------:R-:W-:Y:S02]  /*4060*/  HADD2.F32 R45, -RZ, R45.H1_H1 ;  /* 0x3000002dff2d7230 */ /* 0x000fe40000004100 */
[----:B------:R-:W-:Y:S01]  /*4070*/  FFMA.FTZ R124, R173, R47, R124 ;  /* 0x0000002fad7c7223 */ /* 0x000fe2000001007c */
[--C-:B------:R-:W-:Y:S02]  /*4080*/  HADD2.F32 R47, -RZ, R136.reuse.H1_H1 ;  /* 0x30000088ff2f7230 */ /* 0x100fe40000004100 */
[----:B------:R-:W-:Y:S02]  /*4090*/  HADD2.F32 R136, -RZ, R136.H0_H0 ;  /* 0x20000088ff887230 */ /* 0x000fe40000004100 */
[----:B------:R-:W-:-:S02]  /*40a0*/  HADD2.F32 R173, -RZ, R169.H1_H1 ;  /* 0x300000a9ffad7230 */ /* 0x000fc40000004100 */
[CC--:B------:R-:W-:Y:S01]  /*40b0*/  FMUL.FTZ R171, R47.reuse, R172.reuse ;  /* 0x000000ac2fab7220 */ /* 0x0c0fe20000410000 */
[----:B------:R-:W-:Y:S02]  /*40c0*/  HADD2.F32 R169, -RZ, R169.H0_H0 ;  /* 0x200000a9ffa97230 */ /* 0x000fe40000004100 */
[----:B------:R-:W-:Y:S01]  /*40d0*/  FMUL.FTZ R172, R136, R172 ;  /* 0x000000ac88ac7220 */ /* 0x000fe20000410000 */
[----:B------:R-:W-:Y:S01]  /*40e0*/  F2FP.SATFINITE.E4M3.F32.PACK_AB_MERGE_C R124, R124, R174, RZ ;  /* 0x000000ae7c7c723e */ /* 0x000fe200048070ff */
[-C--:B------:R-:W-:Y:S02]  /*40f0*/  FFMA.FTZ R171, R136, R170.reuse, -R171 ;  /* 0x000000aa88ab7223 */ /* 0x080fe400000108ab */
[----:B------:R-:W-:Y:S01]  /*4100*/  FFMA.FTZ R172, R47, R170, R172 ;  /* 0x000000aa2fac7223 */ /* 0x000fe200000100ac */
[--C-:B------:R-:W-:Y:S01]  /*4110*/  HADD2.F32 R47, -RZ, R46.reuse.H1_H1 ;  /* 0x3000002eff2f7230 */ /* 0x100fe20000004100 */
[----:B------:R-:W-:Y:S01]  /*4120*/  F2FP.SATFINITE.E4M3.F32.PACK_AB_MERGE_C R124, R175, R177, R124 ;  /* 0x000000b1af7c723e */ /* 0x000fe2000480707c */
[----:B------:R-:W-:-:S03]  /*4130*/  HADD2.F32 R46, -RZ, R46.H0_H0 ;  /* 0x2000002eff2e7230 */ /* 0x000fc60000004100 */
[CC--:B------:R-:W-:Y:S02]  /*4140*/  FMUL.FTZ R136, R47.reuse, R45.reuse ;  /* 0x0000002d2f887220 */ /* 0x0c0fe40000410000 */
[C---:B------:R-:W-:Y:S02]  /*4150*/  FMUL.FTZ R170, R46.reuse, R45 ;  /* 0x0000002d2eaa7220 */ /* 0x040fe40000410000 */
[-C--:B------:R-:W-:Y:S01]  /*4160*/  FFMA.FTZ R45, R46, R125.reuse, -R136 ;  /* 0x0000007d2e2d7223 */ /* 0x080fe20000010888 */
[----:B------:R-:W-:Y:S01]  /*4170*/  F2FP.F16.E4M3.UNPACK_B R136, R44.H1 ;  /* 0x0000002cff88723e */ /* 0x000fe200030006ff */
[----:B------:R-:W-:Y:S01]  /*4180*/  FFMA.FTZ R46, R47, R125, R170 ;  /* 0x0000007d2f2e7223 */ /* 0x000fe200000100aa */
[--C-:B------:R-:W-:Y:S02]  /*4190*/  HADD2.F32 R125, -RZ, R168.reuse.H1_H1 ;  /* 0x300000a8ff7d7230 */ /* 0x100fe40000004100 */
[----:B------:R-:W-:Y:S02]  /*41a0*/  HADD2.F32 R168, -RZ, R168.H0_H0 ;  /* 0x200000a8ffa87230 */ /* 0x000fe40000004100 */
[--C-:B------:R-:W-:Y:S01]  /*41b0*/  HADD2.F32 R47, -RZ, R136.reuse.H1_H1 ;  /* 0x30000088ff2f7230 */ /* 0x100fe20000004100 */
[----:B------:R-:W-:Y:S01]  /*41c0*/  F2FP.SATFINITE.E4M3.F32.PACK_AB_MERGE_C R45, R46, R45, RZ ;  /* 0x0000002d2e2d723e */ /* 0x000fe200048070ff */
[----:B------:R-:W-:-:S03]  /*41d0*/  HADD2.F32 R136, -RZ, R136.H0_H0 ;  /* 0x20000088ff887230 */ /* 0x000fc60000004100 */
[C---:B------:R-:W-:Y:S01]  /*41e0*/  FMUL.FTZ R170, R47.reuse, R173 ;  /* 0x000000ad2faa7220 */ /* 0x040fe20000410000 */
[----:B------:R-:W-:Y:S01]  /*41f0*/  F2FP.SATFINITE.E4M3.F32.PACK_AB_MERGE_C R171, R172, R171, R45 ;  /* 0x000000abacab723e */ /* 0x000fe2000480702d */
[C---:B------:R-:W-:Y:S01]  /*4200*/  FMUL.FTZ R173, R136.reuse, R173 ;  /* 0x000000ad88ad7220 */ /* 0x040fe20000410000 */
[----:B------:R-:W-:Y:S02]  /*4210*/  IMAD.MOV.U32 R45, RZ, RZ, R137 ;  /* 0x000000ffff2d7224 */ /* 0x000fe400078e0089 */
[-C--:B------:R-:W-:Y:S01]  /*4220*/  FFMA.FTZ R170, R136, R125.reuse, -R170 ;  /* 0x0000007d88aa7223 */ /* 0x080fe200000108aa */
[----:B------:R-:W-:Y:S01]  /*4230*/  FFMA.FTZ R173, R47, R125, R173 ;  /* 0x0000007d2fad7223 */ /* 0x000fe200000100ad */
[----:B------:R-:W-:Y:S01]  /*4240*/  F2FP.F16.E4M3.UNPACK_B R47, R44 ;  /* 0x0000002cff2f723e */ /* 0x000fe200020006ff */
[----:B------:R-:W-:-:S03]  /*4250*/  IMAD.MOV.U32 R46, RZ, RZ, R171 ;  /* 0x000000ffff2e7224 */ /* 0x000fc600078e00ab */
[----:B------:R-:W-:Y:S01]  /*4260*/  F2FP.SATFINITE.E4M3.F32.PACK_AB_MERGE_C R170, R173, R170, RZ ;  /* 0x000000aaadaa723e */ /* 0x000fe200048070ff */
[--C-:B------:R-:W-:Y:S02]  /*4270*/  HADD2.F32 R44, -RZ, R47.reuse.H1_H1 ;  /* 0x3000002fff2c7230 */ /* 0x100fe40000004100 */
[----:B------:R-:W-:-:S03]  /*4280*/  HADD2.F32 R47, -RZ, R47.H0_H0 ;  /* 0x2000002fff2f7230 */ /* 0x000fc60000004100 */
[CC--:B------:R-:W-:Y:S02]  /*4290*/  FMUL.FTZ R125, R44.reuse, R169.reuse ;  /* 0x000000a92c7d7220 */ /* 0x0c0fe40000410000 */
[C---:B------:R-:W-:Y:S02]  /*42a0*/  FMUL.FTZ R169, R47.reuse, R169 ;  /* 0x000000a92fa97220 */ /* 0x040fe40000410000 */
[----:B------:R-:W-:Y:S01]  /*42b0*/  FFMA.FTZ R125, R47, R168, -R125 ;  /* 0x000000a82f7d7223 */ /* 0x000fe2000001087d */
[----:B------:R-:W-:Y:S01]  /*42c0*/  MOV R47, R124 ;  /* 0x0000007c002f7202 */ /* 0x000fe20000000f00 */
[----:B------:R-:W-:-:S05]  /*42d0*/  FFMA.FTZ R169, R44, R168, R169 ;  /* 0x000000a82ca97223 */ /* 0x000fca00000100a9 */
[----:B------:R-:W-:-:S05]  /*42e0*/  F2FP.SATFINITE.E4M3.F32.PACK_AB_MERGE_C R125, R169, R125, R170 ;  /* 0x0000007da97d723e */ /* 0x000fca00048070aa */
[----:B------:R-:W-:-:S07]  /*42f0*/  IMAD.MOV.U32 R44, RZ, RZ, R125 ;  /* 0x000000ffff2c7224 */ /* 0x000fce00078e007d */
.L_x_354:
[----:B------:R-:W-:Y:S05]  /*4300*/  BSYNC B3 ;  /* 0x0000000000037941 */ /* 0x000fea0003800000 */
.L_x_353:
[----:B--2---:R2:W-:Y:S02]  /*4310*/  STG.E.128 desc[UR54][R50.64], R44 ;  /* 0x0000002c32007986 */ /* 0x0045e4000c101d36 */
.L_x_352:
[----:B------:R-:W-:Y:S05]  /*4320*/  BSYNC B2 ;  /* 0x0000000000027941 */ /* 0x000fea0003800000 */
.L_x_351:
[----:B------:R-:W-:Y:S01]  /*4330*/  ISETP.NE.AND P3, PT, R35, RZ, PT ;  /* 0x000000ff2300720c */ /* 0x000fe20003f65270 */
[----:B------:R-:W-:-:S12]  /*4340*/  BSSY B2, `(.L_x_355) ;  /* 0x0000070000027945 */ /* 0x000fd80003800000 */
[----:B------:R-:W-:Y:S05]  /*4350*/  @!P3 BRA `(.L_x_356) ;  /* 0x0000000400b8b947 */ /* 0x000fea0003800000 */
[----:B0-2---:R0:W2:Y:S01]  /*4360*/  LDS.128 R44, [R41+0x24200] ;  /* 0x02420000292c7984 */ /* 0x0050a20000000c00 */
[----:B------:R-:W-:Y:S01]  /*4370*/  ISETP.GE.AND P3, PT, R224, R133, PT ;  /* 0x00000085e000720c */ /* 0x000fe20003f66270 */
[----:B------:R-:W-:-:S12]  /*4380*/  BSSY B3, `(.L_x_357) ;  /* 0x000006a000037945 */ /* 0x000fd80003800000 */
[----:B0-----:R-:W-:Y:S05]  /*4390*/  @P3 BRA `(.L_x_358) ;  /* 0x0000000400a03947 */ /* 0x001fea0003800000 */
[--C-:B------:R-:W-:Y:S02]  /*43a0*/  SHF.R.U32.HI R124, RZ, 0x8, R97.reuse ;  /* 0x00000008ff7c7819 */ /* 0x100fe40000011661 */
[----:B------:R-:W-:Y:S02]  /*43b0*/  LOP3.LUT R98, R97, 0xff0000ff, RZ, 0xc0, !PT ;  /* 0xff0000ff61627812 */ /* 0x000fe400078ec0ff */
[----:B------:R-:W-:Y:S01]  /*43c0*/  SHF.R.U32.HI R97, RZ, 0x10, R97 ;  /* 0x00000010ff617819 */ /* 0x000fe20000011661 */
[----:B------:R-:W-:Y:S01]  /*43d0*/  IMAD.SHL.U32 R124, R124, 0x100, RZ ;  /* 0x000001007c7c7824 */ /* 0x000fe200078e00ff */
[----:B------:R-:W-:Y:S02]  /*43e0*/  SHF.R.U32.HI R125, RZ, 0x8, R99 ;  /* 0x00000008ff7d7819 */ /* 0x000fe40000011663 */
[----:B------:R-:W-:Y:S01]  /*43f0*/  LOP3.LUT R136, R99, 0xff0000ff, RZ, 0xc0, !PT ;  /* 0xff0000ff63887812 */ /* 0x000fe200078ec0ff */
[----:B------:R-:W-:Y:S01]  /*4400*/  IMAD.U32 R97, R97, 0x10000, RZ ;  /* 0x0001000061617824 */ /* 0x000fe200078e00ff */
[----:B------:R-:W-:Y:S01]  /*4410*/  LOP3.LUT R98, R98, 0xff00, R124, 0xf8, !PT ;  /* 0x0000ff0062627812 */ /* 0x000fe200078ef87c */
[----:B------:R-:W-:Y:S01]  /*4420*/  IMAD.SHL.U32 R125, R125, 0x100, RZ ;  /* 0x000001007d7d7824 */ /* 0x000fe200078e00ff */
[----:B--2---:R-:W-:-:S02]  /*4430*/  F2FP.F16.E4M3.UNPACK_B R124, R45 ;  /* 0x0000002dff7c723e */ /* 0x004fc400020006ff */
[----:B------:R-:W-:Y:S02]  /*4440*/  LOP3.LUT R97, R98, 0xff0000, R97, 0xf8, !PT ;  /* 0x00ff000062617812 */ /* 0x000fe400078ef861 */
[-C--:B------:R-:W-:Y:S02]  /*4450*/  F2FP.F16.E4M3.UNPACK_B R98, R167.reuse.H1 ;  /* 0x000000a7ff62723e */ /* 0x080fe400030006ff */
[----:B------:R-:W-:Y:S01]  /*4460*/  SHF.R.U32.HI R96, RZ, 0x10, R99 ;  /* 0x00000010ff607819 */ /* 0x000fe20000011663 */
[----:B------:R-:W-:Y:S01]  /*4470*/  HADD2.F32 R99, -RZ, R124.H1_H1 ;  /* 0x3000007cff637230 */ /* 0x000fe20000004100 */
[----:B------:R-:W-:Y:S01]  /*4480*/  LOP3.LUT R136, R136, 0xff00, R125, 0xf8, !PT ;  /* 0x0000ff0088887812 */ /* 0x000fe200078ef87d */
[----:B------:R-:W-:Y:S01]  /*4490*/  HADD2.F32 R168, -RZ, R98.H0_H0 ;  /* 0x20000062ffa87230 */ /* 0x000fe20000004100 */
        /* <DEDUP_REMOVED lines=60> */
[--C-:B------:R-:W-:Y:S02]  /*4860*/  HADD2.F32 R47, -RZ, R46.reuse.H1_H1 ;  /* 0x3000002eff2f7230 */ /* 0x100fe40000004100 */
        /* <DEDUP_REMOVED lines=14> */
[----:B------:R-:W-:Y:S01]  /*4950*/  MOV R45, R99 ;  /* 0x00000063002d7202 */ /* 0x000fe20000000f00 */
[-C--:B------:R-:W-:Y:S02]  /*4960*/  FFMA.FTZ R124, R98, R97.reuse, -R124 ;  /* 0x00000061627c7223 */ /* 0x080fe4000001087c */
[----:B------:R-:W-:Y:S01]  /*4970*/  FFMA.FTZ R137, R47, R97, R137 ;  /* 0x000000612f897223 */ /* 0x000fe20000010089 */
[----:B------:R-:W-:-:S04]  /*4980*/  F2FP.F16.E4M3.UNPACK_B R47, R44 ;  /* 0x0000002cff2f723e */ /* 0x000fc800020006ff */
[----:B------:R-:W-:Y:S01]  /*4990*/  F2FP.SATFINITE.E4M3.F32.PACK_AB_MERGE_C R124, R137, R124, RZ ;  /* 0x0000007c897c723e */ /* 0x000fe200048070ff */
[--C-:B------:R-:W-:Y:S02]  /*49a0*/  HADD2.F32 R44, -RZ, R47.reuse.H1_H1 ;  /* 0x3000002fff2c7230 */ /* 0x100fe40000004100 */
[----:B------:R-:W-:-:S03]  /*49b0*/  HADD2.F32 R47, -RZ, R47.H0_H0 ;  /* 0x2000002fff2f7230 */ /* 0x000fc60000004100 */
[CC--:B------:R-:W-:Y:S02]  /*49c0*/  FMUL.FTZ R97, R44.reuse, R167.reuse ;  /* 0x000000a72c617220 */ /* 0x0c0fe40000410000 */
[C---:B------:R-:W-:Y:S02]  /*49d0*/  FMUL.FTZ R167, R47.reuse, R167 ;  /* 0x000000a72fa77220 */ /* 0x040fe40000410000 */
[-C--:B------:R-:W-:Y:S01]  /*49e0*/  FFMA.FTZ R97, R47, R166.reuse, -R97 ;  /* 0x000000a62f617223 */ /* 0x080fe20000010861 */
[----:B------:R-:W-:Y:S01]  /*49f0*/  F2FP.SATFINITE.E4M3.F32.PACK_AB_MERGE_C R47, R169, R171, R96 ;  /* 0x000000aba92f723e */ /* 0x000fe20004807060 */
[----:B------:R-:W-:-:S05]  /*4a00*/  FFMA.FTZ R167, R44, R166, R167 ;  /* 0x000000a62ca77223 */ /* 0x000fca00000100a7 */
[----:B------:R-:W-:-:S07]  /*4a10*/  F2FP.SATFINITE.E4M3.F32.PACK_AB_MERGE_C R44, R167, R97, R124 ;  /* 0x00000061a72c723e */ /* 0x000fce000480707c */
.L_x_358:
[----:B------:R-:W-:Y:S05]  /*4a20*/  BSYNC B3 ;  /* 0x0000000000037941 */ /* 0x000fea0003800000 */
.L_x_357:
[----:B--2---:R3:W-:Y:S02]  /*4a30*/  STG.E.128 desc[UR54][R50.64+0x20], R44 ;  /* 0x0000202c32007986 */ /* 0x0047e4000c101d36 */
.L_x_356:
[----:B------:R-:W-:Y:S05]  /*4a40*/  BSYNC B2 ;  /* 0x0000000000027941 */ /* 0x000fea0003800000 */
.L_x_355:
[----:B------:R-:W-:Y:S01]  /*4a50*/  ISETP.NE.AND P3, PT, R36, RZ, PT ;  /* 0x000000ff2400720c */ /* 0x000fe20003f65270 */
[----:B------:R-:W-:-:S12]  /*4a60*/  BSSY B2, `(.L_x_359) ;  /* 0x0000070000027945 */ /* 0x000fd80003800000 */
[----:B------:R-:W-:Y:S05]  /*4a70*/  @!P3 BRA `(.L_x_360) ;  /* 0x0000000400b8b947 */ /* 0x000fea0003800000 */
[----:B0-23--:R0:W2:Y:S01]  /*4a80*/  LDS.128 R44, [R40+0x26a00] ;  /* 0x026a0000282c7984 */ /* 0x00d0a20000000c00 */
[----:B------:R-:W-:Y:S01]  /*4a90*/  ISETP.GE.AND P3, PT, R223, R133, PT ;  /* 0x00000085df00720c */ /* 0x000fe20003f66270 */
[----:B------:R-:W-:-:S12]  /*4aa0*/  BSSY B3, `(.L_x_361) ;  /* 0x000006a000037945 */ /* 0x000fd80003800000 */
[----:B0-----:R-:W-:Y:S05]  /*4ab0*/  @P3 BRA `(.L_x_362) ;  /* 0x0000000400a03947 */ /* 0x001fea0003800000 */
[--C-:B------:R-:W-:Y:S02]  /*4ac0*/  SHF.R.U32.HI R88, RZ, 0x8, R89.reuse ;  /* 0x00000008ff587819 */ /* 0x100fe40000011659 */
[----:B------:R-:W-:Y:S02]  /*4ad0*/  SHF.R.U32.HI R90, RZ, 0x10, R89 ;  /* 0x00000010ff5a7819 */ /* 0x000fe40000011659 */
[----:B------:R-:W-:Y:S01]  /*4ae0*/  LOP3.LUT R96, R89, 0xff0000ff, RZ, 0xc0, !PT ;  /* 0xff0000ff59607812 */ /* 0x000fe200078ec0ff */
[----:B------:R-:W-:Y:S01]  /*4af0*/  IMAD.SHL.U32 R89, R88, 0x100, RZ ;  /* 0x0000010058597824 */ /* 0x000fe200078e00ff */
[--C-:B------:R-:W-:Y:S02]  /*4b00*/  SHF.R.U32.HI R98, RZ, 0x8, R91.reuse ;  /* 0x00000008ff627819 */ /* 0x100fe4000001165b */
[----:B------:R-:W-:Y:S02]  /*4b10*/  SHF.R.U32.HI R88, RZ, 0x10, R91 ;  /* 0x00000010ff587819 */ /* 0x000fe4000001165b */
[----:B------:R-:W-:Y:S01]  /*4b20*/  LOP3.LUT R96, R96, 0xff00, R89, 0xf8, !PT ;  /* 0x0000ff0060607812 */ /* 0x000fe200078ef859 */
[----:B------:R-:W-:Y:S01]  /*4b30*/  IMAD.U32 R89, R90, 0x10000, RZ ;  /* 0x000100005a597824 */ /* 0x000fe200078e00ff */
[----:B------:R-:W-:Y:S01]  /*4b40*/  LOP3.LUT R91, R91, 0xff0000ff, RZ, 0xc0, !PT ;  /* 0xff0000ff5b5b7812 */ /* 0x000fe200078ec0ff */
[----:B------:R-:W-:Y:S01]  /*4b50*/  IMAD.SHL.U32 R98, R98, 0x100, RZ ;  /* 0x0000010062627824 */ /* 0x000fe200078e00ff */
[----:B------:R-:W-:-:S02]  /*4b60*/  F2FP.F16.E4M3.UNPACK_B R90, R165.H1 ;  /* 0x000000a5ff5a723e */ /* 0x000fc400030006ff */
[----:B------:R-:W-:Y:S02]  /*4b70*/  LOP3.LUT R89, R96, 0xff0000, R89, 0xf8, !PT ;  /* 0x00ff000060597812 */ /* 0x000fe400078ef859 */
[----:B--2---:R-:W-:Y:S01]  /*4b80*/  F2FP.F16.E4M3.UNPACK_B R96, R45 ;  /* 0x0000002dff60723e */ /* 0x004fe200020006ff */
[----:B------:R-:W-:Y:S01]  /*4b90*/  HADD2.F32 R124, -RZ, R90.H0_H0 ;  /* 0x2000005aff7c7230 */ /* 0x000fe20000004100 */
[----:B------:R-:W-:Y:S02]  /*4ba0*/  LOP3.LUT R98, R91, 0xff00, R98, 0xf8, !PT ;  /* 0x0000ff005b627812 */ /* 0x000fe400078ef862 */
[-C--:B------:R-:W-:Y:S01]  /*4bb0*/  F2FP.F16.E4M3.UNPACK_B R97, R164.reuse.H1 ;  /* 0x000000a4ff61723e */ /* 0x080fe200030006ff */
[--C-:B------:R-:W-:Y:S01]  /*4bc0*/  HADD2.F32 R91, -RZ, R96.reuse.H1_H1 ;  /* 0x30000060ff5b7230 */ /* 0x100fe20000004100 */
[----:B------:R-:W-:Y:S01]  /*4bd0*/  F2FP.F16.E4M3.UNPACK_B R165, R165 ;  /* 0x000000a5ffa5723e */ /* 0x000fe200020006ff */
[----:B------:R-:W-:Y:S01]  /*4be0*/  HADD2.F32 R96, -RZ, R96.H0_H0 ;  /* 0x20000060ff607230 */ /* 0x000fe20000004100 */
[----:B------:R-:W-:Y:S01]  /*4bf0*/  F2FP.F16.E4M3.UNPACK_B R164, R164 ;  /* 0x000000a4ffa4723e */ /* 0x000fe200020006ff */
[----:B------:R-:W-:-:S02]  /*4c00*/  HADD2.F32 R99, -RZ, R97.H0_H0 ;  /* 0x20000061ff637230 */ /* 0x000fc40000004100 */
[-C--:B------:R-:W-:Y:S01]  /*4c10*/  FMUL.FTZ R125, R91, R124.reuse ;  /* 0x0000007c5b7d7220 */ /* 0x080fe20000410000 */
[----:B------:R-:W-:Y:S02]  /*4c20*/  HADD2.F32 R97, -RZ, R97.H1_H1 ;  /* 0x30000061ff617230 */ /* 0x000fe40000004100 */
[C---:B------:R-:W-:Y:S01]  /*4c30*/  FMUL.FTZ R124, R96.reuse, R124 ;  /* 0x0000007c607c7220 */ /* 0x040fe20000410000 */
[----:B------:R-:W-:-:S03]  /*4c40*/  FFMA.FTZ R96, R96, R99, -R125 ;  /* 0x0000006360607223 */ /* 0x000fc6000001087d */
[----:B------:R-:W-:Y:S01]  /*4c50*/  FFMA.FTZ R91, R91, R99, R124 ;  /* 0x000000635b5b7223 */ /* 0x000fe2000001007c */
[----:B------:R-:W-:Y:S01]  /*4c60*/  F2FP.F16.E4M3.UNPACK_B R124, R45.H1 ;  /* 0x0000002dff7c723e */ /* 0x000fe200030006ff */
[----:B------:R-:W-:-:S04]  /*4c70*/  HADD2.F32 R99, -RZ, R90.H1_H1 ;  /* 0x3000005aff637230 */ /* 0x000fc80000004100 */
        /* <DEDUP_REMOVED lines=76> */
.L_x_362:
[----:B------:R-:W-:Y:S05]  /*5140*/  BSYNC B3 ;  /* 0x0000000000037941 */ /* 0x000fea0003800000 */
.L_x_361:
[----:B--2---:R4:W-:Y:S02]  /*5150*/  STG.E.128 desc[UR54][R50.64+0x40], R44 ;  /* 0x0000402c32007986 */ /* 0x0049e4000c101d36 */
.L_x_360:
[----:B------:R-:W-:Y:S05]  /*5160*/  BSYNC B2 ;  /* 0x0000000000027941 */ /* 0x000fea0003800000 */
.L_x_359:
[----:B------:R-:W-:Y:S01]  /*5170*/  ISETP.NE.AND P3, PT, R37, RZ, PT ;  /* 0x000000ff2500720c */ /* 0x000fe20003f65270 */
[----:B------:R-:W-:-:S12]  /*5180*/  BSSY B2, `(.L_x_363) ;  /* 0x0000073000027945 */ /* 0x000fd80003800000 */
[----:B------:R-:W-:Y:S05]  /*5190*/  @!P3 BRA `(.L_x_364) ;  /* 0x0000000400c4b947 */ /* 0x000fea0003800000 */
[----:B0-234-:R0:W2:Y:S01]  /*51a0*/  LDS.128 R44, [R41+0x26a00] ;  /* 0x026a0000292c7984 */ /* 0x01d0a20000000c00 */
[----:B------:R-:W-:Y:S01]  /*51b0*/  ISETP.GE.AND P3, PT, R225, R133, PT ;  /* 0x00000085e100720c */ /* 0x000fe20003f66270 */
[----:B------:R-:W-:-:S12]  /*51c0*/  BSSY B3, `(.L_x_365) ;  /* 0x000006d000037945 */ /* 0x000fd80003800000 */
[----:B0-----:R-:W-:Y:S05]  /*51d0*/  @P3 BRA `(.L_x_366) ;  /* 0x0000000400ac3947 */ /* 0x001fea0003800000 */
[----:B--2---:R-:W-:Y:S01]  /*51e0*/  IMAD.MOV.U32 R86, RZ, RZ, R45 ;  /* 0x000000ffff567224 */ /* 0x004fe200078e002d */
[----:B------:R-:W-:Y:S02]  /*51f0*/  F2FP.F16.E4M3.UNPACK_B R88, R162.H1 ;  /* 0x000000a2ff58723e */ /* 0x000fe400030006ff */
[----:B------:R-:W-:Y:S02]  /*5200*/  F2FP.F16.E4M3.UNPACK_B R45, R161.H1 ;  /* 0x000000a1ff2d723e */ /* 0x000fe400030006ff */
[----:B------:R-:W-:Y:S01]  /*5210*/  F2FP.F16.E4M3.UNPACK_B R84, R86 ;  /* 0x00000056ff54723e */ /* 0x000fe200020006ff */
[----:B------:R-:W-:Y:S01]  /*5220*/  HADD2.F32 R89, -RZ, R88.H0_H0 ;  /* 0x20000058ff597230 */ /* 0x000fe20000004100 */
[----:B------:R-:W-:Y:S01]  /*5230*/  F2FP.F16.E4M3.UNPACK_B R96, R162 ;  /* 0x000000a2ff60723e */ /* 0x000fe200020006ff */
[----:B------:R-:W-:Y:S02]  /*5240*/  HADD2.F32 R91, -RZ, R45.H0_H0 ;  /* 0x2000002dff5b7230 */ /* 0x000fe40000004100 */
[----:B------:R-:W-:-:S02]  /*5250*/  HADD2.F32 R90, -RZ, R84.H1_H1 ;  /* 0x30000054ff5a7230 */ /* 0x000fc40000004100 */
[----:B------:R-:W-:Y:S02]  /*5260*/  HADD2.F32 R84, -RZ, R84.H0_H0 ;  /* 0x20000054ff547230 */ /* 0x000fe40000004100 */
[----:B------:R-:W-:Y:S02]  /*5270*/  HADD2.F32 R88, -RZ, R88.H1_H1 ;  /* 0x30000058ff587230 */ /* 0x000fe40000004100 */
[-C--:B------:R-:W-:Y:S01]  /*5280*/  FMUL.FTZ R97, R90, R89.reuse ;  /* 0x000000595a617220 */ /* 0x080fe20000410000 */
[----:B------:R-:W-:Y:S02]  /*5290*/  HADD2.F32 R45, -RZ, R45.H1_H1 ;  /* 0x3000002dff2d7230 */ /* 0x000fe40000004100 */
[C---:B------:R-:W-:Y:S01]  /*52a0*/  FMUL.FTZ R99, R84.reuse, R89 ;  /* 0x0000005954637220 */ /* 0x040fe20000410000 */
[----:B------:R-:W-:Y:S02]  /*52b0*/  HADD2.F32 R98, -RZ, R96.H1_H1 ;  /* 0x30000060ff627230 */ /* 0x000fe40000004100 */
[-C--:B------:R-:W-:Y:S01]  /*52c0*/  FFMA.FTZ R89, R84, R91.reuse, -R97 ;  /* 0x0000005b54597223 */ /* 0x080fe20000010861 */
[----:B------:R-:W-:Y:S01]  /*52d0*/  FFMA.FTZ R84, R90, R91, R99 ;  /* 0x0000005b5a547223 */ /* 0x000fe20000010063 */
[----:B------:R-:W-:Y:S01]  /*52e0*/  F2FP.F16.E4M3.UNPACK_B R90, R86.H1 ;  /* 0x00000056ff5a723e */ /* 0x000fe200030006ff */
[----:B------:R-:W-:-:S04]  /*52f0*/  IMAD.MOV.U32 R86, RZ, RZ, R44 ;  /* 0x000000ffff567224 */ /* 0x000fc800078e002c */
[--C-:B------:R-:W-:Y:S01]  /*5300*/  HADD2.F32 R91, -RZ, R90.reuse.H1_H1 ;  /* 0x3000005aff5b7230 */ /* 0x100fe20000004100 */
[-C--:B------:R-:W-:Y:S01]  /*5310*/  F2FP.F16.E4M3.UNPACK_B R44, R86.reuse.H1 ;  /* 0x00000056ff2c723e */ /* 0x080fe200030006ff */
[----:B------:R-:W-:Y:S01]  /*5320*/  HADD2.F32 R90, -RZ, R90.H0_H0 ;  /* 0x2000005aff5a7230 */ /* 0x000fe20000004100 */
[----:B------:R-:W-:Y:S02]  /*5330*/  F2FP.F16.E4M3.UNPACK_B R86, R86 ;  /* 0x00000056ff56723e */ /* 0x000fe400020006ff */
[CC--:B------:R-:W-:Y:S02]  /*5340*/  FMUL.FTZ R97, R91.reuse, R88.reuse ;  /* 0x000000585b617220 */ /* 0x0c0fe40000410000 */
[C---:B------:R-:W-:Y:S02]  /*5350*/  FMUL.FTZ R88, R90.reuse, R88 ;  /* 0x000000585a587220 */ /* 0x040fe40000410000 */
[-C--:B------:R-:W-:Y:S02]  /*5360*/  FFMA.FTZ R90, R90, R45.reuse, -R97 ;  /* 0x0000002d5a5a7223 */ /* 0x080fe40000010861 */
[----:B------:R-:W-:Y:S01]  /*5370*/  FFMA.FTZ R91, R91, R45, R88 ;  /* 0x0000002d5b5b7223 */ /* 0x000fe20000010058 */
[----:B------:R-:W-:Y:S01]  /*5380*/  F2FP.F16.E4M3.UNPACK_B R88, R161 ;  /* 0x000000a1ff58723e */ /* 0x000fe200020006ff */
[----:B------:R-:W-:-:S02]  /*5390*/  HADD2.F32 R45, -RZ, R44.H1_H1 ;  /* 0x3000002cff2d7230 */ /* 0x000fc40000004100 */
[----:B------:R-:W-:Y:S01]  /*53a0*/  HADD2.F32 R44, -RZ, R44.H0_H0 ;  /* 0x2000002cff2c7230 */ /* 0x000fe20000004100 */
[----:B------:R-:W-:Y:S01]  /*53b0*/  F2FP.SATFINITE.E4M3.F32.PACK_AB_MERGE_C R90, R91, R90, RZ ;  /* 0x0000005a5b5a723e */ /* 0x000fe200048070ff */
[----:B------:R-:W-:Y:S02]  /*53c0*/  HADD2.F32 R97, -RZ, R88.H1_H1 ;  /* 0x30000058ff617230 */ /* 0x000fe40000004100 */
[-C--:B------:R-:W-:Y:S01]  /*53d0*/  FMUL.FTZ R99, R45, R98.reuse ;  /* 0x000000622d637220 */ /* 0x080fe20000410000 */
[----:B------:R-:W-:Y:S02]  /*53e0*/  HADD2.F32 R91, -RZ, R96.H0_H0 ;  /* 0x20000060ff5b7230 */ /* 0x000fe40000004100 */
[C---:B------:R-:W-:Y:S01]  /*53f0*/  FMUL.FTZ R98, R44.reuse, R98 ;  /* 0x000000622c627220 */ /* 0x040fe20000410000 */
[--C-:B------:R-:W-:Y:S02]  /*5400*/  HADD2.F32 R96, -RZ, R86.reuse.H1_H1 ;  /* 0x30000056ff607230 */ /* 0x100fe40000004100 */
[----:B------:R-:W-:Y:S01]  /*5410*/  FFMA.FTZ R44, R44, R97, -R99 ;  /* 0x000000612c2c7223 */ /* 0x000fe20000010863 */
[----:B------:R-:W-:-:S02]  /*5420*/  HADD2.F32 R86, -RZ, R86.H0_H0 ;  /* 0x20000056ff567230 */ /* 0x000fc40000004100 */
[----:B------:R-:W-:Y:S01]  /*5430*/  FFMA.FTZ R45, R45, R97, R98 ;  /* 0x000000612d2d7223 */ /* 0x000fe20000010062 */
[----:B------:R-:W-:Y:S02]  /*5440*/  HADD2.F32 R97, -RZ, R88.H0_H0 ;  /* 0x20000058ff617230 */ /* 0x000fe40000004100 */
[----:B------:R-:W-:Y:S01]  /*5450*/  FMUL.FTZ R99, R96, R91 ;  /* 0x0000005b60637220 */ /* 0x000fe20000410000 */
[----:B------:R-:W-:Y:S01]  /*5460*/  F2FP.SATFINITE.E4M3.F32.PACK_AB_MERGE_C R84, R84, R89, R90 ;  /* 0x000000595454723e */ /* 0x000fe2000480705a */
[C---:B------:R-:W-:Y:S01]  /*5470*/  FMUL.FTZ R125, R86.reuse, R91 ;  /* 0x0000005b567d7220 */ /* 0x040fe20000410000 */
[----:B------:R-:W-:Y:S01]  /*5480*/  SHF.R.U32.HI R90, RZ, 0x8, R87 ;  /* 0x00000008ff5a7819 */ /* 0x000fe20000011657 */
[-C--:B------:R-:W-:Y:S01]  /*5490*/  FFMA.FTZ R91, R86, R97.reuse, -R99 ;  /* 0x00000061565b7223 */ /* 0x080fe20000010863 */
[----:B------:R-:W-:Y:S01]  /*54a0*/  LOP3.LUT R89, R87, 0xff0000ff, RZ, 0xc0, !PT ;  /* 0xff0000ff57597812 */ /* 0x000fe200078ec0ff */
[----:B------:R-:W-:Y:S01]  /*54b0*/  FFMA.FTZ R86, R96, R97, R125 ;  /* 0x0000006160567223 */ /* 0x000fe2000001007d */
[----:B------:R-:W-:Y:S01]  /*54c0*/  SHF.R.U32.HI R97, RZ, 0x8, R85 ;  /* 0x00000008ff617819 */ /* 0x000fe20000011655 */
[----:B------:R-:W-:Y:S01]  /*54d0*/  IMAD.SHL.U32 R90, R90, 0x100, RZ ;  /* 0x000001005a5a7824 */ /* 0x000fe200078e00ff */
[----:B------:R-:W-:-:S02]  /*54e0*/  SHF.R.U32.HI R87, RZ, 0x10, R87 ;  /* 0x00000010ff577819 */ /* 0x000fc40000011657 */
[----:B------:R-:W-:Y:S02]  /*54f0*/  LOP3.LUT R88, R85, 0xff0000ff, RZ, 0xc0, !PT ;  /* 0xff0000ff55587812 */ /* 0x000fe400078ec0ff */
[----:B------:R-:W-:Y:S01]  /*5500*/  SHF.R.U32.HI R96, RZ, 0x10, R85 ;  /* 0x00000010ff607819 */ /* 0x000fe20000011655 */
[----:B------:R-:W-:Y:S01]  /*5510*/  IMAD.SHL.U32 R85, R97, 0x100, RZ ;  /* 0x0000010061557824 */ /* 0x000fe200078e00ff */
[----:B------:R-:W-:Y:S02]  /*5520*/  LOP3.LUT R90, R89, 0xff00, R90, 0xf8, !PT ;  /* 0x0000ff00595a7812 */ /* 0x000fe400078ef85a */
[----:B------:R-:W-:Y:S02]  /*5530*/  SHF.L.U32 R87, R87, 0x10, RZ ;  /* 0x0000001057577819 */ /* 0x000fe400000006ff */
[----:B------:R-:W-:Y:S01]  /*5540*/  LOP3.LUT R85, R88, 0xff00, R85, 0xf8, !PT ;  /* 0x0000ff0058557812 */ /* 0x000fe200078ef855 */
[----:B------:R-:W-:Y:S01]  /*5550*/  IMAD.U32 R88, R96, 0x10000, RZ ;  /* 0x0001000060587824 */ /* 0x000fe200078e00ff */
[----:B------:R-:W-:Y:S01]  /*5560*/  LOP3.LUT R90, R90, 0xff0000, R87, 0xf8, !PT ;  /* 0x00ff00005a5a7812 */ /* 0x000fe200078ef857 */
[----:B------:R-:W-:Y:S01]  /*5570*/  IMAD.MOV.U32 R87, RZ, RZ, R47 ;  /* 0x000000ffff577224 */ /* 0x000fe200078e002f */
[----:B------:R-:W-:Y:S01]  /*5580*/  F2FP.SATFINITE.E4M3.F32.PACK_AB_MERGE_C R44, R45, R44, RZ ;  /* 0x0000002c2d2c723e */ /* 0x000fe200048070ff */
[----:B------:R-:W-:Y:S01]  /*5590*/  IMAD.MOV.U32 R45, RZ, RZ, R84 ;  /* 0x000000ffff2d7224 */ /* 0x000fe200078e0054 */
[----:B------:R-:W-:-:S02]  /*55a0*/  LOP3.LUT R89, R85, 0xff0000, R88, 0xf8, !PT ;  /* 0x00ff000055597812 */ /* 0x000fc400078ef858 */
[----:B------:R-:W-:Y:S02]  /*55b0*/  F2FP.F16.E4M3.UNPACK_B R47, R87 ;  /* 0x00000057ff2f723e */ /* 0x000fe400020006ff */
[----:B------:R-:W-:Y:S02]  /*55c0*/  F2FP.F16.E4M3.UNPACK_B R96, R90.H1 ;  /* 0x0000005aff60723e */ /* 0x000fe400030006ff */
[-C--:B------:R-:W-:Y:S01]  /*55d0*/  F2FP.F16.E4M3.UNPACK_B R85, R89.reuse.H1 ;  /* 0x00000059ff55723e */ /* 0x080fe200030006ff */
[--C-:B------:R-:W-:Y:S01]  /*55e0*/  HADD2.F32 R97, -RZ, R47.reuse.H1_H1 ;  /* 0x3000002fff617230 */ /* 0x100fe20000004100 */
[----:B------:R-:W-:Y:S01]  /*55f0*/  F2FP.F16.E4M3.UNPACK_B R89, R89 ;  /* 0x00000059ff59723e */ /* 0x000fe200020006ff */
[----:B------:R-:W-:Y:S01]  /*5600*/  HADD2.F32 R88, -RZ, R96.H0_H0 ;  /* 0x20000060ff587230 */ /* 0x000fe20000004100 */
[----:B------:R-:W-:Y:S01]  /*5610*/  F2FP.SATFINITE.E4M3.F32.PACK_AB_MERGE_C R44, R86, R91, R44 ;  /* 0x0000005b562c723e */ /* 0x000fe2000480702c */
[----:B------:R-:W-:Y:S02]  /*5620*/  HADD2.F32 R47, -RZ, R47.H0_H0 ;  /* 0x2000002fff2f7230 */ /* 0x000fe40000004100 */
[----:B------:R-:W-:-:S02]  /*5630*/  HADD2.F32 R98, -RZ, R85.H0_H0 ;  /* 0x20000055ff627230 */ /* 0x000fc40000004100 */
[-C--:B------:R-:W-:Y:S01]  /*5640*/  FMUL.FTZ R124, R97, R88.reuse ;  /* 0x00000058617c7220 */ /* 0x080fe20000410000 */
[----:B------:R-:W-:Y:S02]  /*5650*/  HADD2.F32 R85, -RZ, R85.H1_H1 ;  /* 0x30000055ff557230 */ /* 0x000fe40000004100 */
[C---:B------:R-:W-:Y:S01]  /*5660*/  FMUL.FTZ R136, R47.reuse, R88 ;  /* 0x000000582f887220 */ /* 0x040fe20000410000 */
[----:B------:R-:W-:-:S03]  /*5670*/  FFMA.FTZ R88, R47, R98, -R124 ;  /* 0x000000622f587223 */ /* 0x000fc6000001087c */
[----:B------:R-:W-:Y:S01]  /*5680*/  FFMA.FTZ R47, R97, R98, R136 ;  /* 0x00000062612f7223 */ /* 0x000fe20000010088 */
[----:B------:R-:W-:Y:S01]  /*5690*/  F2FP.F16.E4M3.UNPACK_B R97, R87.H1 ;  /* 0x00000057ff61723e */ /* 0x000fe200030006ff */
[----:B------:R-:W-:Y:S02]  /*56a0*/  IMAD.MOV.U32 R87, RZ, RZ, R46 ;  /* 0x000000ffff577224 */ /* 0x000fe400078e002e */
[----:B------:R-:W-:Y:S02]  /*56b0*/  HADD2.F32 R46, -RZ, R96.H1_H1 ;  /* 0x30000060ff2e7230 */ /* 0x000fe40000004100 */
[--C-:B------:R-:W-:Y:S02]  /*56c0*/  HADD2.F32 R96, -RZ, R97.reuse.H1_H1 ;  /* 0x30000061ff607230 */ /* 0x100fe40000004100 */
[----:B------:R-:W-:-:S03]  /*56d0*/  HADD2.F32 R97, -RZ, R97.H0_H0 ;  /* 0x20000061ff617230 */ /* 0x000fc60000004100 */
[CC--:B------:R-:W-:Y:S02]  /*56e0*/  FMUL.FTZ R98, R96.reuse, R46.reuse ;  /* 0x0000002e60627220 */ /* 0x0c0fe40000410000 */
[C---:B------:R-:W-:Y:S02]  /*56f0*/  FMUL.FTZ R99, R97.reuse, R46 ;  /* 0x0000002e61637220 */ /* 0x040fe40000410000 */
[-C--:B------:R-:W-:Y:S01]  /*5700*/  FFMA.FTZ R46, R97, R85.reuse, -R98 ;  /* 0x00000055612e7223 */ /* 0x080fe20000010862 */
[--C-:B------:R-:W-:Y:S02]  /*5710*/  HADD2.F32 R98, -RZ, R89.reuse.H1_H1 ;  /* 0x30000059ff627230 */ /* 0x100fe40000004100 */
[----:B------:R-:W-:Y:S01]  /*5720*/  FFMA.FTZ R85, R96, R85, R99 ;  /* 0x0000005560557223 */ /* 0x000fe20000010063 */
[----:B------:R-:W-:Y:S01]  /*5730*/  F2FP.F16.E4M3.UNPACK_B R96, R90 ;  /* 0x0000005aff60723e */ /* 0x000fe200020006ff */
[----:B------:R-:W-:Y:S01]  /*5740*/  HADD2.F32 R89, -RZ, R89.H0_H0 ;  /* 0x20000059ff597230 */ /* 0x000fe20000004100 */
[----:B------:R-:W-:-:S02]  /*5750*/  F2FP.F16.E4M3.UNPACK_B R90, R87.H1 ;  /* 0x00000057ff5a723e */ /* 0x000fc400030006ff */
[----:B------:R-:W-:Y:S01]  /*5760*/  F2FP.F16.E4M3.UNPACK_B R87, R87 ;  /* 0x00000057ff57723e */ /* 0x000fe200020006ff */
[----:B------:R-:W-:Y:S01]  /*5770*/  HADD2.F32 R99, -RZ, R96.H1_H1 ;  /* 0x30000060ff637230 */ /* 0x000fe20000004100 */
[----:B------:R-:W-:Y:S01]  /*5780*/  F2FP.SATFINITE.E4M3.F32.PACK_AB_MERGE_C R85, R85, R46, RZ ;  /* 0x0000002e5555723e */ /* 0x000fe200048070ff */
[--C-:B------:R-:W-:Y:S02]  /*5790*/  HADD2.F32 R97, -RZ, R90.reuse.H1_H1 ;  /* 0x3000005aff617230 */ /* 0x100fe40000004100 */
[----:B------:R-:W-:Y:S01]  /*57a0*/  HADD2.F32 R90, -RZ, R90.H0_H0 ;  /* 0x2000005aff5a7230 */ /* 0x000fe20000004100 */
[----:B------:R-:W-:Y:S02]  /*57b0*/  F2FP.SATFINITE.E4M3.F32.PACK_AB_MERGE_C R47, R47, R88, R85 ;  /* 0x000000582f2f723e */ /* 0x000fe40004807055 */
[-C--:B------:R-:W-:Y:S02]  /*57c0*/  FMUL.FTZ R125, R97, R99.reuse ;  /* 0x00000063617d7220 */ /* 0x080fe40000410000 */
[----:B------:R-:W-:-:S02]  /*57d0*/  FMUL.FTZ R124, R90, R99 ;  /* 0x000000635a7c7220 */ /* 0x000fc40000410000 */
[-C--:B------:R-:W-:Y:S02]  /*57e0*/  FFMA.FTZ R90, R90, R98.reuse, -R125 ;  /* 0x000000625a5a7223 */ /* 0x080fe4000001087d */
[----:B------:R-:W-:Y:S01]  /*57f0*/  FFMA.FTZ R97, R97, R98, R124 ;  /* 0x0000006261617223 */ /* 0x000fe2000001007c */
[----:B------:R-:W-:Y:S02]  /*5800*/  HADD2.F32 R98, -RZ, R96.H0_H0 ;  /* 0x20000060ff627230 */ /* 0x000fe40000004100 */
[--C-:B------:R-:W-:Y:S02]  /*5810*/  HADD2.F32 R96, -RZ, R87.reuse.H1_H1 ;  /* 0x30000057ff607230 */ /* 0x100fe40000004100 */
[----:B------:R-:W-:Y:S01]  /*5820*/  HADD2.F32 R87, -RZ, R87.H0_H0 ;  /* 0x20000057ff577230 */ /* 0x000fe20000004100 */
[----:B------:R-:W-:Y:S02]  /*5830*/  F2FP.SATFINITE.E4M3.F32.PACK_AB_MERGE_C R90, R97, R90, RZ ;  /* 0x0000005a615a723e */ /* 0x000fe400048070ff */
[----:B------:R-:W-:-:S02]  /*5840*/  FMUL.FTZ R124, R96, R98 ;  /* 0x00000062607c7220 */ /* 0x000fc40000410000 */
[C---:B------:R-:W-:Y:S02]  /*5850*/  FMUL.FTZ R99, R87.reuse, R98 ;  /* 0x0000006257637220 */ /* 0x040fe40000410000 */
[-C--:B------:R-:W-:Y:S02]  /*5860*/  FFMA.FTZ R124, R87, R89.reuse, -R124 ;  /* 0x00000059577c7223 */ /* 0x080fe4000001087c */
[----:B------:R-:W-:-:S05]  /*5870*/  FFMA.FTZ R99, R96, R89, R99 ;  /* 0x0000005960637223 */ /* 0x000fca0000010063 */
[----:B------:R-:W-:-:S07]  /*5880*/  F2FP.SATFINITE.E4M3.F32.PACK_AB_MERGE_C R46, R99, R124, R90 ;  /* 0x0000007c632e723e */ /* 0x000fce000480705a */
.L_x_366:
[----:B------:R-:W-:Y:S05]  /*5890*/  BSYNC B3 ;  /* 0x0000000000037941 */ /* 0x000fea0003800000 */
.L_x_365:
[----:B--2---:R0:W-:Y:S02]  /*58a0*/  STG.E.128 desc[UR54][R50.64+0x60], R44 ;  /* 0x0000602c32007986 */ /* 0x0041e4000c101d36 */
.L_x_364:
[----:B------:R-:W-:Y:S05]  /*58b0*/  BSYNC B2 ;  /* 0x0000000000027941 */ /* 0x000fea0003800000 */
.L_x_363:
        /* <DEDUP_REMOVED lines=10> */
[-C--:B------:R-:W-:Y:S01]  /*5960*/  F2FP.F16.E4M3.UNPACK_B R45, R82.reuse ;  /* 0x00000052ff2d723e */ /* 0x080fe200020006ff */
[----:B------:R-:W-:Y:S01]  /*5970*/  HADD2.F32 R80, -RZ, R87.H0_H0 ;  /* 0x20000057ff507230 */ /* 0x000fe20000004100 */
[----:B------:R-:W-:Y:S01]  /*5980*/  F2FP.F16.E4M3.UNPACK_B R82, R82.H1 ;  /* 0x00000052ff52723e */ /* 0x000fe200030006ff */
[----:B------:R-:W-:Y:S01]  /*5990*/  HADD2.F32 R85, -RZ, R86.H0_H0 ;  /* 0x20000056ff557230 */ /* 0x000fe20000004100 */
[----:B------:R-:W-:Y:S01]  /*59a0*/  SHF.R.U32.HI R96, RZ, 0x10, R81 ;  /* 0x00000010ff607819 */ /* 0x000fe20000011651 */
[----:B------:R-:W-:-:S02]  /*59b0*/  HADD2.F32 R84, -RZ, R45.H1_H1 ;  /* 0x3000002dff547230 */ /* 0x000fc40000004100 */
[----:B------:R-:W-:Y:S02]  /*59c0*/  HADD2.F32 R45, -RZ, R45.H0_H0 ;  /* 0x2000002dff2d7230 */ /* 0x000fe40000004100 */
[----:B------:R-:W-:Y:S02]  /*59d0*/  HADD2.F32 R87, -RZ, R87.H1_H1 ;  /* 0x30000057ff577230 */ /* 0x000fe40000004100 */
[-C--:B------:R-:W-:Y:S01]  /*59e0*/  FMUL.FTZ R88, R84, R80.reuse ;  /* 0x0000005054587220 */ /* 0x080fe20000410000 */
[----:B------:R-:W-:Y:S02]  /*59f0*/  HADD2.F32 R86, -RZ, R86.H1_H1 ;  /* 0x30000056ff567230 */ /* 0x000fe40000004100 */
[C---:B------:R-:W-:Y:S01]  /*5a00*/  FMUL.FTZ R89, R45.reuse, R80 ;  /* 0x000000502d597220 */ /* 0x040fe20000410000 */
[----:B------:R-:W-:-:S03]  /*5a10*/  FFMA.FTZ R80, R45, R85, -R88 ;  /* 0x000000552d507223 */ /* 0x000fc60000010858 */
[----:B------:R-:W-:Y:S01]  /*5a20*/  FFMA.FTZ R45, R84, R85, R89 ;  /* 0x00000055542d7223 */ /* 0x000fe20000010059 */
[--C-:B------:R-:W-:Y:S02]  /*5a30*/  HADD2.F32 R85, -RZ, R82.reuse.H1_H1 ;  /* 0x30000052ff557230 */ /* 0x100fe40000004100 */
[----:B------:R-:W-:Y:S02]  /*5a40*/  HADD2.F32 R82, -RZ, R82.H0_H0 ;  /* 0x20000052ff527230 */ /* 0x000fe40000004100 */
[----:B------:R-:W-:Y:S02]  /*5a50*/  IMAD.MOV.U32 R84, RZ, RZ, R44 ;  /* 0x000000ffff547224 */ /* 0x000fe400078e002c */
[-C--:B------:R-:W-:Y:S01]  /*5a60*/  FMUL.FTZ R89, R85, R87.reuse ;  /* 0x0000005755597220 */ /* 0x080fe20000410000 */
[----:B------:R-:W-:-:S03]  /*5a70*/  FMUL.FTZ R88, R82, R87 ;  /* 0x0000005752587220 */ /* 0x000fc60000410000 */
[----:B------:R-:W-:Y:S01]  /*5a80*/  FFMA.FTZ R44, R82, R86, -R89 ;  /* 0x00000056522c7223 */ /* 0x000fe20000010859 */
[----:B------:R-:W-:Y:S01]  /*5a90*/  F2FP.F16.E4M3.UNPACK_B R89, R160 ;  /* 0x000000a0ff59723e */ /* 0x000fe200020006ff */
[----:B------:R-:W-:Y:S01]  /*5aa0*/  FFMA.FTZ R85, R85, R86, R88 ;  /* 0x0000005655557223 */ /* 0x000fe20000010058 */
[-C--:B------:R-:W-:Y:S02]  /*5ab0*/  F2FP.F16.E4M3.UNPACK_B R82, R84.reuse.H1 ;  /* 0x00000054ff52723e */ /* 0x080fe400030006ff */
[----:B------:R-:W-:Y:S01]  /*5ac0*/  F2FP.F16.E4M3.UNPACK_B R86, R155 ;  /* 0x0000009bff56723e */ /* 0x000fe200020006ff */
[----:B------:R-:W-:Y:S01]  /*5ad0*/  HADD2.F32 R90, -RZ, R89.H1_H1 ;  /* 0x30000059ff5a7230 */ /* 0x000fe20000004100 */
[----:B------:R-:W-:Y:S01]  /*5ae0*/  F2FP.F16.E4M3.UNPACK_B R84, R84 ;  /* 0x00000054ff54723e */ /* 0x000fe200020006ff */
[--C-:B------:R-:W-:Y:S01]  /*5af0*/  HADD2.F32 R87, -RZ, R82.reuse.H1_H1 ;  /* 0x30000052ff577230 */ /* 0x100fe20000004100 */
[----:B------:R-:W-:Y:S01]  /*5b00*/  F2FP.SATFINITE.E4M3.F32.PACK_AB_MERGE_C R44, R85, R44, RZ ;  /* 0x0000002c552c723e */ /* 0x000fe200048070ff */
[----:B------:R-:W-:-:S02]  /*5b10*/  HADD2.F32 R82, -RZ, R82.H0_H0 ;  /* 0x20000052ff527230 */ /* 0x000fc40000004100 */
[--C-:B------:R-:W-:Y:S02]  /*5b20*/  HADD2.F32 R88, -RZ, R86.reuse.H1_H1 ;  /* 0x30000056ff587230 */ /* 0x100fe40000004100 */
[-C--:B------:R-:W-:Y:S01]  /*5b30*/  FMUL.FTZ R91, R87, R90.reuse ;  /* 0x0000005a575b7220 */ /* 0x080fe20000410000 */
[----:B------:R-:W-:Y:S02]  /*5b40*/  HADD2.F32 R86, -RZ, R86.H0_H0 ;  /* 0x20000056ff567230 */ /* 0x000fe40000004100 */
[C---:B------:R-:W-:Y:S01]  /*5b50*/  FMUL.FTZ R90, R82.reuse, R90 ;  /* 0x0000005a525a7220 */ /* 0x040fe20000410000 */
[----:B------:R-:W-:Y:S01]  /*5b60*/  F2FP.SATFINITE.E4M3.F32.PACK_AB_MERGE_C R45, R45, R80, R44 ;  /* 0x000000502d2d723e */ /* 0x000fe2000480702c */
[-C--:B------:R-:W-:Y:S02]  /*5b70*/  FFMA.FTZ R82, R82, R88.reuse, -R91 ;  /* 0x0000005852527223 */ /* 0x080fe4000001085b */
[----:B------:R-:W-:Y:S01]  /*5b80*/  FFMA.FTZ R87, R87, R88, R90 ;  /* 0x0000005857577223 */ /* 0x000fe2000001005a */
[----:B------:R-:W-:Y:S01]  /*5b90*/  HADD2.F32 R88, -RZ, R89.H0_H0 ;  /* 0x20000059ff587230 */ /* 0x000fe20000004100 */
[----:B------:R-:W-:Y:S01]  /*5ba0*/  SHF.R.U32.HI R90, RZ, 0x10, R83 ;  /* 0x00000010ff5a7819 */ /* 0x000fe20000011653 */
[----:B------:R-:W-:-:S02]  /*5bb0*/  HADD2.F32 R89, -RZ, R84.H1_H1 ;  /* 0x30000054ff597230 */ /* 0x000fc40000004100 */
[----:B------:R-:W-:Y:S01]  /*5bc0*/  HADD2.F32 R84, -RZ, R84.H0_H0 ;  /* 0x20000054ff547230 */ /* 0x000fe20000004100 */
[----:B------:R-:W-:Y:S02]  /*5bd0*/  F2FP.SATFINITE.E4M3.F32.PACK_AB_MERGE_C R82, R87, R82, RZ ;  /* 0x000000525752723e */ /* 0x000fe400048070ff */
[CC--:B------:R-:W-:Y:S02]  /*5be0*/  FMUL.FTZ R91, R89.reuse, R88.reuse ;  /* 0x00000058595b7220 */ /* 0x0c0fe40000410000 */
[C---:B------:R-:W-:Y:S02]  /*5bf0*/  FMUL.FTZ R88, R84.reuse, R88 ;  /* 0x0000005854587220 */ /* 0x040fe40000410000 */
[-C--:B------:R-:W-:Y:S01]  /*5c00*/  FFMA.FTZ R84, R84, R86.reuse, -R91 ;  /* 0x0000005654547223 */ /* 0x080fe2000001085b */
[----:B------:R-:W-:Y:S01]  /*5c10*/  SHF.R.U32.HI R91, RZ, 0x8, R81 ;  /* 0x00000008ff5b7819 */ /* 0x000fe20000011651 */
[----:B------:R-:W-:Y:S01]  /*5c20*/  FFMA.FTZ R89, R89, R86, R88 ;  /* 0x0000005659597223 */ /* 0x000fe20000010058 */
[----:B------:R-:W-:-:S02]  /*5c30*/  SHF.R.U32.HI R86, RZ, 0x8, R83 ;  /* 0x00000008ff567819 */ /* 0x000fc40000011653 */
[----:B------:R-:W-:Y:S02]  /*5c40*/  LOP3.LUT R88, R83, 0xff0000ff, RZ, 0xc0, !PT ;  /* 0xff0000ff53587812 */ /* 0x000fe400078ec0ff */
[----:B------:R-:W-:Y:S02]  /*5c50*/  SHF.L.U32 R83, R86, 0x8, RZ ;  /* 0x0000000856537819 */ /* 0x000fe400000006ff */
[----:B------:R-:W-:Y:S01]  /*5c60*/  LOP3.LUT R86, R81, 0xff0000ff, RZ, 0xc0, !PT ;  /* 0xff0000ff51567812 */ /* 0x000fe200078ec0ff */
[----:B------:R-:W-:Y:S01]  /*5c70*/  IMAD.SHL.U32 R81, R91, 0x100, RZ ;  /* 0x000001005b517824 */ /* 0x000fe200078e00ff */
[----:B------:R-:W-:Y:S01]  /*5c80*/  LOP3.LUT R88, R88, 0xff00, R83, 0xf8, !PT ;  /* 0x0000ff0058587812 */ /* 0x000fe200078ef853 */
[----:B------:R-:W-:Y:S01]  /*5c90*/  IMAD.U32 R83, R90, 0x10000, RZ ;  /* 0x000100005a537824 */ /* 0x000fe200078e00ff */
[----:B------:R-:W-:Y:S02]  /*5ca0*/  F2FP.SATFINITE.E4M3.F32.PACK_AB_MERGE_C R44, R89, R84, R82 ;  /* 0x00000054592c723e */ /* 0x000fe40004807052 */
[----:B------:R-:W-:-:S02]  /*5cb0*/  LOP3.LUT R86, R86, 0xff00, R81, 0xf8, !PT ;  /* 0x0000ff0056567812 */ /* 0x000fc400078ef851 */
[----:B------:R-:W-:Y:S01]  /*5cc0*/  LOP3.LUT R81, R88, 0xff0000, R83, 0xf8, !PT ;  /* 0x00ff000058517812 */ /* 0x000fe200078ef853 */
[----:B------:R-:W-:Y:S02]  /*5cd0*/  IMAD.U32 R83, R96, 0x10000, RZ ;  /* 0x0001000060537824 */ /* 0x000fe400078e00ff */
[----:B------:R-:W-:Y:S01]  /*5ce0*/  IMAD.MOV.U32 R88, RZ, RZ, R47 ;  /* 0x000000ffff587224 */ /* 0x000fe200078e002f */
[----:B------:R-:W-:Y:S02]  /*5cf0*/  F2FP.F16.E4M3.UNPACK_B R97, R81.H1 ;  /* 0x00000051ff61723e */ /* 0x000fe400030006ff */
[----:B------:R-:W-:Y:S02]  /*5d00*/  LOP3.LUT R83, R86, 0xff0000, R83, 0xf8, !PT ;  /* 0x00ff000056537812 */ /* 0x000fe400078ef853 */
[----:B------:R-:W-:Y:S01]  /*5d10*/  F2FP.F16.E4M3.UNPACK_B R47, R88 ;  /* 0x00000058ff2f723e */ /* 0x000fe200020006ff */
[--C-:B------:R-:W-:Y:S01]  /*5d20*/  HADD2.F32 R86, -RZ, R97.reuse.H0_H0 ;  /* 0x20000061ff567230 */ /* 0x100fe20000004100 */
[-C--:B------:R-:W-:Y:S01]  /*5d30*/  F2FP.F16.E4M3.UNPACK_B R90, R83.reuse.H1 ;  /* 0x00000053ff5a723e */ /* 0x080fe200030006ff */
[----:B------:R-:W-:Y:S01]  /*5d40*/  HADD2.F32 R97, -RZ, R97.H1_H1 ;  /* 0x30000061ff617230 */ /* 0x000fe20000004100 */
[----:B------:R-:W-:Y:S01]  /*5d50*/  F2FP.F16.E4M3.UNPACK_B R83, R83 ;  /* 0x00000053ff53723e */ /* 0x000fe200020006ff */
[----:B------:R-:W-:-:S02]  /*5d60*/  HADD2.F32 R91, -RZ, R47.H1_H1 ;  /* 0x3000002fff5b7230 */ /* 0x000fc40000004100 */
[----:B------:R-:W-:Y:S02]  /*5d70*/  HADD2.F32 R47, -RZ, R47.H0_H0 ;  /* 0x2000002fff2f7230 */ /* 0x000fe40000004100 */
[--C-:B------:R-:W-:Y:S02]  /*5d80*/  HADD2.F32 R96, -RZ, R90.reuse.H0_H0 ;  /* 0x2000005aff607230 */ /* 0x100fe40000004100 */
[-C--:B------:R-:W-:Y:S01]  /*5d90*/  FMUL.FTZ R98, R91, R86.reuse ;  /* 0x000000565b627220 */ /* 0x080fe20000410000 */
[----:B------:R-:W-:Y:S02]  /*5da0*/  HADD2.F32 R90, -RZ, R90.H1_H1 ;  /* 0x3000005aff5a7230 */ /* 0x000fe40000004100 */
[C---:B------:R-:W-:Y:S01]  /*5db0*/  FMUL.FTZ R124, R47.reuse, R86 ;  /* 0x000000562f7c7220 */ /* 0x040fe20000410000 */
[----:B------:R-:W-:-:S03]  /*5dc0*/  FFMA.FTZ R86, R47, R96, -R98 ;  /* 0x000000602f567223 */ /* 0x000fc60000010862 */
[----:B------:R-:W-:Y:S01]  /*5dd0*/  FFMA.FTZ R47, R91, R96, R124 ;  /* 0x000000605b2f7223 */ /* 0x000fe2000001007c */
[----:B------:R-:W-:Y:S01]  /*5de0*/  F2FP.F16.E4M3.UNPACK_B R91, R88.H1 ;  /* 0x00000058ff5b723e */ /* 0x000fe200030006ff */
[----:B------:R-:W-:-:S04]  /*5df0*/  IMAD.MOV.U32 R88, RZ, RZ, R46 ;  /* 0x000000ffff587224 */ /* 0x000fc800078e002e */
[--C-:B------:R-:W-:Y:S02]  /*5e00*/  HADD2.F32 R96, -RZ, R91.reuse.H1_H1 ;  /* 0x3000005bff607230 */ /* 0x100fe40000004100 */
[----:B------:R-:W-:-:S03]  /*5e10*/  HADD2.F32 R91, -RZ, R91.H0_H0 ;  /* 0x2000005bff5b7230 */ /* 0x000fc60000004100 */
[CC--:B------:R-:W-:Y:S02]  /*5e20*/  FMUL.FTZ R46, R96.reuse, R97.reuse ;  /* 0x00000061602e7220 */ /* 0x0c0fe40000410000 */
[C---:B------:R-:W-:Y:S02]  /*5e30*/  FMUL.FTZ R97, R91.reuse, R97 ;  /* 0x000000615b617220 */ /* 0x040fe40000410000 */
[-C--:B------:R-:W-:Y:S02]  /*5e40*/  FFMA.FTZ R46, R91, R90.reuse, -R46 ;  /* 0x0000005a5b2e7223 */ /* 0x080fe4000001082e */
[----:B------:R-:W-:Y:S01]  /*5e50*/  FFMA.FTZ R91, R96, R90, R97 ;  /* 0x0000005a605b7223 */ /* 0x000fe20000010061 */
[----:B------:R-:W-:Y:S01]  /*5e60*/  F2FP.F16.E4M3.UNPACK_B R97, R81 ;  /* 0x00000051ff61723e */ /* 0x000fe200020006ff */
[--C-:B------:R-:W-:Y:S01]  /*5e70*/  HADD2.F32 R96, -RZ, R83.reuse.H1_H1 ;  /* 0x30000053ff607230 */ /* 0x100fe20000004100 */
[-C--:B------:R-:W-:Y:S01]  /*5e80*/  F2FP.F16.E4M3.UNPACK_B R81, R88.reuse.H1 ;  /* 0x00000058ff51723e */ /* 0x080fe200030006ff */
[----:B------:R-:W-:Y:S01]  /*5e90*/  HADD2.F32 R83, -RZ, R83.H0_H0 ;  /* 0x20000053ff537230 */ /* 0x000fe20000004100 */
[----:B------:R-:W-:Y:S01]  /*5ea0*/  F2FP.F16.E4M3.UNPACK_B R88, R88 ;  /* 0x00000058ff58723e */ /* 0x000fe200020006ff */
[----:B------:R-:W-:Y:S01]  /*5eb0*/  HADD2.F32 R98, -RZ, R97.H1_H1 ;  /* 0x30000061ff627230 */ /* 0x000fe20000004100 */
[----:B------:R-:W-:Y:S01]  /*5ec0*/  F2FP.SATFINITE.E4M3.F32.PACK_AB_MERGE_C R91, R91, R46, RZ ;  /* 0x0000002e5b5b723e */ /* 0x000fe200048070ff */
[----:B------:R-:W-:-:S02]  /*5ed0*/  HADD2.F32 R90, -RZ, R81.H1_H1 ;  /* 0x30000051ff5a7230 */ /* 0x000fc40000004100 */
[----:B------:R-:W-:Y:S01]  /*5ee0*/  HADD2.F32 R81, -RZ, R81.H0_H0 ;  /* 0x20000051ff517230 */ /* 0x000fe20000004100 */
[----:B------:R-:W-:Y:S01]  /*5ef0*/  F2FP.SATFINITE.E4M3.F32.PACK_AB_MERGE_C R47, R47, R86, R91 ;  /* 0x000000562f2f723e */ /* 0x000fe2000480705b */
[----:B------:R-:W-:Y:S02]  /*5f00*/  HADD2.F32 R97, -RZ, R97.H0_H0 ;  /* 0x20000061ff617230 */ /* 0x000fe40000004100 */
[-C--:B------:R-:W-:Y:S01]  /*5f10*/  FMUL.FTZ R124, R90, R98.reuse ;  /* 0x000000625a7c7220 */ /* 0x080fe20000410000 */
[----:B------:R-:W-:-:S03]  /*5f20*/  FMUL.FTZ R99, R81, R98 ;  /* 0x0000006251637220 */ /* 0x000fc60000410000 */
[-C--:B------:R-:W-:Y:S01]  /*5f30*/  FFMA.FTZ R81, R81, R96.reuse, -R124 ;  /* 0x0000006051517223 */ /* 0x080fe2000001087c */
[----:B------:R-:W-:Y:S01]  /*5f40*/  FFMA.FTZ R90, R90, R96, R99 ;  /* 0x000000605a5a7223 */ /* 0x000fe20000010063 */
[--C-:B------:R-:W-:Y:S02]  /*5f50*/  HADD2.F32 R96, -RZ, R88.reuse.H1_H1 ;  /* 0x30000058ff607230 */ /* 0x100fe40000004100 */
[----:B------:R-:W-:Y:S02]  /*5f60*/  HADD2.F32 R88, -RZ, R88.H0_H0 ;  /* 0x20000058ff587230 */ /* 0x000fe40000004100 */
[----:B------:R-:W-:Y:S01]  /*5f70*/  F2FP.SATFINITE.E4M3.F32.PACK_AB_MERGE_C R81, R90, R81, RZ ;  /* 0x000000515a51723e */ /* 0x000fe200048070ff */
[-C--:B------:R-:W-:Y:S02]  /*5f80*/  FMUL.FTZ R99, R96, R97.reuse ;  /* 0x0000006160637220 */ /* 0x080fe40000410000 */
[C---:B------:R-:W-:Y:S02]  /*5f90*/  FMUL.FTZ R97, R88.reuse, R97 ;  /* 0x0000006158617220 */ /* 0x040fe40000410000 */
[----:B------:R-:W-:-:S02]  /*5fa0*/  FFMA.FTZ R99, R88, R83, -R99 ;  /* 0x0000005358637223 */ /* 0x000fc40000010863 */
[----:B------:R-:W-:-:S05]  /*5fb0*/  FFMA.FTZ R96, R96, R83, R97 ;  /* 0x0000005360607223 */ /* 0x000fca0000010061 */
[----:B------:R-:W-:-:S07]  /*5fc0*/  F2FP.SATFINITE.E4M3.F32.PACK_AB_MERGE_C R46, R96, R99, R81 ;  /* 0x00000063602e723e */ /* 0x000fce0004807051 */
.L_x_370:
[----:B------:R-:W-:Y:S05]  /*5fd0*/  BSYNC B3 ;  /* 0x0000000000037941 */ /* 0x000fea0003800000 */
.L_x_369:
[----:B--2---:R0:W-:Y:S02]  /*5fe0*/  STG.E.128 desc[UR54][R50.64+0x80], R44 ;  /* 0x0000802c32007986 */ /* 0x0041e4000c101d36 */
.L_x_368:
[----:B------:R-:W-:Y:S05]  /*5ff0*/  BSYNC B2 ;  /* 0x0000000000027941 */ /* 0x000fea0003800000 */
.L_x_367:
[----:B------:R-:W-:-:S13]  /*6000*/  ISETP.NE.AND P3, PT, R39, RZ, PT ;  /* 0x000000ff2700720c */ /* 0x000fda0003f65270 */
[----:B------:R-:W-:Y:S05]  /*6010*/  @!P3 BRA `(.L_x_350) ;  /* 0x0000000400b4b947 */ /* 0x000fea0003800000 */
[----:B0-234-:R0:W2:Y:S01]  /*6020*/  LDS.128 R44, [R41+0x29200] ;  /* 0x02920000292c7984 */ /* 0x01d0a20000000c00 */
[----:B------:R-:W-:Y:S01]  /*6030*/  ISETP.GE.AND P3, PT, R226, R133, PT ;  /* 0x00000085e200720c */ /* 0x000fe20003f66270 */
[----:B------:R-:W-:-:S12]  /*6040*/  BSSY B2, `(.L_x_371) ;  /* 0x0000069000027945 */ /* 0x000fd80003800000 */
[----:B0-----:R-:W-:Y:S05]  /*6050*/  @P3 BRA `(.L_x_372) ;  /* 0x00000004009c3947 */ /* 0x001fea0003800000 */
[----:B------:R-:W-:Y:S02]  /*6060*/  SHF.R.U32.HI R83, RZ, 0x8, R77 ;  /* 0x00000008ff537819 */ /* 0x000fe4000001164d */
[----:B------:R-:W-:Y:S02]  /*6070*/  SHF.R.U32.HI R78, RZ, 0x8, R79 ;  /* 0x00000008ff4e7819 */ /* 0x000fe4000001164f */
[----:B------:R-:W-:Y:S02]  /*6080*/  LOP3.LUT R76, R77, 0xff0000ff, RZ, 0xc0, !PT ;  /* 0xff0000ff4d4c7812 */ /* 0x000fe400078ec0ff */
[----:B------:R-:W-:Y:S02]  /*6090*/  SHF.R.U32.HI R81, RZ, 0x10, R77 ;  /* 0x00000010ff517819 */ /* 0x000fe4000001164d */
[----:B------:R-:W-:Y:S02]  /*60a0*/  LOP3.LUT R80, R79, 0xff0000ff, RZ, 0xc0, !PT ;  /* 0xff0000ff4f507812 */ /* 0x000fe400078ec0ff */
[----:B------:R-:W-:Y:S01]  /*60b0*/  SHF.R.U32.HI R82, RZ, 0x10, R79 ;  /* 0x00000010ff527819 */ /* 0x000fe2000001164f */
[----:B------:R-:W-:Y:S01]  /*60c0*/  IMAD.SHL.U32 R79, R78, 0x100, RZ ;  /* 0x000001004e4f7824 */ /* 0x000fe200078e00ff */
[----:B------:R-:W-:Y:S01]  /*60d0*/  SHF.L.U32 R77, R83, 0x8, RZ ;  /* 0x00000008534d7819 */ /* 0x000fe200000006ff */
[----:B--2---:R-:W-:Y:S01]  /*60e0*/  IMAD.MOV.U32 R78, RZ, RZ, R44 ;  /* 0x000000ffff4e7224 */ /* 0x004fe200078e002c */
[----:B------:R-:W-:Y:S01]  /*60f0*/  F2FP.F16.E4M3.UNPACK_B R44, R45 ;  /* 0x0000002dff2c723e */ /* 0x000fe200020006ff */
[----:B------:R-:W-:Y:S01]  /*6100*/  IMAD.U32 R82, R82, 0x10000, RZ ;  /* 0x0001000052527824 */ /* 0x000fe200078e00ff */
[----:B------:R-:W-:Y:S01]  /*6110*/  LOP3.LUT R76, R76, 0xff00, R77, 0xf8, !PT ;  /* 0x0000ff004c4c7812 */ /* 0x000fe200078ef84d */
[----:B------:R-:W-:Y:S01]  /*6120*/  IMAD.U32 R77, R81, 0x10000, RZ ;  /* 0x00010000514d7824 */ /* 0x000fe200078e00ff */
[----:B------:R-:W-:-:S02]  /*6130*/  LOP3.LUT R79, R80, 0xff00, R79, 0xf8, !PT ;  /* 0x0000ff00504f7812 */ /* 0x000fc400078ef84f */
[----:B------:R-:W-:Y:S02]  /*6140*/  F2FP.F16.E4M3.UNPACK_B R80, R159.H1 ;  /* 0x0000009fff50723e */ /* 0x000fe400030006ff */
[----:B------:R-:W-:Y:S02]  /*6150*/  LOP3.LUT R76, R76, 0xff0000, R77, 0xf8, !PT ;  /* 0x00ff00004c4c7812 */ /* 0x000fe400078ef84d */
[----:B------:R-:W-:Y:S01]  /*6160*/  LOP3.LUT R77, R79, 0xff0000, R82, 0xf8, !PT ;  /* 0x00ff00004f4d7812 */ /* 0x000fe200078ef852 */
[----:B------:R-:W-:Y:S01]  /*6170*/  HADD2.F32 R84, -RZ, R80.H0_H0 ;  /* 0x20000050ff547230 */ /* 0x000fe20000004100 */
[----:B------:R-:W-:Y:S01]  /*6180*/  F2FP.F16.E4M3.UNPACK_B R82, R150.H1 ;  /* 0x00000096ff52723e */ /* 0x000fe200030006ff */
[--C-:B------:R-:W-:Y:S01]  /*6190*/  HADD2.F32 R79, -RZ, R44.reuse.H1_H1 ;  /* 0x3000002cff4f7230 */ /* 0x100fe20000004100 */
[----:B------:R-:W-:Y:S01]  /*61a0*/  F2FP.F16.E4M3.UNPACK_B R45, R45.H1 ;  /* 0x0000002dff2d723e */ /* 0x000fe200030006ff */
[----:B------:R-:W-:Y:S01]  /*61b0*/  HADD2.F32 R44, -RZ, R44.H0_H0 ;  /* 0x2000002cff2c7230 */ /* 0x000fe20000004100 */
[----:B------:R-:W-:Y:S01]  /*61c0*/  F2FP.F16.E4M3.UNPACK_B R159, R159 ;  /* 0x0000009fff9f723e */ /* 0x000fe200020006ff */
[----:B------:R-:W-:-:S02]  /*61d0*/  HADD2.F32 R85, -RZ, R80.H1_H1 ;  /* 0x30000050ff557230 */ /* 0x000fc40000004100 */
[CC--:B------:R-:W-:Y:S01]  /*61e0*/  FMUL.FTZ R87, R79.reuse, R84.reuse ;  /* 0x000000544f577220 */ /* 0x0c0fe20000410000 */
[--C-:B------:R-:W-:Y:S02]  /*61f0*/  HADD2.F32 R83, -RZ, R82.reuse.H0_H0 ;  /* 0x20000052ff537230 */ /* 0x100fe40000004100 */
[----:B------:R-:W-:Y:S01]  /*6200*/  FMUL.FTZ R84, R44, R84 ;  /* 0x000000542c547220 */ /* 0x000fe20000410000 */
[--C-:B------:R-:W-:Y:S01]  /*6210*/  HADD2.F32 R80, -RZ, R45.reuse.H1_H1 ;  /* 0x3000002dff507230 */ /* 0x100fe20000004100 */
[----:B------:R-:W-:Y:S01]  /*6220*/  F2FP.F16.E4M3.UNPACK_B R150, R150 ;  /* 0x00000096ff96723e */ /* 0x000fe200020006ff */
[----:B------:R-:W-:Y:S02]  /*6230*/  HADD2.F32 R81, -RZ, R45.H0_H0 ;  /* 0x2000002dff517230 */ /* 0x000fe40000004100 */
[----:B------:R-:W-:Y:S01]  /*6240*/  FFMA.FTZ R45, R79, R83, R84 ;  /* 0x000000534f2d7223 */ /* 0x000fe20000010054 */
[----:B------:R-:W-:Y:S02]  /*6250*/  HADD2.F32 R82, -RZ, R82.H1_H1 ;  /* 0x30000052ff527230 */ /* 0x000fe40000004100 */
[-C--:B------:R-:W-:Y:S01]  /*6260*/  FMUL.FTZ R86, R80, R85.reuse ;  /* 0x0000005550567220 */ /* 0x080fe20000410000 */
[-C--:B------:R-:W-:Y:S01]  /*6270*/  F2FP.F16.E4M3.UNPACK_B R79, R78.reuse.H1 ;  /* 0x0000004eff4f723e */ /* 0x080fe200030006ff */
[C---:B------:R-:W-:Y:S01]  /*6280*/  FMUL.FTZ R85, R81.reuse, R85 ;  /* 0x0000005551557220 */ /* 0x040fe20000410000 */
[----:B------:R-:W-:Y:S01]  /*6290*/  F2FP.F16.E4M3.UNPACK_B R78, R78 ;  /* 0x0000004eff4e723e */ /* 0x000fe200020006ff */
[----:B------:R-:W-:Y:S01]  /*62a0*/  FFMA.FTZ R44, R44, R83, -R87 ;  /* 0x000000532c2c7223 */ /* 0x000fe20000010857 */
[-C--:B------:R-:W-:Y:S01]  /*62b0*/  FFMA.FTZ R81, R81, R82.reuse, -R86 ;  /* 0x0000005251517223 */ /* 0x080fe20000010856 */
[----:B------:R-:W-:Y:S01]  /*62c0*/  FFMA.FTZ R88, R80, R82, R85 ;  /* 0x0000005250587223 */ /* 0x000fe20000010055 */
[----:B------:R-:W-:Y:S01]  /*62d0*/  HADD2.F32 R84, -RZ, R159.H1_H1 ;  /* 0x3000009fff547230 */ /* 0x000fe20000004100 */
[----:B------:R-:W-:Y:S01]  /*62e0*/  F2FP.F16.E4M3.UNPACK_B R90, R77.H1 ;  /* 0x0000004dff5a723e */ /* 0x000fe200030006ff */
[----:B------:R-:W-:-:S02]  /*62f0*/  HADD2.F32 R82, -RZ, R79.H0_H0 ;  /* 0x2000004fff527230 */ /* 0x000fc40000004100 */
[----:B------:R-:W-:Y:S01]  /*6300*/  HADD2.F32 R83, -RZ, R79.H1_H1 ;  /* 0x3000004fff537230 */ /* 0x000fe20000004100 */
[----:B------:R-:W-:Y:S01]  /*6310*/  F2FP.SATFINITE.E4M3.F32.PACK_AB_MERGE_C R81, R88, R81, RZ ;  /* 0x000000515851723e */ /* 0x000fe200048070ff */
[----:B------:R-:W-:Y:S02]  /*6320*/  HADD2.F32 R159, -RZ, R159.H0_H0 ;  /* 0x2000009fff9f7230 */ /* 0x000fe40000004100 */
[-C--:B------:R-:W-:Y:S01]  /*6330*/  FMUL.FTZ R86, R82, R84.reuse ;  /* 0x0000005452567220 */ /* 0x080fe20000410000 */
[--C-:B------:R-:W-:Y:S02]  /*6340*/  HADD2.F32 R79, -RZ, R78.reuse.H0_H0 ;  /* 0x2000004eff4f7230 */ /* 0x100fe40000004100 */
[----:B------:R-:W-:Y:S01]  /*6350*/  FMUL.FTZ R85, R83, R84 ;  /* 0x0000005453557220 */ /* 0x000fe20000410000 */
[----:B------:R-:W-:Y:S01]  /*6360*/  HADD2.F32 R80, -RZ, R78.H1_H1 ;  /* 0x3000004eff507230 */ /* 0x000fe20000004100 */
[----:B------:R-:W-:Y:S01]  /*6370*/  F2FP.SATFINITE.E4M3.F32.PACK_AB_MERGE_C R45, R45, R44, R81 ;  /* 0x0000002c2d2d723e */ /* 0x000fe20004807051 */
[----:B------:R-:W-:-:S02]  /*6380*/  HADD2.F32 R78, -RZ, R150.H1_H1 ;  /* 0x30000096ff4e7230 */ /* 0x000fc40000004100 */
[----:B------:R-:W-:Y:S02]  /*6390*/  HADD2.F32 R150, -RZ, R150.H0_H0 ;  /* 0x20000096ff967230 */ /* 0x000fe40000004100 */
[-C--:B------:R-:W-:Y:S01]  /*63a0*/  FMUL.FTZ R84, R80, R159.reuse ;  /* 0x0000009f50547220 */ /* 0x080fe20000410000 */
[----:B------:R-:W-:Y:S01]  /*63b0*/  FMUL.FTZ R159, R79, R159 ;  /* 0x0000009f4f9f7220 */ /* 0x000fe20000410000 */
[-C--:B------:R-:W-:Y:S01]  /*63c0*/  FFMA.FTZ R85, R82, R78.reuse, -R85 ;  /* 0x0000004e52557223 */ /* 0x080fe20000010855 */
[----:B------:R-:W-:Y:S01]  /*63d0*/  FFMA.FTZ R86, R83, R78, R86 ;  /* 0x0000004e53567223 */ /* 0x000fe20000010056 */
[----:B------:R-:W-:Y:S01]  /*63e0*/  F2FP.F16.E4M3.UNPACK_B R82, R47.H1 ;  /* 0x0000002fff52723e */ /* 0x000fe200030006ff */
[-C--:B------:R-:W-:Y:S01]  /*63f0*/  FFMA.FTZ R78, R79, R150.reuse, -R84 ;  /* 0x000000964f4e7223 */ /* 0x080fe20000010854 */
[----:B------:R-:W-:Y:S01]  /*6400*/  FFMA.FTZ R79, R80, R150, R159 ;  /* 0x00000096504f7223 */ /* 0x000fe2000001009f */
[----:B------:R-:W-:Y:S01]  /*6410*/  F2FP.F16.E4M3.UNPACK_B R84, R46.H1 ;  /* 0x0000002eff54723e */ /* 0x000fe200030006ff */
[----:B------:R-:W-:Y:S01]  /*6420*/  HADD2.F32 R88, -RZ, R90.H1_H1 ;  /* 0x3000005aff587230 */ /* 0x000fe20000004100 */
[----:B------:R-:W-:Y:S01]  /*6430*/  F2FP.SATFINITE.E4M3.F32.PACK_AB_MERGE_C R80, R86, R85, RZ ;  /* 0x000000555650723e */ /* 0x000fe200048070ff */
[--C-:B------:R-:W-:Y:S01]  /*6440*/  HADD2.F32 R86, -RZ, R82.reuse.H0_H0 ;  /* 0x20000052ff567230 */ /* 0x100fe20000004100 */
[----:B------:R-:W-:Y:S01]  /*6450*/  F2FP.F16.E4M3.UNPACK_B R83, R77 ;  /* 0x0000004dff53723e */ /* 0x000fe200020006ff */
[----:B------:R-:W-:Y:S01]  /*6460*/  HADD2.F32 R87, -RZ, R82.H1_H1 ;  /* 0x30000052ff577230 */ /* 0x000fe20000004100 */
[-C--:B------:R-:W-:Y:S01]  /*6470*/  F2FP.F16.E4M3.UNPACK_B R82, R76.reuse.H1 ;  /* 0x0000004cff52723e */ /* 0x080fe200030006ff */
[----:B------:R-:W-:Y:S01]  /*6480*/  HADD2.F32 R85, -RZ, R84.H1_H1 ;  /* 0x30000054ff557230 */ /* 0x000fe20000004100 */
[----:B------:R-:W-:Y:S01]  /*6490*/  F2FP.F16.E4M3.UNPACK_B R77, R76 ;  /* 0x0000004cff4d723e */ /* 0x000fe200020006ff */
[----:B------:R-:W-:-:S02]  /*64a0*/  HADD2.F32 R91, -RZ, R83.H1_H1 ;  /* 0x30000053ff5b7230 */ /* 0x000fc40000004100 */
[-C--:B------:R-:W-:Y:S01]  /*64b0*/  FMUL.FTZ R97, R87, R88.reuse ;  /* 0x0000005857617220 */ /* 0x080fe20000410000 */
[----:B------:R-:W-:Y:S02]  /*64c0*/  HADD2.F32 R89, -RZ, R82.H1_H1 ;  /* 0x30000052ff597230 */ /* 0x000fe40000004100 */
[C---:B------:R-:W-:Y:S01]  /*64d0*/  FMUL.FTZ R98, R86.reuse, R88 ;  /* 0x0000005856627220 */ /* 0x040fe20000410000 */
[----:B------:R-:W-:Y:S01]  /*64e0*/  HADD2.F32 R84, -RZ, R84.H0_H0 ;  /* 0x20000054ff547230 */ /* 0x000fe20000004100 */
[----:B------:R-:W-:Y:S01]  /*64f0*/  F2FP.F16.E4M3.UNPACK_B R46, R46 ;  /* 0x0000002eff2e723e */ /* 0x000fe200020006ff */
[----:B------:R-:W-:Y:S02]  /*6500*/  HADD2.F32 R88, -RZ, R77.H1_H1 ;  /* 0x3000004dff587230 */ /* 0x000fe40000004100 */
[----:B------:R-:W-:Y:S01]  /*6510*/  FFMA.FTZ R76, R86, R89, -R97 ;  /* 0x00000059564c7223 */ /* 0x000fe20000010861 */
[----:B------:R-:W-:Y:S01]  /*6520*/  F2FP.F16.E4M3.UNPACK_B R86, R47 ;  /* 0x0000002fff56723e */ /* 0x000fe200020006ff */
[-C--:B------:R-:W-:Y:S01]  /*6530*/  FMUL.FTZ R96, R84, R91.reuse ;  /* 0x0000005b54607220 */ /* 0x080fe20000410000 */
[----:B------:R-:W-:Y:S01]  /*6540*/  FMUL.FTZ R97, R85, R91 ;  /* 0x0000005b55617220 */ /* 0x000fe20000410000 */
[----:B------:R-:W-:-:S02]  /*6550*/  HADD2.F32 R90, -RZ, R90.H0_H0 ;  /* 0x2000005aff5a7230 */ /* 0x000fc40000004100 */
[----:B------:R-:W-:Y:S01]  /*6560*/  FFMA.FTZ R47, R87, R89, R98 ;  /* 0x00000059572f7223 */ /* 0x000fe20000010062 */
[-C--:B------:R-:W-:Y:S01]  /*6570*/  FFMA.FTZ R91, R85, R88.reuse, R96 ;  /* 0x00000058555b7223 */ /* 0x080fe20000010060 */
[--C-:B------:R-:W-:Y:S02]  /*6580*/  HADD2.F32 R85, -RZ, R86.reuse.H1_H1 ;  /* 0x30000056ff557230 */ /* 0x100fe40000004100 */
[----:B------:R-:W-:Y:S01]  /*6590*/  FFMA.FTZ R84, R84, R88, -R97 ;  /* 0x0000005854547223 */ /* 0x000fe20000010861 */
[----:B------:R-:W-:Y:S01]  /*65a0*/  HADD2.F32 R86, -RZ, R86.H0_H0 ;  /* 0x20000056ff567230 */ /* 0x000fe20000004100 */
[----:B------:R-:W-:Y:S01]  /*65b0*/  F2FP.SATFINITE.E4M3.F32.PACK_AB_MERGE_C R47, R47, R76, RZ ;  /* 0x0000004c2f2f723e */ /* 0x000fe200048070ff */
[----:B------:R-:W-:Y:S02]  /*65c0*/  HADD2.F32 R87, -RZ, R82.H0_H0 ;  /* 0x20000052ff577230 */ /* 0x000fe40000004100 */
[----:B------:R-:W-:Y:S01]  /*65d0*/  FMUL.FTZ R89, R85, R90 ;  /* 0x0000005a55597220 */ /* 0x000fe20000410000 */
[----:B------:R-:W-:-:S02]  /*65e0*/  HADD2.F32 R83, -RZ, R83.H0_H0 ;  /* 0x20000053ff537230 */ /* 0x000fc40000004100 */
[C---:B------:R-:W-:Y:S01]  /*65f0*/  FMUL.FTZ R90, R86.reuse, R90 ;  /* 0x0000005a565a7220 */ /* 0x040fe20000410000 */
[--C-:B------:R-:W-:Y:S02]  /*6600*/  HADD2.F32 R82, -RZ, R46.reuse.H1_H1 ;  /* 0x3000002eff527230 */ /* 0x100fe40000004100 */
[-C--:B------:R-:W-:Y:S01]  /*6610*/  FFMA.FTZ R86, R86, R87.reuse, -R89 ;  /* 0x0000005756567223 */ /* 0x080fe20000010859 */
[----:B------:R-:W-:Y:S02]  /*6620*/  HADD2.F32 R46, -RZ, R46.H0_H0 ;  /* 0x2000002eff2e7230 */ /* 0x000fe40000004100 */
[----:B------:R-:W-:Y:S01]  /*6630*/  FFMA.FTZ R85, R85, R87, R90 ;  /* 0x0000005755557223 */ /* 0x000fe2000001005a */
[----:B------:R-:W-:Y:S02]  /*6640*/  HADD2.F32 R77, -RZ, R77.H0_H0 ;  /* 0x2000004dff4d7230 */ /* 0x000fe40000004100 */
[-C--:B------:R-:W-:Y:S01]  /*6650*/  FMUL.FTZ R89, R82, R83.reuse ;  /* 0x0000005352597220 */ /* 0x080fe20000410000 */
[----:B------:R-:W-:Y:S01]  /*6660*/  F2FP.SATFINITE.E4M3.F32.PACK_AB_MERGE_C R84, R91, R84, RZ ;  /* 0x000000545b54723e */ /* 0x000fe200048070ff */
[C---:B------:R-:W-:Y:S01]  /*6670*/  FMUL.FTZ R83, R46.reuse, R83 ;  /* 0x000000532e537220 */ /* 0x040fe20000410000 */
[----:B------:R-:W-:Y:S01]  /*6680*/  F2FP.SATFINITE.E4M3.F32.PACK_AB_MERGE_C R44, R79, R78, R80 ;  /* 0x0000004e4f2c723e */ /* 0x000fe20004807050 */
[-C--:B------:R-:W-:Y:S01]  /*6690*/  FFMA.FTZ R89, R46, R77.reuse, -R89 ;  /* 0x0000004d2e597223 */ /* 0x080fe20000010859 */
[----:B------:R-:W-:Y:S01]  /*66a0*/  F2FP.SATFINITE.E4M3.F32.PACK_AB_MERGE_C R47, R85, R86, R47 ;  /* 0x00000056552f723e */ /* 0x000fe2000480702f */
[----:B------:R-:W-:-:S05]  /*66b0*/  FFMA.FTZ R82, R82, R77, R83 ;  /* 0x0000004d52527223 */ /* 0x000fca0000010053 */
[----:B------:R-:W-:-:S07]  /*66c0*/  F2FP.SATFINITE.E4M3.F32.PACK_AB_MERGE_C R46, R82, R89, R84 ;  /* 0x00000059522e723e */ /* 0x000fce0004807054 */
.L_x_372:
[----:B------:R-:W-:Y:S05]  /*66d0*/  BSYNC B2 ;  /* 0x0000000000027941 */ /* 0x000fea0003800000 */
.L_x_371:
[----:B--2---:R0:W-:Y:S02]  /*66e0*/  STG.E.128 desc[UR54][R50.64+0xa0], R44 ;  /* 0x0000a02c32007986 */ /* 0x0041e4000c101d36 */
.L_x_350:
[----:B------:R-:W-:Y:S05]  /*66f0*/  BSYNC B1 ;  /* 0x0000000000017941 */ /* 0x000fea0003800000 */
.L_x_349:
[----:B------:R-:W-:Y:S05]  /*6700*/  @P4 BRA `(.L_x_373) ;  /* 0x0000009400184947 */ /* 0x000fea0003800000 */
[----:B------:R-:W-:Y:S01]  /*6710*/  ISETP.NE.AND P3, PT, R34, RZ, PT ;  /* 0x000000ff2200720c */ /* 0x000fe20003f65270 */
[----:B------:R-:W-:-:S12]  /*6720*/  BSSY B1, `(.L_x_374) ;  /* 0x000006f000017945 */ /* 0x000fd80003800000 */
[----:B------:R-:W-:Y:S05]  /*6730*/  @!P3 BRA `(.L_x_375) ;  /* 0x0000000400b4b947 */ /* 0x000fea0003800000 */
[----:B0-234-:R0:W2:Y:S01]  /*6740*/  LDS.128 R44, [R40+0x26200] ;  /* 0x02620000282c7984 */ /* 0x01d0a20000000c00 */
[----:B------:R-:W-:Y:S01]  /*6750*/  ISETP.GE.AND P3, PT, R22, R133, PT ;  /* 0x000000851600720c */ /* 0x000fe20003f66270 */
[----:B------:R-:W-:-:S12]  /*6760*/  BSSY B2, `(.L_x_376) ;  /* 0x0000069000027945 */ /* 0x000fd80003800000 */
[----:B0-----:R-:W-:Y:S05]  /*6770*/  @P3 BRA `(.L_x_377) ;  /* 0x00000004009c3947 */ /* 0x001fea0003800000 */
[----:B------:R-:W-:Y:S01]  /*6780*/  SHF.R.U32.HI R51, RZ, 0x8, R73 ;  /* 0x00000008ff337819 */ /* 0x000fe20000011649 */
[----:B--2---:R-:W-:Y:S01]  /*6790*/  IMAD.MOV.U32 R72, RZ, RZ, R44 ;  /* 0x000000ffff487224 */ /* 0x004fe200078e002c */
[----:B------:R-:W-:Y:S02]  /*67a0*/  SHF.R.U32.HI R74, RZ, 0x8, R75 ;  /* 0x00000008ff4a7819 */ /* 0x000fe4000001164b */
[----:B------:R-:W-:Y:S01]  /*67b0*/  LOP3.LUT R50, R73, 0xff0000ff, RZ, 0xc0, !PT ;  /* 0xff0000ff49327812 */ /* 0x000fe200078ec0ff */
[----:B------:R-:W-:Y:S01]  /*67c0*/  IMAD.SHL.U32 R51, R51, 0x100, RZ ;  /* 0x0000010033337824 */ /* 0x000fe200078e00ff */
[----:B------:R-:W-:Y:S02]  /*67d0*/  SHF.R.U32.HI R77, RZ, 0x10, R73 ;  /* 0x00000010ff4d7819 */ /* 0x000fe40000011649 */
[----:B------:R-:W-:Y:S02]  /*67e0*/  SHF.R.U32.HI R76, RZ, 0x10, R75 ;  /* 0x00000010ff4c7819 */ /* 0x000fe4000001164b */
[----:B------:R-:W-:-:S02]  /*67f0*/  LOP3.LUT R73, R75, 0xff0000ff, RZ, 0xc0, !PT ;  /* 0xff0000ff4b497812 */ /* 0x000fc400078ec0ff */
[----:B------:R-:W-:Y:S01]  /*6800*/  SHF.L.U32 R74, R74, 0x8, RZ ;  /* 0x000000084a4a7819 */ /* 0x000fe200000006ff */
[----:B------:R-:W-:Y:S01]  /*6810*/  IMAD.U32 R76, R76, 0x10000, RZ ;  /* 0x000100004c4c7824 */ /* 0x000fe200078e00ff */
[----:B------:R-:W-:Y:S01]  /*6820*/  LOP3.LUT R50, R50, 0xff00, R51, 0xf8, !PT ;  /* 0x0000ff0032327812 */ /* 0x000fe200078ef833 */
[----:B------:R-:W-:Y:S01]  /*6830*/  IMAD.U32 R51, R77, 0x10000, RZ ;  /* 0x000100004d337824 */ /* 0x000fe200078e00ff */
[----:B------:R-:W-:Y:S02]  /*6840*/  LOP3.LUT R73, R73, 0xff00, R74, 0xf8, !PT ;  /* 0x0000ff0049497812 */ /* 0x000fe400078ef84a */
[----:B------:R-:W-:Y:S02]  /*6850*/  F2FP.F16.E4M3.UNPACK_B R74, R158.H1 ;  /* 0x0000009eff4a723e */ /* 0x000fe400030006ff */
[-C--:B------:R-:W-:Y:S02]  /*6860*/  F2FP.F16.E4M3.UNPACK_B R44, R45.reuse ;  /* 0x0000002dff2c723e */ /* 0x080fe400020006ff */
[----:B------:R-:W-:Y:S01]  /*6870*/  LOP3.LUT R50, R50, 0xff0000, R51, 0xf8, !PT ;  /* 0x00ff000032327812 */ /* 0x000fe200078ef833 */
[----:B------:R-:W-:Y:S01]  /*6880*/  HADD2.F32 R78, -RZ, R74.H0_H0 ;  /* 0x2000004aff4e7230 */ /* 0x000fe20000004100 */
[----:B------:R-:W-:Y:S01]  /*6890*/  LOP3.LUT R51, R73, 0xff0000, R76, 0xf8, !PT ;  /* 0x00ff000049337812 */ /* 0x000fe200078ef84c */
[--C-:B------:R-:W-:Y:S01]  /*68a0*/  HADD2.F32 R73, -RZ, R44.reuse.H1_H1 ;  /* 0x3000002cff497230 */ /* 0x100fe20000004100 */
[----:B------:R-:W-:Y:S01]  /*68b0*/  F2FP.F16.E4M3.UNPACK_B R76, R156.H1 ;  /* 0x0000009cff4c723e */ /* 0x000fe200030006ff */
[----:B------:R-:W-:Y:S01]  /*68c0*/  HADD2.F32 R44, -RZ, R44.H0_H0 ;  /* 0x2000002cff2c7230 */ /* 0x000fe20000004100 */
[----:B------:R-:W-:Y:S01]  /*68d0*/  F2FP.F16.E4M3.UNPACK_B R45, R45.H1 ;  /* 0x0000002dff2d723e */ /* 0x000fe200030006ff */
[----:B------:R-:W-:-:S02]  /*68e0*/  HADD2.F32 R79, -RZ, R74.H1_H1 ;  /* 0x3000004aff4f7230 */ /* 0x000fc40000004100 */
[CC--:B------:R-:W-:Y:S01]  /*68f0*/  FMUL.FTZ R81, R73.reuse, R78.reuse ;  /* 0x0000004e49517220 */ /* 0x0c0fe20000410000 */
[--C-:B------:R-:W-:Y:S02]  /*6900*/  HADD2.F32 R77, -RZ, R76.reuse.H0_H0 ;  /* 0x2000004cff4d7230 */ /* 0x100fe40000004100 */
[C---:B------:R-:W-:Y:S01]  /*6910*/  FMUL.FTZ R78, R44.reuse, R78 ;  /* 0x0000004e2c4e7220 */ /* 0x040fe20000410000 */
[--C-:B------:R-:W-:Y:S01]  /*6920*/  HADD2.F32 R75, -RZ, R45.reuse.H1_H1 ;  /* 0x3000002dff4b7230 */ /* 0x100fe20000004100 */
[----:B------:R-:W-:Y:S01]  /*6930*/  F2FP.F16.E4M3.UNPACK_B R158, R158 ;  /* 0x0000009eff9e723e */ /* 0x000fe200020006ff */
[----:B------:R-:W-:Y:S02]  /*6940*/  HADD2.F32 R74, -RZ, R45.H0_H0 ;  /* 0x2000002dff4a7230 */ /* 0x000fe40000004100 */
[-C--:B------:R-:W-:Y:S01]  /*6950*/  FFMA.FTZ R44, R44, R77.reuse, -R81 ;  /* 0x0000004d2c2c7223 */ /* 0x080fe20000010851 */
[----:B------:R-:W-:Y:S02]  /*6960*/  HADD2.F32 R76, -RZ, R76.H1_H1 ;  /* 0x3000004cff4c7230 */ /* 0x000fe40000004100 */
[----:B------:R-:W-:Y:S01]  /*6970*/  FFMA.FTZ R45, R73, R77, R78 ;  /* 0x0000004d492d7223 */ /* 0x000fe2000001004e */
[CC--:B------:R-:W-:Y:S01]  /*6980*/  FMUL.FTZ R81, R75.reuse, R79.reuse ;  /* 0x0000004f4b517220 */ /* 0x0c0fe20000410000 */
[C---:B------:R-:W-:Y:S01]  /*6990*/  FMUL.FTZ R80, R74.reuse, R79 ;  /* 0x0000004f4a507220 */ /* 0x040fe20000410000 */
[-C--:B------:R-:W-:Y:S01]  /*69a0*/  F2FP.F16.E4M3.UNPACK_B R73, R72.reuse.H1 ;  /* 0x00000048ff49723e */ /* 0x080fe200030006ff */
[----:B------:R-:W-:Y:S01]  /*69b0*/  HADD2.F32 R77, -RZ, R158.H1_H1 ;  /* 0x3000009eff4d7230 */ /* 0x000fe20000004100 */
[----:B------:R-:W-:Y:S01]  /*69c0*/  F2FP.F16.E4M3.UNPACK_B R72, R72 ;  /* 0x00000048ff48723e */ /* 0x000fe200020006ff */
[-C--:B------:R-:W-:Y:S01]  /*69d0*/  FFMA.FTZ R81, R74, R76.reuse, -R81 ;  /* 0x0000004c4a517223 */ /* 0x080fe20000010851 */
[----:B------:R-:W-:Y:S01]  /*69e0*/  FFMA.FTZ R82, R75, R76, R80 ;  /* 0x0000004c4b527223 */ /* 0x000fe20000010050 */
[----:B------:R-:W-:Y:S01]  /*69f0*/  F2FP.F16.E4M3.UNPACK_B R156, R156 ;  /* 0x0000009cff9c723e */ /* 0x000fe200020006ff */
[--C-:B------:R-:W-:Y:S01]  /*6a00*/  HADD2.F32 R75, -RZ, R73.reuse.H0_H0 ;  /* 0x20000049ff4b7230 */ /* 0x100fe20000004100 */
[----:B------:R-:W-:Y:S01]  /*6a10*/  F2FP.F16.E4M3.UNPACK_B R83, R51.H1 ;  /* 0x00000033ff53723e */ /* 0x000fe200030006ff */
[----:B------:R-:W-:-:S02]  /*6a20*/  HADD2.F32 R76, -RZ, R73.H1_H1 ;  /* 0x30000049ff4c7230 */ /* 0x000fc40000004100 */
[----:B------:R-:W-:Y:S02]  /*6a30*/  HADD2.F32 R158, -RZ, R158.H0_H0 ;  /* 0x2000009eff9e7230 */ /* 0x000fe40000004100 */
[-C--:B------:R-:W-:Y:S01]  /*6a40*/  FMUL.FTZ R79, R75, R77.reuse ;  /* 0x0000004d4b4f7220 */ /* 0x080fe20000410000 */
[--C-:B------:R-:W-:Y:S02]  /*6a50*/  HADD2.F32 R74, -RZ, R72.reuse.H1_H1 ;  /* 0x30000048ff4a7230 */ /* 0x100fe40000004100 */
[----:B------:R-:W-:Y:S01]  /*6a60*/  FMUL.FTZ R80, R76, R77 ;  /* 0x0000004d4c507220 */ /* 0x000fe20000410000 */
[----:B------:R-:W-:Y:S02]  /*6a70*/  HADD2.F32 R73, -RZ, R72.H0_H0 ;  /* 0x20000048ff497230 */ /* 0x000fe40000004100 */
[--C-:B------:R-:W-:Y:S02]  /*6a80*/  HADD2.F32 R72, -RZ, R156.reuse.H1_H1 ;  /* 0x3000009cff487230 */ /* 0x100fe40000004100 */
[----:B------:R-:W-:Y:S01]  /*6a90*/  FMUL.FTZ R78, R74, R158 ;  /* 0x0000009e4a4e7220 */ /* 0x000fe20000410000 */
[----:B------:R-:W-:-:S02]  /*6aa0*/  HADD2.F32 R156, -RZ, R156.H0_H0 ;  /* 0x2000009cff9c7230 */ /* 0x000fc40000004100 */
[----:B------:R-:W-:Y:S01]  /*6ab0*/  FMUL.FTZ R77, R73, R158 ;  /* 0x0000009e494d7220 */ /* 0x000fe20000410000 */
[--C-:B------:R-:W-:Y:S02]  /*6ac0*/  HADD2.F32 R85, -RZ, R83.reuse.H1_H1 ;  /* 0x30000053ff557230 */ /* 0x100fe40000004100 */
[-C--:B------:R-:W-:Y:S01]  /*6ad0*/  FFMA.FTZ R75, R75, R72.reuse, -R80 ;  /* 0x000000484b4b7223 */ /* 0x080fe20000010850 */
[----:B------:R-:W-:Y:S01]  /*6ae0*/  FFMA.FTZ R76, R76, R72, R79 ;  /* 0x000000484c4c7223 */ /* 0x000fe2000001004f */
[-C--:B------:R-:W-:Y:S01]  /*6af0*/  FFMA.FTZ R72, R73, R156.reuse, -R78 ;  /* 0x0000009c49487223 */ /* 0x080fe2000001084e */
[----:B------:R-:W-:Y:S01]  /*6b00*/  FFMA.FTZ R73, R74, R156, R77 ;  /* 0x0000009c4a497223 */ /* 0x000fe2000001004d */
[----:B------:R-:W-:Y:S01]  /*6b10*/  F2FP.F16.E4M3.UNPACK_B R77, R47.H1 ;  /* 0x0000002fff4d723e */ /* 0x000fe200030006ff */
[----:B------:R-:W-:Y:S01]  /*6b20*/  HADD2.F32 R83, -RZ, R83.H0_H0 ;  /* 0x20000053ff537230 */ /* 0x000fe20000004100 */
[----:B------:R-:W-:Y:S02]  /*6b30*/  F2FP.SATFINITE.E4M3.F32.PACK_AB_MERGE_C R74, R82, R81, RZ ;  /* 0x00000051524a723e */ /* 0x000fe400048070ff */
[----:B------:R-:W-:Y:S01]  /*6b40*/  F2FP.SATFINITE.E4M3.F32.PACK_AB_MERGE_C R75, R76, R75, RZ ;  /* 0x0000004b4c4b723e */ /* 0x000fe200048070ff */
[--C-:B------:R-:W-:Y:S01]  /*6b50*/  HADD2.F32 R78, -RZ, R77.reuse.H0_H0 ;  /* 0x2000004dff4e7230 */ /* 0x100fe20000004100 */
[----:B------:R-:W-:Y:S01]  /*6b60*/  F2FP.F16.E4M3.UNPACK_B R80, R50.H1 ;  /* 0x00000032ff50723e */ /* 0x000fe200030006ff */
[----:B------:R-:W-:Y:S01]  /*6b70*/  HADD2.F32 R77, -RZ, R77.H1_H1 ;  /* 0x3000004dff4d7230 */ /* 0x000fe20000004100 */
[----:B------:R-:W-:-:S02]  /*6b80*/  F2FP.F16.E4M3.UNPACK_B R76, R46.H1 ;  /* 0x0000002eff4c723e */ /* 0x000fc400030006ff */
[----:B------:R-:W-:Y:S01]  /*6b90*/  F2FP.F16.E4M3.UNPACK_B R82, R51 ;  /* 0x00000033ff52723e */ /* 0x000fe200020006ff */
[----:B------:R-:W-:Y:S01]  /*6ba0*/  HADD2.F32 R81, -RZ, R80.H1_H1 ;  /* 0x30000050ff517230 */ /* 0x000fe20000004100 */
[----:B------:R-:W-:Y:S01]  /*6bb0*/  F2FP.F16.E4M3.UNPACK_B R79, R50 ;  /* 0x00000032ff4f723e */ /* 0x000fe200020006ff */
[----:B------:R-:W-:Y:S02]  /*6bc0*/  HADD2.F32 R51, -RZ, R76.H1_H1 ;  /* 0x3000004cff337230 */ /* 0x000fe40000004100 */
[-C--:B------:R-:W-:Y:S01]  /*6bd0*/  FMUL.FTZ R87, R77, R85.reuse ;  /* 0x000000554d577220 */ /* 0x080fe20000410000 */
[----:B------:R-:W-:Y:S02]  /*6be0*/  HADD2.F32 R84, -RZ, R82.H1_H1 ;  /* 0x30000052ff547230 */ /* 0x000fe40000004100 */
[C---:B------:R-:W-:Y:S01]  /*6bf0*/  FMUL.FTZ R86, R78.reuse, R85 ;  /* 0x000000554e567220 */ /* 0x040fe20000410000 */
[----:B------:R-:W-:Y:S02]  /*6c00*/  HADD2.F32 R76, -RZ, R76.H0_H0 ;  /* 0x2000004cff4c7230 */ /* 0x000fe40000004100 */
[----:B------:R-:W-:Y:S01]  /*6c10*/  FFMA.FTZ R50, R78, R81, -R87 ;  /* 0x000000514e327223 */ /* 0x000fe20000010857 */
[----:B------:R-:W-:-:S02]  /*6c20*/  HADD2.F32 R78, -RZ, R79.H1_H1 ;  /* 0x3000004fff4e7230 */ /* 0x000fc40000004100 */
[CC--:B------:R-:W-:Y:S01]  /*6c30*/  FMUL.FTZ R85, R51.reuse, R84.reuse ;  /* 0x0000005433557220 */ /* 0x0c0fe20000410000 */
[----:B------:R-:W-:Y:S01]  /*6c40*/  F2FP.F16.E4M3.UNPACK_B R47, R47 ;  /* 0x0000002fff2f723e */ /* 0x000fe200020006ff */
[C---:B------:R-:W-:Y:S01]  /*6c50*/  FMUL.FTZ R84, R76.reuse, R84 ;  /* 0x000000544c547220 */ /* 0x040fe20000410000 */
[----:B------:R-:W-:Y:S01]  /*6c60*/  F2FP.F16.E4M3.UNPACK_B R46, R46 ;  /* 0x0000002eff2e723e */ /* 0x000fe200020006ff */
[-C--:B------:R-:W-:Y:S01]  /*6c70*/  FFMA.FTZ R85, R76, R78.reuse, -R85 ;  /* 0x0000004e4c557223 */ /* 0x080fe20000010855 */
[----:B------:R-:W-:Y:S02]  /*6c80*/  HADD2.F32 R82, -RZ, R82.H0_H0 ;  /* 0x20000052ff527230 */ /* 0x000fe40000004100 */
[----:B------:R-:W-:Y:S01]  /*6c90*/  FFMA.FTZ R84, R51, R78, R84 ;  /* 0x0000004e33547223 */ /* 0x000fe20000010054 */
[--C-:B------:R-:W-:Y:S02]  /*6ca0*/  HADD2.F32 R51, -RZ, R47.reuse.H0_H0 ;  /* 0x2000002fff337230 */ /* 0x100fe40000004100 */
[----:B------:R-:W-:Y:S01]  /*6cb0*/  FFMA.FTZ R81, R77, R81, R86 ;  /* 0x000000514d517223 */ /* 0x000fe20000010056 */
[----:B------:R-:W-:Y:S01]  /*6cc0*/  HADD2.F32 R76, -RZ, R47.H1_H1 ;  /* 0x3000002fff4c7230 */ /* 0x000fe20000004100 */
[----:B------:R-:W-:Y:S01]  /*6cd0*/  F2FP.SATFINITE.E4M3.F32.PACK_AB_MERGE_C R45, R45, R44, R74 ;  /* 0x0000002c2d2d723e */ /* 0x000fe2000480704a */
[--C-:B------:R-:W-:Y:S01]  /*6ce0*/  HADD2.F32 R47, -RZ, R46.reuse.H0_H0 ;  /* 0x2000002eff2f7230 */ /* 0x100fe20000004100 */
[----:B------:R-:W-:Y:S01]  /*6cf0*/  F2FP.SATFINITE.E4M3.F32.PACK_AB_MERGE_C R84, R84, R85, RZ ;  /* 0x000000555454723e */ /* 0x000fe200048070ff */
[----:B------:R-:W-:-:S02]  /*6d00*/  HADD2.F32 R46, -RZ, R46.H1_H1 ;  /* 0x3000002eff2e7230 */ /* 0x000fc40000004100 */
[-C--:B------:R-:W-:Y:S01]  /*6d10*/  FMUL.FTZ R86, R76, R83.reuse ;  /* 0x000000534c567220 */ /* 0x080fe20000410000 */
[----:B------:R-:W-:Y:S02]  /*6d20*/  HADD2.F32 R80, -RZ, R80.H0_H0 ;  /* 0x20000050ff507230 */ /* 0x000fe40000004100 */
[----:B------:R-:W-:Y:S01]  /*6d30*/  FMUL.FTZ R83, R51, R83 ;  /* 0x0000005333537220 */ /* 0x000fe20000410000 */
[----:B------:R-:W-:Y:S02]  /*6d40*/  HADD2.F32 R79, -RZ, R79.H0_H0 ;  /* 0x2000004fff4f7230 */ /* 0x000fe40000004100 */
[-C--:B------:R-:W-:Y:S01]  /*6d50*/  FMUL.FTZ R78, R46, R82.reuse ;  /* 0x000000522e4e7220 */ /* 0x080fe20000410000 */
[----:B------:R-:W-:Y:S01]  /*6d60*/  FMUL.FTZ R77, R47, R82 ;  /* 0x000000522f4d7220 */ /* 0x000fe20000410000 */
[-C--:B------:R-:W-:Y:S01]  /*6d70*/  FFMA.FTZ R86, R51, R80.reuse, -R86 ;  /* 0x0000005033567223 */ /* 0x080fe20000010856 */
[----:B------:R-:W-:Y:S01]  /*6d80*/  FFMA.FTZ R83, R76, R80, R83 ;  /* 0x000000504c537223 */ /* 0x000fe20000010053 */
[-C--:B------:R-:W-:Y:S01]  /*6d90*/  FFMA.FTZ R78, R47, R79.reuse, -R78 ;  /* 0x0000004f2f4e7223 */ /* 0x080fe2000001084e */
[----:B------:R-:W-:Y:S01]  /*6da0*/  FFMA.FTZ R77, R46, R79, R77 ;  /* 0x0000004f2e4d7223 */ /* 0x000fe2000001004d */
[----:B------:R-:W-:-:S02]  /*6db0*/  F2FP.SATFINITE.E4M3.F32.PACK_AB_MERGE_C R50, R81, R50, RZ ;  /* 0x000000325132723e */ /* 0x000fc400048070ff */
[----:B------:R-:W-:Y:S02]  /*6dc0*/  F2FP.SATFINITE.E4M3.F32.PACK_AB_MERGE_C R44, R73, R72, R75 ;  /* 0x00000048492c723e */ /* 0x000fe4000480704b */
[----:B------:R-:W-:Y:S02]  /*6dd0*/  F2FP.SATFINITE.E4M3.F32.PACK_AB_MERGE_C R46, R77, R78, R84 ;  /* 0x0000004e4d2e723e */ /* 0x000fe40004807054 */
[----:B------:R-:W-:-:S07]  /*6de0*/  F2FP.SATFINITE.E4M3.F32.PACK_AB_MERGE_C R47, R83, R86, R50 ;  /* 0x00000056532f723e */ /* 0x000fce0004807032 */
.L_x_377:
[----:B------:R-:W-:Y:S05]  /*6df0*/  BSYNC B2 ;  /* 0x0000000000027941 */ /* 0x000fea0003800000 */
.L_x_376:
[----:B--2---:R0:W-:Y:S02]  /*6e00*/  STG.E.128 desc[UR54][R48.64], R44 ;  /* 0x0000002c30007986 */ /* 0x0041e4000c101d36 */
.L_x_375:
[----:B------:R-:W-:Y:S05]  /*6e10*/  BSYNC B1 ;  /* 0x0000000000017941 */ /* 0x000fea0003800000 */
.L_x_374:
        /* <DEDUP_REMOVED lines=10> */
[----:B------:R-:W-:Y:S01]  /*6ec0*/  SHF.R.U32.HI R74, RZ, 0x10, R69 ;  /* 0x00000010ff4a7819 */ /* 0x000fe20000011645 */
[----:B------:R-:W-:Y:S01]  /*6ed0*/  IMAD.SHL.U32 R50, R50, 0x100, RZ ;  /* 0x0000010032327824 */ /* 0x000fe200078e00ff */
[----:B------:R-:W-:Y:S01]  /*6ee0*/  LOP3.LUT R69, R69, 0xff0000ff, RZ, 0xc0, !PT ;  /* 0xff0000ff45457812 */ /* 0x000fe200078ec0ff */
[----:B------:R-:W-:Y:S01]  /*6ef0*/  IMAD.SHL.U32 R70, R70, 0x100, RZ ;  /* 0x0000010046467824 */ /* 0x000fe200078e00ff */
[----:B------:R-:W-:Y:S02]  /*6f00*/  SHF.R.U32.HI R73, RZ, 0x10, R71 ;  /* 0x00000010ff497819 */ /* 0x000fe40000011647 */
[----:B------:R-:W-:-:S02]  /*6f10*/  LOP3.LUT R71, R71, 0xff0000ff, RZ, 0xc0, !PT ;  /* 0xff0000ff47477812 */ /* 0x000fc400078ec0ff */
[----:B------:R-:W-:Y:S01]  /*6f20*/  MOV R51, R45 ;  /* 0x0000002d00337202 */ /* 0x000fe20000000f00 */
[----:B------:R-:W-:Y:S01]  /*6f30*/  IMAD.U32 R45, R74, 0x10000, RZ ;  /* 0x000100004a2d7824 */ /* 0x000fe200078e00ff */
[----:B------:R-:W-:Y:S01]  /*6f40*/  LOP3.LUT R50, R69, 0xff00, R50, 0xf8, !PT ;  /* 0x0000ff0045327812 */ /* 0x000fe200078ef832 */
[----:B------:R-:W-:Y:S01]  /*6f50*/  IMAD.U32 R69, R73, 0x10000, RZ ;  /* 0x0001000049457824 */ /* 0x000fe200078e00ff */
[----:B------:R-:W-:Y:S02]  /*6f60*/  LOP3.LUT R72, R71, 0xff00, R70, 0xf8, !PT ;  /* 0x0000ff0047487812 */ /* 0x000fe400078ef846 */
[----:B------:R-:W-:Y:S02]  /*6f70*/  F2FP.F16.E4M3.UNPACK_B R70, R154.H1 ;  /* 0x0000009aff46723e */ /* 0x000fe400030006ff */
[----:B------:R-:W-:Y:S02]  /*6f80*/  F2FP.F16.E4M3.UNPACK_B R44, R51 ;  /* 0x00000033ff2c723e */ /* 0x000fe400020006ff */
        /* <DEDUP_REMOVED lines=54> */
[----:B------:R-:W-:Y:S01]  /*72f0*/  FMUL.FTZ R45, R73, R80 ;  /* 0x00000050492d7220 */ /* 0x000fe20000410000 */
[----:B------:R-:W-:Y:S01]  /*7300*/  HADD2.F32 R81, -RZ, R78.H1_H1 ;  /* 0x3000004eff517230 */ /* 0x000fe20000004100 */
[----:B------:R-:W-:Y:S01]  /*7310*/  F2FP.F16.E4M3.UNPACK_B R47, R47 ;  /* 0x0000002fff2f723e */ /* 0x000fe200020006ff */
[----:B------:R-:W-:Y:S02]  /*7320*/  HADD2.F32 R72, -RZ, R72.H0_H0 ;  /* 0x20000048ff487230 */ /* 0x000fe40000004100 */
[----:B------:R-:W-:Y:S01]  /*7330*/  FFMA.FTZ R82, R74, R77, -R45 ;  /* 0x0000004d4a527223 */ /* 0x000fe2000001082d */
[----:B------:R-:W-:-:S02]  /*7340*/  HADD2.F32 R45, -RZ, R75.H1_H1 ;  /* 0x3000004bff2d7230 */ /* 0x000fc40000004100 */
[-C--:B------:R-:W-:Y:S01]  /*7350*/  FMUL.FTZ R83, R50, R81.reuse ;  /* 0x0000005132537220 */ /* 0x080fe20000410000 */
[----:B------:R-:W-:Y:S01]  /*7360*/  F2FP.F16.E4M3.UNPACK_B R46, R46 ;  /* 0x0000002eff2e723e */ /* 0x000fe200020006ff */
[----:B------:R-:W-:Y:S01]  /*7370*/  FMUL.FTZ R81, R72, R81 ;  /* 0x0000005148517220 */ /* 0x000fe20000410000 */
[----:B------:R-:W-:Y:S01]  /*7380*/  FMUL.FTZ R80, R74, R80 ;  /* 0x000000504a507220 */ /* 0x000fe20000410000 */
[-C--:B------:R-:W-:Y:S01]  /*7390*/  FFMA.FTZ R83, R72, R45.reuse, -R83 ;  /* 0x0000002d48537223 */ /* 0x080fe20000010853 */
[----:B------:R-:W-:Y:S02]  /*73a0*/  HADD2.F32 R78, -RZ, R78.H0_H0 ;  /* 0x2000004eff4e7230 */ /* 0x000fe40000004100 */
[----:B------:R-:W-:Y:S01]  /*73b0*/  FFMA.FTZ R74, R50, R45, R81 ;  /* 0x0000002d324a7223 */ /* 0x000fe20000010051 */
[----:B------:R-:W-:Y:S02]  /*73c0*/  HADD2.F32 R50, -RZ, R47.H0_H0 ;  /* 0x2000002fff327230 */ /* 0x000fe40000004100 */
[----:B------:R-:W-:Y:S01]  /*73d0*/  FFMA.FTZ R85, R73, R77, R80 ;  /* 0x0000004d49557223 */ /* 0x000fe20000010050 */
[----:B------:R-:W-:-:S02]  /*73e0*/  HADD2.F32 R45, -RZ, R46.H0_H0 ;  /* 0x2000002eff2d7230 */ /* 0x000fc40000004100 */
[----:B------:R-:W-:Y:S02]  /*73f0*/  HADD2.F32 R47, -RZ, R47.H1_H1 ;  /* 0x3000002fff2f7230 */ /* 0x000fe40000004100 */
[-C--:B------:R-:W-:Y:S01]  /*7400*/  FMUL.FTZ R80, R50, R79.reuse ;  /* 0x0000004f32507220 */ /* 0x080fe20000410000 */
[----:B------:R-:W-:Y:S02]  /*7410*/  HADD2.F32 R46, -RZ, R46.H1_H1 ;  /* 0x3000002eff2e7230 */ /* 0x000fe40000004100 */
[-C--:B------:R-:W-:Y:S01]  /*7420*/  FMUL.FTZ R73, R45, R78.reuse ;  /* 0x0000004e2d497220 */ /* 0x080fe20000410000 */
[----:B------:R-:W-:Y:S02]  /*7430*/  HADD2.F32 R76, -RZ, R76.H0_H0 ;  /* 0x2000004cff4c7230 */ /* 0x000fe40000004100 */
[C---:B------:R-:W-:Y:S01]  /*7440*/  FMUL.FTZ R77, R47.reuse, R79 ;  /* 0x0000004f2f4d7220 */ /* 0x040fe20000410000 */
[----:B------:R-:W-:Y:S02]  /*7450*/  HADD2.F32 R75, -RZ, R75.H0_H0 ;  /* 0x2000004bff4b7230 */ /* 0x000fe40000004100 */
[----:B------:R-:W-:Y:S01]  /*7460*/  FMUL.FTZ R72, R46, R78 ;  /* 0x0000004e2e487220 */ /* 0x000fe20000410000 */
[----:B------:R-:W-:Y:S01]  /*7470*/  F2FP.SATFINITE.E4M3.F32.PACK_AB_MERGE_C R74, R74, R83, RZ ;  /* 0x000000534a4a723e */ /* 0x000fe200048070ff */
[-C--:B------:R-:W-:Y:S01]  /*7480*/  FFMA.FTZ R77, R50, R76.reuse, -R77 ;  /* 0x0000004c324d7223 */ /* 0x080fe2000001084d */
[----:B------:R-:W-:Y:S01]  /*7490*/  FFMA.FTZ R80, R47, R76, R80 ;  /* 0x0000004c2f507223 */ /* 0x000fe20000010050 */
[-C--:B------:R-:W-:Y:S01]  /*74a0*/  FFMA.FTZ R72, R45, R75.reuse, -R72 ;  /* 0x0000004b2d487223 */ /* 0x080fe20000010848 */
[----:B------:R-:W-:Y:S01]  /*74b0*/  FFMA.FTZ R73, R46, R75, R73 ;  /* 0x0000004b2e497223 */ /* 0x000fe20000010049 */
[----:B------:R-:W-:-:S02]  /*74c0*/  F2FP.SATFINITE.E4M3.F32.PACK_AB_MERGE_C R82, R85, R82, RZ ;  /* 0x000000525552723e */ /* 0x000fc400048070ff */
[----:B------:R-:W-:Y:S02]  /*74d0*/  F2FP.SATFINITE.E4M3.F32.PACK_AB_MERGE_C R45, R51, R44, R70 ;  /* 0x0000002c332d723e */ /* 0x000fe40004807046 */
[----:B------:R-:W-:Y:S02]  /*74e0*/  F2FP.SATFINITE.E4M3.F32.PACK_AB_MERGE_C R44, R69, R68, R71 ;  /* 0x00000044452c723e */ /* 0x000fe40004807047 */
[----:B------:R-:W-:Y:S02]  /*74f0*/  F2FP.SATFINITE.E4M3.F32.PACK_AB_MERGE_C R46, R73, R72, R74 ;  /* 0x00000048492e723e */ /* 0x000fe4000480704a */
[----:B------:R-:W-:-:S07]  /*7500*/  F2FP.SATFINITE.E4M3.F32.PACK_AB_MERGE_C R47, R80, R77, R82 ;  /* 0x0000004d502f723e */ /* 0x000fce0004807052 */
.L_x_381:
[----:B------:R-:W-:Y:S05]  /*7510*/  BSYNC B2 ;  /* 0x0000000000027941 */ /* 0x000fea0003800000 */
.L_x_380:
[----:B--2---:R0:W-:Y:S02]  /*7520*/  STG.E.128 desc[UR54][R48.64+0x20], R44 ;  /* 0x0000202c30007986 */ /* 0x0041e4000c101d36 */
.L_x_379:
[----:B------:R-:W-:Y:S05]  /*7530*/  BSYNC B1 ;  /* 0x0000000000017941 */ /* 0x000fea0003800000 */
.L_x_378:
[----:B------:R-:W-:Y:S01]  /*7540*/  ISETP.NE.AND P3, PT, R36, RZ, PT ;  /* 0x000000ff2400720c */ /* 0x000fe20003f65270 */
[----:B------:R-:W-:-:S12]  /*7550*/  BSSY B1, `(.L_x_382) ;  /* 0x000006f000017945 */ /* 0x000fd80003800000 */
[----:B------:R-:W-:Y:S05]  /*7560*/  @!P3 BRA `(.L_x_383) ;  /* 0x0000000400b4b947 */ /* 0x000fea0003800000 */
[----:B0-234-:R0:W2:Y:S01]  /*7570*/  LDS.128 R44, [R40+0x28a00] ;  /* 0x028a0000282c7984 */ /* 0x01d0a20000000c00 */
[----:B------:R-:W-:Y:S01]  /*7580*/  ISETP.GE.AND P3, PT, R223, R133, PT ;  /* 0x00000085df00720c */ /* 0x000fe20003f66270 */
[----:B------:R-:W-:-:S12]  /*7590*/  BSSY B2, `(.L_x_384) ;  /* 0x0000069000027945 */ /* 0x000fd80003800000 */
[----:B0-----:R-:W-:Y:S05]  /*75a0*/  @P3 BRA `(.L_x_385) ;  /* 0x00000004009c3947 */ /* 0x001fea0003800000 */
[----:B------:R-:W-:Y:S02]  /*75b0*/  SHF.R.U32.HI R51, RZ, 0x8, R65 ;  /* 0x00000008ff337819 */ /* 0x000fe40000011641 */
[----:B------:R-:W-:Y:S02]  /*75c0*/  SHF.R.U32.HI R66, RZ, 0x8, R67 ;  /* 0x00000008ff427819 */ /* 0x000fe40000011643 */
[----:B------:R-:W-:Y:S01]  /*75d0*/  LOP3.LUT R50, R65, 0xff0000ff, RZ, 0xc0, !PT ;  /* 0xff0000ff41327812 */ /* 0x000fe200078ec0ff */
[----:B------:R-:W-:Y:S01]  /*75e0*/  IMAD.SHL.U32 R51, R51, 0x100, RZ ;  /* 0x0000010033337824 */ /* 0x000fe200078e00ff */
[----:B------:R-:W-:Y:S01]  /*75f0*/  SHF.R.U32.HI R69, RZ, 0x10, R65 ;  /* 0x00000010ff457819 */ /* 0x000fe20000011641 */
[----:B------:R-:W-:Y:S01]  /*7600*/  IMAD.SHL.U32 R66, R66, 0x100, RZ ;  /* 0x0000010042427824 */ /* 0x000fe200078e00ff */
[----:B------:R-:W-:Y:S02]  /*7610*/  SHF.R.U32.HI R68, RZ, 0x10, R67 ;  /* 0x00000010ff447819 */ /* 0x000fe40000011643 */
[----:B------:R-:W-:-:S02]  /*7620*/  LOP3.LUT R65, R67, 0xff0000ff, RZ, 0xc0, !PT ;  /* 0xff0000ff43417812 */ /* 0x000fc400078ec0ff */
[----:B------:R-:W-:Y:S01]  /*7630*/  LOP3.LUT R50, R50, 0xff00, R51, 0xf8, !PT ;  /* 0x0000ff0032327812 */ /* 0x000fe200078ef833 */
[----:B------:R-:W-:Y:S01]  /*7640*/  IMAD.U32 R51, R69, 0x10000, RZ ;  /* 0x0001000045337824 */ /* 0x000fe200078e00ff */
[----:B--2---:R-:W-:Y:S01]  /*7650*/  MOV R64, R44 ;  /* 0x0000002c00407202 */ /* 0x004fe20000000f00 */
        /* <DEDUP_REMOVED lines=29> */
[--C-:B------:R-:W-:Y:S01]  /*7830*/  HADD2.F32 R68, -RZ, R65.reuse.H1_H1 ;  /* 0x30000041ff447230 */ /* 0x100fe20000004100 */
[----:B------:R-:W-:Y:S01]  /*7840*/  F2FP.F16.E4M3.UNPACK_B R71, R50.H1 ;  /* 0x00000032ff47723e */ /* 0x000fe200030006ff */
[----:B------:R-:W-:-:S02]  /*7850*/  HADD2.F32 R67, -RZ, R65.H0_H0 ;  /* 0x20000041ff437230 */ /* 0x000fc40000004100 */
        /* <DEDUP_REMOVED lines=9> */
[-C--:B------:R-:W-:Y:S01]  /*78f0*/  FFMA.FTZ R72, R67, R64.reuse, -R72 ;  /* 0x0000004043487223 */ /* 0x080fe20000010848 */
[----:B------:R-:W-:Y:S01]  /*7900*/  FFMA.FTZ R69, R68, R64, R69 ;  /* 0x0000004044457223 */ /* 0x000fe20000010045 */
[-C--:B------:R-:W-:Y:S01]  /*7910*/  FFMA.FTZ R64, R65, R140.reuse, -R70 ;  /* 0x0000008c41407223 */ /* 0x080fe20000010846 */
[----:B------:R-:W-:Y:S01]  /*7920*/  FFMA.FTZ R65, R66, R140, R141 ;  /* 0x0000008c42417223 */ /* 0x000fe2000001008d */
[----:B------:R-:W-:Y:S02]  /*7930*/  F2FP.F16.E4M3.UNPACK_B R68, R47.H1 ;  /* 0x0000002fff44723e */ /* 0x000fe400030006ff */
[----:B------:R-:W-:Y:S02]  /*7940*/  F2FP.SATFINITE.E4M3.F32.PACK_AB_MERGE_C R66, R74, R73, RZ ;  /* 0x000000494a42723e */ /* 0x000fe400048070ff */
[-C--:B------:R-:W-:Y:S02]  /*7950*/  F2FP.F16.E4M3.UNPACK_B R74, R51.reuse.H1 ;  /* 0x00000033ff4a723e */ /* 0x080fe400030006ff */
[----:B------:R-:W-:Y:S01]  /*7960*/  F2FP.SATFINITE.E4M3.F32.PACK_AB_MERGE_C R79, R69, R72, RZ ;  /* 0x00000048454f723e */ /* 0x000fe200048070ff */
[--C-:B------:R-:W-:Y:S01]  /*7970*/  HADD2.F32 R69, -RZ, R68.reuse.H0_H0 ;  /* 0x20000044ff457230 */ /* 0x100fe20000004100 */
[----:B------:R-:W-:Y:S01]  /*7980*/  F2FP.F16.E4M3.UNPACK_B R67, R46.H1 ;  /* 0x0000002eff43723e */ /* 0x000fe200030006ff */
[----:B------:R-:W-:Y:S01]  /*7990*/  HADD2.F32 R68, -RZ, R68.H1_H1 ;  /* 0x30000044ff447230 */ /* 0x000fe20000004100 */
[----:B------:R-:W-:Y:S01]  /*79a0*/  F2FP.F16.E4M3.UNPACK_B R73, R51 ;  /* 0x00000033ff49723e */ /* 0x000fe200020006ff */
[----:B------:R-:W-:Y:S01]  /*79b0*/  HADD2.F32 R75, -RZ, R74.H1_H1 ;  /* 0x3000004aff4b7230 */ /* 0x000fe20000004100 */
[----:B------:R-:W-:Y:S01]  /*79c0*/  F2FP.F16.E4M3.UNPACK_B R70, R50 ;  /* 0x00000032ff46723e */ /* 0x000fe200020006ff */
[----:B------:R-:W-:Y:S01]  /*79d0*/  HADD2.F32 R72, -RZ, R71.H1_H1 ;  /* 0x30000047ff487230 */ /* 0x000fe20000004100 */
[----:B------:R-:W-:Y:S01]  /*79e0*/  F2FP.F16.E4M3.UNPACK_B R47, R47 ;  /* 0x0000002fff2f723e */ /* 0x000fe200020006ff */
[----:B------:R-:W-:-:S02]  /*79f0*/  HADD2.F32 R51, -RZ, R67.H1_H1 ;  /* 0x30000043ff337230 */ /* 0x000fc40000004100 */
[-C--:B------:R-:W-:Y:S01]  /*7a00*/  FMUL.FTZ R50, R68, R75.reuse ;  /* 0x0000004b44327220 */ /* 0x080fe20000410000 */
[----:B------:R-:W-:Y:S02]  /*7a10*/  HADD2.F32 R76, -RZ, R73.H1_H1 ;  /* 0x30000049ff4c7230 */ /* 0x000fe40000004100 */
[C---:B------:R-:W-:Y:S01]  /*7a20*/  FMUL.FTZ R77, R69.reuse, R75 ;  /* 0x0000004b454d7220 */ /* 0x040fe20000410000 */
[----:B------:R-:W-:Y:S02]  /*7a30*/  HADD2.F32 R67, -RZ, R67.H0_H0 ;  /* 0x20000043ff437230 */ /* 0x000fe40000004100 */
[----:B------:R-:W-:Y:S01]  /*7a40*/  FFMA.FTZ R75, R69, R72, -R50 ;  /* 0x00000048454b7223 */ /* 0x000fe20000010832 */
[----:B------:R-:W-:Y:S02]  /*7a50*/  HADD2.F32 R50, -RZ, R70.H1_H1 ;  /* 0x30000046ff327230 */ /* 0x000fe40000004100 */
[----:B------:R-:W-:Y:S01]  /*7a60*/  FMUL.FTZ R78, R51, R76 ;  /* 0x0000004c334e7220 */ /* 0x000fe20000410000 */
[----:B------:R-:W-:Y:S01]  /*7a70*/  F2FP.F16.E4M3.UNPACK_B R46, R46 ;  /* 0x0000002eff2e723e */ /* 0x000fe200020006ff */
[----:B------:R-:W-:Y:S01]  /*7a80*/  FMUL.FTZ R76, R67, R76 ;  /* 0x0000004c434c7220 */ /* 0x000fe20000410000 */
[----:B------:R-:W-:-:S02]  /*7a90*/  HADD2.F32 R74, -RZ, R74.H0_H0 ;  /* 0x2000004aff4a7230 */ /* 0x000fc40000004100 */
        /* <DEDUP_REMOVED lines=24> */
.L_x_385:
[----:B------:R-:W-:Y:S05]  /*7c20*/  BSYNC B2 ;  /* 0x0000000000027941 */ /* 0x000fea0003800000 */
.L_x_384:
[----:B--2---:R0:W-:Y:S02]  /*7c30*/  STG.E.128 desc[UR54][R48.64+0x40], R44 ;  /* 0x0000402c30007986 */ /* 0x0041e4000c101d36 */
.L_x_383:
[----:B------:R-:W-:Y:S05]  /*7c40*/  BSYNC B1 ;  /* 0x0000000000017941 */ /* 0x000fea0003800000 */
.L_x_382:
[----:B------:R-:W-:Y:S01]  /*7c50*/  ISETP.NE.AND P3, PT, R37, RZ, PT ;  /* 0x000000ff2500720c */ /* 0x000fe20003f65270 */
[----:B------:R-:W-:-:S12]  /*7c60*/  BSSY B1, `(.L_x_386) ;  /* 0x000006f000017945 */ /* 0x000fd80003800000 */
[----:B------:R-:W-:Y:S05]  /*7c70*/  @!P3 BRA `(.L_x_387) ;  /* 0x0000000400b4b947 */ /* 0x000fea0003800000 */
[----:B0-234-:R0:W2:Y:S01]  /*7c80*/  LDS.128 R44, [R41+0x28a00] ;  /* 0x028a0000292c7984 */ /* 0x01d0a20000000c00 */
[----:B------:R-:W-:Y:S01]  /*7c90*/  ISETP.GE.AND P3, PT, R225, R133, PT ;  /* 0x00000085e100720c */ /* 0x000fe20003f66270 */
[----:B------:R-:W-:-:S12]  /*7ca0*/  BSSY B2, `(.L_x_388) ;  /* 0x0000069000027945 */ /* 0x000fd80003800000 */
[----:B0-----:R-:W-:Y:S05]  /*7cb0*/  @P3 BRA `(.L_x_389) ;  /* 0x00000004009c3947 */ /* 0x001fea0003800000 */
[--C-:B------:R-:W-:Y:S01]  /*7cc0*/  SHF.R.U32.HI R60, RZ, 0x8, R63.reuse ;  /* 0x00000008ff3c7819 */ /* 0x100fe2000001163f */
[----:B--2---:R-:W-:Y:S01]  /*7cd0*/  IMAD.MOV.U32 R51, RZ, RZ, R44 ;  /* 0x000000ffff337224 */ /* 0x004fe200078e002c */
[----:B------:R-:W-:Y:S02]  /*7ce0*/  SHF.R.U32.HI R62, RZ, 0x10, R63 ;  /* 0x00000010ff3e7819 */ /* 0x000fe4000001163f */
[--C-:B------:R-:W-:Y:S01]  /*7cf0*/  SHF.R.U32.HI R50, RZ, 0x8, R61.reuse ;  /* 0x00000008ff327819 */ /* 0x100fe2000001163d */
[----:B------:R-:W-:Y:S01]  /*7d00*/  IMAD.SHL.U32 R60, R60, 0x100, RZ ;  /* 0x000001003c3c7824 */ /* 0x000fe200078e00ff */
[----:B------:R-:W-:Y:S02]  /*7d10*/  LOP3.LUT R63, R63, 0xff0000ff, RZ, 0xc0, !PT ;  /* 0xff0000ff3f3f7812 */ /* 0x000fe400078ec0ff */
[----:B------:R-:W-:Y:S01]  /*7d20*/  SHF.R.U32.HI R64, RZ, 0x10, R61 ;  /* 0x00000010ff407819 */ /* 0x000fe2000001163d */
[----:B------:R-:W-:Y:S01]  /*7d30*/  IMAD.SHL.U32 R50, R50, 0x100, RZ ;  /* 0x0000010032327824 */ /* 0x000fe200078e00ff */
[----:B------:R-:W-:Y:S01]  /*7d40*/  LOP3.LUT R63, R63, 0xff00, R60, 0xf8, !PT ;  /* 0x0000ff003f3f7812 */ /* 0x000fe200078ef83c */
[----:B------:R-:W-:Y:S01]  /*7d50*/  IMAD.U32 R60, R62, 0x10000, RZ ;  /* 0x000100003e3c7824 */ /* 0x000fe200078e00ff */
[----:B------:R-:W-:-:S02]  /*7d60*/  LOP3.LUT R61, R61, 0xff0000ff, RZ, 0xc0, !PT ;  /* 0xff0000ff3d3d7812 */ /* 0x000fc400078ec0ff */
[----:B------:R-:W-:Y:S02]  /*7d70*/  F2FP.F16.E4M3.UNPACK_B R44, R45 ;  /* 0x0000002dff2c723e */ /* 0x000fe400020006ff */
[----:B------:R-:W-:Y:S02]  /*7d80*/  F2FP.F16.E4M3.UNPACK_B R62, R139.H1 ;  /* 0x0000008bff3e723e */ /* 0x000fe400030006ff */
[----:B------:R-:W-:Y:S02]  /*7d90*/  LOP3.LUT R61, R61, 0xff00, R50, 0xf8, !PT ;  /* 0x0000ff003d3d7812 */ /* 0x000fe400078ef832 */
[----:B------:R-:W-:Y:S01]  /*7da0*/  LOP3.LUT R66, R63, 0xff0000, R60, 0xf8, !PT ;  /* 0x00ff00003f427812 */ /* 0x000fe200078ef83c */
[----:B------:R-:W-:Y:S01]  /*7db0*/  HADD2.F32 R60, -RZ, R44.H1_H1 ;  /* 0x3000002cff3c7230 */ /* 0x000fe20000004100 */
[----:B------:R-:W-:Y:S01]  /*7dc0*/  SHF.L.U32 R50, R64, 0x10, RZ ;  /* 0x0000001040327819 */ /* 0x000fe200000006ff */
[----:B------:R-:W-:Y:S01]  /*7dd0*/  HADD2.F32 R67, -RZ, R62.H0_H0 ;  /* 0x2000003eff437230 */ /* 0x000fe20000004100 */
[----:B------:R-:W-:Y:S01]  /*7de0*/  F2FP.F16.E4M3.UNPACK_B R63, R138.H1 ;  /* 0x0000008aff3f723e */ /* 0x000fe200030006ff */
[----:B------:R-:W-:Y:S01]  /*7df0*/  HADD2.F32 R44, -RZ, R44.H0_H0 ;  /* 0x2000002cff2c7230 */ /* 0x000fe20000004100 */
[----:B------:R-:W-:Y:S01]  /*7e00*/  F2FP.F16.E4M3.UNPACK_B R45, R45.H1 ;  /* 0x0000002dff2d723e */ /* 0x000fe200030006ff */
[----:B------:R-:W-:Y:S01]  /*7e10*/  HADD2.F32 R64, -RZ, R62.H1_H1 ;  /* 0x3000003eff407230 */ /* 0x000fe20000004100 */
[----:B------:R-:W-:Y:S01]  /*7e20*/  LOP3.LUT R50, R61, 0xff0000, R50, 0xf8, !PT ;  /* 0x00ff00003d327812 */ /* 0x000fe200078ef832 */
[----:B------:R-:W-:-:S02]  /*7e30*/  HADD2.F32 R65, -RZ, R63.H0_H0 ;  /* 0x2000003fff417230 */ /* 0x000fc40000004100 */
[----:B------:R-:W-:Y:S01]  /*7e40*/  FMUL.FTZ R69, R60, R67 ;  /* 0x000000433c457220 */ /* 0x000fe20000410000 */
[--C-:B------:R-:W-:Y:S01]  /*7e50*/  HADD2.F32 R62, -RZ, R45.reuse.H1_H1 ;  /* 0x3000002dff3e7230 */ /* 0x100fe20000004100 */
[----:B------:R-:W-:Y:S01]  /*7e60*/  F2FP.F16.E4M3.UNPACK_B R139, R139 ;  /* 0x0000008bff8b723e */ /* 0x000fe200020006ff */
[----:B------:R-:W-:Y:S02]  /*7e70*/  HADD2.F32 R61, -RZ, R45.H0_H0 ;  /* 0x2000002dff3d7230 */ /* 0x000fe40000004100 */
[----:B------:R-:W-:Y:S01]  /*7e80*/  FMUL.FTZ R45, R44, R67 ;  /* 0x000000432c2d7220 */ /* 0x000fe20000410000 */
[----:B------:R-:W-:Y:S02]  /*7e90*/  HADD2.F32 R63, -RZ, R63.H1_H1 ;  /* 0x3000003fff3f7230 */ /* 0x000fe40000004100 */
[-C--:B------:R-:W-:Y:S01]  /*7ea0*/  FMUL.FTZ R68, R62, R64.reuse ;  /* 0x000000403e447220 */ /* 0x080fe20000410000 */
[-C--:B------:R-:W-:Y:S01]  /*7eb0*/  FFMA.FTZ R44, R44, R65.reuse, -R69 ;  /* 0x000000412c2c7223 */ /* 0x080fe20000010845 */
[----:B------:R-:W-:Y:S01]  /*7ec0*/  FFMA.FTZ R45, R60, R65, R45 ;  /* 0x000000413c2d7223 */ /* 0x000fe2000001002d */
[C---:B------:R-:W-:Y:S01]  /*7ed0*/  FMUL.FTZ R67, R61.reuse, R64 ;  /* 0x000000403d437220 */ /* 0x040fe20000410000 */
[----:B------:R-:W-:Y:S01]  /*7ee0*/  F2FP.F16.E4M3.UNPACK_B R60, R51.H1 ;  /* 0x00000033ff3c723e */ /* 0x000fe200030006ff */
[----:B------:R-:W-:Y:S01]  /*7ef0*/  FFMA.FTZ R69, R61, R63, -R68 ;  /* 0x0000003f3d457223 */ /* 0x000fe20000010844 */
[----:B------:R-:W-:Y:S01]  /*7f00*/  F2FP.F16.E4M3.UNPACK_B R51, R51 ;  /* 0x00000033ff33723e */ /* 0x000fe200020006ff */
[----:B------:R-:W-:Y:S01]  /*7f10*/  FFMA.FTZ R70, R62, R63, R67 ;  /* 0x0000003f3e467223 */ /* 0x000fe20000010043 */
[----:B------:R-:W-:Y:S01]  /*7f20*/  F2FP.F16.E4M3.UNPACK_B R138, R138 ;  /* 0x0000008aff8a723e */ /* 0x000fe200020006ff */
[----:B------:R-:W-:-:S02]  /*7f30*/  HADD2.F32 R64, -RZ, R139.H1_H1 ;  /* 0x3000008bff407230 */ /* 0x000fc40000004100 */
[--C-:B------:R-:W-:Y:S01]  /*7f40*/  HADD2.F32 R62, -RZ, R60.reuse.H0_H0 ;  /* 0x2000003cff3e7230 */ /* 0x100fe20000004100 */
[----:B------:R-:W-:Y:S01]  /*7f50*/  F2FP.SATFINITE.E4M3.F32.PACK_AB_MERGE_C R74, R70, R69, RZ ;  /* 0x00000045464a723e */ /* 0x000fe200048070ff */
[----:B------:R-:W-:Y:S02]  /*7f60*/  HADD2.F32 R63, -RZ, R60.H1_H1 ;  /* 0x3000003cff3f7230 */ /* 0x000fe40000004100 */
[--C-:B------:R-:W-:Y:S02]  /*7f70*/  HADD2.F32 R60, -RZ, R51.reuse.H0_H0 ;  /* 0x20000033ff3c7230 */ /* 0x100fe40000004100 */
[-C--:B------:R-:W-:Y:S01]  /*7f80*/  FMUL.FTZ R68, R62, R64.reuse ;  /* 0x000000403e447220 */ /* 0x080fe20000410000 */
[----:B------:R-:W-:Y:S02]  /*7f90*/  HADD2.F32 R61, -RZ, R51.H1_H1 ;  /* 0x30000033ff3d7230 */ /* 0x000fe40000004100 */
[----:B------:R-:W-:Y:S01]  /*7fa0*/  FMUL.FTZ R67, R63, R64 ;  /* 0x000000403f437220 */ /* 0x000fe20000410000 */
[----:B------:R-:W-:Y:S01]  /*7fb0*/  HADD2.F32 R139, -RZ, R139.H0_H0 ;  /* 0x2000008bff8b7230 */ /* 0x000fe20000004100 */
[----:B------:R-:W-:Y:S01]  /*7fc0*/  F2FP.SATFINITE.E4M3.F32.PACK_AB_MERGE_C R45, R45, R44, R74 ;  /* 0x0000002c2d2d723e */ /* 0x000fe2000480704a */
[----:B------:R-:W-:-:S02]  /*7fd0*/  HADD2.F32 R51, -RZ, R138.H1_H1 ;  /* 0x3000008aff337230 */ /* 0x000fc40000004100 */
[----:B------:R-:W-:Y:S02]  /*7fe0*/  HADD2.F32 R138, -RZ, R138.H0_H0 ;  /* 0x2000008aff8a7230 */ /* 0x000fe40000004100 */
[-C--:B------:R-:W-:Y:S01]  /*7ff0*/  FMUL.FTZ R65, R61, R139.reuse ;  /* 0x0000008b3d417220 */ /* 0x080fe20000410000 */
[----:B------:R-:W-:Y:S01]  /*8000*/  FMUL.FTZ R64, R60, R139 ;  /* 0x0000008b3c407220 */ /* 0x000fe20000410000 */
[-C--:B------:R-:W-:Y:S01]  /*8010*/  FFMA.FTZ R67, R62, R51.reuse, -R67 ;  /* 0x000000333e437223 */ /* 0x080fe20000010843 */
[----:B------:R-:W-:Y:S01]  /*8020*/  FFMA.FTZ R68, R63, R51, R68 ;  /* 0x000000333f447223 */ /* 0x000fe20000010044 */
[-C--:B------:R-:W-:Y:S01]  /*8030*/  FFMA.FTZ R51, R60, R138.reuse, -R65 ;  /* 0x0000008a3c337223 */ /* 0x080fe20000010841 */
[----:B------:R-:W-:Y:S01]  /*8040*/  FFMA.FTZ R138, R61, R138, R64 ;  /* 0x0000008a3d8a7223 */ /* 0x000fe20000010040 */
[----:B------:R-:W-:Y:S02]  /*8050*/  F2FP.F16.E4M3.UNPACK_B R61, R47.H1 ;  /* 0x0000002fff3d723e */ /* 0x000fe400030006ff */
[----:B------:R-:W-:-:S02]  /*8060*/  F2FP.SATFINITE.E4M3.F32.PACK_AB_MERGE_C R73, R68, R67, RZ ;  /* 0x000000434449723e */ /* 0x000fc400048070ff */
[----:B------:R-:W-:Y:S01]  /*8070*/  F2FP.F16.E4M3.UNPACK_B R68, R66.H1 ;  /* 0x00000042ff44723e */ /* 0x000fe200030006ff */
[--C-:B------:R-:W-:Y:S01]  /*8080*/  HADD2.F32 R63, -RZ, R61.reuse.H1_H1 ;  /* 0x3000003dff3f7230 */ /* 0x100fe20000004100 */
[----:B------:R-:W-:Y:S01]  /*8090*/  F2FP.F16.E4M3.UNPACK_B R60, R46.H1 ;  /* 0x0000002eff3c723e */ /* 0x000fe200030006ff */
[----:B------:R-:W-:Y:S01]  /*80a0*/  HADD2.F32 R62, -RZ, R61.H0_H0 ;  /* 0x2000003dff3e7230 */ /* 0x000fe20000004100 */
[----:B------:R-:W-:Y:S01]  /*80b0*/  F2FP.F16.E4M3.UNPACK_B R65, R50.H1 ;  /* 0x00000032ff41723e */ /* 0x000fe200030006ff */
[----:B------:R-:W-:Y:S01]  /*80c0*/  HADD2.F32 R70, -RZ, R68.H1_H1 ;  /* 0x30000044ff467230 */ /* 0x000fe20000004100 */
[----:B------:R-:W-:Y:S01]  /*80d0*/  F2FP.F16.E4M3.UNPACK_B R67, R66 ;  /* 0x00000042ff43723e */ /* 0x000fe200020006ff */
[----:B------:R-:W-:Y:S01]  /*80e0*/  HADD2.F32 R61, -RZ, R60.H1_H1 ;  /* 0x3000003cff3d7230 */ /* 0x000fe20000004100 */
[----:B------:R-:W-:Y:S01]  /*80f0*/  F2FP.F16.E4M3.UNPACK_B R64, R50 ;  /* 0x00000032ff40723e */ /* 0x000fe200020006ff */
[----:B------:R-:W-:Y:S02]  /*8100*/  HADD2.F32 R66, -RZ, R65.H1_H1 ;  /* 0x30000041ff427230 */ /* 0x000fe40000004100 */
[----:B------:R-:W-:Y:S01]  /*8110*/  FMUL.FTZ R71, R63, R70 ;  /* 0x000000463f477220 */ /* 0x000fe20000410000 */
[----:B------:R-:W-:-:S02]  /*8120*/  HADD2.F32 R69, -RZ, R67.H1_H1 ;  /* 0x30000043ff457230 */ /* 0x000fc40000004100 */
[C---:B------:R-:W-:Y:S01]  /*8130*/  FMUL.FTZ R72, R62.reuse, R70 ;  /* 0x000000463e487220 */ /* 0x040fe20000410000 */
[----:B------:R-:W-:Y:S02]  /*8140*/  HADD2.F32 R60, -RZ, R60.H0_H0 ;  /* 0x2000003cff3c7230 */ /* 0x000fe40000004100 */
[----:B------:R-:W-:Y:S01]  /*8150*/  FFMA.FTZ R70, R62, R66, -R71 ;  /* 0x000000423e467223 */ /* 0x000fe20000010847 */
[----:B------:R-:W-:Y:S02]  /*8160*/  HADD2.F32 R50, -RZ, R64.H1_H1 ;  /* 0x30000040ff327230 */ /* 0x000fe40000004100 */
[----:B------:R-:W-:Y:S01]  /*8170*/  FMUL.FTZ R71, R61, R69 ;  /* 0x000000453d477220 */ /* 0x000fe20000410000 */
[----:B------:R-:W-:Y:S01]  /*8180*/  F2FP.F16.E4M3.UNPACK_B R47, R47 ;  /* 0x0000002fff2f723e */ /* 0x000fe200020006ff */
[C---:B------:R-:W-:Y:S01]  /*8190*/  FMUL.FTZ R62, R60.reuse, R69 ;  /* 0x000000453c3e7220 */ /* 0x040fe20000410000 */
[----:B------:R-:W-:Y:S01]  /*81a0*/  F2FP.F16.E4M3.UNPACK_B R46, R46 ;  /* 0x0000002eff2e723e */ /* 0x000fe200020006ff */
[----:B------:R-:W-:Y:S01]  /*81b0*/  FFMA.FTZ R69, R63, R66, R72 ;  /* 0x000000423f457223 */ /* 0x000fe20000010048 */
[-C--:B------:R-:W-:Y:S01]  /*81c0*/  FFMA.FTZ R71, R60, R50.reuse, -R71 ;  /* 0x000000323c477223 */ /* 0x080fe20000010847 */
[----:B------:R-:W-:Y:S01]  /*81d0*/  FFMA.FTZ R66, R61, R50, R62 ;  /* 0x000000323d427223 */ /* 0x000fe2000001003e */
[--C-:B------:R-:W-:Y:S01]  /*81e0*/  HADD2.F32 R50, -RZ, R47.reuse.H0_H0 ;  /* 0x2000002fff327230 */ /* 0x100fe20000004100 */
[----:B------:R-:W-:Y:S01]  /*81f0*/  F2FP.SATFINITE.E4M3.F32.PACK_AB_MERGE_C R44, R138, R51, R73 ;  /* 0x000000338a2c723e */ /* 0x000fe20004807049 */
[----:B------:R-:W-:Y:S01]  /*8200*/  HADD2.F32 R60, -RZ, R47.H1_H1 ;  /* 0x3000002fff3c7230 */ /* 0x000fe20000004100 */
[----:B------:R-:W-:Y:S01]  /*8210*/  F2FP.SATFINITE.E4M3.F32.PACK_AB_MERGE_C R69, R69, R70, RZ ;  /* 0x000000464545723e */ /* 0x000fe200048070ff */
[----:B------:R-:W-:Y:S01]  /*8220*/  HADD2.F32 R47, -RZ, R46.H0_H0 ;  /* 0x2000002eff2f7230 */ /* 0x000fe20000004100 */
[----:B------:R-:W-:Y:S01]  /*8230*/  F2FP.SATFINITE.E4M3.F32.PACK_AB_MERGE_C R66, R66, R71, RZ ;  /* 0x000000474242723e */ /* 0x000fe200048070ff */
[----:B------:R-:W-:-:S02]  /*8240*/  HADD2.F32 R61, -RZ, R68.H0_H0 ;  /* 0x20000044ff3d7230 */ /* 0x000fc40000004100 */
[----:B------:R-:W-:Y:S02]  /*8250*/  HADD2.F32 R46, -RZ, R46.H1_H1 ;  /* 0x3000002eff2e7230 */ /* 0x000fe40000004100 */
[----:B------:R-:W-:Y:S02]  /*8260*/  HADD2.F32 R67, -RZ, R67.H0_H0 ;  /* 0x20000043ff437230 */ /* 0x000fe40000004100 */
[-C--:B------:R-:W-:Y:S01]  /*8270*/  FMUL.FTZ R63, R60, R61.reuse ;  /* 0x0000003d3c3f7220 */ /* 0x080fe20000410000 */
[----:B------:R-:W-:Y:S02]  /*8280*/  HADD2.F32 R65, -RZ, R65.H0_H0 ;  /* 0x20000041ff417230 */ /* 0x000fe40000004100 */
[----:B------:R-:W-:Y:S01]  /*8290*/  FMUL.FTZ R61, R50, R61 ;  /* 0x0000003d323d7220 */ /* 0x000fe20000410000 */
[----:B------:R-:W-:Y:S02]  /*82a0*/  HADD2.F32 R64, -RZ, R64.H0_H0 ;  /* 0x20000040ff407230 */ /* 0x000fe40000004100 */
[-C--:B------:R-:W-:Y:S01]  /*82b0*/  FMUL.FTZ R62, R46, R67.reuse ;  /* 0x000000432e3e7220 */ /* 0x080fe20000410000 */
[C---:B------:R-:W-:Y:S01]  /*82c0*/  FMUL.FTZ R67, R47.reuse, R67 ;  /* 0x000000432f437220 */ /* 0x040fe20000410000 */
[-C--:B------:R-:W-:Y:S01]  /*82d0*/  FFMA.FTZ R63, R50, R65.reuse, -R63 ;  /* 0x00000041323f7223 */ /* 0x080fe2000001083f */
[----:B------:R-:W-:Y:S01]  /*82e0*/  FFMA.FTZ R60, R60, R65, R61 ;  /* 0x000000413c3c7223 */ /* 0x000fe2000001003d */
[-C--:B------:R-:W-:Y:S01]  /*82f0*/  FFMA.FTZ R62, R47, R64.reuse, -R62 ;  /* 0x000000402f3e7223 */ /* 0x080fe2000001083e */
[----:B------:R-:W-:-:S03]  /*8300*/  FFMA.FTZ R67, R46, R64, R67 ;  /* 0x000000402e437223 */ /* 0x000fc60000010043 */
[----:B------:R-:W-:Y:S02]  /*8310*/  F2FP.SATFINITE.E4M3.F32.PACK_AB_MERGE_C R47, R60, R63, R69 ;  /* 0x0000003f3c2f723e */ /* 0x000fe40004807045 */
[----:B------:R-:W-:-:S07]  /*8320*/  F2FP.SATFINITE.E4M3.F32.PACK_AB_MERGE_C R46, R67, R62, R66 ;  /* 0x0000003e432e723e */ /* 0x000fce0004807042 */
.L_x_389:
[----:B------:R-:W-:Y:S05]  /*8330*/  BSYNC B2 ;  /* 0x0000000000027941 */ /* 0x000fea0003800000 */
.L_x_388:
[----:B--2---:R0:W-:Y:S02]  /*8340*/  STG.E.128 desc[UR54][R48.64+0x60], R44 ;  /* 0x0000602c30007986 */ /* 0x0041e4000c101d36 */
.L_x_387:
[----:B------:R-:W-:Y:S05]  /*8350*/  BSYNC B1 ;  /* 0x0000000000017941 */ /* 0x000fea0003800000 */
.L_x_386:
        /* <DEDUP_REMOVED lines=12> */
[----:B------:R-:W-:Y:S01]  /*8420*/  SHF.R.U32.HI R60, RZ, 0x10, R57 ;  /* 0x00000010ff3c7819 */ /* 0x000fe20000011639 */
[----:B------:R-:W-:Y:S01]  /*8430*/  IMAD.SHL.U32 R58, R58, 0x100, RZ ;  /* 0x000001003a3a7824 */ /* 0x000fe200078e00ff */
[----:B------:R-:W-:Y:S02]  /*8440*/  LOP3.LUT R57, R59, 0xff0000ff, RZ, 0xc0, !PT ;  /* 0xff0000ff3b397812 */ /* 0x000fe400078ec0ff */
[----:B------:R-:W-:-:S02]  /*8450*/  SHF.R.U32.HI R59, RZ, 0x10, R59 ;  /* 0x00000010ff3b7819 */ /* 0x000fc4000001163b */
[----:B------:R-:W-:Y:S01]  /*8460*/  LOP3.LUT R51, R51, 0xff00, R56, 0xf8, !PT ;  /* 0x0000ff0033337812 */ /* 0x000fe200078ef838 */
[----:B------:R-:W-:Y:S01]  /*8470*/  IMAD.U32 R56, R60, 0x10000, RZ ;  /* 0x000100003c387824 */ /* 0x000fe200078e00ff */
[----:B------:R-:W-:Y:S02]  /*8480*/  LOP3.LUT R58, R57, 0xff00, R58, 0xf8, !PT ;  /* 0x0000ff00393a7812 */ /* 0x000fe400078ef83a */
[----:B------:R-:W-:Y:S02]  /*8490*/  SHF.L.U32 R59, R59, 0x10, RZ ;  /* 0x000000103b3b7819 */ /* 0x000fe400000006ff */
[----:B------:R-:W-:Y:S02]  /*84a0*/  F2FP.F16.E4M3.UNPACK_B R44, R45 ;  /* 0x0000002dff2c723e */ /* 0x000fe400020006ff */
[----:B------:R-:W-:Y:S02]  /*84b0*/  F2FP.F16.E4M3.UNPACK_B R57, R95.H1 ;  /* 0x0000005fff39723e */ /* 0x000fe400030006ff */
[----:B------:R-:W-:Y:S01]  /*84c0*/  LOP3.LUT R60, R51, 0xff0000, R56, 0xf8, !PT ;  /* 0x00ff0000333c7812 */ /* 0x000fe200078ef838 */
[--C-:B------:R-:W-:Y:S01]  /*84d0*/  HADD2.F32 R51, -RZ, R44.reuse.H1_H1 ;  /* 0x3000002cff337230 */ /* 0x100fe20000004100 */
[----:B------:R-:W-:Y:S01]  /*84e0*/  LOP3.LUT R63, R58, 0xff0000, R59, 0xf8, !PT ;  /* 0x00ff00003a3f7812 */ /* 0x000fe200078ef83b */
[--C-:B------:R-:W-:Y:S01]  /*84f0*/  HADD2.F32 R61, -RZ, R57.reuse.H0_H0 ;  /* 0x20000039ff3d7230 */ /* 0x100fe20000004100 */
[----:B------:R-:W-:Y:S01]  /*8500*/  F2FP.F16.E4M3.UNPACK_B R58, R94.H1 ;  /* 0x0000005eff3a723e */ /* 0x000fe200030006ff */
[----:B------:R-:W-:Y:S01]  /*8510*/  HADD2.F32 R44, -RZ, R44.H0_H0 ;  /* 0x2000002cff2c7230 */ /* 0x000fe20000004100 */
[----:B------:R-:W-:Y:S01]  /*8520*/  F2FP.F16.E4M3.UNPACK_B R45, R45.H1 ;  /* 0x0000002dff2d723e */ /* 0x000fe200030006ff */
[----:B------:R-:W-:-:S02]  /*8530*/  HADD2.F32 R62, -RZ, R57.H1_H1 ;  /* 0x30000039ff3e7230 */ /* 0x000fc40000004100 */
[CC--:B------:R-:W-:Y:S01]  /*8540*/  FMUL.FTZ R65, R51.reuse, R61.reuse ;  /* 0x0000003d33417220 */ /* 0x0c0fe20000410000 */
[--C-:B------:R-:W-:Y:S02]  /*8550*/  HADD2.F32 R59, -RZ, R58.reuse.H0_H0 ;  /* 0x2000003aff3b7230 */ /* 0x100fe40000004100 */
[----:B------:R-:W-:Y:S01]  /*8560*/  FMUL.FTZ R64, R44, R61 ;  /* 0x0000003d2c407220 */ /* 0x000fe20000410000 */
[--C-:B------:R-:W-:Y:S01]  /*8570*/  HADD2.F32 R57, -RZ, R45.reuse.H1_H1 ;  /* 0x3000002dff397230 */ /* 0x100fe20000004100 */
[----:B------:R-:W-:Y:S01]  /*8580*/  F2FP.F16.E4M3.UNPACK_B R95, R95 ;  /* 0x0000005fff5f723e */ /* 0x000fe200020006ff */
[----:B------:R-:W-:Y:S02]  /*8590*/  HADD2.F32 R56, -RZ, R45.H0_H0 ;  /* 0x2000002dff387230 */ /* 0x000fe40000004100 */
[-C--:B------:R-:W-:Y:S01]  /*85a0*/  FFMA.FTZ R45, R51, R59.reuse, R64 ;  /* 0x0000003b332d7223 */ /* 0x080fe20000010040 */
[----:B------:R-:W-:Y:S02]  /*85b0*/  HADD2.F32 R58, -RZ, R58.H1_H1 ;  /* 0x3000003aff3a7230 */ /* 0x000fe40000004100 */
[C---:B------:R-:W-:Y:S01]  /*85c0*/  FMUL.FTZ R61, R57.reuse, R62 ;  /* 0x0000003e393d7220 */ /* 0x040fe20000410000 */
[----:B------:R-:W-:Y:S01]  /*85d0*/  F2FP.F16.E4M3.UNPACK_B R51, R50.H1 ;  /* 0x00000032ff33723e */ /* 0x000fe200030006ff */
[----:B------:R-:W-:Y:S01]  /*85e0*/  FMUL.FTZ R62, R56, R62 ;  /* 0x0000003e383e7220 */ /* 0x000fe20000410000 */
[----:B------:R-:W-:Y:S01]  /*85f0*/  FFMA.FTZ R44, R44, R59, -R65 ;  /* 0x0000003b2c2c7223 */ /* 0x000fe20000010841 */
        /* <DEDUP_REMOVED lines=8> */
[----:B------:R-:W-:Y:S02]  /*8680*/  HADD2.F32 R51, -RZ, R50.H0_H0 ;  /* 0x20000032ff337230 */ /* 0x000fe40000004100 */
[-C--:B------:R-:W-:Y:S01]  /*8690*/  FMUL.FTZ R64, R56, R59.reuse ;  /* 0x0000003b38407220 */ /* 0x080fe20000410000 */
[----:B------:R-:W-:Y:S02]  /*86a0*/  HADD2.F32 R58, -RZ, R94.H1_H1 ;  /* 0x3000005eff3a7230 */ /* 0x000fe40000004100 */
[----:B------:R-:W-:Y:S01]  /*86b0*/  FMUL.FTZ R61, R57, R59 ;  /* 0x0000003b393d7220 */ /* 0x000fe20000410000 */
[----:B------:R-:W-:Y:S01]  /*86c0*/  HADD2.F32 R95, -RZ, R95.H0_H0 ;  /* 0x2000005fff5f7230 */ /* 0x000fe20000004100 */
[----:B------:R-:W-:Y:S01]  /*86d0*/  F2FP.SATFINITE.E4M3.F32.PACK_AB_MERGE_C R45, R45, R44, R69 ;  /* 0x0000002c2d2d723e */ /* 0x000fe20004807045 */
[----:B------:R-:W-:-:S02]  /*86e0*/  HADD2.F32 R50, -RZ, R50.H1_H1 ;  /* 0x30000032ff327230 */ /* 0x000fc40000004100 */
[-C--:B------:R-:W-:Y:S01]  /*86f0*/  FFMA.FTZ R61, R56, R58.reuse, -R61 ;  /* 0x0000003a383d7223 */ /* 0x080fe2000001083d */
[----:B------:R-:W-:Y:S02]  /*8700*/  HADD2.F32 R94, -RZ, R94.H0_H0 ;  /* 0x2000005eff5e7230 */ /* 0x000fe40000004100 */
[----:B------:R-:W-:Y:S01]  /*8710*/  FFMA.FTZ R64, R57, R58, R64 ;  /* 0x0000003a39407223 */ /* 0x000fe20000010040 */
[-C--:B------:R-:W-:Y:S01]  /*8720*/  F2FP.F16.E4M3.UNPACK_B R58, R60.reuse.H1 ;  /* 0x0000003cff3a723e */ /* 0x080fe200030006ff */
[-C--:B------:R-:W-:Y:S01]  /*8730*/  FMUL.FTZ R62, R50, R95.reuse ;  /* 0x0000005f323e7220 */ /* 0x080fe20000410000 */
[C---:B------:R-:W-:Y:S01]  /*8740*/  FMUL.FTZ R95, R51.reuse, R95 ;  /* 0x0000005f335f7220 */ /* 0x040fe20000410000 */
[----:B------:R-:W-:Y:S02]  /*8750*/  F2FP.F16.E4M3.UNPACK_B R60, R60 ;  /* 0x0000003cff3c723e */ /* 0x000fe400020006ff */
[-C--:B------:R-:W-:Y:S01]  /*8760*/  FFMA.FTZ R65, R51, R94.reuse, -R62 ;  /* 0x0000005e33417223 */ /* 0x080fe2000001083e */
[----:B------:R-:W-:Y:S01]  /*8770*/  F2FP.SATFINITE.E4M3.F32.PACK_AB_MERGE_C R68, R64, R61, RZ ;  /* 0x0000003d4044723e */ /* 0x000fe200048070ff */
[----:B------:R-:W-:Y:S01]  /*8780*/  FFMA.FTZ R94, R50, R94, R95 ;  /* 0x0000005e325e7223 */ /* 0x000fe2000001005f */
[----:B------:R-:W-:Y:S01]  /*8790*/  F2FP.F16.E4M3.UNPACK_B R51, R47.H1 ;  /* 0x0000002fff33723e */ /* 0x000fe200030006ff */
[--C-:B------:R-:W-:Y:S01]  /*87a0*/  HADD2.F32 R59, -RZ, R58.reuse.H1_H1 ;  /* 0x3000003aff3b7230 */ /* 0x100fe20000004100 */
[-C--:B------:R-:W-:Y:S01]  /*87b0*/  F2FP.F16.E4M3.UNPACK_B R61, R63.reuse.H1 ;  /* 0x0000003fff3d723e */ /* 0x080fe200030006ff */
[----:B------:R-:W-:Y:S01]  /*87c0*/  HADD2.F32 R58, -RZ, R58.H0_H0 ;  /* 0x2000003aff3a7230 */ /* 0x000fe20000004100 */
[-C--:B------:R-:W-:Y:S01]  /*87d0*/  F2FP.F16.E4M3.UNPACK_B R50, R46.reuse.H1 ;  /* 0x0000002eff32723e */ /* 0x080fe200030006ff */
[----:B------:R-:W-:Y:S01]  /*87e0*/  HADD2.F32 R57, -RZ, R51.H1_H1 ;  /* 0x30000033ff397230 */ /* 0x000fe20000004100 */
[----:B------:R-:W-:Y:S01]  /*87f0*/  F2FP.F16.E4M3.UNPACK_B R63, R63 ;  /* 0x0000003fff3f723e */ /* 0x000fe200020006ff */
[----:B------:R-:W-:Y:S01]  /*8800*/  HADD2.F32 R64, -RZ, R61.H1_H1 ;  /* 0x3000003dff407230 */ /* 0x000fe20000004100 */
[----:B------:R-:W-:Y:S01]  /*8810*/  F2FP.F16.E4M3.UNPACK_B R47, R47 ;  /* 0x0000002fff2f723e */ /* 0x000fe200020006ff */
[----:B------:R-:W-:Y:S01]  /*8820*/  HADD2.F32 R56, -RZ, R51.H0_H0 ;  /* 0x20000033ff387230 */ /* 0x000fe20000004100 */
[----:B------:R-:W-:Y:S01]  /*8830*/  F2FP.F16.E4M3.UNPACK_B R46, R46 ;  /* 0x0000002eff2e723e */ /* 0x000fe200020006ff */
[----:B------:R-:W-:-:S02]  /*8840*/  HADD2.F32 R51, -RZ, R50.H1_H1 ;  /* 0x30000032ff337230 */ /* 0x000fc40000004100 */
[-C--:B------:R-:W-:Y:S01]  /*8850*/  FMUL.FTZ R67, R57, R64.reuse ;  /* 0x0000004039437220 */ /* 0x080fe20000410000 */
[--C-:B------:R-:W-:Y:S02]  /*8860*/  HADD2.F32 R62, -RZ, R63.reuse.H1_H1 ;  /* 0x3000003fff3e7230 */ /* 0x100fe40000004100 */
[C---:B------:R-:W-:Y:S01]  /*8870*/  FMUL.FTZ R64, R56.reuse, R64 ;  /* 0x0000004038407220 */ /* 0x040fe20000410000 */
[----:B------:R-:W-:Y:S02]  /*8880*/  HADD2.F32 R50, -RZ, R50.H0_H0 ;  /* 0x20000032ff327230 */ /* 0x000fe40000004100 */
[----:B------:R-:W-:Y:S01]  /*8890*/  FFMA.FTZ R66, R56, R59, -R67 ;  /* 0x0000003b38427223 */ /* 0x000fe20000010843 */
[----:B------:R-:W-:Y:S02]  /*88a0*/  HADD2.F32 R56, -RZ, R60.H1_H1 ;  /* 0x3000003cff387230 */ /* 0x000fe40000004100 */
[----:B------:R-:W-:Y:S01]  /*88b0*/  FMUL.FTZ R67, R51, R62 ;  /* 0x0000003e33437220 */ /* 0x000fe20000410000 */
[----:B------:R-:W-:-:S02]  /*88c0*/  HADD2.F32 R63, -RZ, R63.H0_H0 ;  /* 0x2000003fff3f7230 */ /* 0x000fc40000004100 */
[C---:B------:R-:W-:Y:S01]  /*88d0*/  FMUL.FTZ R62, R50.reuse, R62 ;  /* 0x0000003e323e7220 */ /* 0x040fe20000410000 */
[----:B------:R-:W-:Y:S02]  /*88e0*/  HADD2.F32 R61, -RZ, R61.H0_H0 ;  /* 0x2000003dff3d7230 */ /* 0x000fe40000004100 */
[-C--:B------:R-:W-:Y:S01]  /*88f0*/  FFMA.FTZ R67, R50, R56.reuse, -R67 ;  /* 0x0000003832437223 */ /* 0x080fe20000010843 */
[--C-:B------:R-:W-:Y:S02]  /*8900*/  HADD2.F32 R50, -RZ, R47.reuse.H0_H0 ;  /* 0x2000002fff327230 */ /* 0x100fe40000004100 */
[----:B------:R-:W-:Y:S01]  /*8910*/  FFMA.FTZ R62, R51, R56, R62 ;  /* 0x00000038333e7223 */ /* 0x000fe2000001003e */
[----:B------:R-:W-:Y:S02]  /*8920*/  HADD2.F32 R51, -RZ, R47.H1_H1 ;  /* 0x3000002fff337230 */ /* 0x000fe40000004100 */
[----:B------:R-:W-:Y:S01]  /*8930*/  FFMA.FTZ R59, R57, R59, R64 ;  /* 0x0000003b393b7223 */ /* 0x000fe20000010040 */
[----:B------:R-:W-:-:S02]  /*8940*/  HADD2.F32 R47, -RZ, R46.H0_H0 ;  /* 0x2000002eff2f7230 */ /* 0x000fc40000004100 */
[-C--:B------:R-:W-:Y:S01]  /*8950*/  FMUL.FTZ R64, R50, R61.reuse ;  /* 0x0000003d32407220 */ /* 0x080fe20000410000 */
[----:B------:R-:W-:Y:S02]  /*8960*/  HADD2.F32 R46, -RZ, R46.H1_H1 ;  /* 0x3000002eff2e7230 */ /* 0x000fe40000004100 */
[C---:B------:R-:W-:Y:S01]  /*8970*/  FMUL.FTZ R57, R51.reuse, R61 ;  /* 0x0000003d33397220 */ /* 0x040fe20000410000 */
[----:B------:R-:W-:Y:S02]  /*8980*/  HADD2.F32 R60, -RZ, R60.H0_H0 ;  /* 0x2000003cff3c7230 */ /* 0x000fe40000004100 */
[-C--:B------:R-:W-:Y:S01]  /*8990*/  FFMA.FTZ R64, R51, R58.reuse, R64 ;  /* 0x0000003a33407223 */ /* 0x080fe20000010040 */
[----:B------:R-:W-:Y:S01]  /*89a0*/  F2FP.SATFINITE.E4M3.F32.PACK_AB_MERGE_C R62, R62, R67, RZ ;  /* 0x000000433e3e723e */ /* 0x000fe200048070ff */
[-C--:B------:R-:W-:Y:S01]  /*89b0*/  FMUL.FTZ R56, R46, R63.reuse ;  /* 0x0000003f2e387220 */ /* 0x080fe20000410000 */
[----:B------:R-:W-:Y:S01]  /*89c0*/  FMUL.FTZ R63, R47, R63 ;  /* 0x0000003f2f3f7220 */ /* 0x000fe20000410000 */
[----:B------:R-:W-:Y:S01]  /*89d0*/  FFMA.FTZ R57, R50, R58, -R57 ;  /* 0x0000003a32397223 */ /* 0x000fe20000010839 */
[----:B------:R-:W-:Y:S01]  /*89e0*/  F2FP.SATFINITE.E4M3.F32.PACK_AB_MERGE_C R59, R59, R66, RZ ;  /* 0x000000423b3b723e */ /* 0x000fe200048070ff */
[-C--:B------:R-:W-:Y:S01]  /*89f0*/  FFMA.FTZ R56, R47, R60.reuse, -R56 ;  /* 0x0000003c2f387223 */ /* 0x080fe20000010838 */
[----:B------:R-:W-:Y:S01]  /*8a00*/  FFMA.FTZ R63, R46, R60, R63 ;  /* 0x0000003c2e3f7223 */ /* 0x000fe2000001003f */
[----:B------:R-:W-:-:S02]  /*8a10*/  F2FP.SATFINITE.E4M3.F32.PACK_AB_MERGE_C R44, R94, R65, R68 ;  /* 0x000000415e2c723e */ /* 0x000fc40004807044 */
[----:B------:R-:W-:Y:S02]  /*8a20*/  F2FP.SATFINITE.E4M3.F32.PACK_AB_MERGE_C R47, R64, R57, R59 ;  /* 0x00000039402f723e */ /* 0x000fe4000480703b */
[----:B------:R-:W-:-:S07]  /*8a30*/  F2FP.SATFINITE.E4M3.F32.PACK_AB_MERGE_C R46, R63, R56, R62 ;  /* 0x000000383f2e723e */ /* 0x000fce000480703e */
.L_x_393:
[----:B------:R-:W-:Y:S05]  /*8a40*/  BSYNC B2 ;  /* 0x0000000000027941 */ /* 0x000fea0003800000 */
.L_x_392:
[----:B--2---:R0:W-:Y:S02]  /*8a50*/  STG.E.128 desc[UR54][R48.64+0x80], R44 ;  /* 0x0000802c30007986 */ /* 0x0041e4000c101d36 */
.L_x_391:
[----:B------:R-:W-:Y:S05]  /*8a60*/  BSYNC B1 ;  /* 0x0000000000017941 */ /* 0x000fea0003800000 */
.L_x_390:
[----:B------:R-:W-:-:S13]  /*8a70*/  ISETP.NE.AND P3, PT, R39, RZ, PT ;  /* 0x000000ff2700720c */ /* 0x000fda0003f65270 */
        /* <DEDUP_REMOVED lines=8> */
[----:B------:R-:W-:Y:S02]  /*8b00*/  LOP3.LUT R52, R53, 0xff0000ff, RZ, 0xc0, !PT ;  /* 0xff0000ff35347812 */ /* 0x000fe400078ec0ff */
[--C-:B------:R-:W-:Y:S01]  /*8b10*/  SHF.R.U32.HI R53, RZ, 0x8, R55.reuse ;  /* 0x00000008ff357819 */ /* 0x100fe20000011637 */
[----:B------:R-:W-:Y:S01]  /*8b20*/  IMAD.SHL.U32 R51, R51, 0x100, RZ ;  /* 0x0000010033337824 */ /* 0x000fe200078e00ff */
[----:B------:R-:W-:Y:S02]  /*8b30*/  SHF.R.U32.HI R56, RZ, 0x10, R55 ;  /* 0x00000010ff387819 */ /* 0x000fe40000011637 */
[----:B------:R-:W-:Y:S01]  /*8b40*/  LOP3.LUT R54, R55, 0xff0000ff, RZ, 0xc0, !PT ;  /* 0xff0000ff37367812 */ /* 0x000fe200078ec0ff */
[----:B------:R-:W-:Y:S01]  /*8b50*/  IMAD.SHL.U32 R53, R53, 0x100, RZ ;  /* 0x0000010035357824 */ /* 0x000fe200078e00ff */
[----:B------:R-:W-:Y:S01]  /*8b60*/  LOP3.LUT R52, R52, 0xff00, R51, 0xf8, !PT ;  /* 0x0000ff0034347812 */ /* 0x000fe200078ef833 */
[----:B------:R-:W-:Y:S01]  /*8b70*/  IMAD.U32 R51, R57, 0x10000, RZ ;  /* 0x0001000039337824 */ /* 0x000fe200078e00ff */
[----:B------:R-:W-:-:S02]  /*8b80*/  F2FP.F16.E4M3.UNPACK_B R44, R45 ;  /* 0x0000002dff2c723e */ /* 0x000fc400020006ff */
[----:B------:R-:W-:Y:S01]  /*8b90*/  LOP3.LUT R55, R54, 0xff00, R53, 0xf8, !PT ;  /* 0x0000ff0036377812 */ /* 0x000fe200078ef835 */
[----:B------:R-:W-:Y:S01]  /*8ba0*/  IMAD.U32 R54, R56, 0x10000, RZ ;  /* 0x0001000038367824 */ /* 0x000fe200078e00ff */
        /* <DEDUP_REMOVED lines=89> */
.L_x_395:
[----:B------:R-:W-:Y:S05]  /*9140*/  BSYNC B1 ;  /* 0x0000000000017941 */ /* 0x000fea0003800000 */
.L_x_394:
[----:B--2---:R0:W-:Y:S01]  /*9150*/  STG.E.128 desc[UR54][R48.64+0xa0], R44 ;  /* 0x0000a02c30007986 */ /* 0x0041e2000c101d36 */
[----:B------:R-:W-:Y:S05]  /*9160*/  BRA `(.L_x_373) ;  /* 0x0000006800807947 */ /* 0x000fea0003800000 */
.L_x_341:
        /* <DEDUP_REMOVED lines=21> */
[----:B------:R-:W-:Y:S06]  /*92c0*/  @P4 BRA `(.L_x_397) ;  /* 0x00000000006c4947 */ /* 0x000fec0003800000 */
[----:B------:R-:W-:Y:S01]  /*92d0*/  ULDC.64 UR4, c[0x0][0x3e8] ;  /* 0x0000fa0000047ab9 */ /* 0x000fe20000000a00 */
[----:B------:R-:W-:Y:S02]  /*92e0*/  CS2R R56, SRZ ;  /* 0x0000000000387805 */ /* 0x000fe4000001ff00 */
[----:B------:R-:W-:Y:S02]  /*92f0*/  IADD3 R82, P2, P3, R110, UR4, R94 ;  /* 0x000000046e527c10 */ /* 0x000fe4000fb5e05e */
[----:B------:R-:W-:Y:S02]  /*9300*/  CS2R R58, SRZ ;  /* 0x00000000003a7805 */ /* 0x000fe4000001ff00 */
[----:B------:R-:W-:Y:S02]  /*9310*/  CS2R R44, SRZ ;  /* 0x00000000002c7805 */ /* 0x000fe4000001ff00 */
[----:B------:R-:W-:Y:S02]  /*9320*/  CS2R R46, SRZ ;  /* 0x00000000002e7805 */ /* 0x000fe4000001ff00 */
[----:B------:R-:W-:Y:S01]  /*9330*/  IADD3.X R83, R20, UR5, R43, P2, P3 ;  /* 0x0000000514537c10 */ /* 0x000fe200097e642b */
[----:B------:R-:W-:-:S02]  /*9340*/  ULDC.64 UR4, c[0x0][0x400] ;  /* 0x0001000000047ab9 */ /* 0x000fc40000000a00 */
[----:B------:R-:W-:-:S04]  /*9350*/  IADD3 R84, P2, P3, R104, UR4, R92 ;  /* 0x0000000468547c10 */ /* 0x000fc8000fb5e05c */
[----:B------:R-:W-:Y:S02]  /*9360*/  IADD3.X R85, R25, UR5, R100, P2, P3 ;  /* 0x0000000519557c10 */ /* 0x000fe400097e6464 */
[----:B------:R-:W-:Y:S02]  /*9370*/  ISETP.GE.AND P2, PT, R18, R133, PT ;  /* 0x000000851200720c */ /* 0x000fe40003f46270 */
[----:B------:R-:W-:Y:S02]  /*9380*/  CS2R R60, SRZ ;  /* 0x00000000003c7805 */ /* 0x000fe4000001ff00 */
[----:B------:R-:W-:Y:S02]  /*9390*/  CS2R R62, SRZ ;  /* 0x00000000003e7805 */ /* 0x000fe4000001ff00 */
[----:B------:R-:W-:Y:S02]  /*93a0*/  CS2R R48, SRZ ;  /* 0x0000000000307805 */ /* 0x000fe4000001ff00 */
[----:B------:R-:W-:-:S05]  /*93b0*/  CS2R R50, SRZ ;  /* 0x0000000000327805 */ /* 0x000fca000001ff00 */
[----:B------:R0:W5:Y:S04]  /*93c0*/  @!P2 LDG.E.128 R56, desc[UR54][R82.64] ;  /* 0x000000365238a981 */ /* 0x000168000c1e1d00 */
[----:B------:R0:W5:Y:S01]  /*93d0*/  @!P2 LDG.E.128 R44, desc[UR54][R84.64] ;  /* 0x00000036542ca981 */ /* 0x000162000c1e1d00 */
[----:B------:R-:W-:Y:S02]  /*93e0*/  ISETP.GE.AND P2, PT, R0, R133, PT ;  /* 0x000000850000720c */ /* 0x000fe40003f46270 */
[----:B------:R-:W-:Y:S02]  /*93f0*/  CS2R R64, SRZ ;  /* 0x0000000000407805 */ /* 0x000fe4000001ff00 */
[----:B------:R-:W-:Y:S02]  /*9400*/  CS2R R66, SRZ ;  /* 0x0000000000427805 */ /* 0x000fe4000001ff00 */
[----:B------:R-:W-:-:S02]  /*9410*/  CS2R R52, SRZ ;  /* 0x0000000000347805 */ /* 0x000fc4000001ff00 */
[----:B------:R-:W-:-:S05]  /*9420*/  CS2R R54, SRZ ;  /* 0x0000000000367805 */ /* 0x000fca000001ff00 */
[----:B------:R0:W5:Y:S04]  /*9430*/  @!P2 LDG.E.128 R60, desc[UR54][R82.64+0x20] ;  /* 0x00002036523ca981 */ /* 0x000168000c1e1d00 */
[----:B------:R0:W5:Y:S01]  /*9440*/  @!P2 LDG.E.128 R48, desc[UR54][R84.64+0x20] ;  /* 0x000020365430a981 */ /* 0x000162000c1e1d00 */
[----:B------:R-:W-:-:S13]  /*9450*/  ISETP.GE.AND P2, PT, R6, R133, PT ;  /* 0x000000850600720c */ /* 0x000fda0003f46270 */
[----:B------:R0:W5:Y:S04]  /*9460*/  @!P2 LDG.E.128 R64, desc[UR54][R82.64+0x40] ;  /* 0x000040365240a981 */ /* 0x000168000c1e1d00 */
[----:B------:R0:W5:Y:S02]  /*9470*/  @!P2 LDG.E.128 R52, desc[UR54][R84.64+0x40] ;  /* 0x000040365434a981 */ /* 0x000164000c1e1d00 */
.L_x_397:
[----:B------:R-:W-:Y:S05]  /*9480*/  BSYNC B1 ;  /* 0x0000000000017941 */ /* 0x000fea0003800000 */
.L_x_396:
[----:B------:R-:W-:Y:S01]  /*9490*/  IADD3 R97, R220, 0x80, RZ ;  /* 0x00000080dc617810 */ /* 0x000fe20007ffe0ff */
[----:B------:R-:W-:Y:S01]  /*94a0*/  BSSY B1, `(.L_x_398) ;  /* 0x0000029000017945 */ /* 0x000fe20003800000 */
[----:B0-----:R-:W-:Y:S02]  /*94b0*/  CS2R R82, SRZ ;  /* 0x0000000000527805 */ /* 0x001fe4000001ff00 */
[----:B------:R-:W-:Y:S02]  /*94c0*/  CS2R R84, SRZ ;  /* 0x0000000000547805 */ /* 0x000fe4000001ff00 */
[----:B------:R-:W-:Y:S02]  /*94d0*/  ISETP.GE.AND P3, PT, R97, R42, PT ;  /* 0x0000002a6100720c */ /* 0x000fe40003f66270 */
[----:B------:R-:W-:Y:S02]  /*94e0*/  CS2R R86, SRZ ;  /* 0x0000000000567805 */ /* 0x000fe4000001ff00 */
[----:B------:R-:W-:-:S02]  /*94f0*/  CS2R R88, SRZ ;  /* 0x0000000000587805 */ /* 0x000fc4000001ff00 */
[----:B------:R-:W-:Y:S01]  /*9500*/  CS2R R90, SRZ ;  /* 0x00000000005a7805 */ /* 0x000fe2000001ff00 */
[----:B-----5:R-:W-:Y:S02]  /*9510*/  IMAD.MOV.U32 R177, RZ, RZ, R44 ;  /* 0x000000ffffb17224 */ /* 0x020fe400078e002c */
[----:B------:R-:W-:-:S04]  /*9520*/  IMAD.MOV.U32 R178, RZ, RZ, R46 ;  /* 0x000000ffffb27224 */ /* 0x000fc800078e002e */
[----:B------:R-:W-:Y:S05]  /*9530*/  @P3 BRA `(.L_x_399) ;  /* 0x00000000007c3947 */ /* 0x000fea0003800000 */
[----:B------:R-:W-:Y:S01]  /*9540*/  IADD3 R93, P2, P5, R110, R94, R11 ;  /* 0x0000005e6e5d7210 */ /* 0x000fe20007d5e00b */
[----:B------:R-:W-:Y:S01]  /*9550*/  ULDC.64 UR4, c[0x0][0x3e8] ;  /* 0x0000fa0000047ab9 */ /* 0x000fe20000000a00 */
[----:B------:R-:W-:Y:S02]  /*9560*/  CS2R R80, SRZ ;  /* 0x0000000000507805 */ /* 0x000fe4000001ff00 */
[----:B------:R-:W-:Y:S02]  /*9570*/  CS2R R82, SRZ ;  /* 0x0000000000527805 */ /* 0x000fe4000001ff00 */
[----:B------:R-:W-:Y:S02]  /*9580*/  IADD3.X R43, R20, R43, R10, P2, P5 ;  /* 0x0000002b142b7210 */ /* 0x000fe400017ea40a */
[----:B------:R-:W-:Y:S02]  /*9590*/  CS2R R68, SRZ ;  /* 0x0000000000447805 */ /* 0x000fe4000001ff00 */
[----:B------:R-:W-:-:S02]  /*95a0*/  IADD3 R94, P2, P5, R104, R92, R14 ;  /* 0x0000005c685e7210 */ /* 0x000fc40007d5e00e */
[----:B------:R-:W-:Y:S02]  /*95b0*/  CS2R R70, SRZ ;  /* 0x0000000000467805 */ /* 0x000fe4000001ff00 */
        /* <DEDUP_REMOVED lines=23> */
.L_x_399:
[----:B------:R-:W-:Y:S05]  /*9730*/  BSYNC B1 ;  /* 0x0000000000017941 */ /* 0x000fea0003800000 */
.L_x_398:
        /* <DEDUP_REMOVED lines=26> */
.L_x_400:
[----:B------:R-:W-:Y:S01]  /*98e0*/  IMAD R43, R17, 0x8, R16 ;  /* 0x00000008112b7824 */ /* 0x000fe200078e0210 */
[----:B------:R-:W-:Y:S01]  /*98f0*/  SHF.L.U32 R100, R221, 0x1f, RZ ;  /* 0x0000001fdd647819 */ /* 0x000fe200000006ff */
[----:B------:R-:W1:Y:S01]  /*9900*/  LDC R156, c[0x0][0x2f4] ;  /* 0x0000bd00ff9c7b82 */ /* 0x000e620000000800 */
[----:B------:R-:W-:Y:S01]  /*9910*/  BSSY B1, `(.L_x_401) ;  /* 0x0000004000017945 */ /* 0x000fe20003800000 */
[----:B------:R-:W-:Y:S01]  /*9920*/  IMAD.MOV.U32 R137, RZ, RZ, R96 ;  /* 0x000000ffff897224 */ /* 0x000fe200078e0060 */
[----:B------:R-:W2:Y:S02]  /*9930*/  SYNCS.PHASECHK.TRANS64.TRYWAIT P5, [R43+URZ+0x33490], R100 ;  /* 0x033490642b0075a7 */ /* 0x000ea400080a017f */
[----:B--2---:R-:W-:Y:S05]  /*9940*/  @!P5 BRA `(.L_x_402) ;  /* 0x00000244009cd947 */ /* 0x004fea0003800000 */
.L_x_674:
[----:B------:R-:W-:Y:S05]  /*9950*/  BSYNC B1 ;  /* 0x0000000000017941 */ /* 0x000fea0003800000 */
.L_x_401:
[----:B------:R-:W3:Y:S01]  /*9960*/  LDC.64 R138, c[0x0][0x300] ;  /* 0x0000c000ff8a7b82 */ /* 0x000ee20000000a00 */
[----:B------:R-:W-:Y:S01]  /*9970*/  BSSY B1, `(.L_x_403) ;  /* 0x00002f7000017945 */ /* 0x000fe20003800000 */
[----:B-1----:R-:W-:-:S03]  /*9980*/  IMAD.IADD R162, R156, 0x1, -R121 ;  /* 0x000000019ca27824 */ /* 0x002fc600078e0a79 */
[----:B------:R-:W-:Y:S05]  /*9990*/  @P4 BRA `(.L_x_404) ;  /* 0x0000002c00d04947 */ /* 0x000fea0003800000 */
[----:B------:R-:W-:Y:S01]  /*99a0*/  ISETP.NE.AND P4, PT, R34, RZ, PT ;  /* 0x000000ff2200720c */ /* 0x000fe20003f85270 */
[-C--:B---3--:R-:W-:Y:S01]  /*99b0*/  IMAD.WIDE.U32 R140, R220, R138.reuse, R136 ;  /* 0x0000008adc8c7225 */ /* 0x088fe200078e0088 */
[----:B0-----:R-:W-:Y:S01]  /*99c0*/  SHF.R.S32.HI R92, RZ, 0x1f, R220 ;  /* 0x0000001fff5c7819 */ /* 0x001fe200000114dc */
[----:B------:R-:W-:Y:S04]  /*99d0*/  BSSY B2, `(.L_x_405) ;  /* 0x00000fc000027945 */ /* 0x000fe80003800000 */
[----:B------:R-:W-:-:S04]  /*99e0*/  IMAD R172, R92, R138, RZ ;  /* 0x0000008a5cac7224 */ /* 0x000fc800078e02ff */
[----:B------:R-:W-:-:S04]  /*99f0*/  IMAD R172, R220, R139, R172 ;  /* 0x0000008bdcac7224 */ /* 0x000fc800078e02ac */
[----:B------:R-:W-:Y:S01]  /*9a00*/  IMAD.IADD R172, R172, 0x1, R141 ;  /* 0x00000001acac7824 */ /* 0x000fe200078e028d */
[----:B------:R-:W-:Y:S06]  /*9a10*/  @!P4 BRA `(.L_x_406) ;  /* 0x0000000c00dcc947 */ /* 0x000fec0003800000 */
[----:B------:R-:W-:Y:S01]  /*9a20*/  SEL R92, R121, R162, !P0 ;  /* 0x000000a2795c7207 */ /* 0x000fe20004000000 */
[----:B------:R-:W-:Y:S01]  /*9a30*/  BSSY B3, `(.L_x_407) ;  /* 0x00000e9000037945 */ /* 0x000fe20003800000 */
[----:B------:R-:W-:Y:S02]  /*9a40*/  ISETP.GE.AND P4, PT, R18, R133, PT ;  /* 0x000000851200720c */ /* 0x000fe40003f86270 */
[----:B------:R-:W-:-:S04]  /*9a50*/  SHF.R.S32.HI R93, RZ, 0x1f, R92 ;  /* 0x0000001fff5d7819 */ /* 0x000fc8000001145c */
[----:B------:R-:W-:-:S04]  /*9a60*/  LEA.HI R93, R93, R92, RZ, 0x5 ;  /* 0x0000005c5d5d7211 */ /* 0x000fc800078f28ff */
[----:B------:R-:W-:-:S04]  /*9a70*/  LEA.HI.SX32 R181, R93, R120, 0x1b ;  /* 0x000000785db57211 */ /* 0x000fc800078fdaff */
[----:B------:R-:W-:-:S04]  /*9a80*/  SHF.R.S32.HI R93, RZ, 0x1f, R181 ;  /* 0x0000001fff5d7819 */ /* 0x000fc800000114b5 */
[----:B------:R-:W-:Y:S01]  /*9a90*/  LEA.HI R93, R93, R181, RZ, 0x2 ;  /* 0x000000b55d5d7211 */ /* 0x000fe200078f10ff */
[----:B------:R-:W-:-:S03]  /*9aa0*/  IMAD.SHL.U32 R181, R181, 0x10, RZ ;  /* 0x00000010b5b57824 */ /* 0x000fc600078e00ff */
[----:B------:R-:W-:Y:S02]  /*9ab0*/  SHF.R.S32.HI R93, RZ, 0x2, R93 ;  /* 0x00000002ff5d7819 */ /* 0x000fe4000001145d */
[----:B------:R-:W-:-:S03]  /*9ac0*/  LOP3.LUT R92, R227, 0x30, R181, 0xf8, !PT ;  /* 0x00000030e35c7812 */ /* 0x000fc600078ef8b5 */
[----:B------:R-:W-:Y:S01]  /*9ad0*/  IMAD R93, R93, 0x2800, R229 ;  /* 0x000028005d5d7824 */ /* 0x000fe200078e02e5 */
[----:B------:R-:W-:-:S04]  /*9ae0*/  LOP3.LUT R92, R92, R228, RZ, 0x3c, !PT ;  /* 0x000000e45c5c7212 */ /* 0x000fc800078e3cff */
[----:B------:R-:W-:-:S05]  /*9af0*/  IADD3 R92, R93, R92, RZ ;  /* 0x0000005c5d5c7210 */ /* 0x000fca0007ffe0ff */
[C---:B------:R-:W-:Y:S02]  /*9b00*/  IMAD R96, R17.reuse, 0x7800, R92 ;  /* 0x0000780011607824 */ /* 0x040fe400078e025c */
[----:B------:R-:W-:Y:S02]  /*9b10*/  IMAD R92, R17, 0x7800, R145 ;  /* 0x00007800115c7824 */ /* 0x000fe400078e0291 */
[C---:B------:R-:W-:Y:S02]  /*9b20*/  IMAD.IADD R96, R16.reuse, 0x1, R96 ;  /* 0x0000000110607824 */ /* 0x040fe400078e0260 */
[----:B------:R-:W-:-:S04]  /*9b30*/  IMAD.IADD R92, R16, 0x1, R92 ;  /* 0x00000001105c7824 */ /* 0x000fc800078e025c */
[----:B------:R-:W0:Y:S04]  /*9b40*/  LDS.128 R96, [R96+0x24200] ;  /* 0x0242000060607984 */ /* 0x000e280000000c00 */
[----:B------:R-:W1:Y:S01]  /*9b50*/  LDS.128 R92, [R92+0x24200] ;  /* 0x024200005c5c7984 */ /* 0x000e620000000c00 */
[----:B------:R-:W-:Y:S05]  /*9b60*/  @P4 BRA `(.L_x_408) ;  /* 0x0000000c00544947 */ /* 0x000fea0003800000 */
[--C-:B------:R-:W-:Y:S02]  /*9b70*/  SHF.R.U32.HI R58, RZ, 0x8, R57.reuse ;  /* 0x00000008ff3a7819 */ /* 0x100fe40000011639 */
[----:B------:R-:W-:Y:S02]  /*9b80*/  SHF.R.U32.HI R44, RZ, 0x10, R57 ;  /* 0x00000010ff2c7819 */ /* 0x000fe40000011639 */
[----:B------:R-:W-:Y:S01]  /*9b90*/  LOP3.LUT R56, R57, 0xff0000ff, RZ, 0xc0, !PT ;  /* 0xff0000ff39387812 */ /* 0x000fe200078ec0ff */
[----:B------:R-:W-:Y:S01]  /*9ba0*/  IMAD.SHL.U32 R185, R58, 0x100, RZ ;  /* 0x000001003ab97824 */ /* 0x000fe200078e00ff */
[--C-:B------:R-:W-:Y:S02]  /*9bb0*/  SHF.R.U32.HI R57, RZ, 0x8, R59.reuse ;  /* 0x00000008ff397819 */ /* 0x100fe4000001163b */
[----:B------:R-:W-:Y:S02]  /*9bc0*/  SHF.R.U32.HI R46, RZ, 0x10, R59 ;  /* 0x00000010ff2e7819 */ /* 0x000fe4000001163b */
[----:B------:R-:W-:Y:S01]  /*9bd0*/  LOP3.LUT R183, R59, 0xff0000ff, RZ, 0xc0, !PT ;  /* 0xff0000ff3bb77812 */ /* 0x000fe200078ec0ff */
[----:B------:R-:W-:Y:S01]  /*9be0*/  IMAD.SHL.U32 R57, R57, 0x100, RZ ;  /* 0x0000010039397824 */ /* 0x000fe200078e00ff */
[--C-:B------:R-:W-:Y:S01]  /*9bf0*/  SHF.R.U32.HI R59, RZ, 0x8, R45.reuse ;  /* 0x00000008ff3b7819 */ /* 0x100fe2000001162d */
[----:B------:R-:W-:Y:S01]  /*9c00*/  IMAD.U32 R46, R46, 0x10000, RZ ;  /* 0x000100002e2e7824 */ /* 0x000fe200078e00ff */
[----:B------:R-:W-:-:S02]  /*9c10*/  SHF.R.U32.HI R182, RZ, 0x10, R45 ;  /* 0x00000010ffb67819 */ /* 0x000fc4000001162d */
[----:B------:R-:W-:Y:S01]  /*9c20*/  LOP3.LUT R56, R56, 0xff00, R185, 0xf8, !PT ;  /* 0x0000ff0038387812 */ /* 0x000fe200078ef8b9 */
[----:B------:R-:W-:Y:S01]  /*9c30*/  IMAD.SHL.U32 R185, R59, 0x100, RZ ;  /* 0x000001003bb97824 */ /* 0x000fe200078e00ff */
[----:B------:R-:W-:Y:S02]  /*9c40*/  LOP3.LUT R184, R45, 0xff0000ff, RZ, 0xc0, !PT ;  /* 0xff0000ff2db87812 */ /* 0x000fe400078ec0ff */
[----:B------:R-:W-:Y:S01]  /*9c50*/  LOP3.LUT R59, R183, 0xff00, R57, 0xf8, !PT ;  /* 0x0000ff00b73b7812 */ /* 0x000fe200078ef839 */
[----:B------:R-:W-:Y:S01]  /*9c60*/  IMAD.U32 R57, R182, 0x10000, RZ ;  /* 0x00010000b6397824 */ /* 0x000fe200078e00ff */
[----:B------:R-:W-:Y:S02]  /*9c70*/  SHF.L.U32 R44, R44, 0x10, RZ ;  /* 0x000000102c2c7819 */ /* 0x000fe400000006ff */
[----:B------:R-:W-:Y:S02]  /*9c80*/  LOP3.LUT R184, R184, 0xff00, R185, 0xf8, !PT ;  /* 0x0000ff00b8b87812 */ /* 0x000fe400078ef8b9 */
[----:B------:R-:W-:-:S02]  /*9c90*/  LOP3.LUT R182, R56, 0xff0000, R44, 0xf8, !PT ;  /* 0x00ff000038b67812 */ /* 0x000fc400078ef82c */
[----:B------:R-:W-:Y:S02]  /*9ca0*/  LOP3.LUT R44, R184, 0xff0000, R57, 0xf8, !PT ;  /* 0x00ff0000b82c7812 */ /* 0x000fe400078ef839 */
[----:B0-----:R-:W-:Y:S02]  /*9cb0*/  F2FP.F16.E4M3.UNPACK_B R183, R97 ;  /* 0x00000061ffb7723e */ /* 0x001fe400020006ff */
[----:B------:R-:W-:Y:S02]  /*9cc0*/  F2FP.F16.E4M3.UNPACK_B R185, R44 ;  /* 0x0000002cffb9723e */ /* 0x000fe400020006ff */
[----:B-1----:R-:W-:Y:S01]  /*9cd0*/  F2FP.F16.E4M3.UNPACK_B R56, R93 ;  /* 0x0000005dff38723e */ /* 0x002fe200020006ff */
[----:B------:R-:W-:Y:S01]  /*9ce0*/  HADD2.F32 R57, -RZ, R183.H0_H0 ;  /* 0x200000b7ff397230 */ /* 0x000fe20000004100 */
[-C--:B------:R-:W-:Y:S01]  /*9cf0*/  F2FP.F16.E4M3.UNPACK_B R186, R182.reuse ;  /* 0x000000b6ffba723e */ /* 0x080fe200020006ff */
[----:B------:R-:W-:Y:S01]  /*9d00*/  HADD2.F32 R188, -RZ, R185.H0_H0 ;  /* 0x200000b9ffbc7230 */ /* 0x000fe20000004100 */
[----:B------:R-:W-:Y:S01]  /*9d10*/  F2FP.F16.E4M3.UNPACK_B R97, R97.H1 ;  /* 0x00000061ff61723e */ /* 0x000fe200030006ff */
[----:B------:R-:W-:Y:S01]  /*9d20*/  HADD2.F32 R184, -RZ, R56.H0_H0 ;  /* 0x20000038ffb87230 */ /* 0x000fe20000004100 */
[----:B------:R-:W-:Y:S01]  /*9d30*/  F2FP.F16.E4M3.UNPACK_B R182, R182.H1 ;  /* 0x000000b6ffb6723e */ /* 0x000fe200030006ff */
[----:B------:R-:W-:-:S02]  /*9d40*/  HADD2.F32 R187, -RZ, R186.H0_H0 ;  /* 0x200000baffbb7230 */ /* 0x000fc40000004100 */
[CC--:B------:R-:W-:Y:S01]  /*9d50*/  FMUL.FTZ R189, R57.reuse, R188.reuse ;  /* 0x000000bc39bd7220 */ /* 0x0c0fe20000410000 */
[----:B------:R-:W-:Y:S02]  /*9d60*/  HADD2.F32 R185, -RZ, R185.H1_H1 ;  /* 0x300000b9ffb97230 */ /* 0x000fe40000004100 */
[C---:B------:R-:W-:Y:S01]  /*9d70*/  FMUL.FTZ R188, R184.reuse, R188 ;  /* 0x000000bcb8bc7220 */ /* 0x040fe20000410000 */
[----:B------:R-:W-:Y:S02]  /*9d80*/  HADD2.F32 R56, -RZ, R56.H1_H1 ;  /* 0x30000038ff387230 */ /* 0x000fe40000004100 */
[-C--:B------:R-:W-:Y:S01]  /*9d90*/  FFMA.FTZ R184, R184, R187.reuse, -R189 ;  /* 0x000000bbb8b87223 */ /* 0x080fe200000108bd */
[----:B------:R-:W-:Y:S02]  /*9da0*/  HADD2.F32 R186, -RZ, R186.H1_H1 ;  /* 0x300000baffba7230 */ /* 0x000fe40000004100 */
[----:B------:R-:W-:Y:S01]  /*9db0*/  FFMA.FTZ R57, R57, R187, R188 ;  /* 0x000000bb39397223 */ /* 0x000fe200000100bc */
[----:B------:R-:W-:Y:S01]  /*9dc0*/  HADD2.F32 R187, -RZ, R183.H1_H1 ;  /* 0x300000b7ffbb7230 */ /* 0x000fe20000004100 */
[----:B------:R-:W-:-:S02]  /*9dd0*/  SHF.R.U32.HI R58, RZ, 0x8, R47 ;  /* 0x00000008ff3a7819 */ /* 0x000fc4000001162f */
[----:B------:R-:W-:Y:S02]  /*9de0*/  SHF.R.U32.HI R45, RZ, 0x10, R47 ;  /* 0x00000010ff2d7819 */ /* 0x000fe4000001162f */
[-C--:B------:R-:W-:Y:S01]  /*9df0*/  FMUL.FTZ R183, R187, R185.reuse ;  /* 0x000000b9bbb77220 */ /* 0x080fe20000410000 */
[----:B------:R-:W-:Y:S01]  /*9e00*/  FMUL.FTZ R185, R56, R185 ;  /* 0x000000b938b97220 */ /* 0x000fe20000410000 */
[----:B------:R-:W-:Y:S01]  /*9e10*/  IMAD.SHL.U32 R58, R58, 0x100, RZ ;  /* 0x000001003a3a7824 */ /* 0x000fe200078e00ff */
[----:B------:R-:W-:Y:S01]  /*9e20*/  LOP3.LUT R47, R47, 0xff0000ff, RZ, 0xc0, !PT ;  /* 0xff0000ff2f2f7812 */ /* 0x000fe200078ec0ff */
[-C--:B------:R-:W-:Y:S01]  /*9e30*/  FFMA.FTZ R183, R56, R186.reuse, -R183 ;  /* 0x000000ba38b77223 */ /* 0x080fe200000108b7 */
[----:B------:R-:W-:Y:S01]  /*9e40*/  FFMA.FTZ R56, R187, R186, R185 ;  /* 0x000000babb387223 */ /* 0x000fe200000100b9 */
[----:B------:R-:W-:Y:S01]  /*9e50*/  F2FP.F16.E4M3.UNPACK_B R185, R44.H1 ;  /* 0x0000002cffb9723e */ /* 0x000fe200030006ff */
[----:B------:R-:W-:Y:S01]  /*9e60*/  HADD2.F32 R44, -RZ, R97.H0_H0 ;  /* 0x20000061ff2c7230 */ /* 0x000fe20000004100 */
[----:B------:R-:W-:Y:S01]  /*9e70*/  F2FP.F16.E4M3.UNPACK_B R186, R93.H1 ;  /* 0x0000005dffba723e */ /* 0x000fe200030006ff */
[----:B------:R-:W-:Y:S01]  /*9e80*/  HADD2.F32 R187, -RZ, R182.H0_H0 ;  /* 0x200000b6ffbb7230 */ /* 0x000fe20000004100 */
[----:B------:R-:W-:Y:S01]  /*9e90*/  LOP3.LUT R47, R47, 0xff00, R58, 0xf8, !PT ;  /* 0x0000ff002f2f7812 */ /* 0x000fe200078ef83a */
[----:B------:R-:W-:Y:S01]  /*9ea0*/  HADD2.F32 R188, -RZ, R185.H0_H0 ;  /* 0x200000b9ffbc7230 */ /* 0x000fe20000004100 */
[----:B------:R-:W-:Y:S01]  /*9eb0*/  F2FP.F16.E4M3.UNPACK_B R58, R95 ;  /* 0x0000005fff3a723e */ /* 0x000fe200020006ff */
[----:B------:R-:W-:-:S02]  /*9ec0*/  HADD2.F32 R93, -RZ, R186.H0_H0 ;  /* 0x200000baff5d7230 */ /* 0x000fc40000004100 */
[----:B------:R-:W-:Y:S02]  /*9ed0*/  HADD2.F32 R97, -RZ, R97.H1_H1 ;  /* 0x30000061ff617230 */ /* 0x000fe40000004100 */
[CC--:B------:R-:W-:Y:S01]  /*9ee0*/  FMUL.FTZ R189, R44.reuse, R188.reuse ;  /* 0x000000bc2cbd7220 */ /* 0x0c0fe20000410000 */
[----:B------:R-:W-:Y:S02]  /*9ef0*/  HADD2.F32 R185, -RZ, R185.H1_H1 ;  /* 0x300000b9ffb97230 */ /* 0x000fe40000004100 */
[C---:B------:R-:W-:Y:S01]  /*9f00*/  FMUL.FTZ R188, R93.reuse, R188 ;  /* 0x000000bc5dbc7220 */ /* 0x040fe20000410000 */
[----:B------:R-:W-:Y:S02]  /*9f10*/  HADD2.F32 R186, -RZ, R186.H1_H1 ;  /* 0x300000baffba7230 */ /* 0x000fe40000004100 */
[-C--:B------:R-:W-:Y:S01]  /*9f20*/  FFMA.FTZ R93, R93, R187.reuse, -R189 ;  /* 0x000000bb5d5d7223 */ /* 0x080fe200000108bd */
[----:B------:R-:W-:Y:S02]  /*9f30*/  HADD2.F32 R182, -RZ, R182.H1_H1 ;  /* 0x300000b6ffb67230 */ /* 0x000fe40000004100 */
[----:B------:R-:W-:Y:S01]  /*9f40*/  FFMA.FTZ R44, R44, R187, R188 ;  /* 0x000000bb2c2c7223 */ /* 0x000fe200000100bc */
[-C--:B------:R-:W-:Y:S01]  /*9f50*/  FMUL.FTZ R187, R97, R185.reuse ;  /* 0x000000b961bb7220 */ /* 0x080fe20000410000 */
[----:B------:R-:W-:Y:S01]  /*9f60*/  FMUL.FTZ R188, R186, R185 ;  /* 0x000000b9babc7220 */ /* 0x000fe20000410000 */
[----:B------:R-:W-:-:S02]  /*9f70*/  IMAD.U32 R45, R45, 0x10000, RZ ;  /* 0x000100002d2d7824 */ /* 0x000fc400078e00ff */
[-C--:B------:R-:W-:Y:S01]  /*9f80*/  FFMA.FTZ R185, R186, R182.reuse, -R187 ;  /* 0x000000b6bab97223 */ /* 0x080fe200000108bb */
[----:B------:R-:W-:Y:S01]  /*9f90*/  FFMA.FTZ R182, R97, R182, R188 ;  /* 0x000000b661b67223 */ /* 0x000fe200000100bc */
[----:B------:R-:W-:Y:S01]  /*9fa0*/  LOP3.LUT R97, R59, 0xff0000, R46, 0xf8, !PT ;  /* 0x00ff00003b617812 */ /* 0x000fe200078ef82e */
[----:B------:R-:W-:Y:S01]  /*9fb0*/  IMAD.MOV.U32 R46, RZ, RZ, R99 ;  /* 0x000000ffff2e7224 */ /* 0x000fe200078e0063 */
[----:B------:R-:W-:Y:S01]  /*9fc0*/  LOP3.LUT R45, R47, 0xff0000, R45, 0xf8, !PT ;  /* 0x00ff00002f2d7812 */ /* 0x000fe200078ef82d */
[----:B------:R-:W-:Y:S01]  /*9fd0*/  HADD2.F32 R189, -RZ, R58.H0_H0 ;  /* 0x2000003affbd7230 */ /* 0x000fe20000004100 */
[----:B------:R-:W-:Y:S02]  /*9fe0*/  F2FP.F16.E4M3.UNPACK_B R186, R97 ;  /* 0x00000061ffba723e */ /* 0x000fe400020006ff */
[-C--:B------:R-:W-:Y:S02]  /*9ff0*/  F2FP.F16.E4M3.UNPACK_B R47, R46.reuse ;  /* 0x0000002eff2f723e */ /* 0x080fe400020006ff */
[-C--:B------:R-:W-:Y:S01]  /*a000*/  F2FP.F16.E4M3.UNPACK_B R99, R45.reuse ;  /* 0x0000002dff63723e */ /* 0x080fe200020006ff */
[----:B------:R-:W-:Y:S01]  /*a010*/  HADD2.F32 R188, -RZ, R186.H0_H0 ;  /* 0x200000baffbc7230 */ /* 0x000fe20000004100 */
[----:B------:R-:W-:Y:S01]  /*a020*/  F2FP.F16.E4M3.UNPACK_B R46, R46.H1 ;  /* 0x0000002eff2e723e */ /* 0x000fe200030006ff */
[----:B------:R-:W-:Y:S01]  /*a030*/  HADD2.F32 R187, -RZ, R47.H0_H0 ;  /* 0x2000002fffbb7230 */ /* 0x000fe20000004100 */
[----:B------:R-:W-:Y:S01]  /*a040*/  F2FP.F16.E4M3.UNPACK_B R45, R45.H1 ;  /* 0x0000002dff2d723e */ /* 0x000fe200030006ff */
[----:B------:R-:W-:Y:S01]  /*a050*/  HADD2.F32 R59, -RZ, R99.H0_H0 ;  /* 0x20000063ff3b7230 */ /* 0x000fe20000004100 */
[----:B------:R-:W-:Y:S01]  /*a060*/  F2FP.F16.E4M3.UNPACK_B R97, R97.H1 ;  /* 0x00000061ff61723e */ /* 0x000fe200030006ff */
[----:B------:R-:W-:Y:S01]  /*a070*/  HADD2.F32 R47, -RZ, R47.H1_H1 ;  /* 0x3000002fff2f7230 */ /* 0x000fe20000004100 */
[----:B------:R-:W-:Y:S01]  /*a080*/  F2FP.SATFINITE.E4M3.F32.PACK_AB_MERGE_C R93, R185, R93, RZ ;  /* 0x0000005db95d723e */ /* 0x000fe200048070ff */
[----:B------:R-:W-:-:S02]  /*a090*/  HADD2.F32 R99, -RZ, R99.H1_H1 ;  /* 0x30000063ff637230 */ /* 0x000fc40000004100 */
[-C--:B------:R-:W-:Y:S01]  /*a0a0*/  FMUL.FTZ R190, R187, R59.reuse ;  /* 0x0000003bbbbe7220 */ /* 0x080fe20000410000 */
[----:B------:R-:W-:Y:S01]  /*a0b0*/  FMUL.FTZ R59, R189, R59 ;  /* 0x0000003bbd3b7220 */ /* 0x000fe20000410000 */
[----:B------:R-:W-:Y:S01]  /*a0c0*/  HADD2.F32 R186, -RZ, R186.H1_H1 ;  /* 0x300000baffba7230 */ /* 0x000fe20000004100 */
[----:B------:R-:W-:Y:S01]  /*a0d0*/  F2FP.SATFINITE.E4M3.F32.PACK_AB_MERGE_C R183, R183, R184, R93 ;  /* 0x000000b8b7b7723e */ /* 0x000fe2000480705d */
[-C--:B------:R-:W-:Y:S01]  /*a0e0*/  FFMA.FTZ R190, R189, R188.reuse, -R190 ;  /* 0x000000bcbdbe7223 */ /* 0x080fe200000108be */
[----:B------:R-:W-:Y:S01]  /*a0f0*/  FFMA.FTZ R187, R187, R188, R59 ;  /* 0x000000bcbbbb7223 */ /* 0x000fe2000001003b */
[----:B------:R-:W-:Y:S02]  /*a100*/  HADD2.F32 R59, -RZ, R58.H1_H1 ;  /* 0x3000003aff3b7230 */ /* 0x000fe40000004100 */
[----:B------:R-:W-:Y:S01]  /*a110*/  FMUL.FTZ R58, R47, R99 ;  /* 0x000000632f3a7220 */ /* 0x000fe20000410000 */
[--C-:B------:R-:W-:Y:S01]  /*a120*/  HADD2.F32 R188, -RZ, R45.reuse.H0_H0 ;  /* 0x2000002dffbc7230 */ /* 0x100fe20000004100 */
[----:B------:R-:W-:Y:S01]  /*a130*/  F2FP.F16.E4M3.UNPACK_B R93, R96.H1 ;  /* 0x00000060ff5d723e */ /* 0x000fe200030006ff */
[----:B------:R-:W-:-:S02]  /*a140*/  HADD2.F32 R45, -RZ, R45.H1_H1 ;  /* 0x3000002dff2d7230 */ /* 0x000fc40000004100 */
[C---:B------:R-:W-:Y:S01]  /*a150*/  FFMA.FTZ R58, R59.reuse, R186, -R58 ;  /* 0x000000ba3b3a7223 */ /* 0x040fe2000001083a */
[----:B------:R-:W-:Y:S01]  /*a160*/  FMUL.FTZ R59, R59, R99 ;  /* 0x000000633b3b7220 */ /* 0x000fe20000410000 */
[--C-:B------:R-:W-:Y:S01]  /*a170*/  HADD2.F32 R99, -RZ, R97.reuse.H0_H0 ;  /* 0x20000061ff637230 */ /* 0x100fe20000004100 */
[----:B------:R-:W-:Y:S01]  /*a180*/  F2FP.SATFINITE.E4M3.F32.PACK_AB_MERGE_C R44, R182, R44, RZ ;  /* 0x0000002cb62c723e */ /* 0x000fe200048070ff */
[----:B------:R-:W-:Y:S02]  /*a190*/  HADD2.F32 R97, -RZ, R97.H1_H1 ;  /* 0x30000061ff617230 */ /* 0x000fe40000004100 */
[----:B------:R-:W-:Y:S01]  /*a1a0*/  FFMA.FTZ R47, R47, R186, R59 ;  /* 0x000000ba2f2f7223 */ /* 0x000fe2000001003b */
[----:B------:R-:W-:Y:S01]  /*a1b0*/  F2FP.F16.E4M3.UNPACK_B R59, R95.H1 ;  /* 0x0000005fff3b723e */ /* 0x000fe200030006ff */
[--C-:B------:R-:W-:Y:S01]  /*a1c0*/  HADD2.F32 R95, -RZ, R46.reuse.H0_H0 ;  /* 0x2000002eff5f7230 */ /* 0x100fe20000004100 */
[----:B------:R-:W-:Y:S01]  /*a1d0*/  F2FP.F16.E4M3.UNPACK_B R96, R96 ;  /* 0x00000060ff60723e */ /* 0x000fe200020006ff */
[----:B------:R-:W-:Y:S01]  /*a1e0*/  HADD2.F32 R46, -RZ, R46.H1_H1 ;  /* 0x3000002eff2e7230 */ /* 0x000fe20000004100 */
[----:B------:R-:W-:Y:S01]  /*a1f0*/  F2FP.SATFINITE.E4M3.F32.PACK_AB_MERGE_C R44, R56, R57, R44 ;  /* 0x00000039382c723e */ /* 0x000fe2000480702c */
[----:B------:R-:W-:-:S02]  /*a200*/  HADD2.F32 R186, -RZ, R59.H0_H0 ;  /* 0x2000003bffba7230 */ /* 0x000fc40000004100 */
[----:B------:R-:W-:Y:S01]  /*a210*/  FMUL.FTZ R189, R95, R188 ;  /* 0x000000bc5fbd7220 */ /* 0x000fe20000410000 */
[----:B------:R-:W-:-:S03]  /*a220*/  HADD2.F32 R59, -RZ, R59.H1_H1 ;  /* 0x3000003bff3b7230 */ /* 0x000fc60000004100 */
[C---:B------:R-:W-:Y:S01]  /*a230*/  FFMA.FTZ R189, R186.reuse, R99, -R189 ;  /* 0x00000063babd7223 */ /* 0x040fe200000108bd */
[----:B------:R-:W-:-:S04]  /*a240*/  FMUL.FTZ R186, R186, R188 ;  /* 0x000000bcbaba7220 */ /* 0x000fc80000410000 */
[----:B------:R-:W-:Y:S01]  /*a250*/  FFMA.FTZ R186, R95, R99, R186 ;  /* 0x000000635fba7223 */ /* 0x000fe200000100ba */
[CC--:B------:R-:W-:Y:S01]  /*a260*/  FMUL.FTZ R95, R46.reuse, R45.reuse ;  /* 0x0000002d2e5f7220 */ /* 0x0c0fe20000410000 */
[C---:B------:R-:W-:Y:S01]  /*a270*/  FMUL.FTZ R45, R59.reuse, R45 ;  /* 0x0000002d3b2d7220 */ /* 0x040fe20000410000 */
[----:B------:R-:W-:Y:S02]  /*a280*/  F2FP.F16.E4M3.UNPACK_B R99, R179.H1 ;  /* 0x000000b3ff63723e */ /* 0x000fe400030006ff */
[-C--:B------:R-:W-:Y:S01]  /*a290*/  FFMA.FTZ R95, R59, R97.reuse, -R95 ;  /* 0x000000613b5f7223 */ /* 0x080fe2000001085f */
[----:B------:R-:W-:Y:S01]  /*a2a0*/  FFMA.FTZ R46, R46, R97, R45 ;  /* 0x000000612e2e7223 */ /* 0x000fe2000001002d */
[----:B------:R-:W-:Y:S01]  /*a2b0*/  MOV R45, R92 ;  /* 0x0000005c002d7202 */ /* 0x000fe20000000f00 */
[----:B------:R-:W-:Y:S01]  /*a2c0*/  HADD2.F32 R97, -RZ, R93.H0_H0 ;  /* 0x2000005dff617230 */ /* 0x000fe20000004100 */
[----:B------:R-:W-:Y:S01]  /*a2d0*/  F2FP.F16.E4M3.UNPACK_B R59, R177.H1 ;  /* 0x000000b1ff3b723e */ /* 0x000fe200030006ff */
[----:B------:R-:W-:Y:S01]  /*a2e0*/  HADD2.F32 R184, -RZ, R99.H0_H0 ;  /* 0x20000063ffb87230 */ /* 0x000fe20000004100 */
[----:B------:R-:W-:Y:S01]  /*a2f0*/  F2FP.F16.E4M3.UNPACK_B R92, R45.H1 ;  /* 0x0000002dff5c723e */ /* 0x000fe200030006ff */
[----:B------:R-:W-:Y:S01]  /*a300*/  HADD2.F32 R93, -RZ, R93.H1_H1 ;  /* 0x3000005dff5d7230 */ /* 0x000fe20000004100 */
[----:B------:R-:W-:Y:S01]  /*a310*/  F2FP.F16.E4M3.UNPACK_B R177, R177 ;  /* 0x000000b1ffb1723e */ /* 0x000fe200020006ff */
[--C-:B------:R-:W-:Y:S01]  /*a320*/  HADD2.F32 R188, -RZ, R59.reuse.H0_H0 ;  /* 0x2000003bffbc7230 */ /* 0x100fe20000004100 */
[----:B------:R-:W-:Y:S01]  /*a330*/  F2FP.F16.E4M3.UNPACK_B R45, R45 ;  /* 0x0000002dff2d723e */ /* 0x000fe200020006ff */
[----:B------:R-:W-:Y:S01]  /*a340*/  HADD2.F32 R182, -RZ, R92.H0_H0 ;  /* 0x2000005cffb67230 */ /* 0x000fe20000004100 */
[----:B------:R-:W-:Y:S01]  /*a350*/  F2FP.F16.E4M3.UNPACK_B R179, R179 ;  /* 0x000000b3ffb3723e */ /* 0x000fe200020006ff */
[----:B------:R-:W-:-:S02]  /*a360*/  HADD2.F32 R59, -RZ, R59.H1_H1 ;  /* 0x3000003bff3b7230 */ /* 0x000fc40000004100 */
[-C--:B------:R-:W-:Y:S01]  /*a370*/  FMUL.FTZ R185, R97, R188.reuse ;  /* 0x000000bc61b97220 */ /* 0x080fe20000410000 */
[----:B------:R-:W-:Y:S02]  /*a380*/  HADD2.F32 R92, -RZ, R92.H1_H1 ;  /* 0x3000005cff5c7230 */ /* 0x000fe40000004100 */
[C---:B------:R-:W-:Y:S01]  /*a390*/  FMUL.FTZ R188, R182.reuse, R188 ;  /* 0x000000bcb6bc7220 */ /* 0x040fe20000410000 */
[----:B------:R-:W-:Y:S02]  /*a3a0*/  HADD2.F32 R99, -RZ, R99.H1_H1 ;  /* 0x30000063ff637230 */ /* 0x000fe40000004100 */
[-C--:B------:R-:W-:Y:S01]  /*a3b0*/  FFMA.FTZ R185, R182, R184.reuse, -R185 ;  /* 0x000000b8b6b97223 */ /* 0x080fe200000108b9 */
[----:B------:R-:W-:Y:S01]  /*a3c0*/  F2FP.SATFINITE.E4M3.F32.PACK_AB_MERGE_C R95, R95, R189, RZ ;  /* 0x000000bd5f5f723e */ /* 0x000fe200048070ff */
[----:B------:R-:W-:Y:S01]  /*a3d0*/  FFMA.FTZ R188, R97, R184, R188 ;  /* 0x000000b861bc7223 */ /* 0x000fe200000100bc */
[CC--:B------:R-:W-:Y:S01]  /*a3e0*/  FMUL.FTZ R97, R93.reuse, R59.reuse ;  /* 0x0000003b5d617220 */ /* 0x0c0fe20000410000 */
[----:B------:R-:W-:Y:S01]  /*a3f0*/  FMUL.FTZ R59, R92, R59 ;  /* 0x0000003b5c3b7220 */ /* 0x000fe20000410000 */
[----:B------:R-:W-:Y:S01]  /*a400*/  HADD2.F32 R184, -RZ, R177.H0_H0 ;  /* 0x200000b1ffb87230 */ /* 0x000fe20000004100 */
[----:B------:R-:W-:Y:S01]  /*a410*/  F2FP.SATFINITE.E4M3.F32.PACK_AB_MERGE_C R46, R46, R186, RZ ;  /* 0x000000ba2e2e723e */ /* 0x000fe200048070ff */
[-C--:B------:R-:W-:Y:S01]  /*a420*/  FFMA.FTZ R92, R92, R99.reuse, -R97 ;  /* 0x000000635c5c7223 */ /* 0x080fe20000010861 */
[----:B------:R-:W-:Y:S01]  /*a430*/  FFMA.FTZ R59, R93, R99, R59 ;  /* 0x000000635d3b7223 */ /* 0x000fe2000001003b */
[----:B------:R-:W-:Y:S01]  /*a440*/  HADD2.F32 R93, -RZ, R96.H0_H0 ;  /* 0x20000060ff5d7230 */ /* 0x000fe20000004100 */
[----:B------:R-:W-:Y:S01]  /*a450*/  F2FP.SATFINITE.E4M3.F32.PACK_AB_MERGE_C R46, R47, R187, R46 ;  /* 0x000000bb2f2e723e */ /* 0x000fe2000480702e */
[----:B------:R-:W-:Y:S01]  /*a460*/  HADD2.F32 R99, -RZ, R45.H0_H0 ;  /* 0x2000002dff637230 */ /* 0x000fe20000004100 */
[----:B------:R-:W-:Y:S01]  /*a470*/  F2FP.SATFINITE.E4M3.F32.PACK_AB_MERGE_C R92, R92, R185, RZ ;  /* 0x000000b95c5c723e */ /* 0x000fe200048070ff */
[----:B------:R-:W-:-:S02]  /*a480*/  HADD2.F32 R97, -RZ, R179.H0_H0 ;  /* 0x200000b3ff617230 */ /* 0x000fc40000004100 */
[-C--:B------:R-:W-:Y:S01]  /*a490*/  FMUL.FTZ R182, R93, R184.reuse ;  /* 0x000000b85db67220 */ /* 0x080fe20000410000 */
[----:B------:R-:W-:Y:S02]  /*a4a0*/  HADD2.F32 R177, -RZ, R177.H1_H1 ;  /* 0x300000b1ffb17230 */ /* 0x000fe40000004100 */
[C---:B------:R-:W-:Y:S01]  /*a4b0*/  FMUL.FTZ R184, R99.reuse, R184 ;  /* 0x000000b863b87220 */ /* 0x040fe20000410000 */
[----:B------:R-:W-:Y:S02]  /*a4c0*/  HADD2.F32 R96, -RZ, R96.H1_H1 ;  /* 0x30000060ff607230 */ /* 0x000fe40000004100 */
[-C--:B------:R-:W-:Y:S01]  /*a4d0*/  FFMA.FTZ R182, R99, R97.reuse, -R182 ;  /* 0x0000006163b67223 */ /* 0x080fe200000108b6 */
[----:B------:R-:W-:Y:S02]  /*a4e0*/  HADD2.F32 R45, -RZ, R45.H1_H1 ;  /* 0x3000002dff2d7230 */ /* 0x000fe40000004100 */
[----:B------:R-:W-:Y:S01]  /*a4f0*/  FFMA.FTZ R184, R93, R97, R184 ;  /* 0x000000615db87223 */ /* 0x000fe200000100b8 */
[----:B------:R-:W-:-:S02]  /*a500*/  HADD2.F32 R179, -RZ, R179.H1_H1 ;  /* 0x300000b3ffb37230 */ /* 0x000fc40000004100 */
[CC--:B------:R-:W-:Y:S01]  /*a510*/  FMUL.FTZ R93, R96.reuse, R177.reuse ;  /* 0x000000b1605d7220 */ /* 0x0c0fe20000410000 */
[-C--:B------:R-:W-:Y:S01]  /*a520*/  F2FP.F16.E4M3.UNPACK_B R99, R180.reuse.H1 ;  /* 0x000000b4ff63723e */ /* 0x080fe200030006ff */
[C---:B------:R-:W-:Y:S01]  /*a530*/  FMUL.FTZ R177, R45.reuse, R177 ;  /* 0x000000b12db17220 */ /* 0x040fe20000410000 */
[----:B------:R-:W-:Y:S01]  /*a540*/  F2FP.F16.E4M3.UNPACK_B R180, R180 ;  /* 0x000000b4ffb4723e */ /* 0x000fe200020006ff */
[-C--:B------:R-:W-:Y:S01]  /*a550*/  FFMA.FTZ R93, R45, R179.reuse, -R93 ;  /* 0x000000b32d5d7223 */ /* 0x080fe2000001085d */
[----:B------:R-:W-:Y:S01]  /*a560*/  F2FP.SATFINITE.E4M3.F32.PACK_AB_MERGE_C R59, R59, R188, RZ ;  /* 0x000000bc3b3b723e */ /* 0x000fe200048070ff */
[----:B------:R-:W-:Y:S01]  /*a570*/  FFMA.FTZ R45, R96, R179, R177 ;  /* 0x000000b3602d7223 */ /* 0x000fe200000100b1 */
[----:B------:R-:W-:Y:S01]  /*a580*/  F2FP.F16.E4M3.UNPACK_B R96, R98.H1 ;  /* 0x00000062ff60723e */ /* 0x000fe200030006ff */
[--C-:B------:R-:W-:Y:S01]  /*a590*/  HADD2.F32 R179, -RZ, R99.reuse.H0_H0 ;  /* 0x20000063ffb37230 */ /* 0x100fe20000004100 */
[----:B------:R-:W-:Y:S01]  /*a5a0*/  F2FP.SATFINITE.E4M3.F32.PACK_AB_MERGE_C R182, R93, R182, R92 ;  /* 0x000000b65db6723e */ /* 0x000fe2000480705c */
[----:B------:R-:W-:Y:S01]  /*a5b0*/  HADD2.F32 R99, -RZ, R99.H1_H1 ;  /* 0x30000063ff637230 */ /* 0x000fe20000004100 */
[----:B------:R-:W-:Y:S01]  /*a5c0*/  F2FP.F16.E4M3.UNPACK_B R92, R178.H1 ;  /* 0x000000b2ff5c723e */ /* 0x000fe200030006ff */
[--C-:B------:R-:W-:Y:S01]  /*a5d0*/  HADD2.F32 R97, -RZ, R96.reuse.H0_H0 ;  /* 0x20000060ff617230 */ /* 0x100fe20000004100 */
        /* <DEDUP_REMOVED lines=10> */
[----:B------:R-:W-:Y:S01]  /*a680*/  FMUL.FTZ R189, R177, R189 ;  /* 0x000000bdb1bd7220 */ /* 0x000fe20000410000 */
[----:B------:R-:W-:Y:S01]  /*a690*/  F2FP.SATFINITE.E4M3.F32.PACK_AB_MERGE_C R45, R45, R184, R59 ;  /* 0x000000b82d2d723e */ /* 0x000fe2000480703b */
[-C--:B------:R-:W-:Y:S01]  /*a6a0*/  FFMA.FTZ R185, R177, R179.reuse, -R185 ;  /* 0x000000b3b1b97223 */ /* 0x080fe200000108b9 */
[----:B------:R-:W-:Y:S01]  /*a6b0*/  F2FP.SATFINITE.E4M3.F32.PACK_AB_MERGE_C R95, R58, R190, R95 ;  /* 0x000000be3a5f723e */ /* 0x000fe2000480705f */
[----:B------:R-:W-:Y:S01]  /*a6c0*/  FFMA.FTZ R189, R97, R179, R189 ;  /* 0x000000b361bd7223 */ /* 0x000fe200000100bd */
[-C--:B------:R-:W-:Y:S01]  /*a6d0*/  FMUL.FTZ R97, R96, R92.reuse ;  /* 0x0000005c60617220 */ /* 0x080fe20000410000 */
[----:B------:R-:W-:Y:S01]  /*a6e0*/  FMUL.FTZ R92, R93, R92 ;  /* 0x0000005c5d5c7220 */ /* 0x000fe20000410000 */
[----:B------:R-:W-:-:S02]  /*a6f0*/  HADD2.F32 R179, -RZ, R178.H0_H0 ;  /* 0x200000b2ffb37230 */ /* 0x000fc40000004100 */
[-C--:B------:R-:W-:Y:S01]  /*a700*/  FFMA.FTZ R93, R93, R99.reuse, -R97 ;  /* 0x000000635d5d7223 */ /* 0x080fe20000010861 */
[----:B------:R-:W-:Y:S01]  /*a710*/  FFMA.FTZ R92, R96, R99, R92 ;  /* 0x00000063605c7223 */ /* 0x000fe2000001005c */
[----:B------:R-:W-:Y:S02]  /*a720*/  HADD2.F32 R96, -RZ, R98.H0_H0 ;  /* 0x20000062ff607230 */ /* 0x000fe40000004100 */
[----:B------:R-:W-:Y:S01]  /*a730*/  HADD2.F32 R99, -RZ, R94.H0_H0 ;  /* 0x2000005eff637230 */ /* 0x000fe20000004100 */
[----:B------:R-:W-:Y:S01]  /*a740*/  F2FP.SATFINITE.E4M3.F32.PACK_AB_MERGE_C R93, R93, R185, RZ ;  /* 0x000000b95d5d723e */ /* 0x000fe200048070ff */
[----:B------:R-:W-:Y:S02]  /*a750*/  HADD2.F32 R97, -RZ, R180.H0_H0 ;  /* 0x200000b4ff617230 */ /* 0x000fe40000004100 */
[-C--:B------:R-:W-:Y:S01]  /*a760*/  FMUL.FTZ R177, R96, R179.reuse ;  /* 0x000000b360b17220 */ /* 0x080fe20000410000 */
[----:B------:R-:W-:Y:S02]  /*a770*/  HADD2.F32 R178, -RZ, R178.H1_H1 ;  /* 0x300000b2ffb27230 */ /* 0x000fe40000004100 */
[----:B------:R-:W-:Y:S01]  /*a780*/  FMUL.FTZ R179, R99, R179 ;  /* 0x000000b363b37220 */ /* 0x000fe20000410000 */
[----:B------:R-:W-:-:S02]  /*a790*/  HADD2.F32 R98, -RZ, R98.H1_H1 ;  /* 0x30000062ff627230 */ /* 0x000fc40000004100 */
[-C--:B------:R-:W-:Y:S01]  /*a7a0*/  FFMA.FTZ R177, R99, R97.reuse, -R177 ;  /* 0x0000006163b17223 */ /* 0x080fe200000108b1 */
[----:B------:R-:W-:Y:S02]  /*a7b0*/  HADD2.F32 R94, -RZ, R94.H1_H1 ;  /* 0x3000005eff5e7230 */ /* 0x000fe40000004100 */
[----:B------:R-:W-:Y:S01]  /*a7c0*/  FFMA.FTZ R179, R96, R97, R179 ;  /* 0x0000006160b37223 */ /* 0x000fe200000100b3 */
[----:B------:R-:W-:Y:S02]  /*a7d0*/  HADD2.F32 R180, -RZ, R180.H1_H1 ;  /* 0x300000b4ffb47230 */ /* 0x000fe40000004100 */
[-C--:B------:R-:W-:Y:S01]  /*a7e0*/  FMUL.FTZ R96, R98, R178.reuse ;  /* 0x000000b262607220 */ /* 0x080fe20000410000 */
[----:B------:R-:W-:Y:S01]  /*a7f0*/  F2FP.SATFINITE.E4M3.F32.PACK_AB_MERGE_C R92, R92, R189, RZ ;  /* 0x000000bd5c5c723e */ /* 0x000fe200048070ff */
[C---:B------:R-:W-:Y:S01]  /*a800*/  FMUL.FTZ R178, R94.reuse, R178 ;  /* 0x000000b25eb27220 */ /* 0x040fe20000410000 */
[----:B------:R-:W-:Y:S02]  /*a810*/  IMAD.MOV.U32 R97, RZ, RZ, R44 ;  /* 0x000000ffff617224 */ /* 0x000fe400078e002c */
[----:B------:R-:W-:Y:S01]  /*a820*/  FFMA.FTZ R96, R94, R180, -R96 ;  /* 0x000000b45e607223 */ /* 0x000fe20000010860 */
[----:B------:R-:W-:-:S02]  /*a830*/  IMAD.MOV.U32 R99, RZ, RZ, R46 ;  /* 0x000000ffff637224 */ /* 0x000fc400078e002e */
[----:B------:R-:W-:Y:S02]  /*a840*/  FFMA.FTZ R178, R98, R180, R178 ;  /* 0x000000b462b27223 */ /* 0x000fe400000100b2 */
[----:B------:R-:W-:Y:S01]  /*a850*/  F2FP.SATFINITE.E4M3.F32.PACK_AB_MERGE_C R177, R96, R177, R93 ;  /* 0x000000b160b1723e */ /* 0x000fe2000480705d */
[----:B------:R-:W-:Y:S02]  /*a860*/  IMAD.MOV.U32 R93, RZ, RZ, R183 ;  /* 0x000000ffff5d7224 */ /* 0x000fe400078e00b7 */
[----:B------:R-:W-:Y:S01]  /*a870*/  F2FP.SATFINITE.E4M3.F32.PACK_AB_MERGE_C R178, R178, R179, R92 ;  /* 0x000000b3b2b2723e */ /* 0x000fe2000480705c */
[----:B------:R-:W-:Y:S02]  /*a880*/  IMAD.MOV.U32 R92, RZ, RZ, R182 ;  /* 0x000000ffff5c7224 */ /* 0x000fe400078e00b6 */
[----:B------:R-:W-:Y:S01]  /*a890*/  IMAD.MOV.U32 R96, RZ, RZ, R45 ;  /* 0x000000ffff607224 */ /* 0x000fe200078e002d */
[----:B------:R-:W-:Y:S01]  /*a8a0*/  MOV R98, R178 ;  /* 0x000000b200627202 */ /* 0x000fe20000000f00 */
[----:B------:R-:W-:-:S07]  /*a8b0*/  IMAD.MOV.U32 R94, RZ, RZ, R177 ;  /* 0x000000ffff5e7224 */ /* 0x000fce00078e00b1 */
.L_x_408:
[----:B------:R-:W-:Y:S05]  /*a8c0*/  BSYNC B3 ;  /* 0x0000000000037941 */ /* 0x000fea0003800000 */
.L_x_407:
[----:B------:R-:W-:-:S13]  /*a8d0*/  ISETP.GE.AND P4, PT, R181, R156, PT ;  /* 0x0000009cb500720c */ /* 0x000fda0003f86270 */
[--C-:B------:R-:W-:Y:S02]  /*a8e0*/  @!P4 SHF.R.S32.HI R47, RZ, 0x1f, R181.reuse ;  /* 0x0000001fff2fc819 */ /* 0x100fe400000114b5 */
[----:B------:R-:W-:-:S04]  /*a8f0*/  @!P4 IADD3 R46, P5, P6, R118, R140, R181 ;  /* 0x0000008c762ec210 */ /* 0x000fc80007ebe0b5 */
[----:B------:R-:W-:Y:S02]  /*a900*/  @!P4 IADD3.X R47, R4, R172, R47, P5, P6 ;  /* 0x000000ac042fc210 */ /* 0x000fe40002fec42f */
[----:B------:R-:W-:-:S04]  /*a910*/  IADD3 R44, P5, P6, R118, R140, R26 ;  /* 0x0000008c762c7210 */ /* 0x000fc80007ebe01a */
[----:B------:R-:W-:Y:S02]  /*a920*/  IADD3.X R45, R4, R172, R30, P5, P6 ;  /* 0x000000ac042d7210 */ /* 0x000fe40002fec41e */
[----:B------:R-:W-:-:S05]  /*a930*/  IADD3 R44, P5, R44, R124, RZ ;  /* 0x0000007c2c2c7210 */ /* 0x000fca0007fbe0ff */
[----:B------:R-:W-:Y:S01]  /*a940*/  IMAD.X R45, R45, 0x1, R125, P5 ;  /* 0x000000012d2d7824 */ /* 0x000fe200028e067d */
[----:B------:R-:W-:-:S04]  /*a950*/  @!P4 IADD3 R46, P5, R46, R124, RZ ;  /* 0x0000007c2e2ec210 */ /* 0x000fc80007fbe0ff */
[----:B-1----:R1:W-:Y:S01]  /*a960*/  STG.E.128 desc[UR54][R44.64], R92 ;  /* 0x0000005c2c007986 */ /* 0x0023e2000c101d36 */
[----:B------:R-:W-:-:S05]  /*a970*/  @!P4 IMAD.X R47, R47, 0x1, R125, P5 ;  /* 0x000000012f2fc824 */ /* 0x000fca00028e067d */
[----:B0-----:R1:W-:Y:S03]  /*a980*/  @!P4 STG.E.128 desc[UR54][R46.64], R96 ;  /* 0x000000602e00c986 */ /* 0x0013e6000c101d36 */
.L_x_406:
[----:B------:R-:W-:Y:S05]  /*a990*/  BSYNC B2 ;  /* 0x0000000000027941 */ /* 0x000fea0003800000 */
.L_x_405:
[----:B------:R-:W-:Y:S01]  /*a9a0*/  ISETP.NE.AND P4, PT, R35, RZ, PT ;  /* 0x000000ff2300720c */ /* 0x000fe20003f85270 */
[----:B------:R-:W-:-:S12]  /*a9b0*/  BSSY B2, `(.L_x_409) ;  /* 0x00000fb000027945 */ /* 0x000fd80003800000 */
[----:B------:R-:W-:Y:S05]  /*a9c0*/  @!P4 BRA `(.L_x_410) ;  /* 0x0000000c00e4c947 */ /* 0x000fea0003800000 */
[----:B-1----:R-:W-:Y:S01]  /*a9d0*/  SEL R44, R121, R162, !P1 ;  /* 0x000000a2792c7207 */ /* 0x002fe20004800000 */
        /* <DEDUP_REMOVED lines=11> */
[----:B------:R-:W-:-:S05]  /*aa90*/  LOP3.LUT R44, R44, R228, RZ, 0x3c, !PT ;  /* 0x000000e42c2c7212 */ /* 0x000fca00078e3cff */
[----:B------:R-:W-:-:S04]  /*aaa0*/  IMAD.IADD R44, R45, 0x1, R44 ;  /* 0x000000012d2c7824 */ /* 0x000fc800078e022c */
[C---:B------:R-:W-:Y:S02]  /*aab0*/  IMAD R56, R17.reuse, 0x7800, R44 ;  /* 0x0000780011387824 */ /* 0x040fe400078e022c */
[----:B------:R-:W-:Y:S02]  /*aac0*/  IMAD R44, R17, 0x7800, R144 ;  /* 0x00007800112c7824 */ /* 0x000fe400078e0290 */
[----:B------:R-:W-:-:S03]  /*aad0*/  IMAD.IADD R56, R16, 0x1, R56 ;  /* 0x0000000110387824 */ /* 0x000fc600078e0238 */
[----:B------:R-:W-:-:S03]  /*aae0*/  IADD3 R44, R16, R44, RZ ;  /* 0x0000002c102c7210 */ /* 0x000fc60007ffe0ff */
[----:B------:R-:W0:Y:S04]  /*aaf0*/  LDS.128 R56, [R56+0x24200] ;  /* 0x0242000038387984 */ /* 0x000e280000000c00 */
[----:B------:R-:W1:Y:S01]  /*ab00*/  LDS.128 R44, [R44+0x24200] ;  /* 0x024200002c2c7984 */ /* 0x000e620000000c00 */
[----:B------:R-:W-:Y:S05]  /*ab10*/  @P4 BRA `(.L_x_412) ;  /* 0x0000000c005c4947 */ /* 0x000fea0003800000 */
[----:B------:R-:W-:Y:S02]  /*ab20*/  SHF.R.U32.HI R50, RZ, 0x8, R61 ;  /* 0x00000008ff327819 */ /* 0x000fe4000001163d */
[--C-:B------:R-:W-:Y:S02]  /*ab30*/  SHF.R.U32.HI R94, RZ, 0x8, R63.reuse ;  /* 0x00000008ff5e7819 */ /* 0x100fe4000001163f */
[----:B------:R-:W-:Y:S01]  /*ab40*/  LOP3.LUT R93, R63, 0xff0000ff, RZ, 0xc0, !PT ;  /* 0xff0000ff3f5d7812 */ /* 0x000fe200078ec0ff */
[----:B------:R-:W-:Y:S01]  /*ab50*/  IMAD.SHL.U32 R97, R50, 0x100, RZ ;  /* 0x0000010032617824 */ /* 0x000fe200078e00ff */
[----:B------:R-:W-:Y:S01]  /*ab60*/  SHF.R.U32.HI R48, RZ, 0x10, R63 ;  /* 0x00000010ff307819 */ /* 0x000fe2000001163f */
[----:B------:R-:W-:Y:S01]  /*ab70*/  IMAD.SHL.U32 R94, R94, 0x100, RZ ;  /* 0x000001005e5e7824 */ /* 0x000fe200078e00ff */
[----:B------:R-:W-:Y:S02]  /*ab80*/  SHF.R.U32.HI R63, RZ, 0x8, R49 ;  /* 0x00000008ff3f7819 */ /* 0x000fe40000011631 */
[----:B------:R-:W-:Y:S01]  /*ab90*/  SHF.R.U32.HI R62, RZ, 0x10, R61 ;  /* 0x00000010ff3e7819 */ /* 0x000fe2000001163d */
[----:B------:R-:W-:Y:S01]  /*aba0*/  IMAD.U32 R48, R48, 0x10000, RZ ;  /* 0x0001000030307824 */ /* 0x000fe200078e00ff */
[----:B------:R-:W-:-:S02]  /*abb0*/  LOP3.LUT R60, R61, 0xff0000ff, RZ, 0xc0, !PT ;  /* 0xff0000ff3d3c7812 */ /* 0x000fc400078ec0ff */
[----:B------:R-:W-:Y:S01]  /*abc0*/  LOP3.LUT R95, R49, 0xff0000ff, RZ, 0xc0, !PT ;  /* 0xff0000ff315f7812 */ /* 0x000fe200078ec0ff */
[----:B------:R-:W-:Y:S01]  /*abd0*/  IMAD.U32 R62, R62, 0x10000, RZ ;  /* 0x000100003e3e7824 */ /* 0x000fe200078e00ff */
[----:B------:R-:W-:Y:S02]  /*abe0*/  SHF.R.U32.HI R96, RZ, 0x10, R49 ;  /* 0x00000010ff607819 */ /* 0x000fe40000011631 */
[--C-:B------:R-:W-:Y:S02]  /*abf0*/  SHF.R.U32.HI R49, RZ, 0x8, R51.reuse ;  /* 0x00000008ff317819 */ /* 0x100fe40000011633 */
[----:B------:R-:W-:Y:S02]  /*ac00*/  LOP3.LUT R50, R51, 0xff0000ff, RZ, 0xc0, !PT ;  /* 0xff0000ff33327812 */ /* 0x000fe400078ec0ff */
[----:B------:R-:W-:Y:S01]  /*ac10*/  SHF.R.U32.HI R61, RZ, 0x10, R51 ;  /* 0x00000010ff3d7819 */ /* 0x000fe20000011633 */
[----:B------:R-:W-:Y:S01]  /*ac20*/  IMAD.SHL.U32 R51, R63, 0x100, RZ ;  /* 0x000001003f337824 */ /* 0x000fe200078e00ff */
[----:B------:R-:W-:Y:S01]  /*ac30*/  LOP3.LUT R60, R60, 0xff00, R97, 0xf8, !PT ;  /* 0x0000ff003c3c7812 */ /* 0x000fe200078ef861 */
[----:B------:R-:W-:Y:S01]  /*ac40*/  IMAD.SHL.U32 R49, R49, 0x100, RZ ;  /* 0x0000010031317824 */ /* 0x000fe200078e00ff */
[----:B------:R-:W-:-:S02]  /*ac50*/  SHF.L.U32 R96, R96, 0x10, RZ ;  /* 0x0000001060607819 */ /* 0x000fc400000006ff */
[----:B------:R-:W-:Y:S02]  /*ac60*/  LOP3.LUT R51, R95, 0xff00, R51, 0xf8, !PT ;  /* 0x0000ff005f337812 */ /* 0x000fe400078ef833 */
[----:B------:R-:W-:Y:S01]  /*ac70*/  LOP3.LUT R95, R60, 0xff0000, R62, 0xf8, !PT ;  /* 0x00ff00003c5f7812 */ /* 0x000fe200078ef83e */
[----:B0-----:R-:W-:Y:S01]  /*ac80*/  IMAD.MOV.U32 R62, RZ, RZ, R57 ;  /* 0x000000ffff3e7224 */ /* 0x001fe200078e0039 */
[----:B------:R-:W-:Y:S02]  /*ac90*/  LOP3.LUT R60, R51, 0xff0000, R96, 0xf8, !PT ;  /* 0x00ff0000333c7812 */ /* 0x000fe400078ef860 */
[----:B------:R-:W-:Y:S02]  /*aca0*/  LOP3.LUT R63, R93, 0xff00, R94, 0xf8, !PT ;  /* 0x0000ff005d3f7812 */ /* 0x000fe400078ef85e */
[----:B------:R-:W-:Y:S02]  /*acb0*/  F2FP.F16.E4M3.UNPACK_B R93, R62 ;  /* 0x0000003eff5d723e */ /* 0x000fe400020006ff */
[----:B------:R-:W-:-:S02]  /*acc0*/  F2FP.F16.E4M3.UNPACK_B R96, R60 ;  /* 0x0000003cff60723e */ /* 0x000fc400020006ff */
[----:B-1----:R-:W-:Y:S01]  /*acd0*/  F2FP.F16.E4M3.UNPACK_B R51, R45 ;  /* 0x0000002dff33723e */ /* 0x002fe200020006ff */
[----:B------:R-:W-:Y:S01]  /*ace0*/  HADD2.F32 R57, -RZ, R93.H0_H0 ;  /* 0x2000005dff397230 */ /* 0x000fe20000004100 */
[-C--:B------:R-:W-:Y:S01]  /*acf0*/  F2FP.F16.E4M3.UNPACK_B R97, R95.reuse ;  /* 0x0000005fff61723e */ /* 0x080fe200020006ff */
[--C-:B------:R-:W-:Y:S01]  /*ad00*/  HADD2.F32 R99, -RZ, R96.reuse.H0_H0 ;  /* 0x20000060ff637230 */ /* 0x100fe20000004100 */
[----:B------:R-:W-:Y:S01]  /*ad10*/  F2FP.F16.E4M3.UNPACK_B R62, R62.H1 ;  /* 0x0000003eff3e723e */ /* 0x000fe200030006ff */
[----:B------:R-:W-:Y:S01]  /*ad20*/  HADD2.F32 R94, -RZ, R51.H0_H0 ;  /* 0x20000033ff5e7230 */ /* 0x000fe20000004100 */
[----:B------:R-:W-:Y:S01]  /*ad30*/  F2FP.F16.E4M3.UNPACK_B R95, R95.H1 ;  /* 0x0000005fff5f723e */ /* 0x000fe200030006ff */
[----:B------:R-:W-:Y:S02]  /*ad40*/  HADD2.F32 R98, -RZ, R97.H0_H0 ;  /* 0x20000061ff627230 */ /* 0x000fe40000004100 */
[----:B------:R-:W-:Y:S01]  /*ad50*/  FMUL.FTZ R177, R57, R99 ;  /* 0x0000006339b17220 */ /* 0x000fe20000410000 */
[----:B------:R-:W-:-:S02]  /*ad60*/  HADD2.F32 R96, -RZ, R96.H1_H1 ;  /* 0x30000060ff607230 */ /* 0x000fc40000004100 */
[C---:B------:R-:W-:Y:S01]  /*ad70*/  FMUL.FTZ R99, R94.reuse, R99 ;  /* 0x000000635e637220 */ /* 0x040fe20000410000 */
[----:B------:R-:W-:Y:S02]  /*ad80*/  HADD2.F32 R51, -RZ, R51.H1_H1 ;  /* 0x30000033ff337230 */ /* 0x000fe40000004100 */
[-C--:B------:R-:W-:Y:S01]  /*ad90*/  FFMA.FTZ R94, R94, R98.reuse, -R177 ;  /* 0x000000625e5e7223 */ /* 0x080fe200000108b1 */
[----:B------:R-:W-:Y:S02]  /*ada0*/  HADD2.F32 R97, -RZ, R97.H1_H1 ;  /* 0x30000061ff617230 */ /* 0x000fe40000004100 */
[----:B------:R-:W-:Y:S01]  /*adb0*/  FFMA.FTZ R57, R57, R98, R99 ;  /* 0x0000006239397223 */ /* 0x000fe20000010063 */
[----:B------:R-:W-:Y:S01]  /*adc0*/  HADD2.F32 R98, -RZ, R93.H1_H1 ;  /* 0x3000005dff627230 */ /* 0x000fe20000004100 */
[----:B------:R-:W-:Y:S01]  /*add0*/  LOP3.LUT R50, R50, 0xff00, R49, 0xf8, !PT ;  /* 0x0000ff0032327812 */ /* 0x000fe200078ef831 */
[----:B------:R-:W-:Y:S01]  /*ade0*/  IMAD.U32 R49, R61, 0x10000, RZ ;  /* 0x000100003d317824 */ /* 0x000fe200078e00ff */
[----:B------:R-:W-:-:S02]  /*adf0*/  LOP3.LUT R61, R63, 0xff0000, R48, 0xf8, !PT ;  /* 0x00ff00003f3d7812 */ /* 0x000fc400078ef830 */
[-C--:B------:R-:W-:Y:S01]  /*ae00*/  FMUL.FTZ R93, R98, R96.reuse ;  /* 0x00000060625d7220 */ /* 0x080fe20000410000 */
[C---:B------:R-:W-:Y:S01]  /*ae10*/  FMUL.FTZ R96, R51.reuse, R96 ;  /* 0x0000006033607220 */ /* 0x040fe20000410000 */
[----:B------:R-:W-:Y:S01]  /*ae20*/  LOP3.LUT R48, R50, 0xff0000, R49, 0xf8, !PT ;  /* 0x00ff000032307812 */ /* 0x000fe200078ef831 */
[----:B------:R-:W-:Y:S02]  /*ae30*/  IMAD.MOV.U32 R49, RZ, RZ, R59 ;  /* 0x000000ffff317224 */ /* 0x000fe400078e003b */
[-C--:B------:R-:W-:Y:S01]  /*ae40*/  FFMA.FTZ R93, R51, R97.reuse, -R93 ;  /* 0x00000061335d7223 */ /* 0x080fe2000001085d */
[----:B------:R-:W-:Y:S01]  /*ae50*/  FFMA.FTZ R51, R98, R97, R96 ;  /* 0x0000006162337223 */ /* 0x000fe20000010060 */
[----:B------:R-:W-:Y:S01]  /*ae60*/  F2FP.F16.E4M3.UNPACK_B R96, R60.H1 ;  /* 0x0000003cff60723e */ /* 0x000fe200030006ff */
[----:B------:R-:W-:Y:S01]  /*ae70*/  HADD2.F32 R98, -RZ, R95.H0_H0 ;  /* 0x2000005fff627230 */ /* 0x000fe20000004100 */
[----:B------:R-:W-:Y:S01]  /*ae80*/  F2FP.F16.E4M3.UNPACK_B R97, R45.H1 ;  /* 0x0000002dff61723e */ /* 0x000fe200030006ff */
[----:B------:R-:W-:Y:S01]  /*ae90*/  HADD2.F32 R45, -RZ, R62.H0_H0 ;  /* 0x2000003eff2d7230 */ /* 0x000fe20000004100 */
[----:B------:R-:W-:Y:S01]  /*aea0*/  MOV R63, R47 ;  /* 0x0000002f003f7202 */ /* 0x000fe20000000f00 */
[----:B------:R-:W-:Y:S01]  /*aeb0*/  HADD2.F32 R99, -RZ, R96.H0_H0 ;  /* 0x20000060ff637230 */ /* 0x000fe20000004100 */
[----:B------:R-:W-:Y:S01]  /*aec0*/  F2FP.F16.E4M3.UNPACK_B R50, R49 ;  /* 0x00000031ff32723e */ /* 0x000fe200020006ff */
[----:B------:R-:W-:Y:S01]  /*aed0*/  HADD2.F32 R60, -RZ, R97.H0_H0 ;  /* 0x20000061ff3c7230 */ /* 0x000fe20000004100 */
[----:B------:R-:W-:Y:S01]  /*aee0*/  F2FP.F16.E4M3.UNPACK_B R47, R63 ;  /* 0x0000003fff2f723e */ /* 0x000fe200020006ff */
[----:B------:R-:W-:-:S02]  /*aef0*/  HADD2.F32 R62, -RZ, R62.H1_H1 ;  /* 0x3000003eff3e7230 */ /* 0x000fc40000004100 */
[CC--:B------:R-:W-:Y:S01]  /*af00*/  FMUL.FTZ R177, R45.reuse, R99.reuse ;  /* 0x000000632db17220 */ /* 0x0c0fe20000410000 */
[----:B------:R-:W-:Y:S02]  /*af10*/  HADD2.F32 R96, -RZ, R96.H1_H1 ;  /* 0x30000060ff607230 */ /* 0x000fe40000004100 */
[C---:B------:R-:W-:Y:S01]  /*af20*/  FMUL.FTZ R99, R60.reuse, R99 ;  /* 0x000000633c637220 */ /* 0x040fe20000410000 */
[----:B------:R-:W-:Y:S01]  /*af30*/  F2FP.F16.E4M3.UNPACK_B R49, R49.H1 ;  /* 0x00000031ff31723e */ /* 0x000fe200030006ff */
[-C--:B------:R-:W-:Y:S01]  /*af40*/  FFMA.FTZ R60, R60, R98.reuse, -R177 ;  /* 0x000000623c3c7223 */ /* 0x080fe200000108b1 */
[----:B------:R-:W-:Y:S02]  /*af50*/  HADD2.F32 R177, -RZ, R47.H0_H0 ;  /* 0x2000002fffb17230 */ /* 0x000fe40000004100 */
[----:B------:R-:W-:Y:S01]  /*af60*/  FFMA.FTZ R45, R45, R98, R99 ;  /* 0x000000622d2d7223 */ /* 0x000fe20000010063 */
[----:B------:R-:W-:Y:S02]  /*af70*/  HADD2.F32 R98, -RZ, R97.H1_H1 ;  /* 0x30000061ff627230 */ /* 0x000fe40000004100 */
[----:B------:R-:W-:-:S02]  /*af80*/  HADD2.F32 R97, -RZ, R95.H1_H1 ;  /* 0x3000005fff617230 */ /* 0x000fc40000004100 */
[-C--:B------:R-:W-:Y:S01]  /*af90*/  FMUL.FTZ R95, R62, R96.reuse ;  /* 0x000000603e5f7220 */ /* 0x080fe20000410000 */
[----:B------:R-:W-:Y:S02]  /*afa0*/  HADD2.F32 R47, -RZ, R47.H1_H1 ;  /* 0x3000002fff2f7230 */ /* 0x000fe40000004100 */
[C---:B------:R-:W-:Y:S01]  /*afb0*/  FMUL.FTZ R96, R98.reuse, R96 ;  /* 0x0000006062607220 */ /* 0x040fe20000410000 */
[-C--:B------:R-:W-:Y:S01]  /*afc0*/  FFMA.FTZ R95, R98, R97.reuse, -R95 ;  /* 0x00000061625f7223 */ /* 0x080fe2000001085f */
[----:B------:R-:W-:Y:S02]  /*afd0*/  HADD2.F32 R98, -RZ, R50.H0_H0 ;  /* 0x20000032ff627230 */ /* 0x000fe40000004100 */
[----:B------:R-:W-:Y:S01]  /*afe0*/  FFMA.FTZ R62, R62, R97, R96 ;  /* 0x000000613e3e7223 */ /* 0x000fe20000010060 */
[----:B------:R-:W-:Y:S02]  /*aff0*/  F2FP.F16.E4M3.UNPACK_B R96, R48 ;  /* 0x00000030ff60723e */ /* 0x000fe400020006ff */
[----:B------:R-:W-:-:S02]  /*b000*/  F2FP.F16.E4M3.UNPACK_B R97, R61 ;  /* 0x0000003dff61723e */ /* 0x000fc400020006ff */
[----:B------:R-:W-:Y:S01]  /*b010*/  F2FP.F16.E4M3.UNPACK_B R48, R48.H1 ;  /* 0x00000030ff30723e */ /* 0x000fe200030006ff */
[--C-:B------:R-:W-:Y:S01]  /*b020*/  HADD2.F32 R59, -RZ, R96.reuse.H0_H0 ;  /* 0x20000060ff3b7230 */ /* 0x100fe20000004100 */
[----:B------:R-:W-:Y:S01]  /*b030*/  F2FP.F16.E4M3.UNPACK_B R61, R61.H1 ;  /* 0x0000003dff3d723e */ /* 0x000fe200030006ff */
[--C-:B------:R-:W-:Y:S01]  /*b040*/  HADD2.F32 R99, -RZ, R97.reuse.H0_H0 ;  /* 0x20000061ff637230 */ /* 0x100fe20000004100 */
[----:B------:R-:W-:Y:S01]  /*b050*/  F2FP.SATFINITE.E4M3.F32.PACK_AB_MERGE_C R60, R95, R60, RZ ;  /* 0x0000003c5f3c723e */ /* 0x000fe200048070ff */
[----:B------:R-:W-:Y:S02]  /*b060*/  HADD2.F32 R96, -RZ, R96.H1_H1 ;  /* 0x30000060ff607230 */ /* 0x000fe40000004100 */
[CC--:B------:R-:W-:Y:S01]  /*b070*/  FMUL.FTZ R178, R98.reuse, R59.reuse ;  /* 0x0000003b62b27220 */ /* 0x0c0fe20000410000 */
[----:B------:R-:W-:Y:S01]  /*b080*/  FMUL.FTZ R59, R177, R59 ;  /* 0x0000003bb13b7220 */ /* 0x000fe20000410000 */
[----:B------:R-:W-:Y:S01]  /*b090*/  HADD2.F32 R97, -RZ, R97.H1_H1 ;  /* 0x30000061ff617230 */ /* 0x000fe20000004100 */
[----:B------:R-:W-:Y:S01]  /*b0a0*/  F2FP.SATFINITE.E4M3.F32.PACK_AB_MERGE_C R93, R93, R94, R60 ;  /* 0x0000005e5d5d723e */ /* 0x000fe2000480703c */
[-C--:B------:R-:W-:Y:S01]  /*b0b0*/  FFMA.FTZ R178, R177, R99.reuse, -R178 ;  /* 0x00000063b1b27223 */ /* 0x080fe200000108b2 */
[----:B------:R-:W-:Y:S01]  /*b0c0*/  FFMA.FTZ R98, R98, R99, R59 ;  /* 0x0000006362627223 */ /* 0x000fe2000001003b */
[----:B------:R-:W-:Y:S01]  /*b0d0*/  HADD2.F32 R59, -RZ, R50.H1_H1 ;  /* 0x30000032ff3b7230 */ /* 0x000fe20000004100 */
[----:B------:R-:W-:Y:S01]  /*b0e0*/  F2FP.F16.E4M3.UNPACK_B R60, R56.H1 ;  /* 0x00000038ff3c723e */ /* 0x000fe200030006ff */
[--C-:B------:R-:W-:Y:S01]  /*b0f0*/  HADD2.F32 R99, -RZ, R48.reuse.H0_H0 ;  /* 0x20000030ff637230 */ /* 0x100fe20000004100 */
[----:B------:R-:W-:Y:S01]  /*b100*/  F2FP.SATFINITE.E4M3.F32.PACK_AB_MERGE_C R45, R62, R45, RZ ;  /* 0x0000002d3e2d723e */ /* 0x000fe200048070ff */
[----:B------:R-:W-:-:S02]  /*b110*/  HADD2.F32 R48, -RZ, R48.H1_H1 ;  /* 0x30000030ff307230 */ /* 0x000fc40000004100 */
[----:B------:R-:W-:Y:S01]  /*b120*/  FMUL.FTZ R50, R59, R96 ;  /* 0x000000603b327220 */ /* 0x000fe20000410000 */
[----:B------:R-:W-:Y:S02]  /*b130*/  F2FP.F16.E4M3.UNPACK_B R62, R174.H1 ;  /* 0x000000aeff3e723e */ /* 0x000fe400030006ff */
[----:B------:R-:W-:Y:S01]  /*b140*/  F2FP.F16.E4M3.UNPACK_B R56, R56 ;  /* 0x00000038ff38723e */ /* 0x000fe200020006ff */
[CC--:B------:R-:W-:Y:S01]  /*b150*/  FFMA.FTZ R50, R47.reuse, R97.reuse, -R50 ;  /* 0x000000612f327223 */ /* 0x0c0fe20000010832 */
[----:B------:R-:W-:Y:S01]  /*b160*/  FMUL.FTZ R47, R47, R96 ;  /* 0x000000602f2f7220 */ /* 0x000fe20000410000 */
[--C-:B------:R-:W-:Y:S01]  /*b170*/  HADD2.F32 R96, -RZ, R61.reuse.H0_H0 ;  /* 0x2000003dff607230 */ /* 0x100fe20000004100 */
[----:B------:R-:W-:Y:S01]  /*b180*/  F2FP.F16.E4M3.UNPACK_B R174, R174 ;  /* 0x000000aeffae723e */ /* 0x000fe200020006ff */
[----:B------:R-:W-:Y:S02]  /*b190*/  HADD2.F32 R61, -RZ, R61.H1_H1 ;  /* 0x3000003dff3d7230 */ /* 0x000fe40000004100 */
[----:B------:R-:W-:Y:S01]  /*b1a0*/  FFMA.FTZ R47, R59, R97, R47 ;  /* 0x000000613b2f7223 */ /* 0x000fe2000001002f */
[----:B------:R-:W-:Y:S01]  /*b1b0*/  F2FP.F16.E4M3.UNPACK_B R59, R63.H1 ;  /* 0x0000003fff3b723e */ /* 0x000fe200030006ff */
[--C-:B------:R-:W-:Y:S01]  /*b1c0*/  HADD2.F32 R63, -RZ, R49.reuse.H0_H0 ;  /* 0x20000031ff3f7230 */ /* 0x100fe20000004100 */
[----:B------:R-:W-:Y:S01]  /*b1d0*/  F2FP.SATFINITE.E4M3.F32.PACK_AB_MERGE_C R57, R51, R57, R45 ;  /* 0x000000393339723e */ /* 0x000fe2000480702d */
[----:B------:R-:W-:-:S02]  /*b1e0*/  HADD2.F32 R49, -RZ, R49.H1_H1 ;  /* 0x30000031ff317230 */ /* 0x000fc40000004100 */
[--C-:B------:R-:W-:Y:S02]  /*b1f0*/  HADD2.F32 R97, -RZ, R59.reuse.H0_H0 ;  /* 0x2000003bff617230 */ /* 0x100fe40000004100 */
[-C--:B------:R-:W-:Y:S01]  /*b200*/  FMUL.FTZ R177, R63, R99.reuse ;  /* 0x000000633fb17220 */ /* 0x080fe20000410000 */
[----:B------:R-:W-:Y:S02]  /*b210*/  HADD2.F32 R59, -RZ, R59.H1_H1 ;  /* 0x3000003bff3b7230 */ /* 0x000fe40000004100 */
[--C-:B------:R-:W-:Y:S02]  /*b220*/  HADD2.F32 R95, -RZ, R62.reuse.H0_H0 ;  /* 0x2000003eff5f7230 */ /* 0x100fe40000004100 */
[C---:B------:R-:W-:Y:S01]  /*b230*/  FFMA.FTZ R177, R97.reuse, R96, -R177 ;  /* 0x0000006061b17223 */ /* 0x040fe200000108b1 */
[----:B------:R-:W-:Y:S01]  /*b240*/  FMUL.FTZ R97, R97, R99 ;  /* 0x0000006361617220 */ /* 0x000fe20000410000 */
[----:B------:R-:W-:Y:S02]  /*b250*/  HADD2.F32 R62, -RZ, R62.H1_H1 ;  /* 0x3000003eff3e7230 */ /* 0x000fe40000004100 */
[----:B------:R-:W-:-:S02]  /*b260*/  IMAD.MOV.U32 R45, RZ, RZ, R93 ;  /* 0x000000ffff2d7224 */ /* 0x000fc400078e005d */
[----:B------:R-:W-:Y:S01]  /*b270*/  FFMA.FTZ R97, R63, R96, R97 ;  /* 0x000000603f617223 */ /* 0x000fe20000010061 */
[-C--:B------:R-:W-:Y:S01]  /*b280*/  FMUL.FTZ R63, R49, R48.reuse ;  /* 0x00000030313f7220 */ /* 0x080fe20000410000 */
[----:B------:R-:W-:-:S03]  /*b290*/  FMUL.FTZ R48, R59, R48 ;  /* 0x000000303b307220 */ /* 0x000fc60000410000 */
[-C--:B------:R-:W-:Y:S01]  /*b2a0*/  FFMA.FTZ R63, R59, R61.reuse, -R63 ;  /* 0x0000003d3b3f7223 */ /* 0x080fe2000001083f */
[----:B------:R-:W-:Y:S01]  /*b2b0*/  FFMA.FTZ R49, R49, R61, R48 ;  /* 0x0000003d31317223 */ /* 0x000fe20000010030 */
        /* <DEDUP_REMOVED lines=8> */
[----:B------:R-:W-:Y:S01]  /*b340*/  F2FP.SATFINITE.E4M3.F32.PACK_AB_MERGE_C R63, R63, R177, RZ ;  /* 0x000000b13f3f723e */ /* 0x000fe200048070ff */
[----:B------:R-:W-:-:S02]  /*b350*/  HADD2.F32 R48, -RZ, R48.H1_H1 ;  /* 0x30000030ff307230 */ /* 0x000fc40000004100 */
[-C--:B------:R-:W-:Y:S01]  /*b360*/  FMUL.FTZ R96, R61, R99.reuse ;  /* 0x000000633d607220 */ /* 0x080fe20000410000 */
[----:B------:R-:W-:Y:S02]  /*b370*/  HADD2.F32 R59, -RZ, R59.H1_H1 ;  /* 0x3000003bff3b7230 */ /* 0x000fe40000004100 */
[C---:B------:R-:W-:Y:S01]  /*b380*/  FMUL.FTZ R99, R94.reuse, R99 ;  /* 0x000000635e637220 */ /* 0x040fe20000410000 */
[----:B------:R-:W-:Y:S01]  /*b390*/  F2FP.SATFINITE.E4M3.F32.PACK_AB_MERGE_C R49, R49, R97, RZ ;  /* 0x000000613131723e */ /* 0x000fe200048070ff */
        /* <DEDUP_REMOVED lines=21> */
[-C--:B------:R-:W-:Y:S01]  /*b4f0*/  F2FP.F16.E4M3.UNPACK_B R62, R173.reuse.H1 ;  /* 0x000000adff3e723e */ /* 0x080fe200030006ff */
[C---:B------:R-:W-:Y:S01]  /*b500*/  FMUL.FTZ R176, R44.reuse, R176 ;  /* 0x000000b02cb07220 */ /* 0x040fe20000410000 */
[----:B------:R-:W-:Y:S01]  /*b510*/  F2FP.F16.E4M3.UNPACK_B R173, R173 ;  /* 0x000000adffad723e */ /* 0x000fe200020006ff */
[-C--:B------:R-:W-:Y:S01]  /*b520*/  FFMA.FTZ R60, R44, R174.reuse, -R60 ;  /* 0x000000ae2c3c7223 */ /* 0x080fe2000001083c */
[----:B------:R-:W-:Y:S01]  /*b530*/  F2FP.SATFINITE.E4M3.F32.PACK_AB_MERGE_C R48, R48, R99, RZ ;  /* 0x000000633030723e */ /* 0x000fe200048070ff */
[----:B------:R-:W-:Y:S01]  /*b540*/  FFMA.FTZ R44, R56, R174, R176 ;  /* 0x000000ae382c7223 */ /* 0x000fe200000100b0 */
[----:B------:R-:W-:Y:S01]  /*b550*/  IMAD.MOV.U32 R56, RZ, RZ, R46 ;  /* 0x000000ffff387224 */ /* 0x000fe200078e002e */
[-C--:B------:R-:W-:Y:S01]  /*b560*/  F2FP.F16.E4M3.UNPACK_B R46, R175.reuse.H1 ;  /* 0x000000afff2e723e */ /* 0x080fe200030006ff */
        /* <DEDUP_REMOVED lines=13> */
[CC--:B------:R-:W-:Y:S01]  /*b640*/  FMUL.FTZ R176, R61.reuse, R177.reuse ;  /* 0x000000b13db07220 */ /* 0x0c0fe20000410000 */
[----:B------:R-:W-:Y:S02]  /*b650*/  HADD2.F32 R59, -RZ, R59.H1_H1 ;  /* 0x3000003bff3b7230 */ /* 0x000fe40000004100 */
[----:B------:R-:W-:Y:S01]  /*b660*/  FMUL.FTZ R177, R96, R177 ;  /* 0x000000b160b17220 */ /* 0x000fe20000410000 */
[----:B------:R-:W-:Y:S01]  /*b670*/  F2FP.SATFINITE.E4M3.F32.PACK_AB_MERGE_C R48, R44, R95, R48 ;  /* 0x0000005f2c30723e */ /* 0x000fe20004807030 */
[-C--:B------:R-:W-:Y:S01]  /*b680*/  FFMA.FTZ R176, R96, R174.reuse, -R176 ;  /* 0x000000ae60b07223 */ /* 0x080fe200000108b0 */
[----:B------:R-:W-:Y:S02]  /*b690*/  IMAD.MOV.U32 R44, RZ, RZ, R94 ;  /* 0x000000ffff2c7224 */ /* 0x000fe400078e005e */
        /* <DEDUP_REMOVED lines=18> */
[----:B------:R-:W-:Y:S01]  /*b7c0*/  FMUL.FTZ R60, R58, R175 ;  /* 0x000000af3a3c7220 */ /* 0x000fe20000410000 */
[----:B------:R-:W-:Y:S01]  /*b7d0*/  F2FP.SATFINITE.E4M3.F32.PACK_AB_MERGE_C R46, R46, R177, RZ ;  /* 0x000000b12e2e723e */ /* 0x000fe200048070ff */
[C---:B------:R-:W-:Y:S02]  /*b7e0*/  FMUL.FTZ R175, R56.reuse, R175 ;  /* 0x000000af38af7220 */ /* 0x040fe40000410000 */
[----:B------:R-:W-:Y:S01]  /*b7f0*/  FFMA.FTZ R60, R56, R173, -R60 ;  /* 0x000000ad383c7223 */ /* 0x000fe2000001083c */
[----:B------:R-:W-:-:S02]  /*b800*/  IMAD.MOV.U32 R56, RZ, RZ, R48 ;  /* 0x000000ffff387224 */ /* 0x000fc400078e0030 */
[----:B------:R-:W-:Y:S02]  /*b810*/  FFMA.FTZ R175, R58, R173, R175 ;  /* 0x000000ad3aaf7223 */ /* 0x000fe400000100af */
[----:B------:R-:W-:-:S03]  /*b820*/  F2FP.SATFINITE.E4M3.F32.PACK_AB_MERGE_C R59, R60, R96, R59 ;  /* 0x000000603c3b723e */ /* 0x000fc6000480703b */
[----:B------:R-:W-:Y:S02]  /*b830*/  F2FP.SATFINITE.E4M3.F32.PACK_AB_MERGE_C R174, R175, R174, R46 ;  /* 0x000000aeafae723e */ /* 0x000fe4000480702e */
[----:B------:R-:W-:Y:S01]  /*b840*/  F2FP.SATFINITE.E4M3.F32.PACK_AB_MERGE_C R175, R47, R98, R49 ;  /* 0x000000622faf723e */ /* 0x000fe20004807031 */
[----:B------:R-:W-:Y:S01]  /*b850*/  IMAD.MOV.U32 R46, RZ, RZ, R59 ;  /* 0x000000ffff2e7224 */ /* 0x000fe200078e003b */
[----:B------:R-:W-:Y:S01]  /*b860*/  MOV R47, R50 ;  /* 0x00000032002f7202 */ /* 0x000fe20000000f00 */
[----:B------:R-:W-:Y:S02]  /*b870*/  IMAD.MOV.U32 R58, RZ, RZ, R174 ;  /* 0x000000ffff3a7224 */ /* 0x000fe400078e00ae */
[----:B------:R-:W-:-:S07]  /*b880*/  IMAD.MOV.U32 R59, RZ, RZ, R175 ;  /* 0x000000ffff3b7224 */ /* 0x000fce00078e00af */
.L_x_412:
[----:B------:R-:W-:Y:S05]  /*b890*/  BSYNC B3 ;  /* 0x0000000000037941 */ /* 0x000fea0003800000 */
.L_x_411:
        /* <DEDUP_REMOVED lines=12> */
.L_x_410:
[----:B------:R-:W-:Y:S05]  /*b960*/  BSYNC B2 ;  /* 0x0000000000027941 */ /* 0x000fea0003800000 */
.L_x_409:
[----:B------:R-:W-:-:S13]  /*b970*/  ISETP.NE.AND P4, PT, R36, RZ, PT ;  /* 0x000000ff2400720c */ /* 0x000fda0003f85270 */
[----:B------:R-:W-:Y:S05]  /*b980*/  @!P4 BRA `(.L_x_404) ;  /* 0x0000000c00d4c947 */ /* 0x000fea0003800000 */
[----:B-1-3--:R-:W3:Y:S01]  /*b990*/  LDL R44, [R1+0x10] ;  /* 0x00001000012c7983 */ /* 0x00aee20000100800 */
[----:B------:R-:W-:Y:S01]  /*b9a0*/  ISETP.GE.AND P4, PT, R6, R133, PT ;  /* 0x000000850600720c */ /* 0x000fe20003f86270 */
[----:B------:R-:W-:Y:S01]  /*b9b0*/  BSSY B2, `(.L_x_413) ;  /* 0x00000e6000027945 */ /* 0x000fe20003800000 */
[----:B---3--:R-:W-:-:S04]  /*b9c0*/  LOP3.LUT P5, RZ, R44, 0x1, RZ, 0xc0, !PT ;  /* 0x000000012cff7812 */ /* 0x008fc800078ac0ff */
[----:B------:R-:W-:-:S04]  /*b9d0*/  SEL R44, R121, R162, !P5 ;  /* 0x000000a2792c7207 */ /* 0x000fc80006800000 */
[----:B------:R-:W-:-:S04]  /*b9e0*/  SHF.R.S32.HI R45, RZ, 0x1f, R44 ;  /* 0x0000001fff2d7819 */ /* 0x000fc8000001142c */
[----:B------:R-:W-:-:S04]  /*b9f0*/  LEA.HI R45, R45, R44, RZ, 0x5 ;  /* 0x0000002c2d2d7211 */ /* 0x000fc800078f28ff */
[----:B------:R-:W-:-:S04]  /*ba00*/  LEA.HI.SX32 R45, R45, R28, 0x1b ;  /* 0x0000001c2d2d7211 */ /* 0x000fc800078fdaff */
[----:B------:R-:W-:Y:S01]  /*ba10*/  SHF.R.S32.HI R44, RZ, 0x1f, R45 ;  /* 0x0000001fff2c7819 */ /* 0x000fe2000001142d */
[----:B------:R-:W-:-:S03]  /*ba20*/  IMAD.SHL.U32 R56, R45, 0x10, RZ ;  /* 0x000000102d387824 */ /* 0x000fc600078e00ff */
[----:B------:R-:W-:Y:S02]  /*ba30*/  LEA.HI R44, R44, R45, RZ, 0x2 ;  /* 0x0000002d2c2c7211 */ /* 0x000fe400078f10ff */
[----:B------:R-:W-:Y:S02]  /*ba40*/  LOP3.LUT R45, R227, 0x30, R56, 0xf8, !PT ;  /* 0x00000030e32d7812 */ /* 0x000fe400078ef838 */
[----:B------:R-:W-:Y:S02]  /*ba50*/  SHF.R.S32.HI R44, RZ, 0x2, R44 ;  /* 0x00000002ff2c7819 */ /* 0x000fe4000001142c */
[----:B------:R-:W-:-:S03]  /*ba60*/  LOP3.LUT R45, R45, R228, RZ, 0x3c, !PT ;  /* 0x000000e42d2d7212 */ /* 0x000fc600078e3cff */
[----:B------:R-:W-:-:S05]  /*ba70*/  IMAD R44, R44, 0x2800, R229 ;  /* 0x000028002c2c7824 */ /* 0x000fca00078e02e5 */
[----:B------:R-:W-:Y:S01]  /*ba80*/  IADD3 R44, R44, R45, RZ ;  /* 0x0000002d2c2c7210 */ /* 0x000fe20007ffe0ff */
[----:B------:R-:W-:-:S04]  /*ba90*/  IMAD R45, R17, 0x7800, R142 ;  /* 0x00007800112d7824 */ /* 0x000fc800078e028e */
[----:B------:R-:W-:Y:S02]  /*baa0*/  IMAD R47, R17, 0x7800, R44 ;  /* 0x00007800112f7824 */ /* 0x000fe400078e022c */
[C---:B------:R-:W-:Y:S02]  /*bab0*/  IMAD.IADD R45, R16.reuse, 0x1, R45 ;  /* 0x00000001102d7824 */ /* 0x040fe400078e022d */
[----:B------:R-:W-:-:S04]  /*bac0*/  IMAD.IADD R48, R16, 0x1, R47 ;  /* 0x0000000110307824 */ /* 0x000fc800078e022f */
[----:B------:R-:W0:Y:S04]  /*bad0*/  LDS.128 R44, [R45+0x24200] ;  /* 0x024200002d2c7984 */ /* 0x000e280000000c00 */
[----:B------:R-:W1:Y:S01]  /*bae0*/  LDS.128 R48, [R48+0x24200] ;  /* 0x0242000030307984 */ /* 0x000e620000000c00 */
[----:B------:R-:W-:Y:S05]  /*baf0*/  @P4 BRA `(.L_x_414) ;  /* 0x0000000c00444947 */ /* 0x000fea0003800000 */
[----:B------:R-:W-:Y:S02]  /*bb00*/  SHF.R.U32.HI R58, RZ, 0x8, R65 ;  /* 0x00000008ff3a7819 */ /* 0x000fe40000011641 */
[----:B------:R-:W-:Y:S02]  /*bb10*/  SHF.R.U32.HI R62, RZ, 0x8, R53 ;  /* 0x00000008ff3e7819 */ /* 0x000fe40000011635 */
[----:B------:R-:W-:Y:S01]  /*bb20*/  SHF.R.U32.HI R59, RZ, 0x8, R67 ;  /* 0x00000008ff3b7819 */ /* 0x000fe20000011643 */
[----:B------:R-:W-:Y:S01]  /*bb30*/  IMAD.SHL.U32 R63, R58, 0x100, RZ ;  /* 0x000001003a3f7824 */ /* 0x000fe200078e00ff */
[----:B------:R-:W-:Y:S01]  /*bb40*/  SHF.R.U32.HI R61, RZ, 0x10, R53 ;  /* 0x00000010ff3d7819 */ /* 0x000fe20000011635 */
[----:B------:R-:W-:Y:S01]  /*bb50*/  IMAD.SHL.U32 R62, R62, 0x100, RZ ;  /* 0x000001003e3e7824 */ /* 0x000fe200078e00ff */
[----:B------:R-:W-:Y:S01]  /*bb60*/  SHF.R.U32.HI R54, RZ, 0x10, R65 ;  /* 0x00000010ff367819 */ /* 0x000fe20000011641 */
[----:B------:R-:W-:Y:S01]  /*bb70*/  IMAD.SHL.U32 R59, R59, 0x100, RZ ;  /* 0x000001003b3b7824 */ /* 0x000fe200078e00ff */
[----:B------:R-:W-:Y:S01]  /*bb80*/  LOP3.LUT R57, R65, 0xff0000ff, RZ, 0xc0, !PT ;  /* 0xff0000ff41397812 */ /* 0x000fe200078ec0ff */
[----:B------:R-:W-:Y:S01]  /*bb90*/  IMAD.U32 R61, R61, 0x10000, RZ ;  /* 0x000100003d3d7824 */ /* 0x000fe200078e00ff */
[----:B------:R-:W-:-:S02]  /*bba0*/  LOP3.LUT R53, R53, 0xff0000ff, RZ, 0xc0, !PT ;  /* 0xff0000ff35357812 */ /* 0x000fc400078ec0ff */
[----:B------:R-:W-:Y:S02]  /*bbb0*/  LOP3.LUT R64, R67, 0xff0000ff, RZ, 0xc0, !PT ;  /* 0xff0000ff43407812 */ /* 0x000fe400078ec0ff */
[----:B------:R-:W-:Y:S02]  /*bbc0*/  LOP3.LUT R57, R57, 0xff00, R63, 0xf8, !PT ;  /* 0x0000ff0039397812 */ /* 0x000fe400078ef83f */
[----:B------:R-:W-:Y:S02]  /*bbd0*/  SHF.L.U32 R54, R54, 0x10, RZ ;  /* 0x0000001036367819 */ /* 0x000fe400000006ff */
[----:B------:R-:W-:Y:S02]  /*bbe0*/  LOP3.LUT R62, R53, 0xff00, R62, 0xf8, !PT ;  /* 0x0000ff00353e7812 */ /* 0x000fe400078ef83e */
[----:B------:R-:W-:Y:S02]  /*bbf0*/  LOP3.LUT R64, R64, 0xff00, R59, 0xf8, !PT ;  /* 0x0000ff0040407812 */ /* 0x000fe400078ef83b */
[----:B------:R-:W-:-:S02]  /*bc00*/  LOP3.LUT R59, R57, 0xff0000, R54, 0xf8, !PT ;  /* 0x00ff0000393b7812 */ /* 0x000fc400078ef836 */
[----:B------:R-:W-:Y:S02]  /*bc10*/  LOP3.LUT R57, R62, 0xff0000, R61, 0xf8, !PT ;  /* 0x00ff00003e397812 */ /* 0x000fe400078ef83d */
[----:B-1----:R-:W-:Y:S02]  /*bc20*/  F2FP.F16.E4M3.UNPACK_B R61, R49 ;  /* 0x00000031ff3d723e */ /* 0x002fe400020006ff */
[----:B------:R-:W-:Y:S02]  /*bc30*/  F2FP.F16.E4M3.UNPACK_B R63, R57 ;  /* 0x00000039ff3f723e */ /* 0x000fe400020006ff */
[----:B0-----:R-:W-:Y:S01]  /*bc40*/  F2FP.F16.E4M3.UNPACK_B R53, R45 ;  /* 0x0000002dff35723e */ /* 0x001fe200020006ff */
[----:B------:R-:W-:Y:S01]  /*bc50*/  HADD2.F32 R54, -RZ, R61.H0_H0 ;  /* 0x2000003dff367230 */ /* 0x000fe20000004100 */
[----:B------:R-:W-:Y:S01]  /*bc60*/  SHF.R.U32.HI R52, RZ, 0x10, R67 ;  /* 0x00000010ff347819 */ /* 0x000fe20000011643 */
[----:B------:R-:W-:Y:S01]  /*bc70*/  HADD2.F32 R67, -RZ, R63.H0_H0 ;  /* 0x2000003fff437230 */ /* 0x000fe20000004100 */
[----:B------:R-:W-:Y:S01]  /*bc80*/  F2FP.F16.E4M3.UNPACK_B R65, R59 ;  /* 0x0000003bff41723e */ /* 0x000fe200020006ff */
[----:B------:R-:W-:Y:S01]  /*bc90*/  HADD2.F32 R62, -RZ, R53.H0_H0 ;  /* 0x20000035ff3e7230 */ /* 0x000fe20000004100 */
[----:B------:R-:W-:Y:S01]  /*bca0*/  F2FP.F16.E4M3.UNPACK_B R49, R49.H1 ;  /* 0x00000031ff31723e */ /* 0x000fe200030006ff */
[----:B------:R-:W-:-:S02]  /*bcb0*/  HADD2.F32 R63, -RZ, R63.H1_H1 ;  /* 0x3000003fff3f7230 */ /* 0x000fc40000004100 */
[-C--:B------:R-:W-:Y:S01]  /*bcc0*/  FMUL.FTZ R92, R54, R67.reuse ;  /* 0x00000043365c7220 */ /* 0x080fe20000410000 */
[----:B------:R-:W-:Y:S02]  /*bcd0*/  HADD2.F32 R66, -RZ, R65.H0_H0 ;  /* 0x20000041ff427230 */ /* 0x000fe40000004100 */
[C---:B------:R-:W-:Y:S01]  /*bce0*/  FMUL.FTZ R67, R62.reuse, R67 ;  /* 0x000000433e437220 */ /* 0x040fe20000410000 */
[----:B------:R-:W-:Y:S01]  /*bcf0*/  HADD2.F32 R53, -RZ, R53.H1_H1 ;  /* 0x30000035ff357230 */ /* 0x000fe20000004100 */
[----:B------:R-:W-:Y:S01]  /*bd00*/  F2FP.F16.E4M3.UNPACK_B R59, R59.H1 ;  /* 0x0000003bff3b723e */ /* 0x000fe200030006ff */
[----:B------:R-:W-:Y:S02]  /*bd10*/  HADD2.F32 R65, -RZ, R65.H1_H1 ;  /* 0x30000041ff417230 */ /* 0x000fe40000004100 */
[-C--:B------:R-:W-:Y:S01]  /*bd20*/  FFMA.FTZ R62, R62, R66.reuse, -R92 ;  /* 0x000000423e3e7223 */ /* 0x080fe2000001085c */
        /* <DEDUP_REMOVED lines=13> */
[----:B------:R-:W-:-:S02]  /*be00*/  HADD2.F32 R45, -RZ, R49.H0_H0 ;  /* 0x20000031ff2d7230 */ /* 0x000fc40000004100 */
[----:B------:R-:W-:Y:S02]  /*be10*/  HADD2.F32 R67, -RZ, R63.H0_H0 ;  /* 0x2000003fff437230 */ /* 0x000fe40000004100 */
[----:B------:R-:W-:Y:S02]  /*be20*/  HADD2.F32 R57, -RZ, R65.H0_H0 ;  /* 0x20000041ff397230 */ /* 0x000fe40000004100 */
[----:B------:R-:W-:Y:S02]  /*be30*/  HADD2.F32 R49, -RZ, R49.H1_H1 ;  /* 0x30000031ff317230 */ /* 0x000fe40000004100 */
[-C--:B------:R-:W-:Y:S01]  /*be40*/  FMUL.FTZ R92, R45, R67.reuse ;  /* 0x000000432d5c7220 */ /* 0x080fe20000410000 */
[----:B------:R-:W-:Y:S02]  /*be50*/  HADD2.F32 R63, -RZ, R63.H1_H1 ;  /* 0x3000003fff3f7230 */ /* 0x000fe40000004100 */
[----:B------:R-:W-:Y:S01]  /*be60*/  FMUL.FTZ R67, R57, R67 ;  /* 0x0000004339437220 */ /* 0x000fe20000410000 */
[----:B------:R-:W-:-:S02]  /*be70*/  HADD2.F32 R65, -RZ, R65.H1_H1 ;  /* 0x30000041ff417230 */ /* 0x000fc40000004100 */
[-C--:B------:R-:W-:Y:S01]  /*be80*/  FFMA.FTZ R57, R57, R66.reuse, -R92 ;  /* 0x0000004239397223 */ /* 0x080fe2000001085c */
[----:B------:R-:W-:Y:S02]  /*be90*/  HADD2.F32 R59, -RZ, R59.H1_H1 ;  /* 0x3000003bff3b7230 */ /* 0x000fe40000004100 */
[----:B------:R-:W-:Y:S01]  /*bea0*/  FFMA.FTZ R45, R45, R66, R67 ;  /* 0x000000422d2d7223 */ /* 0x000fe20000010043 */
[-C--:B------:R-:W-:Y:S01]  /*beb0*/  FMUL.FTZ R66, R49, R63.reuse ;  /* 0x0000003f31427220 */ /* 0x080fe20000410000 */
[----:B------:R-:W-:-:S03]  /*bec0*/  FMUL.FTZ R67, R65, R63 ;  /* 0x0000003f41437220 */ /* 0x000fc60000410000 */
[-C--:B------:R-:W-:Y:S01]  /*bed0*/  FFMA.FTZ R63, R65, R59.reuse, -R66 ;  /* 0x0000003b413f7223 */ /* 0x080fe20000010842 */
[----:B------:R-:W-:Y:S01]  /*bee0*/  FFMA.FTZ R59, R49, R59, R67 ;  /* 0x0000003b313b7223 */ /* 0x000fe20000010043 */
[----:B------:R-:W-:Y:S01]  /*bef0*/  LOP3.LUT R49, R55, 0xff00, R60, 0xf8, !PT ;  /* 0x0000ff0037317812 */ /* 0x000fe200078ef83c */
[----:B------:R-:W-:Y:S02]  /*bf00*/  IMAD.U32 R55, R52, 0x10000, RZ ;  /* 0x0001000034377824 */ /* 0x000fe400078e00ff */
[----:B------:R-:W-:Y:S01]  /*bf10*/  IMAD.U32 R52, R58, 0x10000, RZ ;  /* 0x000100003a347824 */ /* 0x000fe200078e00ff */
[----:B------:R-:W-:Y:S01]  /*bf20*/  F2FP.SATFINITE.E4M3.F32.PACK_AB_MERGE_C R57, R63, R57, RZ ;  /* 0x000000393f39723e */ /* 0x000fe200048070ff */
[----:B------:R-:W-:Y:S01]  /*bf30*/  IMAD.MOV.U32 R60, RZ, RZ, R47 ;  /* 0x000000ffff3c7224 */ /* 0x000fe200078e002f */
[----:B------:R-:W-:Y:S02]  /*bf40*/  LOP3.LUT R58, R64, 0xff0000, R55, 0xf8, !PT ;  /* 0x00ff0000403a7812 */ /* 0x000fe400078ef837 */
[----:B------:R-:W-:-:S02]  /*bf50*/  LOP3.LUT R49, R49, 0xff0000, R52, 0xf8, !PT ;  /* 0x00ff000031317812 */ /* 0x000fc400078ef834 */
[----:B------:R-:W-:Y:S02]  /*bf60*/  F2FP.F16.E4M3.UNPACK_B R52, R51 ;  /* 0x00000033ff34723e */ /* 0x000fe400020006ff */
[----:B------:R-:W-:Y:S02]  /*bf70*/  F2FP.F16.E4M3.UNPACK_B R64, R49 ;  /* 0x00000031ff40723e */ /* 0x000fe400020006ff */
[----:B------:R-:W-:Y:S01]  /*bf80*/  F2FP.F16.E4M3.UNPACK_B R47, R60 ;  /* 0x0000003cff2f723e */ /* 0x000fe200020006ff */
[----:B------:R-:W-:Y:S01]  /*bf90*/  HADD2.F32 R66, -RZ, R52.H0_H0 ;  /* 0x20000034ff427230 */ /* 0x000fe20000004100 */
[----:B------:R-:W-:Y:S01]  /*bfa0*/  F2FP.F16.E4M3.UNPACK_B R65, R58 ;  /* 0x0000003aff41723e */ /* 0x000fe200020006ff */
[----:B------:R-:W-:Y:S01]  /*bfb0*/  HADD2.F32 R55, -RZ, R64.H0_H0 ;  /* 0x20000040ff377230 */ /* 0x000fe20000004100 */
[----:B------:R-:W-:Y:S01]  /*bfc0*/  F2FP.F16.E4M3.UNPACK_B R51, R51.H1 ;  /* 0x00000033ff33723e */ /* 0x000fe200030006ff */
[----:B------:R-:W-:Y:S01]  /*bfd0*/  HADD2.F32 R92, -RZ, R47.H0_H0 ;  /* 0x2000002fff5c7230 */ /* 0x000fe20000004100 */
[----:B------:R-:W-:Y:S01]  /*bfe0*/  F2FP.F16.E4M3.UNPACK_B R49, R49.H1 ;  /* 0x00000031ff31723e */ /* 0x000fe200030006ff */
        /* <DEDUP_REMOVED lines=8> */
[----:B------:R-:W-:Y:S01]  /*c070*/  HADD2.F32 R55, -RZ, R52.H1_H1 ;  /* 0x30000034ff377230 */ /* 0x000fe20000004100 */
[----:B------:R-:W-:Y:S01]  /*c080*/  F2FP.F16.E4M3.UNPACK_B R58, R58.H1 ;  /* 0x0000003aff3a723e */ /* 0x000fe200030006ff */
[--C-:B------:R-:W-:Y:S01]  /*c090*/  HADD2.F32 R67, -RZ, R49.reuse.H0_H0 ;  /* 0x20000031ff437230 */ /* 0x100fe20000004100 */
[----:B------:R-:W-:Y:S01]  /*c0a0*/  F2FP.SATFINITE.E4M3.F32.PACK_AB_MERGE_C R61, R61, R62, R57 ;  /* 0x0000003e3d3d723e */ /* 0x000fe20004807039 */
[----:B------:R-:W-:-:S02]  /*c0b0*/  HADD2.F32 R49, -RZ, R49.H1_H1 ;  /* 0x30000031ff317230 */ /* 0x000fc40000004100 */
[----:B------:R-:W-:Y:S01]  /*c0c0*/  FMUL.FTZ R52, R55, R64 ;  /* 0x0000004037347220 */ /* 0x000fe20000410000 */
[----:B------:R-:W-:Y:S02]  /*c0d0*/  F2FP.F16.E4M3.UNPACK_B R57, R48.H1 ;  /* 0x00000030ff39723e */ /* 0x000fe400030006ff */
[----:B------:R-:W-:Y:S01]  /*c0e0*/  F2FP.SATFINITE.E4M3.F32.PACK_AB_MERGE_C R45, R59, R45, RZ ;  /* 0x0000002d3b2d723e */ /* 0x000fe200048070ff */
[CC--:B------:R-:W-:Y:S01]  /*c0f0*/  FFMA.FTZ R52, R47.reuse, R65.reuse, -R52 ;  /* 0x000000412f347223 */ /* 0x0c0fe20000010834 */
[----:B------:R-:W-:Y:S01]  /*c100*/  FMUL.FTZ R47, R47, R64 ;  /* 0x000000402f2f7220 */ /* 0x000fe20000410000 */
[--C-:B------:R-:W-:Y:S01]  /*c110*/  HADD2.F32 R64, -RZ, R58.reuse.H0_H0 ;  /* 0x2000003aff407230 */ /* 0x100fe20000004100 */
[----:B------:R-:W-:Y:S01]  /*c120*/  F2FP.F16.E4M3.UNPACK_B R59, R170.H1 ;  /* 0x000000aaff3b723e */ /* 0x000fe200030006ff */
[----:B------:R-:W-:Y:S02]  /*c130*/  HADD2.F32 R58, -RZ, R58.H1_H1 ;  /* 0x3000003aff3a7230 */ /* 0x000fe40000004100 */
[----:B------:R-:W-:Y:S01]  /*c140*/  FFMA.FTZ R47, R55, R65, R47 ;  /* 0x00000041372f7223 */ /* 0x000fe2000001002f */
[----:B------:R-:W-:Y:S01]  /*c150*/  F2FP.F16.E4M3.UNPACK_B R55, R60.H1 ;  /* 0x0000003cff37723e */ /* 0x000fe200030006ff */
[--C-:B------:R-:W-:Y:S01]  /*c160*/  HADD2.F32 R60, -RZ, R51.reuse.H0_H0 ;  /* 0x20000033ff3c7230 */ /* 0x100fe20000004100 */
[----:B------:R-:W-:Y:S01]  /*c170*/  F2FP.F16.E4M3.UNPACK_B R48, R48 ;  /* 0x00000030ff30723e */ /* 0x000fe200020006ff */
[----:B------:R-:W-:Y:S01]  /*c180*/  HADD2.F32 R51, -RZ, R51.H1_H1 ;  /* 0x30000033ff337230 */ /* 0x000fe20000004100 */
[----:B------:R-:W-:Y:S01]  /*c190*/  F2FP.F16.E4M3.UNPACK_B R170, R170 ;  /* 0x000000aaffaa723e */ /* 0x000fe200020006ff */
[----:B------:R-:W-:-:S02]  /*c1a0*/  HADD2.F32 R65, -RZ, R55.H0_H0 ;  /* 0x20000037ff417230 */ /* 0x000fc40000004100 */
[-C--:B------:R-:W-:Y:S01]  /*c1b0*/  FMUL.FTZ R92, R60, R67.reuse ;  /* 0x000000433c5c7220 */ /* 0x080fe20000410000 */
[----:B------:R-:W-:Y:S02]  /*c1c0*/  HADD2.F32 R55, -RZ, R55.H1_H1 ;  /* 0x30000037ff377230 */ /* 0x000fe40000004100 */
[--C-:B------:R-:W-:Y:S02]  /*c1d0*/  HADD2.F32 R63, -RZ, R59.reuse.H0_H0 ;  /* 0x2000003bff3f7230 */ /* 0x100fe40000004100 */
[C---:B------:R-:W-:Y:S01]  /*c1e0*/  FFMA.FTZ R92, R65.reuse, R64, -R92 ;  /* 0x00000040415c7223 */ /* 0x040fe2000001085c */
[----:B------:R-:W-:Y:S01]  /*c1f0*/  FMUL.FTZ R65, R65, R67 ;  /* 0x0000004341417220 */ /* 0x000fe20000410000 */
[----:B------:R-:W-:-:S03]  /*c200*/  HADD2.F32 R59, -RZ, R59.H1_H1 ;  /* 0x3000003bff3b7230 */ /* 0x000fc60000004100 */
        /* <DEDUP_REMOVED lines=10> */
[----:B------:R-:W-:Y:S01]  /*c2b0*/  HADD2.F32 R67, -RZ, R49.H0_H0 ;  /* 0x20000031ff437230 */ /* 0x000fe20000004100 */
        /* <DEDUP_REMOVED lines=8> */
[----:B------:R-:W-:Y:S01]  /*c340*/  FFMA.FTZ R64, R62, R63, -R64 ;  /* 0x0000003f3e407223 */ /* 0x000fe20000010840 */
[----:B------:R-:W-:Y:S01]  /*c350*/  F2FP.SATFINITE.E4M3.F32.PACK_AB_MERGE_C R93, R52, R93, R60 ;  /* 0x0000005d345d723e */ /* 0x000fe2000480703c */
[----:B------:R-:W-:Y:S01]  /*c360*/  FFMA.FTZ R67, R58, R63, R67 ;  /* 0x0000003f3a437223 */ /* 0x000fe20000010043 */
[-C--:B------:R-:W-:Y:S01]  /*c370*/  FMUL.FTZ R58, R57, R49.reuse ;  /* 0x00000031393a7220 */ /* 0x080fe20000410000 */
[----:B------:R-:W-:Y:S01]  /*c380*/  FMUL.FTZ R49, R55, R49 ;  /* 0x0000003137317220 */ /* 0x000fe20000410000 */
[----:B------:R-:W-:Y:S01]  /*c390*/  HADD2.F32 R63, -RZ, R168.H0_H0 ;  /* 0x200000a8ff3f7230 */ /* 0x000fe20000004100 */
[----:B------:R-:W-:Y:S01]  /*c3a0*/  F2FP.SATFINITE.E4M3.F32.PACK_AB_MERGE_C R51, R47, R66, R51 ;  /* 0x000000422f33723e */ /* 0x000fe20004807033 */
[-C--:B------:R-:W-:Y:S01]  /*c3b0*/  FFMA.FTZ R55, R55, R59.reuse, -R58 ;  /* 0x0000003b37377223 */ /* 0x080fe2000001083a */
[----:B------:R-:W-:Y:S01]  /*c3c0*/  FFMA.FTZ R49, R57, R59, R49 ;  /* 0x0000003b39317223 */ /* 0x000fe20000010031 */
[----:B------:R-:W-:-:S02]  /*c3d0*/  HADD2.F32 R57, -RZ, R48.H0_H0 ;  /* 0x20000030ff397230 */ /* 0x000fc40000004100 */
[----:B------:R-:W-:Y:S01]  /*c3e0*/  HADD2.F32 R59, -RZ, R44.H0_H0 ;  /* 0x2000002cff3b7230 */ /* 0x000fe20000004100 */
[----:B------:R-:W-:Y:S01]  /*c3f0*/  F2FP.SATFINITE.E4M3.F32.PACK_AB_MERGE_C R55, R55, R64, RZ ;  /* 0x000000403737723e */ /* 0x000fe200048070ff */
[----:B------:R-:W-:Y:S02]  /*c400*/  HADD2.F32 R58, -RZ, R170.H0_H0 ;  /* 0x200000aaff3a7230 */ /* 0x000fe40000004100 */
[-C--:B------:R-:W-:Y:S01]  /*c410*/  FMUL.FTZ R62, R57, R63.reuse ;  /* 0x0000003f393e7220 */ /* 0x080fe20000410000 */
[----:B------:R-:W-:Y:S02]  /*c420*/  HADD2.F32 R168, -RZ, R168.H1_H1 ;  /* 0x300000a8ffa87230 */ /* 0x000fe40000004100 */
[C---:B------:R-:W-:Y:S01]  /*c430*/  FMUL.FTZ R63, R59.reuse, R63 ;  /* 0x0000003f3b3f7220 */ /* 0x040fe20000410000 */
[----:B------:R-:W-:Y:S02]  /*c440*/  HADD2.F32 R48, -RZ, R48.H1_H1 ;  /* 0x30000030ff307230 */ /* 0x000fe40000004100 */
[----:B------:R-:W-:Y:S01]  /*c450*/  FFMA.FTZ R62, R59, R58, -R62 ;  /* 0x0000003a3b3e7223 */ /* 0x000fe2000001083e */
[----:B------:R-:W-:-:S02]  /*c460*/  HADD2.F32 R44, -RZ, R44.H1_H1 ;  /* 0x3000002cff2c7230 */ /* 0x000fc40000004100 */
[----:B------:R-:W-:Y:S01]  /*c470*/  FFMA.FTZ R63, R57, R58, R63 ;  /* 0x0000003a393f7223 */ /* 0x000fe2000001003f */
[----:B------:R-:W-:Y:S02]  /*c480*/  HADD2.F32 R170, -RZ, R170.H1_H1 ;  /* 0x300000aaffaa7230 */ /* 0x000fe40000004100 */
[-C--:B------:R-:W-:Y:S01]  /*c490*/  FMUL.FTZ R57, R48, R168.reuse ;  /* 0x000000a830397220 */ /* 0x080fe20000410000 */
[-C--:B------:R-:W-:Y:S01]  /*c4a0*/  F2FP.F16.E4M3.UNPACK_B R59, R171.reuse.H1 ;  /* 0x000000abff3b723e */ /* 0x080fe200030006ff */
[C---:B------:R-:W-:Y:S01]  /*c4b0*/  FMUL.FTZ R168, R44.reuse, R168 ;  /* 0x000000a82ca87220 */ /* 0x040fe20000410000 */
[----:B------:R-:W-:Y:S01]  /*c4c0*/  F2FP.F16.E4M3.UNPACK_B R171, R171 ;  /* 0x000000abffab723e */ /* 0x000fe200020006ff */
[-C--:B------:R-:W-:Y:S01]  /*c4d0*/  FFMA.FTZ R57, R44, R170.reuse, -R57 ;  /* 0x000000aa2c397223 */ /* 0x080fe20000010839 */
[----:B------:R-:W-:Y:S02]  /*c4e0*/  IMAD.MOV.U32 R47, RZ, RZ, R93 ;  /* 0x000000ffff2f7224 */ /* 0x000fe400078e005d */
[----:B------:R-:W-:Y:S01]  /*c4f0*/  FFMA.FTZ R44, R48, R170, R168 ;  /* 0x000000aa302c7223 */ /* 0x000fe200000100a8 */
[----:B------:R-:W-:Y:S01]  /*c500*/  MOV R48, R46 ;  /* 0x0000002e00307202 */ /* 0x000fe20000000f00 */
[--C-:B------:R-:W-:Y:S01]  /*c510*/  HADD2.F32 R92, -RZ, R59.reuse.H0_H0 ;  /* 0x2000003bff5c7230 */ /* 0x100fe20000004100 */
[----:B------:R-:W-:Y:S01]  /*c520*/  F2FP.SATFINITE.E4M3.F32.PACK_AB_MERGE_C R62, R57, R62, R55 ;  /* 0x0000003e393e723e */ /* 0x000fe20004807037 */
[----:B------:R-:W-:Y:S01]  /*c530*/  HADD2.F32 R59, -RZ, R59.H1_H1 ;  /* 0x3000003bff3b7230 */ /* 0x000fe20000004100 */
[----:B------:R-:W-:-:S02]  /*c540*/  F2FP.F16.E4M3.UNPACK_B R46, R169.H1 ;  /* 0x000000a9ff2e723e */ /* 0x000fc400030006ff */
[----:B------:R-:W-:Y:S02]  /*c550*/  F2FP.F16.E4M3.UNPACK_B R57, R50.H1 ;  /* 0x00000032ff39723e */ /* 0x000fe400030006ff */
[----:B------:R-:W-:Y:S01]  /*c560*/  F2FP.F16.E4M3.UNPACK_B R55, R48.H1 ;  /* 0x00000030ff37723e */ /* 0x000fe200030006ff */
[--C-:B------:R-:W-:Y:S01]  /*c570*/  HADD2.F32 R95, -RZ, R46.reuse.H0_H0 ;  /* 0x2000002eff5f7230 */ /* 0x100fe20000004100 */
[----:B------:R-:W-:Y:S01]  /*c580*/  F2FP.F16.E4M3.UNPACK_B R169, R169 ;  /* 0x000000a9ffa9723e */ /* 0x000fe200020006ff */
[----:B------:R-:W-:Y:S01]  /*c590*/  HADD2.F32 R58, -RZ, R57.H0_H0 ;  /* 0x20000039ff3a7230 */ /* 0x000fe20000004100 */
[----:B------:R-:W-:Y:S01]  /*c5a0*/  F2FP.F16.E4M3.UNPACK_B R50, R50 ;  /* 0x00000032ff32723e */ /* 0x000fe200020006ff */
[----:B------:R-:W-:Y:S01]  /*c5b0*/  HADD2.F32 R64, -RZ, R55.H0_H0 ;  /* 0x20000037ff407230 */ /* 0x000fe20000004100 */
[----:B------:R-:W-:Y:S01]  /*c5c0*/  F2FP.F16.E4M3.UNPACK_B R48, R48 ;  /* 0x00000030ff30723e */ /* 0x000fe200020006ff */
[----:B------:R-:W-:Y:S02]  /*c5d0*/  HADD2.F32 R46, -RZ, R46.H1_H1 ;  /* 0x3000002eff2e7230 */ /* 0x000fe40000004100 */
[----:B------:R-:W-:Y:S01]  /*c5e0*/  FMUL.FTZ R94, R58, R95 ;  /* 0x0000005f3a5e7220 */ /* 0x000fe20000410000 */
[----:B------:R-:W-:-:S02]  /*c5f0*/  HADD2.F32 R57, -RZ, R57.H1_H1 ;  /* 0x30000039ff397230 */ /* 0x000fc40000004100 */
[C---:B------:R-:W-:Y:S01]  /*c600*/  FMUL.FTZ R95, R64.reuse, R95 ;  /* 0x0000005f405f7220 */ /* 0x040fe20000410000 */
[----:B------:R-:W-:Y:S02]  /*c610*/  HADD2.F32 R55, -RZ, R55.H1_H1 ;  /* 0x30000037ff377230 */ /* 0x000fe40000004100 */
[-C--:B------:R-:W-:Y:S01]  /*c620*/  FFMA.FTZ R94, R64, R92.reuse, -R94 ;  /* 0x0000005c405e7223 */ /* 0x080fe2000001085e */
[----:B------:R-:W-:Y:S01]  /*c630*/  FFMA.FTZ R95, R58, R92, R95 ;  /* 0x0000005c3a5f7223 */ /* 0x000fe2000001005f */
[-C--:B------:R-:W-:Y:S01]  /*c640*/  FMUL.FTZ R58, R57, R46.reuse ;  /* 0x0000002e393a7220 */ /* 0x080fe20000410000 */
[C---:B------:R-:W-:Y:S01]  /*c650*/  FMUL.FTZ R46, R55.reuse, R46 ;  /* 0x0000002e372e7220 */ /* 0x040fe20000410000 */
[----:B------:R-:W-:Y:S02]  /*c660*/  HADD2.F32 R92, -RZ, R169.H0_H0 ;  /* 0x200000a9ff5c7230 */ /* 0x000fe40000004100 */
        /* <DEDUP_REMOVED lines=14> */
[----:B------:R-:W-:Y:S01]  /*c750*/  FMUL.FTZ R57, R50, R169 ;  /* 0x000000a932397220 */ /* 0x000fe20000410000 */
[----:B------:R-:W-:Y:S01]  /*c760*/  F2FP.SATFINITE.E4M3.F32.PACK_AB_MERGE_C R95, R46, R95, RZ ;  /* 0x0000005f2e5f723e */ /* 0x000fe200048070ff */
[C---:B------:R-:W-:Y:S02]  /*c770*/  FMUL.FTZ R169, R48.reuse, R169 ;  /* 0x000000a930a97220 */ /* 0x040fe40000410000 */
[----:B------:R-:W-:Y:S01]  /*c780*/  FFMA.FTZ R57, R48, R171, -R57 ;  /* 0x000000ab30397223 */ /* 0x000fe20000010839 */
[----:B------:R-:W-:Y:S01]  /*c790*/  F2FP.SATFINITE.E4M3.F32.PACK_AB_MERGE_C R48, R49, R67, RZ ;  /* 0x000000433130723e */ /* 0x000fe200048070ff */
[----:B------:R-:W-:Y:S01]  /*c7a0*/  FFMA.FTZ R169, R50, R171, R169 ;  /* 0x000000ab32a97223 */ /* 0x000fe200000100a9 */
[----:B------:R-:W-:Y:S01]  /*c7b0*/  F2FP.SATFINITE.E4M3.F32.PACK_AB_MERGE_C R49, R53, R54, R45 ;  /* 0x000000363531723e */ /* 0x000fe2000480702d */
[----:B------:R-:W-:Y:S01]  /*c7c0*/  IMAD.MOV.U32 R45, RZ, RZ, R61 ;  /* 0x000000ffff2d7224 */ /* 0x000fe200078e003d */
[----:B------:R-:W-:Y:S01]  /*c7d0*/  F2FP.SATFINITE.E4M3.F32.PACK_AB_MERGE_C R48, R44, R63, R48 ;  /* 0x0000003f2c30723e */ /* 0x000fe20004807030 */
[----:B------:R-:W-:Y:S01]  /*c7e0*/  IMAD.MOV.U32 R44, RZ, RZ, R62 ;  /* 0x000000ffff2c7224 */ /* 0x000fe200078e003e */
[----:B------:R-:W-:-:S02]  /*c7f0*/  F2FP.SATFINITE.E4M3.F32.PACK_AB_MERGE_C R46, R57, R64, R55 ;  /* 0x00000040392e723e */ /* 0x000fc40004807037 */
[----:B------:R-:W-:-:S07]  /*c800*/  F2FP.SATFINITE.E4M3.F32.PACK_AB_MERGE_C R50, R169, R92, R95 ;  /* 0x0000005ca932723e */ /* 0x000fce000480705f */
.L_x_414:
[----:B------:R-:W-:Y:S05]  /*c810*/  BSYNC B2 ;  /* 0x0000000000027941 */ /* 0x000fea0003800000 */
.L_x_413:
[----:B------:R-:W-:-:S04]  /*c820*/  IADD3 R57, P4, P5, R118, R140, R29 ;  /* 0x0000008c76397210 */ /* 0x000fc80007d9e01d */
[----:B------:R-:W-:Y:S02]  /*c830*/  IADD3.X R54, R4, R172, R32, P4, P5 ;  /* 0x000000ac04367210 */ /* 0x000fe400027ea420 */
[----:B------:R-:W-:-:S13]  /*c840*/  ISETP.GE.AND P4, PT, R56, R156, PT ;  /* 0x0000009c3800720c */ /* 0x000fda0003f86270 */
[--C-:B------:R-:W-:Y:S02]  /*c850*/  @!P4 SHF.R.S32.HI R53, RZ, 0x1f, R56.reuse ;  /* 0x0000001fff35c819 */ /* 0x100fe40000011438 */
[----:B------:R-:W-:-:S04]  /*c860*/  @!P4 IADD3 R55, P5, P6, R118, R140, R56 ;  /* 0x0000008c7637c210 */ /* 0x000fc80007ebe038 */
[----:B------:R-:W-:Y:S02]  /*c870*/  @!P4 IADD3.X R172, R4, R172, R53, P5, P6 ;  /* 0x000000ac04acc210 */ /* 0x000fe40002fec435 */
[----:B------:R-:W-:-:S05]  /*c880*/  IADD3 R52, P5, R57, R124, RZ ;  /* 0x0000007c39347210 */ /* 0x000fca0007fbe0ff */
[----:B------:R-:W-:Y:S01]  /*c890*/  IMAD.X R53, R54, 0x1, R125, P5 ;  /* 0x0000000136357824 */ /* 0x000fe200028e067d */
[----:B------:R-:W-:-:S04]  /*c8a0*/  @!P4 IADD3 R54, P5, R55, R124, RZ ;  /* 0x0000007c3736c210 */ /* 0x000fc80007fbe0ff */
[----:B0-----:R4:W-:Y:S01]  /*c8b0*/  STG.E.128 desc[UR54][R52.64], R44 ;  /* 0x0000002c34007986 */ /* 0x0019e2000c101d36 */
[----:B------:R-:W-:-:S05]  /*c8c0*/  @!P4 IMAD.X R55, R172, 0x1, R125, P5 ;  /* 0x00000001ac37c824 */ /* 0x000fca00028e067d */
[----:B-1----:R4:W-:Y:S03]  /*c8d0*/  @!P4 STG.E.128 desc[UR54][R54.64], R48 ;  /* 0x000000303600c986 */ /* 0x0029e6000c101d36 */
.L_x_404:
[----:B------:R-:W-:Y:S05]  /*c8e0*/  BSYNC B1 ;  /* 0x0000000000017941 */ /* 0x000fea0003800000 */
.L_x_403:
[----:B-1-34-:R-:W-:Y:S01]  /*c8f0*/  IADD3 R45, R220, 0x80, RZ ;  /* 0x00000080dc2d7810 */ /* 0x01afe20007ffe0ff */
[----:B------:R-:W-:-:S04]  /*c900*/  IMAD R44, R147, R138, RZ ;  /* 0x0000008a932c7224 */ /* 0x000fc800078e02ff */
[----:B------:R-:W-:-:S04]  /*c910*/  IMAD.WIDE.U32 R136, R45, R138, R136 ;  /* 0x0000008a2d887225 */ /* 0x000fc800078e0088 */
[----:B------:R-:W-:Y:S01]  /*c920*/  IMAD R139, R45, R139, R44 ;  /* 0x0000008b2d8b7224 */ /* 0x000fe200078e022c */
[----:B------:R-:W-:Y:S06]  /*c930*/  @P3 BRA `(.L_x_373) ;  /* 0x00000030008c3947 */ /* 0x000fec0003800000 */
[----:B------:R-:W-:Y:S01]  /*c940*/  ISETP.NE.AND P3, PT, R34, RZ, PT ;  /* 0x000000ff2200720c */ /* 0x000fe20003f65270 */
[----:B------:R-:W-:Y:S01]  /*c950*/  BSSY B1, `(.L_x_415) ;  /* 0x00000f5000017945 */ /* 0x000fe20003800000 */
[----:B------:R-:W-:-:S11]  /*c960*/  IMAD.IADD R56, R137, 0x1, R139 ;  /* 0x0000000189387824 */ /* 0x000fd600078e028b */
[----:B------:R-:W-:Y:S05]  /*c970*/  @!P3 BRA `(.L_x_416) ;  /* 0x0000000c00c8b947 */ /* 0x000fea0003800000 */
[----:B------:R-:W-:Y:S01]  /*c980*/  SEL R44, R121, R162, !P0 ;  /* 0x000000a2792c7207 */ /* 0x000fe20004000000 */
[----:B------:R-:W-:Y:S01]  /*c990*/  BSSY B2, `(.L_x_417) ;  /* 0x00000e6000027945 */ /* 0x000fe20003800000 */
[----:B------:R-:W-:Y:S02]  /*c9a0*/  IADD3 R53, P3, P4, R118, R136, R26 ;  /* 0x0000008876357210 */ /* 0x000fe40007c7e01a */
[----:B------:R-:W-:Y:S02]  /*c9b0*/  SHF.R.S32.HI R45, RZ, 0x1f, R44 ;  /* 0x0000001fff2d7819 */ /* 0x000fe4000001142c */
[----:B------:R-:W-:Y:S02]  /*c9c0*/  IADD3.X R54, R4, R56, R30, P3, P4 ;  /* 0x0000003804367210 */ /* 0x000fe40001fe841e */
[----:B------:R-:W-:Y:S02]  /*c9d0*/  LEA.HI R45, R45, R44, RZ, 0x5 ;  /* 0x0000002c2d2d7211 */ /* 0x000fe400078f28ff */
[----:B------:R-:W-:-:S02]  /*c9e0*/  ISETP.GE.AND P3, PT, R18, R133, PT ;  /* 0x000000851200720c */ /* 0x000fc40003f66270 */
[----:B------:R-:W-:-:S04]  /*c9f0*/  LEA.HI.SX32 R45, R45, R120, 0x1b ;  /* 0x000000782d2d7211 */ /* 0x000fc800078fdaff */
[----:B------:R-:W-:Y:S01]  /*ca00*/  SHF.R.S32.HI R44, RZ, 0x1f, R45 ;  /* 0x0000001fff2c7819 */ /* 0x000fe2000001142d */
[----:B------:R-:W-:-:S03]  /*ca10*/  IMAD.SHL.U32 R55, R45, 0x10, RZ ;  /* 0x000000102d377824 */ /* 0x000fc600078e00ff */
[----:B------:R-:W-:-:S04]  /*ca20*/  LEA.HI R44, R44, R45, RZ, 0x2 ;  /* 0x0000002d2c2c7211 */ /* 0x000fc800078f10ff */
[----:B------:R-:W-:Y:S02]  /*ca30*/  SHF.R.S32.HI R45, RZ, 0x2, R44 ;  /* 0x00000002ff2d7819 */ /* 0x000fe4000001142c */
[----:B------:R-:W-:-:S03]  /*ca40*/  LOP3.LUT R44, R231, 0x30, R55, 0xf8, !PT ;  /* 0x00000030e72c7812 */ /* 0x000fc600078ef837 */
[----:B------:R-:W-:Y:S01]  /*ca50*/  IMAD R45, R45, 0x2800, R232 ;  /* 0x000028002d2d7824 */ /* 0x000fe200078e02e8 */
[----:B------:R-:W-:-:S05]  /*ca60*/  LOP3.LUT R44, R44, R9, RZ, 0x3c, !PT ;  /* 0x000000092c2c7212 */ /* 0x000fca00078e3cff */
[----:B------:R-:W-:Y:S02]  /*ca70*/  IMAD.IADD R44, R45, 0x1, R44 ;  /* 0x000000012d2c7824 */ /* 0x000fe400078e022c */
[C---:B------:R-:W-:Y:S02]  /*ca80*/  IMAD R45, R17.reuse, 0x7800, R143 ;  /* 0x00007800112d7824 */ /* 0x040fe400078e028f */
[----:B------:R-:W-:Y:S02]  /*ca90*/  IMAD R47, R17, 0x7800, R44 ;  /* 0x00007800112f7824 */ /* 0x000fe400078e022c */
[C---:B------:R-:W-:Y:S02]  /*caa0*/  IMAD.IADD R45, R16.reuse, 0x1, R45 ;  /* 0x00000001102d7824 */ /* 0x040fe400078e022d */
[----:B------:R-:W-:-:S04]  /*cab0*/  IMAD.IADD R48, R16, 0x1, R47 ;  /* 0x0000000110307824 */ /* 0x000fc800078e022f */
[----:B------:R-:W1:Y:S04]  /*cac0*/  LDS.128 R44, [R45+0x24200] ;  /* 0x024200002d2c7984 */ /* 0x000e680000000c00 */
[----:B------:R-:W3:Y:S01]  /*cad0*/  LDS.128 R48, [R48+0x24200] ;  /* 0x0242000030307984 */ /* 0x000ee20000000c00 */
[----:B------:R-:W-:Y:S05]  /*cae0*/  @P3 BRA `(.L_x_418) ;  /* 0x0000000c00403947 */ /* 0x000fea0003800000 */
[----:B---3--:R-:W-:Y:S01]  /*caf0*/  MOV R58, R48 ;  /* 0x00000030003a7202 */ /* 0x008fe20000000f00 */
[----:B-1----:R-:W-:Y:S01]  /*cb00*/  IMAD.MOV.U32 R52, RZ, RZ, R44 ;  /* 0x000000ffff347224 */ /* 0x002fe200078e002c */
[----:B------:R-:W-:Y:S02]  /*cb10*/  F2FP.F16.E4M3.UNPACK_B R60, R164.H1 ;  /* 0x000000a4ff3c723e */ /* 0x000fe400030006ff */
[----:B------:R-:W-:Y:S02]  /*cb20*/  F2FP.F16.E4M3.UNPACK_B R59, R58.H1 ;  /* 0x0000003aff3b723e */ /* 0x000fe400030006ff */
[----:B------:R-:W-:Y:S01]  /*cb30*/  F2FP.F16.E4M3.UNPACK_B R57, R52.H1 ;  /* 0x00000034ff39723e */ /* 0x000fe200030006ff */
[--C-:B------:R-:W-:Y:S01]  /*cb40*/  HADD2.F32 R65, -RZ, R60.reuse.H0_H0 ;  /* 0x2000003cff417230 */ /* 0x100fe20000004100 */
[----:B------:R-:W-:Y:S01]  /*cb50*/  F2FP.F16.E4M3.UNPACK_B R61, R166.H1 ;  /* 0x000000a6ff3d723e */ /* 0x000fe200030006ff */
[----:B------:R-:W-:Y:S01]  /*cb60*/  HADD2.F32 R44, -RZ, R59.H0_H0 ;  /* 0x2000003bff2c7230 */ /* 0x000fe20000004100 */
[----:B------:R-:W-:Y:S01]  /*cb70*/  SHF.R.U32.HI R82, RZ, 0x10, R83 ;  /* 0x00000010ff527819 */ /* 0x000fe20000011653 */
[----:B------:R-:W-:Y:S01]  /*cb80*/  HADD2.F32 R48, -RZ, R57.H0_H0 ;  /* 0x20000039ff307230 */ /* 0x000fe20000004100 */
[----:B0-----:R-:W-:Y:S01]  /*cb90*/  SHF.R.U32.HI R92, RZ, 0x8, R71 ;  /* 0x00000008ff5c7819 */ /* 0x001fe20000011647 */
[----:B------:R-:W-:-:S02]  /*cba0*/  HADD2.F32 R62, -RZ, R60.H1_H1 ;  /* 0x3000003cff3e7230 */ /* 0x000fc40000004100 */
[-C--:B------:R-:W-:Y:S01]  /*cbb0*/  FMUL.FTZ R67, R44, R65.reuse ;  /* 0x000000412c437220 */ /* 0x080fe20000410000 */
[----:B------:R-:W-:Y:S02]  /*cbc0*/  HADD2.F32 R63, -RZ, R61.H0_H0 ;  /* 0x2000003dff3f7230 */ /* 0x000fe40000004100 */
[C---:B------:R-:W-:Y:S01]  /*cbd0*/  FMUL.FTZ R65, R48.reuse, R65 ;  /* 0x0000004130417220 */ /* 0x040fe20000410000 */
[----:B------:R-:W-:Y:S01]  /*cbe0*/  HADD2.F32 R60, -RZ, R59.H1_H1 ;  /* 0x3000003bff3c7230 */ /* 0x000fe20000004100 */
[----:B------:R-:W-:Y:S01]  /*cbf0*/  LOP3.LUT R94, R71, 0xff0000ff, RZ, 0xc0, !PT ;  /* 0xff0000ff475e7812 */ /* 0x000fe200078ec0ff */
[----:B------:R-:W-:Y:S02]  /*cc00*/  HADD2.F32 R57, -RZ, R57.H1_H1 ;  /* 0x30000039ff397230 */ /* 0x000fe40000004100 */
[-C--:B------:R-:W-:Y:S01]  /*cc10*/  FFMA.FTZ R48, R48, R63.reuse, -R67 ;  /* 0x0000003f30307223 */ /* 0x080fe20000010843 */
[----:B------:R-:W-:Y:S02]  /*cc20*/  HADD2.F32 R61, -RZ, R61.H1_H1 ;  /* 0x3000003dff3d7230 */ /* 0x000fe40000004100 */
[----:B------:R-:W-:Y:S01]  /*cc30*/  FFMA.FTZ R44, R44, R63, R65 ;  /* 0x0000003f2c2c7223 */ /* 0x000fe20000010041 */
[-C--:B------:R-:W-:Y:S01]  /*cc40*/  FMUL.FTZ R64, R60, R62.reuse ;  /* 0x0000003e3c407220 */ /* 0x080fe20000410000 */
[----:B------:R-:W-:Y:S01]  /*cc50*/  FMUL.FTZ R63, R57, R62 ;  /* 0x0000003e393f7220 */ /* 0x000fe20000410000 */
[----:B------:R-:W-:-:S02]  /*cc60*/  SHF.R.U32.HI R71, RZ, 0x10, R71 ;  /* 0x00000010ff477819 */ /* 0x000fc40000011647 */
[-C--:B------:R-:W-:Y:S01]  /*cc70*/  FFMA.FTZ R59, R57, R61.reuse, -R64 ;  /* 0x0000003d393b7223 */ /* 0x080fe20000010840 */
[----:B------:R-:W-:Y:S01]  /*cc80*/  FFMA.FTZ R57, R60, R61, R63 ;  /* 0x0000003d3c397223 */ /* 0x000fe2000001003f */
[----:B------:R-:W-:Y:S01]  /*cc90*/  F2FP.F16.E4M3.UNPACK_B R64, R164 ;  /* 0x000000a4ff40723e */ /* 0x000fe200020006ff */
[----:B------:R-:W-:Y:S01]  /*cca0*/  IMAD.U32 R71, R71, 0x10000, RZ ;  /* 0x0001000047477824 */ /* 0x000fe200078e00ff */
[----:B------:R-:W-:Y:S02]  /*ccb0*/  F2FP.F16.E4M3.UNPACK_B R60, R58 ;  /* 0x0000003aff3c723e */ /* 0x000fe400020006ff */
[----:B------:R-:W-:Y:S01]  /*ccc0*/  F2FP.F16.E4M3.UNPACK_B R58, R52 ;  /* 0x00000034ff3a723e */ /* 0x000fe200020006ff */
[----:B------:R-:W-:Y:S01]  /*ccd0*/  HADD2.F32 R65, -RZ, R64.H0_H0 ;  /* 0x20000040ff417230 */ /* 0x000fe20000004100 */
[----:B------:R-:W-:Y:S01]  /*cce0*/  F2FP.F16.E4M3.UNPACK_B R61, R166 ;  /* 0x000000a6ff3d723e */ /* 0x000fe200020006ff */
[----:B------:R-:W-:Y:S01]  /*ccf0*/  HADD2.F32 R52, -RZ, R60.H0_H0 ;  /* 0x2000003cff347230 */ /* 0x000fe20000004100 */
[----:B------:R-:W-:Y:S01]  /*cd00*/  F2FP.SATFINITE.E4M3.F32.PACK_AB_MERGE_C R48, R59, R48, RZ ;  /* 0x000000303b30723e */ /* 0x000fe200048070ff */
[----:B------:R-:W-:Y:S01]  /*cd10*/  HADD2.F32 R63, -RZ, R58.H0_H0 ;  /* 0x2000003aff3f7230 */ /* 0x000fe20000004100 */
[----:B------:R-:W-:Y:S01]  /*cd20*/  F2FP.SATFINITE.E4M3.F32.PACK_AB_MERGE_C R59, R57, R44, RZ ;  /* 0x0000002c393b723e */ /* 0x000fe200048070ff */
        /* <DEDUP_REMOVED lines=10> */
[----:B------:R-:W-:Y:S01]  /*cdd0*/  IMAD.MOV.U32 R62, RZ, RZ, R50 ;  /* 0x000000ffff3e7224 */ /* 0x000fe200078e0032 */
[----:B------:R-:W-:-:S02]  /*cde0*/  F2FP.F16.E4M3.UNPACK_B R57, R49 ;  /* 0x00000031ff39723e */ /* 0x000fc400020006ff */
[-C--:B------:R-:W-:Y:S01]  /*cdf0*/  FMUL.FTZ R67, R60, R65.reuse ;  /* 0x000000413c437220 */ /* 0x080fe20000410000 */
[C---:B------:R-:W-:Y:S01]  /*ce00*/  FMUL.FTZ R65, R58.reuse, R65 ;  /* 0x000000413a417220 */ /* 0x040fe20000410000 */
[----:B------:R-:W-:Y:S01]  /*ce10*/  F2FP.F16.E4M3.UNPACK_B R66, R62.H1 ;  /* 0x0000003eff42723e */ /* 0x000fe200030006ff */
[----:B------:R-:W-:Y:S02]  /*ce20*/  HADD2.F32 R93, -RZ, R64.H0_H0 ;  /* 0x20000040ff5d7230 */ /* 0x000fe40000004100 */
[-C--:B------:R-:W-:Y:S01]  /*ce30*/  FFMA.FTZ R58, R58, R61.reuse, -R67 ;  /* 0x0000003d3a3a7223 */ /* 0x080fe20000010843 */
[----:B------:R-:W-:Y:S01]  /*ce40*/  FFMA.FTZ R61, R60, R61, R65 ;  /* 0x0000003d3c3d7223 */ /* 0x000fe20000010041 */
[----:B------:R-:W-:Y:S01]  /*ce50*/  IMAD.MOV.U32 R60, RZ, RZ, R46 ;  /* 0x000000ffff3c7224 */ /* 0x000fe200078e002e */
[----:B------:R-:W-:Y:S01]  /*ce60*/  F2FP.F16.E4M3.UNPACK_B R67, R165.H1 ;  /* 0x000000a5ff43723e */ /* 0x000fe200030006ff */
[--C-:B------:R-:W-:Y:S01]  /*ce70*/  HADD2.F32 R46, -RZ, R66.reuse.H0_H0 ;  /* 0x20000042ff2e7230 */ /* 0x100fe20000004100 */
[----:B------:R-:W-:Y:S01]  /*ce80*/  F2FP.SATFINITE.E4M3.F32.PACK_AB_MERGE_C R44, R58, R63, R48 ;  /* 0x0000003f3a2c723e */ /* 0x000fe20004807030 */
[----:B------:R-:W-:Y:S01]  /*ce90*/  HADD2.F32 R66, -RZ, R66.H1_H1 ;  /* 0x30000042ff427230 */ /* 0x000fe20000004100 */
[-C--:B------:R-:W-:Y:S01]  /*cea0*/  F2FP.F16.E4M3.UNPACK_B R65, R60.reuse.H1 ;  /* 0x0000003cff41723e */ /* 0x080fe200030006ff */
[--C-:B------:R-:W-:Y:S01]  /*ceb0*/  HADD2.F32 R95, -RZ, R67.reuse.H0_H0 ;  /* 0x20000043ff5f7230 */ /* 0x100fe20000004100 */
[----:B------:R-:W-:Y:S01]  /*cec0*/  F2FP.F16.E4M3.UNPACK_B R60, R60 ;  /* 0x0000003cff3c723e */ /* 0x000fe200020006ff */
[----:B------:R-:W-:Y:S01]  /*ced0*/  HADD2.F32 R67, -RZ, R67.H1_H1 ;  /* 0x30000043ff437230 */ /* 0x000fe20000004100 */
[----:B------:R-:W-:Y:S01]  /*cee0*/  F2FP.SATFINITE.E4M3.F32.PACK_AB_MERGE_C R48, R61, R52, R59 ;  /* 0x000000343d30723e */ /* 0x000fe2000480703b */
[----:B------:R-:W-:-:S02]  /*cef0*/  HADD2.F32 R50, -RZ, R65.H0_H0 ;  /* 0x20000041ff327230 */ /* 0x000fc40000004100 */
[----:B------:R-:W-:Y:S01]  /*cf00*/  FMUL.FTZ R97, R46, R95 ;  /* 0x0000005f2e617220 */ /* 0x000fe20000410000 */
[----:B------:R-:W-:Y:S02]  /*cf10*/  HADD2.F32 R65, -RZ, R65.H1_H1 ;  /* 0x30000041ff417230 */ /* 0x000fe40000004100 */
[----:B------:R-:W-:Y:S01]  /*cf20*/  FMUL.FTZ R68, R66, R67 ;  /* 0x0000004342447220 */ /* 0x000fe20000410000 */
[----:B------:R-:W-:Y:S02]  /*cf30*/  HADD2.F32 R64, -RZ, R64.H1_H1 ;  /* 0x30000040ff407230 */ /* 0x000fe40000004100 */
[C---:B------:R-:W-:Y:S01]  /*cf40*/  FMUL.FTZ R95, R50.reuse, R95 ;  /* 0x0000005f325f7220 */ /* 0x040fe20000410000 */
[----:B------:R-:W-:Y:S01]  /*cf50*/  FFMA.FTZ R50, R50, R93, -R97 ;  /* 0x0000005d32327223 */ /* 0x000fe20000010861 */
[----:B------:R-:W-:Y:S01]  /*cf60*/  F2FP.F16.E4M3.UNPACK_B R52, R45 ;  /* 0x0000002dff34723e */ /* 0x000fe200020006ff */
[----:B------:R-:W-:Y:S02]  /*cf70*/  HADD2.F32 R59, -RZ, R57.H0_H0 ;  /* 0x20000039ff3b7230 */ /* 0x000fe40000004100 */
[----:B------:R-:W-:Y:S01]  /*cf80*/  FFMA.FTZ R46, R46, R93, R95 ;  /* 0x0000005d2e2e7223 */ /* 0x000fe2000001005f */
[C---:B------:R-:W-:Y:S01]  /*cf90*/  FMUL.FTZ R93, R65.reuse, R67 ;  /* 0x00000043415d7220 */ /* 0x040fe20000410000 */
[----:B------:R-:W-:-:S03]  /*cfa0*/  FFMA.FTZ R67, R65, R64, -R68 ;  /* 0x0000004041437223 */ /* 0x000fc60000010844 */
[----:B------:R-:W-:Y:S01]  /*cfb0*/  FFMA.FTZ R65, R66, R64, R93 ;  /* 0x0000004042417223 */ /* 0x000fe2000001005d */
[----:B------:R-:W-:Y:S01]  /*cfc0*/  F2FP.F16.E4M3.UNPACK_B R64, R165 ;  /* 0x000000a5ff40723e */ /* 0x000fe200020006ff */
[--C-:B------:R-:W-:Y:S01]  /*cfd0*/  HADD2.F32 R93, -RZ, R60.reuse.H0_H0 ;  /* 0x2000003cff5d7230 */ /* 0x100fe20000004100 */
[----:B------:R-:W-:Y:S01]  /*cfe0*/  F2FP.F16.E4M3.UNPACK_B R66, R62 ;  /* 0x0000003eff42723e */ /* 0x000fe200020006ff */
[----:B------:R-:W-:Y:S01]  /*cff0*/  HADD2.F32 R60, -RZ, R60.H1_H1 ;  /* 0x3000003cff3c7230 */ /* 0x000fe20000004100 */
[----:B------:R-:W-:Y:S01]  /*d000*/  F2FP.F16.E4M3.UNPACK_B R62, R167 ;  /* 0x000000a7ff3e723e */ /* 0x000fe200020006ff */
[----:B------:R-:W-:Y:S01]  /*d010*/  HADD2.F32 R70, -RZ, R64.H0_H0 ;  /* 0x20000040ff467230 */ /* 0x000fe20000004100 */
[----:B------:R-:W-:Y:S01]  /*d020*/  F2FP.SATFINITE.E4M3.F32.PACK_AB_MERGE_C R50, R67, R50, RZ ;  /* 0x000000324332723e */ /* 0x000fe200048070ff */
[----:B------:R-:W-:Y:S01]  /*d030*/  HADD2.F32 R95, -RZ, R66.H0_H0 ;  /* 0x20000042ff5f7230 */ /* 0x000fe20000004100 */
[----:B------:R-:W-:Y:S01]  /*d040*/  F2FP.SATFINITE.E4M3.F32.PACK_AB_MERGE_C R65, R65, R46, RZ ;  /* 0x0000002e4141723e */ /* 0x000fe200048070ff */
[----:B------:R-:W-:Y:S01]  /*d050*/  HADD2.F32 R99, -RZ, R64.H1_H1 ;  /* 0x30000040ff637230 */ /* 0x000fe20000004100 */
[----:B------:R-:W-:Y:S01]  /*d060*/  SHF.R.U32.HI R64, RZ, 0x8, R81 ;  /* 0x00000008ff407819 */ /* 0x000fe20000011651 */
[----:B------:R-:W-:-:S02]  /*d070*/  HADD2.F32 R66, -RZ, R66.H1_H1 ;  /* 0x30000042ff427230 */ /* 0x000fc40000004100 */
[-C--:B------:R-:W-:Y:S01]  /*d080*/  FMUL.FTZ R80, R95, R70.reuse ;  /* 0x000000465f507220 */ /* 0x080fe20000410000 */
[--C-:B------:R-:W-:Y:S02]  /*d090*/  HADD2.F32 R68, -RZ, R62.reuse.H0_H0 ;  /* 0x2000003eff447230 */ /* 0x100fe40000004100 */
[C---:B------:R-:W-:Y:S01]  /*d0a0*/  FMUL.FTZ R70, R93.reuse, R70 ;  /* 0x000000465d467220 */ /* 0x040fe20000410000 */
[----:B------:R-:W-:Y:S02]  /*d0b0*/  HADD2.F32 R97, -RZ, R62.H1_H1 ;  /* 0x3000003eff617230 */ /* 0x000fe40000004100 */
[-C--:B------:R-:W-:Y:S01]  /*d0c0*/  FMUL.FTZ R139, R66, R99.reuse ;  /* 0x00000063428b7220 */ /* 0x080fe20000410000 */
[C---:B------:R-:W-:Y:S01]  /*d0d0*/  FMUL.FTZ R99, R60.reuse, R99 ;  /* 0x000000633c637220 */ /* 0x040fe20000410000 */
[-C--:B------:R-:W-:Y:S01]  /*d0e0*/  FFMA.FTZ R93, R93, R68.reuse, -R80 ;  /* 0x000000445d5d7223 */ /* 0x080fe20000010850 */
[----:B------:R-:W-:Y:S01]  /*d0f0*/  FFMA.FTZ R95, R95, R68, R70 ;  /* 0x000000445f5f7223 */ /* 0x000fe20000010046 */
[-C--:B------:R-:W-:Y:S01]  /*d100*/  FFMA.FTZ R62, R60, R97.reuse, -R139 ;  /* 0x000000613c3e7223 */ /* 0x080fe2000001088b */
[----:B------:R-:W-:Y:S01]  /*d110*/  SHF.R.U32.HI R68, RZ, 0x8, R83 ;  /* 0x00000008ff447819 */ /* 0x000fe20000011653 */
[----:B------:R-:W-:Y:S01]  /*d120*/  FFMA.FTZ R60, R66, R97, R99 ;  /* 0x00000061423c7223 */ /* 0x000fe20000010063 */
[----:B------:R-:W-:Y:S01]  /*d130*/  LOP3.LUT R66, R81, 0xff0000ff, RZ, 0xc0, !PT ;  /* 0xff0000ff51427812 */ /* 0x000fe200078ec0ff */
[----:B------:R-:W-:Y:S01]  /*d140*/  IMAD.SHL.U32 R97, R64, 0x100, RZ ;  /* 0x0000010040617824 */ /* 0x000fe200078e00ff */
[----:B------:R-:W-:Y:S01]  /*d150*/  SHF.R.U32.HI R80, RZ, 0x10, R81 ;  /* 0x00000010ff507819 */ /* 0x000fe20000011651 */
[----:B------:R-:W-:Y:S01]  /*d160*/  IMAD.SHL.U32 R99, R68, 0x100, RZ ;  /* 0x0000010044637824 */ /* 0x000fe200078e00ff */
[----:B------:R-:W-:-:S02]  /*d170*/  LOP3.LUT R70, R83, 0xff0000ff, RZ, 0xc0, !PT ;  /* 0xff0000ff53467812 */ /* 0x000fc400078ec0ff */
[--C-:B------:R-:W-:Y:S02]  /*d180*/  SHF.R.U32.HI R81, RZ, 0x8, R69.reuse ;  /* 0x00000008ff517819 */ /* 0x100fe40000011645 */
[----:B------:R-:W-:Y:S02]  /*d190*/  LOP3.LUT R83, R69, 0xff0000ff, RZ, 0xc0, !PT ;  /* 0xff0000ff45537812 */ /* 0x000fe400078ec0ff */
[----:B------:R-:W-:Y:S02]  /*d1a0*/  SHF.R.U32.HI R69, RZ, 0x10, R69 ;  /* 0x00000010ff457819 */ /* 0x000fe40000011645 */
[----:B------:R-:W-:Y:S01]  /*d1b0*/  SHF.L.U32 R68, R81, 0x8, RZ ;  /* 0x0000000851447819 */ /* 0x000fe200000006ff */
[----:B------:R-:W-:Y:S01]  /*d1c0*/  IMAD.SHL.U32 R81, R92, 0x100, RZ ;  /* 0x000001005c517824 */ /* 0x000fe200078e00ff */
[----:B------:R-:W-:Y:S01]  /*d1d0*/  LOP3.LUT R64, R70, 0xff00, R99, 0xf8, !PT ;  /* 0x0000ff0046407812 */ /* 0x000fe200078ef863 */
[----:B------:R-:W-:Y:S01]  /*d1e0*/  IMAD.U32 R69, R69, 0x10000, RZ ;  /* 0x0001000045457824 */ /* 0x000fe200078e00ff */
[----:B------:R-:W-:Y:S01]  /*d1f0*/  LOP3.LUT R70, R83, 0xff00, R68, 0xf8, !PT ;  /* 0x0000ff0053467812 */ /* 0x000fe200078ef844 */
[----:B------:R-:W-:Y:S01]  /*d200*/  IMAD.U32 R83, R82, 0x10000, RZ ;  /* 0x0001000052537824 */ /* 0x000fe200078e00ff */
[----:B------:R-:W-:Y:S01]  /*d210*/  LOP3.LUT R94, R94, 0xff00, R81, 0xf8, !PT ;  /* 0x0000ff005e5e7812 */ /* 0x000fe200078ef851 */
[----:B------:R-:W-:Y:S01]  /*d220*/  IMAD.U32 R81, R80, 0x10000, RZ ;  /* 0x0001000050517824 */ /* 0x000fe200078e00ff */
[----:B------:R-:W-:-:S02]  /*d230*/  LOP3.LUT R66, R66, 0xff00, R97, 0xf8, !PT ;  /* 0x0000ff0042427812 */ /* 0x000fc400078ef861 */
[----:B------:R-:W-:Y:S02]  /*d240*/  LOP3.LUT R69, R70, 0xff0000, R69, 0xf8, !PT ;  /* 0x00ff000046457812 */ /* 0x000fe400078ef845 */
[----:B------:R-:W-:Y:S02]  /*d250*/  LOP3.LUT R68, R66, 0xff0000, R81, 0xf8, !PT ;  /* 0x00ff000042447812 */ /* 0x000fe400078ef851 */
[----:B------:R-:W-:Y:S02]  /*d260*/  F2FP.F16.E4M3.UNPACK_B R58, R69 ;  /* 0x00000045ff3a723e */ /* 0x000fe400020006ff */
[----:B------:R-:W-:Y:S02]  /*d270*/  F2FP.SATFINITE.E4M3.F32.PACK_AB_MERGE_C R46, R62, R93, R50 ;  /* 0x0000005d3e2e723e */ /* 0x000fe40004807032 */
[----:B------:R-:W-:Y:S01]  /*d280*/  F2FP.F16.E4M3.UNPACK_B R61, R68 ;  /* 0x00000044ff3d723e */ /* 0x000fe200020006ff */
[----:B------:R-:W-:Y:S01]  /*d290*/  HADD2.F32 R70, -RZ, R58.H0_H0 ;  /* 0x2000003aff467230 */ /* 0x000fe20000004100 */
[----:B------:R-:W-:Y:S01]  /*d2a0*/  F2FP.SATFINITE.E4M3.F32.PACK_AB_MERGE_C R50, R60, R95, R65 ;  /* 0x0000005f3c32723e */ /* 0x000fe20004807041 */
[----:B------:R-:W-:Y:S01]  /*d2b0*/  HADD2.F32 R60, -RZ, R57.H1_H1 ;  /* 0x30000039ff3c7230 */ /* 0x000fe20000004100 */
[----:B------:R-:W-:Y:S01]  /*d2c0*/  F2FP.F16.E4M3.UNPACK_B R69, R69.H1 ;  /* 0x00000045ff45723e */ /* 0x000fe200030006ff */
[----:B------:R-:W-:-:S02]  /*d2d0*/  HADD2.F32 R57, -RZ, R52.H0_H0 ;  /* 0x20000034ff397230 */ /* 0x000fc40000004100 */
[----:B------:R-:W-:Y:S01]  /*d2e0*/  FMUL.FTZ R80, R59, R70 ;  /* 0x000000463b507220 */ /* 0x000fe20000410000 */
[----:B------:R-:W-:Y:S01]  /*d2f0*/  HADD2.F32 R63, -RZ, R58.H1_H1 ;  /* 0x3000003aff3f7230 */ /* 0x000fe20000004100 */
[----:B------:R-:W-:Y:S01]  /*d300*/  F2FP.F16.E4M3.UNPACK_B R68, R68.H1 ;  /* 0x00000044ff44723e */ /* 0x000fe200030006ff */
[--C-:B------:R-:W-:Y:S02]  /*d310*/  HADD2.F32 R62, -RZ, R61.reuse.H0_H0 ;  /* 0x2000003dff3e7230 */ /* 0x100fe40000004100 */
[C---:B------:R-:W-:Y:S01]  /*d320*/  FMUL.FTZ R70, R57.reuse, R70 ;  /* 0x0000004639467220 */ /* 0x040fe20000410000 */
[----:B------:R-:W-:Y:S02]  /*d330*/  HADD2.F32 R58, -RZ, R52.H1_H1 ;  /* 0x30000034ff3a7230 */ /* 0x000fe40000004100 */
[-C--:B------:R-:W-:Y:S01]  /*d340*/  FMUL.FTZ R65, R60, R63.reuse ;  /* 0x0000003f3c417220 */ /* 0x080fe20000410000 */
[----:B------:R-:W-:Y:S02]  /*d350*/  HADD2.F32 R61, -RZ, R61.H1_H1 ;  /* 0x3000003dff3d7230 */ /* 0x000fe40000004100 */
[-C--:B------:R-:W-:Y:S01]  /*d360*/  FFMA.FTZ R52, R57, R62.reuse, -R80 ;  /* 0x0000003e39347223 */ /* 0x080fe20000010850 */
[----:B------:R-:W-:Y:S01]  /*d370*/  FFMA.FTZ R57, R59, R62, R70 ;  /* 0x0000003e3b397223 */ /* 0x000fe20000010046 */
[C---:B------:R-:W-:Y:S01]  /*d380*/  FMUL.FTZ R63, R58.reuse, R63 ;  /* 0x0000003f3a3f7220 */ /* 0x040fe20000410000 */
[----:B------:R-:W-:Y:S01]  /*d390*/  F2FP.F16.E4M3.UNPACK_B R59, R45.H1 ;  /* 0x0000002dff3b723e */ /* 0x000fe200030006ff */
[----:B------:R-:W-:Y:S01]  /*d3a0*/  FFMA.FTZ R45, R58, R61, -R65 ;  /* 0x0000003d3a2d7223 */ /* 0x000fe20000010841 */
[----:B------:R-:W-:-:S02]  /*d3b0*/  HADD2.F32 R70, -RZ, R69.H0_H0 ;  /* 0x20000045ff467230 */ /* 0x000fc40000004100 */
[----:B------:R-:W-:Y:S01]  /*d3c0*/  FFMA.FTZ R58, R60, R61, R63 ;  /* 0x0000003d3c3a7223 */ /* 0x000fe2000001003f */
[----:B------:R-:W-:Y:S01]  /*d3d0*/  F2FP.F16.E4M3.UNPACK_B R61, R49.H1 ;  /* 0x00000031ff3d723e */ /* 0x000fe200030006ff */
[--C-:B------:R-:W-:Y:S01]  /*d3e0*/  HADD2.F32 R49, -RZ, R59.reuse.H0_H0 ;  /* 0x2000003bff317230 */ /* 0x100fe20000004100 */
[----:B------:R-:W-:Y:S01]  /*d3f0*/  LOP3.LUT R66, R94, 0xff0000, R71, 0xf8, !PT ;  /* 0x00ff00005e427812 */ /* 0x000fe200078ef847 */
[----:B------:R-:W-:Y:S01]  /*d400*/  HADD2.F32 R60, -RZ, R59.H1_H1 ;  /* 0x3000003bff3c7230 */ /* 0x000fe20000004100 */
[----:B------:R-:W-:Y:S01]  /*d410*/  F2FP.F16.E4M3.UNPACK_B R65, R51 ;  /* 0x00000033ff41723e */ /* 0x000fe200020006ff */
[--C-:B------:R-:W-:Y:S01]  /*d420*/  HADD2.F32 R59, -RZ, R61.reuse.H0_H0 ;  /* 0x2000003dff3b7230 */ /* 0x100fe20000004100 */
[----:B------:R-:W-:Y:S01]  /*d430*/  LOP3.LUT R64, R64, 0xff0000, R83, 0xf8, !PT ;  /* 0x00ff000040407812 */ /* 0x000fe200078ef853 */
[----:B------:R-:W-:Y:S01]  /*d440*/  HADD2.F32 R61, -RZ, R61.H1_H1 ;  /* 0x3000003dff3d7230 */ /* 0x000fe20000004100 */
[----:B------:R-:W-:Y:S01]  /*d450*/  F2FP.F16.E4M3.UNPACK_B R67, R47.H1 ;  /* 0x0000002fff43723e */ /* 0x000fe200030006ff */
[----:B------:R-:W-:-:S02]  /*d460*/  HADD2.F32 R69, -RZ, R69.H1_H1 ;  /* 0x30000045ff457230 */ /* 0x000fc40000004100 */
[-C--:B------:R-:W-:Y:S01]  /*d470*/  FMUL.FTZ R80, R59, R70.reuse ;  /* 0x000000463b507220 */ /* 0x080fe20000410000 */
[--C-:B------:R-:W-:Y:S02]  /*d480*/  HADD2.F32 R62, -RZ, R68.reuse.H0_H0 ;  /* 0x20000044ff3e7230 */ /* 0x100fe40000004100 */
[----:B------:R-:W-:Y:S01]  /*d490*/  FMUL.FTZ R70, R49, R70 ;  /* 0x0000004631467220 */ /* 0x000fe20000410000 */
[----:B------:R-:W-:Y:S02]  /*d4a0*/  HADD2.F32 R68, -RZ, R68.H1_H1 ;  /* 0x30000044ff447230 */ /* 0x000fe40000004100 */
[-C--:B------:R-:W-:Y:S01]  /*d4b0*/  FMUL.FTZ R63, R61, R69.reuse ;  /* 0x000000453d3f7220 */ /* 0x080fe20000410000 */
[C---:B------:R-:W-:Y:S01]  /*d4c0*/  FMUL.FTZ R82, R60.reuse, R69 ;  /* 0x000000453c527220 */ /* 0x040fe20000410000 */
[-C--:B------:R-:W-:Y:S01]  /*d4d0*/  FFMA.FTZ R49, R49, R62.reuse, -R80 ;  /* 0x0000003e31317223 */ /* 0x080fe20000010850 */
[----:B------:R-:W-:Y:S01]  /*d4e0*/  FFMA.FTZ R59, R59, R62, R70 ;  /* 0x0000003e3b3b7223 */ /* 0x000fe20000010046 */
[-C--:B------:R-:W-:Y:S01]  /*d4f0*/  FFMA.FTZ R60, R60, R68.reuse, -R63 ;  /* 0x000000443c3c7223 */ /* 0x080fe2000001083f */
[----:B------:R-:W-:Y:S01]  /*d500*/  FFMA.FTZ R62, R61, R68, R82 ;  /* 0x000000443d3e7223 */ /* 0x000fe20000010052 */
[----:B------:R-:W-:Y:S01]  /*d510*/  F2FP.F16.E4M3.UNPACK_B R61, R47 ;  /* 0x0000002fff3d723e */ /* 0x000fe200020006ff */
[--C-:B------:R-:W-:Y:S01]  /*d520*/  HADD2.F32 R70, -RZ, R65.reuse.H0_H0 ;  /* 0x20000041ff467230 */ /* 0x100fe20000004100 */
[----:B------:R-:W-:Y:S01]  /*d530*/  F2FP.F16.E4M3.UNPACK_B R63, R66 ;  /* 0x00000042ff3f723e */ /* 0x000fe200020006ff */
[----:B------:R-:W-:Y:S01]  /*d540*/  HADD2.F32 R65, -RZ, R65.H1_H1 ;  /* 0x30000041ff417230 */ /* 0x000fe20000004100 */
[----:B------:R-:W-:Y:S01]  /*d550*/  F2FP.F16.E4M3.UNPACK_B R69, R51.H1 ;  /* 0x00000033ff45723e */ /* 0x000fe200030006ff */
        /* <DEDUP_REMOVED lines=8> */
[C---:B------:R-:W-:Y:S01]  /*d5e0*/  FMUL.FTZ R93, R51.reuse, R68 ;  /* 0x00000044335d7220 */ /* 0x040fe20000410000 */
[----:B------:R-:W-:Y:S01]  /*d5f0*/  HADD2.F32 R83, -RZ, R82.H0_H0 ;  /* 0x20000052ff537230 */ /* 0x000fe20000004100 */
[----:B------:R-:W-:Y:S01]  /*d600*/  F2FP.SATFINITE.E4M3.F32.PACK_AB_MERGE_C R49, R60, R49, RZ ;  /* 0x000000313c31723e */ /* 0x000fe200048070ff */
[----:B------:R-:W-:Y:S02]  /*d610*/  HADD2.F32 R68, -RZ, R67.H0_H0 ;  /* 0x20000043ff447230 */ /* 0x000fe40000004100 */
[-C--:B------:R-:W-:Y:S01]  /*d620*/  FFMA.FTZ R51, R51, R80.reuse, -R92 ;  /* 0x0000005033337223 */ /* 0x080fe2000001085c */
[----:B------:R-:W-:Y:S02]  /*d630*/  HADD2.F32 R81, -RZ, R66.H0_H0 ;  /* 0x20000042ff517230 */ /* 0x000fe40000004100 */
[----:B------:R-:W-:Y:S01]  /*d640*/  FFMA.FTZ R64, R70, R80, R93 ;  /* 0x0000005046407223 */ /* 0x000fe2000001005d */
[----:B------:R-:W-:-:S02]  /*d650*/  HADD2.F32 R70, -RZ, R69.H1_H1 ;  /* 0x30000045ff467230 */ /* 0x000fc40000004100 */
[-C--:B------:R-:W-:Y:S01]  /*d660*/  FMUL.FTZ R80, R68, R83.reuse ;  /* 0x0000005344507220 */ /* 0x080fe20000410000 */
[----:B------:R-:W-:Y:S02]  /*d670*/  HADD2.F32 R82, -RZ, R82.H1_H1 ;  /* 0x30000052ff527230 */ /* 0x000fe40000004100 */
[C---:B------:R-:W-:Y:S01]  /*d680*/  FMUL.FTZ R95, R71.reuse, R83 ;  /* 0x00000053475f7220 */ /* 0x040fe20000410000 */
[----:B------:R-:W-:Y:S02]  /*d690*/  HADD2.F32 R67, -RZ, R67.H1_H1 ;  /* 0x30000043ff437230 */ /* 0x000fe40000004100 */
[----:B------:R-:W-:Y:S01]  /*d6a0*/  FFMA.FTZ R69, R71, R81, R80 ;  /* 0x0000005147457223 */ /* 0x000fe20000010050 */
[----:B------:R-:W-:Y:S02]  /*d6b0*/  HADD2.F32 R71, -RZ, R66.H1_H1 ;  /* 0x30000042ff477230 */ /* 0x000fe40000004100 */
[----:B------:R-:W-:Y:S01]  /*d6c0*/  FMUL.FTZ R66, R70, R82 ;  /* 0x0000005246427220 */ /* 0x000fe20000410000 */
[----:B------:R-:W-:-:S02]  /*d6d0*/  HADD2.F32 R80, -RZ, R63.H1_H1 ;  /* 0x3000003fff507230 */ /* 0x000fc40000004100 */
[C---:B------:R-:W-:Y:S01]  /*d6e0*/  FMUL.FTZ R63, R67.reuse, R82 ;  /* 0x00000052433f7220 */ /* 0x040fe20000410000 */
[----:B------:R-:W-:Y:S02]  /*d6f0*/  HADD2.F32 R61, -RZ, R61.H1_H1 ;  /* 0x3000003dff3d7230 */ /* 0x000fe40000004100 */
[----:B------:R-:W-:Y:S01]  /*d700*/  FFMA.FTZ R67, R67, R71, -R66 ;  /* 0x0000004743437223 */ /* 0x000fe20000010842 */
[----:B------:R-:W-:Y:S02]  /*d710*/  HADD2.F32 R66, -RZ, R47.H1_H1 ;  /* 0x3000002fff427230 */ /* 0x000fe40000004100 */
[----:B------:R-:W-:Y:S01]  /*d720*/  FFMA.FTZ R68, R68, R81, -R95 ;  /* 0x0000005144447223 */ /* 0x000fe2000001085f */
[-C--:B------:R-:W-:Y:S01]  /*d730*/  FMUL.FTZ R82, R65, R80.reuse ;  /* 0x0000005041527220 */ /* 0x080fe20000410000 */
[C---:B------:R-:W-:Y:S01]  /*d740*/  FMUL.FTZ R80, R61.reuse, R80 ;  /* 0x000000503d507220 */ /* 0x040fe20000410000 */
[----:B------:R-:W-:Y:S01]  /*d750*/  FFMA.FTZ R70, R70, R71, R63 ;  /* 0x0000004746467223 */ /* 0x000fe2000001003f */
[----:B------:R-:W-:Y:S01]  /*d760*/  F2FP.SATFINITE.E4M3.F32.PACK_AB_MERGE_C R59, R62, R59, RZ ;  /* 0x0000003b3e3b723e */ /* 0x000fe200048070ff */
[-C--:B------:R-:W-:Y:S01]  /*d770*/  FFMA.FTZ R82, R61, R66.reuse, -R82 ;  /* 0x000000423d527223 */ /* 0x080fe20000010852 */
[----:B------:R-:W-:Y:S01]  /*d780*/  FFMA.FTZ R65, R65, R66, R80 ;  /* 0x0000004241417223 */ /* 0x000fe20000010050 */
[----:B------:R-:W-:-:S02]  /*d790*/  F2FP.SATFINITE.E4M3.F32.PACK_AB_MERGE_C R67, R67, R68, RZ ;  /* 0x000000444343723e */ /* 0x000fc400048070ff */
[----:B------:R-:W-:Y:S02]  /*d7a0*/  F2FP.SATFINITE.E4M3.F32.PACK_AB_MERGE_C R69, R70, R69, RZ ;  /* 0x000000454645723e */ /* 0x000fe400048070ff */
[----:B------:R-:W-:Y:S02]  /*d7b0*/  F2FP.SATFINITE.E4M3.F32.PACK_AB_MERGE_C R45, R45, R52, R49 ;  /* 0x000000342d2d723e */ /* 0x000fe40004807031 */
[----:B------:R-:W-:Y:S02]  /*d7c0*/  F2FP.SATFINITE.E4M3.F32.PACK_AB_MERGE_C R47, R82, R51, R67 ;  /* 0x00000033522f723e */ /* 0x000fe40004807043 */
[----:B------:R-:W-:Y:S02]  /*d7d0*/  F2FP.SATFINITE.E4M3.F32.PACK_AB_MERGE_C R49, R58, R57, R59 ;  /* 0x000000393a31723e */ /* 0x000fe4000480703b */
[----:B------:R-:W-:-:S07]  /*d7e0*/  F2FP.SATFINITE.E4M3.F32.PACK_AB_MERGE_C R51, R65, R64, R69 ;  /* 0x000000404133723e */ /* 0x000fce0004807045 */
.L_x_418:
[----:B------:R-:W-:Y:S05]  /*d7f0*/  BSYNC B2 ;  /* 0x0000000000027941 */ /* 0x000fea0003800000 */
.L_x_417:
[----:B------:R-:W-:-:S13]  /*d800*/  ISETP.GE.AND P3, PT, R55, R156, PT ;  /* 0x0000009c3700720c */ /* 0x000fda0003f66270 */
[--C-:B------:R-:W-:Y:S02]  /*d810*/  @!P3 SHF.R.S32.HI R57, RZ, 0x1f, R55.reuse ;  /* 0x0000001fff39b819 */ /* 0x100fe40000011437 */
[----:B------:R-:W-:-:S04]  /*d820*/  @!P3 IADD3 R55, P4, P5, R118, R136, R55 ;  /* 0x000000887637b210 */ /* 0x000fc80007d9e037 */
[----:B------:R-:W-:Y:S02]  /*d830*/  @!P3 IADD3.X R58, R4, R56, R57, P4, P5 ;  /* 0x00000038043ab210 */ /* 0x000fe400027ea439 */
[----:B------:R-:W-:-:S04]  /*d840*/  IADD3 R52, P4, R53, R124, RZ ;  /* 0x0000007c35347210 */ /* 0x000fc80007f9e0ff */
[----:B------:R-:W-:Y:S02]  /*d850*/  IADD3.X R53, R54, R125, RZ, P4, !PT ;  /* 0x0000007d36357210 */ /* 0x000fe400027fe4ff */
[----:B------:R-:W-:-:S03]  /*d860*/  @!P3 IADD3 R54, P4, R55, R124, RZ ;  /* 0x0000007c3736b210 */ /* 0x000fc60007f9e0ff */
[----:B-1----:R1:W-:Y:S02]  /*d870*/  STG.E.128 desc[UR54][R52.64], R44 ;  /* 0x0000002c34007986 */ /* 0x0023e4000c101d36 */
[----:B------:R-:W-:-:S05]  /*d880*/  @!P3 IMAD.X R55, R58, 0x1, R125, P4 ;  /* 0x000000013a37b824 */ /* 0x000fca00020e067d */
[----:B---3--:R1:W-:Y:S03]  /*d890*/  @!P3 STG.E.128 desc[UR54][R54.64], R48 ;  /* 0x000000303600b986 */ /* 0x0083e6000c101d36 */
.L_x_416:
[----:B------:R-:W-:Y:S05]  /*d8a0*/  BSYNC B1 ;  /* 0x0000000000017941 */ /* 0x000fea0003800000 */
.L_x_415:
[----:B------:R-:W-:Y:S01]  /*d8b0*/  ISETP.NE.AND P3, PT, R35, RZ, PT ;  /* 0x000000ff2300720c */ /* 0x000fe20003f65270 */
[----:B------:R-:W-:-:S12]  /*d8c0*/  BSSY B1, `(.L_x_419) ;  /* 0x00000f8000017945 */ /* 0x000fd80003800000 */
[----:B------:R-:W-:Y:S05]  /*d8d0*/  @!P3 BRA `(.L_x_420) ;  /* 0x0000000c00d8b947 */ /* 0x000fea0003800000 */
[----:B-1----:R-:W-:Y:S01]  /*d8e0*/  SEL R44, R121, R162, !P1 ;  /* 0x000000a2792c7207 */ /* 0x002fe20004800000 */
        /* <DEDUP_REMOVED lines=9> */
[----:B------:R-:W-:Y:S02]  /*d980*/  LEA.HI R45, R45, R44, RZ, 0x2 ;  /* 0x0000002c2d2d7211 */ /* 0x000fe400078f10ff */
[----:B------:R-:W-:Y:S02]  /*d990*/  LOP3.LUT R44, R231, 0x30, R55, 0xf8, !PT ;  /* 0x00000030e72c7812 */ /* 0x000fe400078ef837 */
[----:B------:R-:W-:Y:S02]  /*d9a0*/  SHF.R.S32.HI R45, RZ, 0x2, R45 ;  /* 0x00000002ff2d7819 */ /* 0x000fe4000001142d */
[----:B------:R-:W-:-:S03]  /*d9b0*/  LOP3.LUT R44, R44, R9, RZ, 0x3c, !PT ;  /* 0x000000092c2c7212 */ /* 0x000fc600078e3cff */
[----:B------:R-:W-:-:S04]  /*d9c0*/  IMAD R45, R45, 0x2800, R232 ;  /* 0x000028002d2d7824 */ /* 0x000fc800078e02e8 */
        /* <DEDUP_REMOVED lines=8> */
[----:B------:R-:W-:Y:S01]  /*da50*/  SHF.R.U32.HI R58, RZ, 0x8, R85 ;  /* 0x00000008ff3a7819 */ /* 0x000fe20000011655 */
[----:B---3--:R-:W-:Y:S01]  /*da60*/  IMAD.MOV.U32 R61, RZ, RZ, R48 ;  /* 0x000000ffff3d7224 */ /* 0x008fe200078e0030 */
[----:B-1----:R-:W-:Y:S01]  /*da70*/  MOV R60, R44 ;  /* 0x0000002c003c7202 */ /* 0x002fe20000000f00 */
[----:B------:R-:W-:Y:S01]  /*da80*/  IMAD.MOV.U32 R59, RZ, RZ, R50 ;  /* 0x000000ffff3b7224 */ /* 0x000fe200078e0032 */
[----:B------:R-:W-:Y:S01]  /*da90*/  LOP3.LUT R63, R85, 0xff0000ff, RZ, 0xc0, !PT ;  /* 0xff0000ff553f7812 */ /* 0x000fe200078ec0ff */
[----:B------:R-:W-:Y:S01]  /*daa0*/  IMAD.SHL.U32 R44, R58, 0x100, RZ ;  /* 0x000001003a2c7824 */ /* 0x000fe200078e00ff */
[----:B------:R-:W-:Y:S01]  /*dab0*/  SHF.R.U32.HI R66, RZ, 0x8, R87 ;  /* 0x00000008ff427819 */ /* 0x000fe20000011657 */
[----:B------:R-:W-:Y:S01]  /*dac0*/  IMAD.MOV.U32 R58, RZ, RZ, R46 ;  /* 0x000000ffff3a7224 */ /* 0x000fe200078e002e */
[----:B------:R-:W-:Y:S02]  /*dad0*/  SHF.R.U32.HI R64, RZ, 0x8, R73 ;  /* 0x00000008ff407819 */ /* 0x000fe40000011649 */
[----:B------:R-:W-:Y:S01]  /*dae0*/  LOP3.LUT R63, R63, 0xff00, R44, 0xf8, !PT ;  /* 0x0000ff003f3f7812 */ /* 0x000fe200078ef82c */
[----:B------:R-:W-:Y:S01]  /*daf0*/  IMAD.SHL.U32 R44, R66, 0x100, RZ ;  /* 0x00000100422c7824 */ /* 0x000fe200078e00ff */
[----:B------:R-:W-:-:S02]  /*db00*/  SHF.R.U32.HI R69, RZ, 0x10, R85 ;  /* 0x00000010ff457819 */ /* 0x000fc40000011655 */
[----:B------:R-:W-:Y:S02]  /*db10*/  SHF.R.U32.HI R68, RZ, 0x10, R87 ;  /* 0x00000010ff447819 */ /* 0x000fe40000011657 */
[----:B------:R-:W-:Y:S01]  /*db20*/  LOP3.LUT R65, R87, 0xff0000ff, RZ, 0xc0, !PT ;  /* 0xff0000ff57417812 */ /* 0x000fe200078ec0ff */
[----:B------:R-:W-:Y:S01]  /*db30*/  IMAD.U32 R48, R69, 0x10000, RZ ;  /* 0x0001000045307824 */ /* 0x000fe200078e00ff */
[----:B------:R-:W-:Y:S02]  /*db40*/  LOP3.LUT R67, R73, 0xff0000ff, RZ, 0xc0, !PT ;  /* 0xff0000ff49437812 */ /* 0x000fe400078ec0ff */
[----:B------:R-:W-:Y:S02]  /*db50*/  SHF.L.U32 R46, R64, 0x8, RZ ;  /* 0x00000008402e7819 */ /* 0x000fe400000006ff */
[----:B------:R-:W-:Y:S02]  /*db60*/  SHF.R.U32.HI R62, RZ, 0x8, R75 ;  /* 0x00000008ff3e7819 */ /* 0x000fe4000001164b */
[----:B------:R-:W-:Y:S01]  /*db70*/  LOP3.LUT R65, R65, 0xff00, R44, 0xf8, !PT ;  /* 0x0000ff0041417812 */ /* 0x000fe200078ef82c */
[----:B------:R-:W-:Y:S01]  /*db80*/  IMAD.U32 R44, R68, 0x10000, RZ ;  /* 0x00010000442c7824 */ /* 0x000fe200078e00ff */
[----:B------:R-:W-:Y:S01]  /*db90*/  LOP3.LUT R69, R67, 0xff00, R46, 0xf8, !PT ;  /* 0x0000ff0043457812 */ /* 0x000fe200078ef82e */
[----:B------:R-:W-:Y:S01]  /*dba0*/  IMAD.SHL.U32 R50, R62, 0x100, RZ ;  /* 0x000001003e327824 */ /* 0x000fe200078e00ff */
[----:B------:R-:W-:-:S02]  /*dbb0*/  F2FP.F16.E4M3.UNPACK_B R67, R161.H1 ;  /* 0x000000a1ff43723e */ /* 0x000fc400030006ff */
[----:B------:R-:W-:Y:S02]  /*dbc0*/  F2FP.F16.E4M3.UNPACK_B R64, R61.H1 ;  /* 0x0000003dff40723e */ /* 0x000fe400030006ff */
[----:B------:R-:W-:Y:S01]  /*dbd0*/  F2FP.F16.E4M3.UNPACK_B R62, R60.H1 ;  /* 0x0000003cff3e723e */ /* 0x000fe200030006ff */
[----:B------:R-:W-:Y:S01]  /*dbe0*/  HADD2.F32 R46, -RZ, R67.H0_H0 ;  /* 0x20000043ff2e7230 */ /* 0x000fe20000004100 */
[----:B------:R-:W-:Y:S02]  /*dbf0*/  SHF.R.U32.HI R52, RZ, 0x10, R73 ;  /* 0x00000010ff347819 */ /* 0x000fe40000011649 */
[----:B------:R-:W-:Y:S02]  /*dc00*/  LOP3.LUT R71, R75, 0xff0000ff, RZ, 0xc0, !PT ;  /* 0xff0000ff4b477812 */ /* 0x000fe400078ec0ff */
[----:B------:R-:W-:Y:S01]  /*dc10*/  LOP3.LUT R44, R65, 0xff0000, R44, 0xf8, !PT ;  /* 0x00ff0000412c7812 */ /* 0x000fe200078ef82c */
[----:B------:R-:W-:Y:S01]  /*dc20*/  HADD2.F32 R65, -RZ, R64.H0_H0 ;  /* 0x20000040ff417230 */ /* 0x000fe20000004100 */
[----:B------:R-:W-:-:S02]  /*dc30*/  F2FP.F16.E4M3.UNPACK_B R66, R159.H1 ;  /* 0x0000009fff42723e */ /* 0x000fc400030006ff */
[----:B------:R-:W-:Y:S02]  /*dc40*/  SHF.R.U32.HI R57, RZ, 0x10, R75 ;  /* 0x00000010ff397819 */ /* 0x000fe4000001164b */
[----:B------:R-:W-:Y:S01]  /*dc50*/  LOP3.LUT R48, R63, 0xff0000, R48, 0xf8, !PT ;  /* 0x00ff00003f307812 */ /* 0x000fe200078ef830 */
[----:B------:R-:W-:Y:S01]  /*dc60*/  HADD2.F32 R63, -RZ, R62.H0_H0 ;  /* 0x2000003eff3f7230 */ /* 0x000fe20000004100 */
[----:B------:R-:W-:Y:S01]  /*dc70*/  LOP3.LUT R70, R71, 0xff00, R50, 0xf8, !PT ;  /* 0x0000ff0047467812 */ /* 0x000fe200078ef832 */
[----:B------:R-:W-:Y:S02]  /*dc80*/  IMAD.U32 R50, R52, 0x10000, RZ ;  /* 0x0001000034327824 */ /* 0x000fe400078e00ff */
[-C--:B------:R-:W-:Y:S01]  /*dc90*/  FMUL.FTZ R52, R65, R46.reuse ;  /* 0x0000002e41347220 */ /* 0x080fe20000410000 */
[----:B------:R-:W-:Y:S02]  /*dca0*/  HADD2.F32 R68, -RZ, R66.H0_H0 ;  /* 0x20000042ff447230 */ /* 0x000fe40000004100 */
[----:B------:R-:W-:Y:S01]  /*dcb0*/  FMUL.FTZ R72, R63, R46 ;  /* 0x0000002e3f487220 */ /* 0x000fe20000410000 */
[----:B------:R-:W-:Y:S01]  /*dcc0*/  IMAD.U32 R57, R57, 0x10000, RZ ;  /* 0x0001000039397824 */ /* 0x000fe200078e00ff */
[----:B------:R-:W-:Y:S01]  /*dcd0*/  F2FP.F16.E4M3.UNPACK_B R161, R161 ;  /* 0x000000a1ffa1723e */ /* 0x000fe200020006ff */
[----:B------:R-:W-:-:S02]  /*dce0*/  HADD2.F32 R62, -RZ, R62.H1_H1 ;  /* 0x3000003eff3e7230 */ /* 0x000fc40000004100 */
[-C--:B------:R-:W-:Y:S01]  /*dcf0*/  FFMA.FTZ R52, R63, R68.reuse, -R52 ;  /* 0x000000443f347223 */ /* 0x080fe20000010834 */
[----:B------:R-:W-:Y:S01]  /*dd00*/  HADD2.F32 R63, -RZ, R67.H1_H1 ;  /* 0x30000043ff3f7230 */ /* 0x000fe20000004100 */
[----:B------:R-:W-:Y:S01]  /*dd10*/  LOP3.LUT R46, R70, 0xff0000, R57, 0xf8, !PT ;  /* 0x00ff0000462e7812 */ /* 0x000fe200078ef839 */
[----:B------:R-:W-:Y:S01]  /*dd20*/  FFMA.FTZ R57, R65, R68, R72 ;  /* 0x0000004441397223 */ /* 0x000fe20000010048 */
[----:B------:R-:W-:Y:S01]  /*dd30*/  HADD2.F32 R67, -RZ, R64.H1_H1 ;  /* 0x30000040ff437230 */ /* 0x000fe20000004100 */
[----:B------:R-:W-:Y:S01]  /*dd40*/  F2FP.F16.E4M3.UNPACK_B R65, R61 ;  /* 0x0000003dff41723e */ /* 0x000fe200020006ff */
[----:B------:R-:W-:Y:S01]  /*dd50*/  HADD2.F32 R68, -RZ, R66.H1_H1 ;  /* 0x30000042ff447230 */ /* 0x000fe20000004100 */
[----:B------:R-:W-:Y:S01]  /*dd60*/  F2FP.F16.E4M3.UNPACK_B R64, R60 ;  /* 0x0000003cff40723e */ /* 0x000fe200020006ff */
[-C--:B------:R-:W-:Y:S01]  /*dd70*/  FMUL.FTZ R60, R62, R63.reuse ;  /* 0x0000003f3e3c7220 */ /* 0x080fe20000410000 */
[----:B------:R-:W-:Y:S01]  /*dd80*/  LOP3.LUT R50, R69, 0xff0000, R50, 0xf8, !PT ;  /* 0x00ff000045327812 */ /* 0x000fe200078ef832 */
[----:B------:R-:W-:Y:S01]  /*dd90*/  FMUL.FTZ R61, R67, R63 ;  /* 0x0000003f433d7220 */ /* 0x000fe20000410000 */
[----:B------:R-:W-:Y:S01]  /*dda0*/  F2FP.F16.E4M3.UNPACK_B R159, R159 ;  /* 0x0000009fff9f723e */ /* 0x000fe200020006ff */
[----:B------:R-:W-:-:S02]  /*ddb0*/  HADD2.F32 R69, -RZ, R161.H0_H0 ;  /* 0x200000a1ff457230 */ /* 0x000fc40000004100 */
[-C--:B------:R-:W-:Y:S01]  /*ddc0*/  FFMA.FTZ R60, R67, R68.reuse, R60 ;  /* 0x00000044433c7223 */ /* 0x080fe2000001003c */
[----:B------:R-:W-:Y:S02]  /*ddd0*/  HADD2.F32 R66, -RZ, R65.H0_H0 ;  /* 0x20000041ff427230 */ /* 0x000fe40000004100 */
[----:B------:R-:W-:Y:S01]  /*dde0*/  FFMA.FTZ R61, R62, R68, -R61 ;  /* 0x000000443e3d7223 */ /* 0x000fe2000001083d */
[--C-:B------:R-:W-:Y:S01]  /*ddf0*/  HADD2.F32 R63, -RZ, R64.reuse.H0_H0 ;  /* 0x20000040ff3f7230 */ /* 0x100fe20000004100 */
[----:B------:R-:W-:Y:S01]  /*de00*/  F2FP.F16.E4M3.UNPACK_B R67, R160.H1 ;  /* 0x000000a0ff43723e */ /* 0x000fe200030006ff */
[----:B------:R-:W-:Y:S02]  /*de10*/  HADD2.F32 R62, -RZ, R159.H0_H0 ;  /* 0x2000009fff3e7230 */ /* 0x000fe40000004100 */
[-C--:B------:R-:W-:Y:S01]  /*de20*/  FMUL.FTZ R68, R66, R69.reuse ;  /* 0x0000004542447220 */ /* 0x080fe20000410000 */
[----:B------:R-:W-:Y:S02]  /*de30*/  HADD2.F32 R161, -RZ, R161.H1_H1 ;  /* 0x300000a1ffa17230 */ /* 0x000fe40000004100 */
[----:B------:R-:W-:Y:S01]  /*de40*/  FMUL.FTZ R69, R63, R69 ;  /* 0x000000453f457220 */ /* 0x000fe20000410000 */
[----:B------:R-:W-:-:S02]  /*de50*/  HADD2.F32 R64, -RZ, R64.H1_H1 ;  /* 0x30000040ff407230 */ /* 0x000fc40000004100 */
[-C--:B------:R-:W-:Y:S01]  /*de60*/  FFMA.FTZ R63, R63, R62.reuse, -R68 ;  /* 0x0000003e3f3f7223 */ /* 0x080fe20000010844 */
[----:B------:R-:W-:Y:S01]  /*de70*/  HADD2.F32 R65, -RZ, R65.H1_H1 ;  /* 0x30000041ff417230 */ /* 0x000fe20000004100 */
[----:B------:R-:W-:Y:S01]  /*de80*/  F2FP.F16.E4M3.UNPACK_B R68, R59.H1 ;  /* 0x0000003bff44723e */ /* 0x000fe200030006ff */
[----:B------:R-:W-:Y:S02]  /*de90*/  HADD2.F32 R159, -RZ, R159.H1_H1 ;  /* 0x3000009fff9f7230 */ /* 0x000fe40000004100 */
[-C--:B------:R-:W-:Y:S01]  /*dea0*/  FMUL.FTZ R70, R64, R161.reuse ;  /* 0x000000a140467220 */ /* 0x080fe20000410000 */
[----:B------:R-:W-:Y:S01]  /*deb0*/  FFMA.FTZ R62, R66, R62, R69 ;  /* 0x0000003e423e7223 */ /* 0x000fe20000010045 */
[C---:B------:R-:W-:Y:S01]  /*dec0*/  FMUL.FTZ R69, R65.reuse, R161 ;  /* 0x000000a141457220 */ /* 0x040fe20000410000 */
[----:B------:R-:W-:Y:S01]  /*ded0*/  F2FP.F16.E4M3.UNPACK_B R71, R158.H1 ;  /* 0x0000009eff47723e */ /* 0x000fe200030006ff */
[----:B------:R-:W-:Y:S01]  /*dee0*/  FFMA.FTZ R65, R65, R159, R70 ;  /* 0x0000009f41417223 */ /* 0x000fe20000010046 */
[----:B------:R-:W-:Y:S01]  /*def0*/  F2FP.F16.E4M3.UNPACK_B R66, R58.H1 ;  /* 0x0000003aff42723e */ /* 0x000fe200030006ff */
[----:B------:R-:W-:-:S02]  /*df00*/  HADD2.F32 R73, -RZ, R67.H1_H1 ;  /* 0x30000043ff497230 */ /* 0x000fc40000004100 */
[----:B------:R-:W-:Y:S01]  /*df10*/  FFMA.FTZ R64, R64, R159, -R69 ;  /* 0x0000009f40407223 */ /* 0x000fe20000010845 */
[--C-:B------:R-:W-:Y:S01]  /*df20*/  HADD2.F32 R70, -RZ, R68.reuse.H1_H1 ;  /* 0x30000044ff467230 */ /* 0x100fe20000004100 */
[----:B------:R-:W-:Y:S01]  /*df30*/  F2FP.F16.E4M3.UNPACK_B R160, R160 ;  /* 0x000000a0ffa0723e */ /* 0x000fe200020006ff */
[----:B------:R-:W-:Y:S01]  /*df40*/  HADD2.F32 R69, -RZ, R68.H0_H0 ;  /* 0x20000044ff457230 */ /* 0x000fe20000004100 */
[----:B------:R-:W-:Y:S01]  /*df50*/  F2FP.F16.E4M3.UNPACK_B R58, R58 ;  /* 0x0000003aff3a723e */ /* 0x000fe200020006ff */
[----:B------:R-:W-:Y:S02]  /*df60*/  HADD2.F32 R72, -RZ, R71.H0_H0 ;  /* 0x20000047ff487230 */ /* 0x000fe40000004100 */
[----:B------:R-:W-:Y:S01]  /*df70*/  FMUL.FTZ R75, R70, R73 ;  /* 0x00000049464b7220 */ /* 0x000fe20000410000 */
[----:B------:R-:W-:Y:S01]  /*df80*/  HADD2.F32 R74, -RZ, R67.H0_H0 ;  /* 0x20000043ff4a7230 */ /* 0x000fe20000004100 */
[----:B------:R-:W-:Y:S01]  /*df90*/  F2FP.F16.E4M3.UNPACK_B R158, R158 ;  /* 0x0000009eff9e723e */ /* 0x000fe200020006ff */
[----:B------:R-:W-:Y:S01]  /*dfa0*/  HADD2.F32 R68, -RZ, R66.H1_H1 ;  /* 0x30000042ff447230 */ /* 0x000fe20000004100 */
[----:B------:R-:W-:Y:S01]  /*dfb0*/  F2FP.SATFINITE.E4M3.F32.PACK_AB_MERGE_C R52, R61, R52, RZ ;  /* 0x000000343d34723e */ /* 0x000fe200048070ff */
[----:B------:R-:W-:-:S02]  /*dfc0*/  HADD2.F32 R71, -RZ, R71.H1_H1 ;  /* 0x30000047ff477230 */ /* 0x000fc40000004100 */
[-C--:B------:R-:W-:Y:S01]  /*dfd0*/  FMUL.FTZ R80, R69, R74.reuse ;  /* 0x0000004a45507220 */ /* 0x080fe20000410000 */
[----:B------:R-:W-:Y:S02]  /*dfe0*/  HADD2.F32 R67, -RZ, R66.H0_H0 ;  /* 0x20000042ff437230 */ /* 0x000fe40000004100 */
[C---:B------:R-:W-:Y:S01]  /*dff0*/  FMUL.FTZ R73, R68.reuse, R73 ;  /* 0x0000004944497220 */ /* 0x040fe20000410000 */
[----:B------:R-:W-:Y:S01]  /*e000*/  F2FP.F16.E4M3.UNPACK_B R61, R45 ;  /* 0x0000002dff3d723e */ /* 0x000fe200020006ff */
[----:B------:R-:W-:Y:S01]  /*e010*/  FFMA.FTZ R81, R68, R71, -R75 ;  /* 0x0000004744517223 */ /* 0x000fe2000001084b */
[----:B------:R-:W-:Y:S01]  /*e020*/  F2FP.F16.E4M3.UNPACK_B R68, R59 ;  /* 0x0000003bff44723e */ /* 0x000fe200020006ff */
[C---:B------:R-:W-:Y:S01]  /*e030*/  FMUL.FTZ R74, R67.reuse, R74 ;  /* 0x0000004a434a7220 */ /* 0x040fe20000410000 */
[----:B------:R-:W-:Y:S01]  /*e040*/  FFMA.FTZ R66, R67, R72, -R80 ;  /* 0x0000004843427223 */ /* 0x000fe20000010850 */
[----:B------:R-:W-:Y:S01]  /*e050*/  FFMA.FTZ R80, R70, R71, R73 ;  /* 0x0000004746507223 */ /* 0x000fe20000010049 */
[----:B------:R-:W-:-:S02]  /*e060*/  HADD2.F32 R73, -RZ, R160.H1_H1 ;  /* 0x300000a0ff497230 */ /* 0x000fc40000004100 */
[----:B------:R-:W-:Y:S01]  /*e070*/  FFMA.FTZ R67, R69, R72, R74 ;  /* 0x0000004845437223 */ /* 0x000fe2000001004a */
[--C-:B------:R-:W-:Y:S02]  /*e080*/  HADD2.F32 R69, -RZ, R68.reuse.H0_H0 ;  /* 0x20000044ff457230 */ /* 0x100fe40000004100 */
[----:B------:R-:W-:Y:S02]  /*e090*/  HADD2.F32 R68, -RZ, R68.H1_H1 ;  /* 0x30000044ff447230 */ /* 0x000fe40000004100 */
[----:B------:R-:W-:Y:S01]  /*e0a0*/  HADD2.F32 R72, -RZ, R160.H0_H0 ;  /* 0x200000a0ff487230 */ /* 0x000fe20000004100 */
[----:B------:R-:W-:Y:S01]  /*e0b0*/  F2FP.SATFINITE.E4M3.F32.PACK_AB_MERGE_C R80, R80, R67, RZ ;  /* 0x000000435050723e */ /* 0x000fe200048070ff */
[--C-:B------:R-:W-:Y:S02]  /*e0c0*/  HADD2.F32 R59, -RZ, R58.reuse.H0_H0 ;  /* 0x2000003aff3b7230 */ /* 0x100fe40000004100 */
[----:B------:R-:W-:Y:S01]  /*e0d0*/  FMUL.FTZ R75, R68, R73 ;  /* 0x00000049444b7220 */ /* 0x000fe20000410000 */
[----:B------:R-:W-:-:S02]  /*e0e0*/  HADD2.F32 R58, -RZ, R58.H1_H1 ;  /* 0x3000003aff3a7230 */ /* 0x000fc40000004100 */
[-C--:B------:R-:W-:Y:S01]  /*e0f0*/  FMUL.FTZ R74, R69, R72.reuse ;  /* 0x00000048454a7220 */ /* 0x080fe20000410000 */
[--C-:B------:R-:W-:Y:S02]  /*e100*/  HADD2.F32 R71, -RZ, R158.reuse.H1_H1 ;  /* 0x3000009eff477230 */ /* 0x100fe40000004100 */
[C---:B------:R-:W-:Y:S01]  /*e110*/  FMUL.FTZ R72, R59.reuse, R72 ;  /* 0x000000483b487220 */ /* 0x040fe20000410000 */
[----:B------:R-:W-:Y:S02]  /*e120*/  HADD2.F32 R70, -RZ, R158.H0_H0 ;  /* 0x2000009eff467230 */ /* 0x000fe40000004100 */
[C---:B------:R-:W-:Y:S01]  /*e130*/  FMUL.FTZ R73, R58.reuse, R73 ;  /* 0x000000493a497220 */ /* 0x040fe20000410000 */
[----:B------:R-:W-:Y:S01]  /*e140*/  FFMA.FTZ R75, R58, R71, -R75 ;  /* 0x000000473a4b7223 */ /* 0x000fe2000001084b */
[----:B------:R-:W-:Y:S01]  /*e150*/  F2FP.SATFINITE.E4M3.F32.PACK_AB_MERGE_C R58, R60, R57, RZ ;  /* 0x000000393c3a723e */ /* 0x000fe200048070ff */
[----:B------:R-:W-:Y:S01]  /*e160*/  FFMA.FTZ R74, R59, R70, -R74 ;  /* 0x000000463b4a7223 */ /* 0x000fe2000001084a */
[----:B------:R-:W-:Y:S01]  /*e170*/  F2FP.SATFINITE.E4M3.F32.PACK_AB_MERGE_C R57, R81, R66, RZ ;  /* 0x000000425139723e */ /* 0x000fe200048070ff */
[----:B------:R-:W-:Y:S01]  /*e180*/  HADD2.F32 R60, -RZ, R61.H0_H0 ;  /* 0x2000003dff3c7230 */ /* 0x000fe20000004100 */
[----:B------:R-:W-:Y:S01]  /*e190*/  F2FP.SATFINITE.E4M3.F32.PACK_AB_MERGE_C R59, R64, R63, R52 ;  /* 0x0000003f403b723e */ /* 0x000fe20004807034 */
[----:B------:R-:W-:Y:S01]  /*e1a0*/  FFMA.FTZ R72, R69, R70, R72 ;  /* 0x0000004645487223 */ /* 0x000fe20000010048 */
[----:B------:R-:W-:Y:S01]  /*e1b0*/  F2FP.F16.E4M3.UNPACK_B R66, R49 ;  /* 0x00000031ff42723e */ /* 0x000fe200020006ff */
[----:B------:R-:W-:Y:S01]  /*e1c0*/  FFMA.FTZ R73, R68, R71, R73 ;  /* 0x0000004744497223 */ /* 0x000fe20000010049 */
[----:B------:R-:W-:-:S02]  /*e1d0*/  F2FP.F16.E4M3.UNPACK_B R63, R50 ;  /* 0x00000032ff3f723e */ /* 0x000fc400020006ff */
[----:B------:R-:W-:Y:S01]  /*e1e0*/  F2FP.SATFINITE.E4M3.F32.PACK_AB_MERGE_C R58, R65, R62, R58 ;  /* 0x0000003e413a723e */ /* 0x000fe2000480703a */
[--C-:B------:R-:W-:Y:S01]  /*e1f0*/  HADD2.F32 R62, -RZ, R66.reuse.H0_H0 ;  /* 0x20000042ff3e7230 */ /* 0x100fe20000004100 */
[-C--:B------:R-:W-:Y:S01]  /*e200*/  F2FP.F16.E4M3.UNPACK_B R64, R48.reuse ;  /* 0x00000030ff40723e */ /* 0x080fe200020006ff */
[--C-:B------:R-:W-:Y:S01]  /*e210*/  HADD2.F32 R67, -RZ, R63.reuse.H0_H0 ;  /* 0x2000003fff437230 */ /* 0x100fe20000004100 */
[----:B------:R-:W-:Y:S01]  /*e220*/  F2FP.F16.E4M3.UNPACK_B R48, R48.H1 ;  /* 0x00000030ff30723e */ /* 0x000fe200030006ff */
[----:B------:R-:W-:Y:S01]  /*e230*/  HADD2.F32 R66, -RZ, R66.H1_H1 ;  /* 0x30000042ff427230 */ /* 0x000fe20000004100 */
[----:B------:R-:W-:Y:S01]  /*e240*/  F2FP.SATFINITE.E4M3.F32.PACK_AB_MERGE_C R52, R73, R72, R80 ;  /* 0x000000484934723e */ /* 0x000fe20004807050 */
[----:B------:R-:W-:Y:S02]  /*e250*/  HADD2.F32 R65, -RZ, R64.H0_H0 ;  /* 0x20000040ff417230 */ /* 0x000fe40000004100 */
[-C--:B------:R-:W-:Y:S01]  /*e260*/  FMUL.FTZ R69, R62, R67.reuse ;  /* 0x000000433e457220 */ /* 0x080fe20000410000 */
[----:B------:R-:W-:Y:S01]  /*e270*/  FMUL.FTZ R71, R60, R67 ;  /* 0x000000433c477220 */ /* 0x000fe20000410000 */
[----:B------:R-:W-:Y:S01]  /*e280*/  HADD2.F32 R67, -RZ, R63.H1_H1 ;  /* 0x3000003fff437230 */ /* 0x000fe20000004100 */
[----:B------:R-:W-:Y:S01]  /*e290*/  F2FP.F16.E4M3.UNPACK_B R73, R46 ;  /* 0x0000002eff49723e */ /* 0x000fe200020006ff */
[----:B------:R-:W-:-:S02]  /*e2a0*/  HADD2.F32 R63, -RZ, R61.H1_H1 ;  /* 0x3000003dff3f7230 */ /* 0x000fc40000004100 */
[-C--:B------:R-:W-:Y:S01]  /*e2b0*/  FFMA.FTZ R60, R60, R65.reuse, -R69 ;  /* 0x000000413c3c7223 */ /* 0x080fe20000010845 */
[----:B------:R-:W-:Y:S01]  /*e2c0*/  FFMA.FTZ R61, R62, R65, R71 ;  /* 0x000000413e3d7223 */ /* 0x000fe20000010047 */
[----:B------:R-:W-:Y:S02]  /*e2d0*/  HADD2.F32 R65, -RZ, R64.H1_H1 ;  /* 0x30000040ff417230 */ /* 0x000fe40000004100 */
[CC--:B------:R-:W-:Y:S01]  /*e2e0*/  FMUL.FTZ R68, R66.reuse, R67.reuse ;  /* 0x0000004342447220 */ /* 0x0c0fe20000410000 */
[C---:B------:R-:W-:Y:S01]  /*e2f0*/  FMUL.FTZ R69, R63.reuse, R67 ;  /* 0x000000433f457220 */ /* 0x040fe20000410000 */
[----:B------:R-:W-:Y:S02]  /*e300*/  F2FP.F16.E4M3.UNPACK_B R64, R49.H1 ;  /* 0x00000031ff40723e */ /* 0x000fe400030006ff */
[----:B------:R-:W-:Y:S01]  /*e310*/  F2FP.F16.E4M3.UNPACK_B R67, R50.H1 ;  /* 0x00000032ff43723e */ /* 0x000fe200030006ff */
[----:B------:R-:W-:Y:S01]  /*e320*/  FFMA.FTZ R50, R66, R65, R69 ;  /* 0x0000004142327223 */ /* 0x000fe20000010045 */
[----:B------:R-:W-:Y:S01]  /*e330*/  F2FP.F16.E4M3.UNPACK_B R62, R45.H1 ;  /* 0x0000002dff3e723e */ /* 0x000fe200030006ff */
[----:B------:R-:W-:Y:S01]  /*e340*/  FFMA.FTZ R45, R63, R65, -R68 ;  /* 0x000000413f2d7223 */ /* 0x000fe20000010844 */
[----:B------:R-:W-:Y:S01]  /*e350*/  HADD2.F32 R63, -RZ, R64.H0_H0 ;  /* 0x20000040ff3f7230 */ /* 0x000fe20000004100 */
[----:B------:R-:W-:Y:S01]  /*e360*/  F2FP.SATFINITE.E4M3.F32.PACK_AB_MERGE_C R57, R75, R74, R57 ;  /* 0x0000004a4b39723e */ /* 0x000fe20004807039 */
[----:B------:R-:W-:Y:S01]  /*e370*/  HADD2.F32 R66, -RZ, R67.H0_H0 ;  /* 0x20000043ff427230 */ /* 0x000fe20000004100 */
[----:B------:R-:W-:Y:S01]  /*e380*/  F2FP.F16.E4M3.UNPACK_B R71, R44.H1 ;  /* 0x0000002cff47723e */ /* 0x000fe200030006ff */
[----:B------:R-:W-:Y:S01]  /*e390*/  HADD2.F32 R49, -RZ, R62.H0_H0 ;  /* 0x2000003eff317230 */ /* 0x000fe20000004100 */
[----:B------:R-:W-:Y:S01]  /*e3a0*/  F2FP.F16.E4M3.UNPACK_B R74, R46.H1 ;  /* 0x0000002eff4a723e */ /* 0x000fe200030006ff */
[----:B------:R-:W-:-:S02]  /*e3b0*/  HADD2.F32 R65, -RZ, R64.H1_H1 ;  /* 0x30000040ff417230 */ /* 0x000fc40000004100 */
[-C--:B------:R-:W-:Y:S01]  /*e3c0*/  FMUL.FTZ R70, R63, R66.reuse ;  /* 0x000000423f467220 */ /* 0x080fe20000410000 */
[----:B------:R-:W-:Y:S02]  /*e3d0*/  HADD2.F32 R64, -RZ, R48.H0_H0 ;  /* 0x20000030ff407230 */ /* 0x000fe40000004100 */
[C---:B------:R-:W-:Y:S01]  /*e3e0*/  FMUL.FTZ R66, R49.reuse, R66 ;  /* 0x0000004231427220 */ /* 0x040fe20000410000 */
[----:B------:R-:W-:Y:S02]  /*e3f0*/  HADD2.F32 R68, -RZ, R67.H1_H1 ;  /* 0x30000043ff447230 */ /* 0x000fe40000004100 */
[----:B------:R-:W-:Y:S02]  /*e400*/  HADD2.F32 R62, -RZ, R62.H1_H1 ;  /* 0x3000003eff3e7230 */ /* 0x000fe40000004100 */
[----:B------:R-:W-:Y:S02]  /*e410*/  HADD2.F32 R67, -RZ, R48.H1_H1 ;  /* 0x30000030ff437230 */ /* 0x000fe40000004100 */
[----:B------:R-:W-:Y:S01]  /*e420*/  FFMA.FTZ R48, R49, R64, -R70 ;  /* 0x0000004031307223 */ /* 0x000fe20000010846 */
[----:B------:R-:W-:Y:S01]  /*e430*/  FMUL.FTZ R69, R65, R68 ;  /* 0x0000004441457220 */ /* 0x000fe20000410000 */
[----:B------:R-:W-:Y:S01]  /*e440*/  FFMA.FTZ R49, R63, R64, R66 ;  /* 0x000000403f317223 */ /* 0x000fe20000010042 */
[C---:B------:R-:W-:Y:S01]  /*e450*/  FMUL.FTZ R68, R62.reuse, R68 ;  /* 0x000000443e447220 */ /* 0x040fe20000410000 */
[----:B------:R-:W-:Y:S01]  /*e460*/  F2FP.F16.E4M3.UNPACK_B R66, R51 ;  /* 0x00000033ff42723e */ /* 0x000fe200020006ff */
[----:B------:R-:W-:Y:S01]  /*e470*/  FFMA.FTZ R63, R62, R67, -R69 ;  /* 0x000000433e3f7223 */ /* 0x000fe20000010845 */
[----:B------:R-:W-:Y:S01]  /*e480*/  F2FP.F16.E4M3.UNPACK_B R64, R47 ;  /* 0x0000002fff40723e */ /* 0x000fe200020006ff */
[----:B------:R-:W-:Y:S01]  /*e490*/  FFMA.FTZ R62, R65, R67, R68 ;  /* 0x00000043413e7223 */ /* 0x000fe20000010044 */
[----:B------:R-:W-:Y:S01]  /*e4a0*/  F2FP.F16.E4M3.UNPACK_B R70, R44 ;  /* 0x0000002cff46723e */ /* 0x000fe200020006ff */
[----:B------:R-:W-:Y:S01]  /*e4b0*/  HADD2.F32 R68, -RZ, R66.H0_H0 ;  /* 0x20000042ff447230 */ /* 0x000fe20000004100 */
[----:B------:R-:W-:Y:S01]  /*e4c0*/  F2FP.F16.E4M3.UNPACK_B R67, R51.H1 ;  /* 0x00000033ff43723e */ /* 0x000fe200030006ff */
[----:B------:R-:W-:Y:S01]  /*e4d0*/  HADD2.F32 R44, -RZ, R73.H0_H0 ;  /* 0x20000049ff2c7230 */ /* 0x000fe20000004100 */
[----:B------:R-:W-:Y:S01]  /*e4e0*/  F2FP.F16.E4M3.UNPACK_B R47, R47.H1 ;  /* 0x0000002fff2f723e */ /* 0x000fe200030006ff */
[----:B------:R-:W-:Y:S01]  /*e4f0*/  HADD2.F32 R51, -RZ, R64.H0_H0 ;  /* 0x20000040ff337230 */ /* 0x000fe20000004100 */
[----:B------:R-:W-:Y:S01]  /*e500*/  F2FP.SATFINITE.E4M3.F32.PACK_AB_MERGE_C R48, R63, R48, RZ ;  /* 0x000000303f30723e */ /* 0x000fe200048070ff */
[----:B------:R-:W-:-:S02]  /*e510*/  HADD2.F32 R46, -RZ, R70.H0_H0 ;  /* 0x20000046ff2e7230 */ /* 0x000fc40000004100 */
[CC--:B------:R-:W-:Y:S01]  /*e520*/  FMUL.FTZ R82, R68.reuse, R44.reuse ;  /* 0x0000002c44527220 */ /* 0x0c0fe20000410000 */
[----:B------:R-:W-:Y:S02]  /*e530*/  HADD2.F32 R69, -RZ, R67.H0_H0 ;  /* 0x20000043ff457230 */ /* 0x000fe40000004100 */
[C---:B------:R-:W-:Y:S01]  /*e540*/  FMUL.FTZ R75, R51.reuse, R44 ;  /* 0x0000002c334b7220 */ /* 0x040fe20000410000 */
[----:B------:R-:W-:Y:S02]  /*e550*/  HADD2.F32 R80, -RZ, R74.H0_H0 ;  /* 0x2000004aff507230 */ /* 0x000fe40000004100 */
[-C--:B------:R-:W-:Y:S01]  /*e560*/  FFMA.FTZ R44, R51, R46.reuse, -R82 ;  /* 0x0000002e332c7223 */ /* 0x080fe20000010852 */
[----:B------:R-:W-:Y:S02]  /*e570*/  HADD2.F32 R65, -RZ, R47.H0_H0 ;  /* 0x2000002fff417230 */ /* 0x000fe40000004100 */
[----:B------:R-:W-:Y:S01]  /*e580*/  FFMA.FTZ R46, R68, R46, R75 ;  /* 0x0000002e442e7223 */ /* 0x000fe2000001004b */
[----:B------:R-:W-:-:S02]  /*e590*/  HADD2.F32 R67, -RZ, R67.H1_H1 ;  /* 0x30000043ff437230 */ /* 0x000fc40000004100 */
[-C--:B------:R-:W-:Y:S01]  /*e5a0*/  FMUL.FTZ R84, R69, R80.reuse ;  /* 0x0000005045547220 */ /* 0x080fe20000410000 */
[----:B------:R-:W-:Y:S02]  /*e5b0*/  HADD2.F32 R74, -RZ, R74.H1_H1 ;  /* 0x3000004aff4a7230 */ /* 0x000fe40000004100 */
[----:B------:R-:W-:Y:S01]  /*e5c0*/  FMUL.FTZ R80, R65, R80 ;  /* 0x0000005041507220 */ /* 0x000fe20000410000 */
[----:B------:R-:W-:Y:S01]  /*e5d0*/  HADD2.F32 R47, -RZ, R47.H1_H1 ;  /* 0x3000002fff2f7230 */ /* 0x000fe20000004100 */
[----:B------:R-:W-:Y:S01]  /*e5e0*/  F2FP.SATFINITE.E4M3.F32.PACK_AB_MERGE_C R49, R62, R49, RZ ;  /* 0x000000313e31723e */ /* 0x000fe200048070ff */
[----:B------:R-:W-:Y:S01]  /*e5f0*/  HADD2.F32 R72, -RZ, R71.H0_H0 ;  /* 0x20000047ff487230 */ /* 0x000fe20000004100 */
[----:B------:R-:W-:Y:S01]  /*e600*/  F2FP.SATFINITE.E4M3.F32.PACK_AB_MERGE_C R45, R45, R60, R48 ;  /* 0x0000003c2d2d723e */ /* 0x000fe20004807030 */
[----:B------:R-:W-:Y:S01]  /*e610*/  HADD2.F32 R66, -RZ, R66.H1_H1 ;  /* 0x30000042ff427230 */ /* 0x000fe20000004100 */
[----:B------:R-:W-:Y:S01]  /*e620*/  F2FP.SATFINITE.E4M3.F32.PACK_AB_MERGE_C R49, R50, R61, R49 ;  /* 0x0000003d3231723e */ /* 0x000fe20004807031 */
[----:B------:R-:W-:-:S02]  /*e630*/  HADD2.F32 R73, -RZ, R73.H1_H1 ;  /* 0x30000049ff497230 */ /* 0x000fc40000004100 */
[----:B------:R-:W-:Y:S01]  /*e640*/  FFMA.FTZ R84, R65, R72, -R84 ;  /* 0x0000004841547223 */ /* 0x000fe20000010854 */
[----:B------:R-:W-:Y:S02]  /*e650*/  HADD2.F32 R51, -RZ, R70.H1_H1 ;  /* 0x30000046ff337230 */ /* 0x000fe40000004100 */
[-C--:B------:R-:W-:Y:S01]  /*e660*/  FMUL.FTZ R70, R67, R74.reuse ;  /* 0x0000004a43467220 */ /* 0x080fe20000410000 */
[----:B------:R-:W-:Y:S02]  /*e670*/  HADD2.F32 R64, -RZ, R64.H1_H1 ;  /* 0x30000040ff407230 */ /* 0x000fe40000004100 */
[----:B------:R-:W-:Y:S01]  /*e680*/  FMUL.FTZ R74, R47, R74 ;  /* 0x0000004a2f4a7220 */ /* 0x000fe20000410000 */
[----:B------:R-:W-:Y:S02]  /*e690*/  HADD2.F32 R68, -RZ, R71.H1_H1 ;  /* 0x30000047ff447230 */ /* 0x000fe40000004100 */
[-C--:B------:R-:W-:Y:S01]  /*e6a0*/  FMUL.FTZ R65, R66, R73.reuse ;  /* 0x0000004942417220 */ /* 0x080fe20000410000 */
[----:B------:R-:W-:Y:S01]  /*e6b0*/  FFMA.FTZ R80, R69, R72, R80 ;  /* 0x0000004845507223 */ /* 0x000fe20000010050 */
[----:B------:R-:W-:Y:S01]  /*e6c0*/  FMUL.FTZ R73, R64, R73 ;  /* 0x0000004940497220 */ /* 0x000fe20000410000 */
[----:B------:R-:W-:-:S02]  /*e6d0*/  IMAD.MOV.U32 R48, RZ, RZ, R58 ;  /* 0x000000ffff307224 */ /* 0x000fc400078e003a */
[-C--:B------:R-:W-:Y:S01]  /*e6e0*/  FFMA.FTZ R47, R47, R68.reuse, -R70 ;  /* 0x000000442f2f7223 */ /* 0x080fe20000010846 */
[----:B------:R-:W-:Y:S01]  /*e6f0*/  FFMA.FTZ R67, R67, R68, R74 ;  /* 0x0000004443437223 */ /* 0x000fe2000001004a */
[-C--:B------:R-:W-:Y:S01]  /*e700*/  FFMA.FTZ R65, R64, R51.reuse, -R65 ;  /* 0x0000003340417223 */ /* 0x080fe20000010841 */
[----:B------:R-:W-:Y:S01]  /*e710*/  FFMA.FTZ R73, R66, R51, R73 ;  /* 0x0000003342497223 */ /* 0x000fe20000010049 */
[----:B------:R-:W-:Y:S01]  /*e720*/  IMAD.MOV.U32 R50, RZ, RZ, R52 ;  /* 0x000000ffff327224 */ /* 0x000fe200078e0034 */
[----:B------:R-:W-:Y:S02]  /*e730*/  F2FP.SATFINITE.E4M3.F32.PACK_AB_MERGE_C R47, R47, R84, RZ ;  /* 0x000000542f2f723e */ /* 0x000fe400048070ff */
[----:B------:R-:W-:Y:S02]  /*e740*/  F2FP.SATFINITE.E4M3.F32.PACK_AB_MERGE_C R67, R67, R80, RZ ;  /* 0x000000504343723e */ /* 0x000fe400048070ff */
[----:B------:R-:W-:Y:S02]  /*e750*/  F2FP.SATFINITE.E4M3.F32.PACK_AB_MERGE_C R47, R65, R44, R47 ;  /* 0x0000002c412f723e */ /* 0x000fe4000480702f */
[----:B------:R-:W-:Y:S01]  /*e760*/  F2FP.SATFINITE.E4M3.F32.PACK_AB_MERGE_C R51, R73, R46, R67 ;  /* 0x0000002e4933723e */ /* 0x000fe20004807043 */
[----:B------:R-:W-:Y:S01]  /*e770*/  IMAD.MOV.U32 R46, RZ, RZ, R57 ;  /* 0x000000ffff2e7224 */ /* 0x000fe200078e0039 */
[----:B------:R-:W-:-:S07]  /*e780*/  MOV R44, R59 ;  /* 0x0000003b002c7202 */ /* 0x000fce0000000f00 */
.L_x_422:
[----:B------:R-:W-:Y:S05]  /*e790*/  BSYNC B2 ;  /* 0x0000000000027941 */ /* 0x000fea0003800000 */
.L_x_421:
[----:B------:R-:W-:-:S13]  /*e7a0*/  ISETP.GE.AND P3, PT, R55, R156, PT ;  /* 0x0000009c3700720c */ /* 0x000fda0003f66270 */
[--C-:B------:R-:W-:Y:S02]  /*e7b0*/  @!P3 SHF.R.S32.HI R57, RZ, 0x1f, R55.reuse ;  /* 0x0000001fff39b819 */ /* 0x100fe40000011437 */
[----:B------:R-:W-:-:S04]  /*e7c0*/  @!P3 IADD3 R55, P4, P5, R118, R136, R55 ;  /* 0x000000887637b210 */ /* 0x000fc80007d9e037 */
[----:B------:R-:W-:Y:S02]  /*e7d0*/  @!P3 IADD3.X R58, R4, R56, R57, P4, P5 ;  /* 0x00000038043ab210 */ /* 0x000fe400027ea439 */
[----:B------:R-:W-:-:S05]  /*e7e0*/  IADD3 R52, P4, R53, R124, RZ ;  /* 0x0000007c35347210 */ /* 0x000fca0007f9e0ff */
[----:B------:R-:W-:Y:S01]  /*e7f0*/  IMAD.X R53, R54, 0x1, R125, P4 ;  /* 0x0000000136357824 */ /* 0x000fe200020e067d */
[----:B------:R-:W-:-:S04]  /*e800*/  @!P3 IADD3 R54, P4, R55, R124, RZ ;  /* 0x0000007c3736b210 */ /* 0x000fc80007f9e0ff */
[----:B-1----:R4:W-:Y:S01]  /*e810*/  STG.E.128 desc[UR54][R52.64], R44 ;  /* 0x0000002c34007986 */ /* 0x0029e2000c101d36 */
[----:B------:R-:W-:-:S05]  /*e820*/  @!P3 IMAD.X R55, R58, 0x1, R125, P4 ;  /* 0x000000013a37b824 */ /* 0x000fca00020e067d */
[----:B---3--:R4:W-:Y:S03]  /*e830*/  @!P3 STG.E.128 desc[UR54][R54.64], R48 ;  /* 0x000000303600b986 */ /* 0x0089e6000c101d36 */
.L_x_420:
[----:B------:R-:W-:Y:S05]  /*e840*/  BSYNC B1 ;  /* 0x0000000000017941 */ /* 0x000fea0003800000 */
.L_x_419:
[----:B------:R-:W-:-:S13]  /*e850*/  ISETP.NE.AND P3, PT, R36, RZ, PT ;  /* 0x000000ff2400720c */ /* 0x000fda0003f65270 */
[----:B------:R-:W-:Y:S05]  /*e860*/  @!P3 BRA `(.L_x_373) ;  /* 0x0000001000c0b947 */ /* 0x000fea0003800000 */
[----:B-1--4-:R-:W3:Y:S01]  /*e870*/  LDL R44, [R1+0x10] ;  /* 0x00001000012c7983 */ /* 0x012ee20000100800 */
[----:B------:R-:W-:Y:S01]  /*e880*/  IADD3 R53, P3, P4, R118, R136, R29 ;  /* 0x0000008876357210 */ /* 0x000fe20007c7e01d */
[----:B------:R-:W-:Y:S01]  /*e890*/  BSSY B1, `(.L_x_423) ;  /* 0x00000ec000017945 */ /* 0x000fe20003800000 */
[----:B---3--:R-:W-:Y:S02]  /*e8a0*/  LOP3.LUT P5, RZ, R44, 0x1, RZ, 0xc0, !PT ;  /* 0x000000012cff7812 */ /* 0x008fe400078ac0ff */
[----:B------:R-:W-:Y:S02]  /*e8b0*/  IADD3.X R44, R4, R56, R32, P3, P4 ;  /* 0x00000038042c7210 */ /* 0x000fe40001fe8420 */
[----:B------:R-:W-:Y:S02]  /*e8c0*/  SEL R162, R121, R162, !P5 ;  /* 0x000000a279a27207 */ /* 0x000fe40006800000 */
[----:B------:R-:W-:Y:S02]  /*e8d0*/  IADD3 R52, P3, R53, R124, RZ ;  /* 0x0000007c35347210 */ /* 0x000fe40007f7e0ff */
[----:B------:R-:W-:-:S02]  /*e8e0*/  SHF.R.S32.HI R45, RZ, 0x1f, R162 ;  /* 0x0000001fff2d7819 */ /* 0x000fc400000114a2 */
[----:B------:R-:W-:Y:S02]  /*e8f0*/  IADD3.X R53, R44, R125, RZ, P3, !PT ;  /* 0x0000007d2c357210 */ /* 0x000fe40001ffe4ff */
[----:B------:R-:W-:Y:S02]  /*e900*/  LEA.HI R45, R45, R162, RZ, 0x5 ;  /* 0x000000a22d2d7211 */ /* 0x000fe400078f28ff */
[----:B------:R-:W-:Y:S02]  /*e910*/  ISETP.GE.AND P3, PT, R6, R133, PT ;  /* 0x000000850600720c */ /* 0x000fe40003f66270 */
        /* <DEDUP_REMOVED lines=17> */
[----:B-1----:R-:W-:Y:S01]  /*ea30*/  IMAD.MOV.U32 R54, RZ, RZ, R45 ;  /* 0x000000ffff367224 */ /* 0x002fe200078e002d */
[----:B------:R-:W-:Y:S01]  /*ea40*/  SHF.R.U32.HI R70, RZ, 0x10, R89 ;  /* 0x00000010ff467819 */ /* 0x000fe20000011659 */
[----:B---3--:R-:W-:Y:S01]  /*ea50*/  IMAD.MOV.U32 R62, RZ, RZ, R48 ;  /* 0x000000ffff3e7224 */ /* 0x008fe200078e0030 */
[----:B------:R-:W-:Y:S01]  /*ea60*/  SHF.R.U32.HI R65, RZ, 0x8, R77 ;  /* 0x00000008ff417819 */ /* 0x000fe2000001164d */
[----:B------:R-:W-:Y:S01]  /*ea70*/  IMAD.SHL.U32 R45, R57, 0x100, RZ ;  /* 0x00000100392d7824 */ /* 0x000fe200078e00ff */
[----:B------:R-:W-:Y:S01]  /*ea80*/  LOP3.LUT R58, R89, 0xff0000ff, RZ, 0xc0, !PT ;  /* 0xff0000ff593a7812 */ /* 0x000fe200078ec0ff */
[----:B------:R-:W-:Y:S01]  /*ea90*/  IMAD.MOV.U32 R57, RZ, RZ, R46 ;  /* 0x000000ffff397224 */ /* 0x000fe200078e002e */
[----:B------:R-:W-:Y:S01]  /*eaa0*/  SHF.R.U32.HI R68, RZ, 0x8, R91 ;  /* 0x00000008ff447819 */ /* 0x000fe2000001165b */
[----:B------:R-:W-:Y:S01]  /*eab0*/  IMAD.U32 R46, R70, 0x10000, RZ ;  /* 0x00010000462e7824 */ /* 0x000fe200078e00ff */
[----:B------:R-:W-:Y:S01]  /*eac0*/  SHF.R.U32.HI R64, RZ, 0x8, R79 ;  /* 0x00000008ff407819 */ /* 0x000fe2000001164f */
[----:B------:R-:W-:Y:S01]  /*ead0*/  IMAD.SHL.U32 R48, R65, 0x100, RZ ;  /* 0x0000010041307824 */ /* 0x000fe200078e00ff */
[----:B------:R-:W-:-:S02]  /*eae0*/  SHF.R.U32.HI R66, RZ, 0x10, R91 ;  /* 0x00000010ff427819 */ /* 0x000fc4000001165b */
[----:B------:R-:W-:Y:S01]  /*eaf0*/  MOV R60, R44 ;  /* 0x0000002c003c7202 */ /* 0x000fe20000000f00 */
[----:B------:R-:W-:Y:S01]  /*eb00*/  IMAD.SHL.U32 R44, R68, 0x100, RZ ;  /* 0x00000100442c7824 */ /* 0x000fe200078e00ff */
[----:B------:R-:W-:Y:S02]  /*eb10*/  LOP3.LUT R45, R58, 0xff00, R45, 0xf8, !PT ;  /* 0x0000ff003a2d7812 */ /* 0x000fe400078ef82d */
[----:B------:R-:W-:Y:S02]  /*eb20*/  LOP3.LUT R61, R77, 0xff0000ff, RZ, 0xc0, !PT ;  /* 0xff0000ff4d3d7812 */ /* 0x000fe400078ec0ff */
[----:B------:R-:W-:Y:S02]  /*eb30*/  LOP3.LUT R63, R79, 0xff0000ff, RZ, 0xc0, !PT ;  /* 0xff0000ff4f3f7812 */ /* 0x000fe400078ec0ff */
[----:B------:R-:W-:Y:S02]  /*eb40*/  SHF.L.U32 R58, R64, 0x8, RZ ;  /* 0x00000008403a7819 */ /* 0x000fe400000006ff */
[----:B------:R-:W-:-:S02]  /*eb50*/  LOP3.LUT R59, R91, 0xff0000ff, RZ, 0xc0, !PT ;  /* 0xff0000ff5b3b7812 */ /* 0x000fc400078ec0ff */
[----:B------:R-:W-:Y:S01]  /*eb60*/  LOP3.LUT R46, R45, 0xff0000, R46, 0xf8, !PT ;  /* 0x00ff00002d2e7812 */ /* 0x000fe200078ef82e */
[----:B------:R-:W-:Y:S01]  /*eb70*/  IMAD.U32 R45, R66, 0x10000, RZ ;  /* 0x00010000422d7824 */ /* 0x000fe200078e00ff */
[----:B------:R-:W-:Y:S02]  /*eb80*/  LOP3.LUT R48, R61, 0xff00, R48, 0xf8, !PT ;  /* 0x0000ff003d307812 */ /* 0x000fe400078ef830 */
[----:B------:R-:W-:Y:S02]  /*eb90*/  LOP3.LUT R68, R63, 0xff00, R58, 0xf8, !PT ;  /* 0x0000ff003f447812 */ /* 0x000fe400078ef83a */
[----:B------:R-:W-:Y:S02]  /*eba0*/  LOP3.LUT R44, R59, 0xff00, R44, 0xf8, !PT ;  /* 0x0000ff003b2c7812 */ /* 0x000fe400078ef82c */
[----:B------:R-:W-:Y:S02]  /*ebb0*/  F2FP.F16.E4M3.UNPACK_B R66, R150.H1 ;  /* 0x00000096ff42723e */ /* 0x000fe400030006ff */
[----:B------:R-:W-:-:S02]  /*ebc0*/  F2FP.F16.E4M3.UNPACK_B R63, R62.H1 ;  /* 0x0000003eff3f723e */ /* 0x000fc400030006ff */
[----:B------:R-:W-:Y:S02]  /*ebd0*/  F2FP.F16.E4M3.UNPACK_B R61, R60.H1 ;  /* 0x0000003cff3d723e */ /* 0x000fe400030006ff */
[----:B------:R-:W-:Y:S01]  /*ebe0*/  LOP3.LUT R44, R44, 0xff0000, R45, 0xf8, !PT ;  /* 0x00ff00002c2c7812 */ /* 0x000fe200078ef82d */
[----:B------:R-:W-:Y:S01]  /*ebf0*/  HADD2.F32 R45, -RZ, R66.H0_H0 ;  /* 0x20000042ff2d7230 */ /* 0x000fe20000004100 */
[----:B------:R-:W-:Y:S01]  /*ec00*/  F2FP.F16.E4M3.UNPACK_B R64, R154.H1 ;  /* 0x0000009aff40723e */ /* 0x000fe200030006ff */
[----:B------:R-:W-:Y:S01]  /*ec10*/  HADD2.F32 R59, -RZ, R63.H0_H0 ;  /* 0x2000003fff3b7230 */ /* 0x000fe20000004100 */
[----:B------:R-:W-:Y:S01]  /*ec20*/  SHF.R.U32.HI R67, RZ, 0x10, R77 ;  /* 0x00000010ff437819 */ /* 0x000fe2000001164d */
[----:B------:R-:W-:Y:S01]  /*ec30*/  HADD2.F32 R58, -RZ, R61.H0_H0 ;  /* 0x2000003dff3a7230 */ /* 0x000fe20000004100 */
[----:B------:R-:W-:Y:S01]  /*ec40*/  SHF.R.U32.HI R69, RZ, 0x10, R79 ;  /* 0x00000010ff457819 */ /* 0x000fe2000001164f */
[----:B------:R-:W-:Y:S02]  /*ec50*/  HADD2.F32 R65, -RZ, R64.H0_H0 ;  /* 0x20000040ff417230 */ /* 0x000fe40000004100 */
[----:B------:R-:W-:Y:S01]  /*ec60*/  FMUL.FTZ R71, R59, R45 ;  /* 0x0000002d3b477220 */ /* 0x000fe20000410000 */
[----:B------:R-:W-:-:S02]  /*ec70*/  IMAD.U32 R67, R67, 0x10000, RZ ;  /* 0x0001000043437824 */ /* 0x000fc400078e00ff */
[C---:B------:R-:W-:Y:S01]  /*ec80*/  FMUL.FTZ R70, R58.reuse, R45 ;  /* 0x0000002d3a467220 */ /* 0x040fe20000410000 */
[----:B------:R-:W-:Y:S02]  /*ec90*/  IMAD.U32 R69, R69, 0x10000, RZ ;  /* 0x0001000045457824 */ /* 0x000fe400078e00ff */
[-C--:B------:R-:W-:Y:S01]  /*eca0*/  FFMA.FTZ R58, R58, R65.reuse, -R71 ;  /* 0x000000413a3a7223 */ /* 0x080fe20000010847 */
[----:B------:R-:W-:Y:S02]  /*ecb0*/  HADD2.F32 R61, -RZ, R61.H1_H1 ;  /* 0x3000003dff3d7230 */ /* 0x000fe40000004100 */
[----:B------:R-:W-:Y:S01]  /*ecc0*/  FFMA.FTZ R59, R59, R65, R70 ;  /* 0x000000413b3b7223 */ /* 0x000fe20000010046 */
[----:B------:R-:W-:Y:S01]  /*ecd0*/  HADD2.F32 R65, -RZ, R66.H1_H1 ;  /* 0x30000042ff417230 */ /* 0x000fe20000004100 */
[----:B------:R-:W-:Y:S01]  /*ece0*/  LOP3.LUT R48, R48, 0xff0000, R67, 0xf8, !PT ;  /* 0x00ff000030307812 */ /* 0x000fe200078ef843 */
[----:B------:R-:W-:Y:S01]  /*ecf0*/  HADD2.F32 R66, -RZ, R63.H1_H1 ;  /* 0x3000003fff427230 */ /* 0x000fe20000004100 */
[----:B------:R-:W-:Y:S01]  /*ed00*/  F2FP.F16.E4M3.UNPACK_B R150, R150 ;  /* 0x00000096ff96723e */ /* 0x000fe200020006ff */
[----:B------:R-:W-:Y:S01]  /*ed10*/  HADD2.F32 R67, -RZ, R64.H1_H1 ;  /* 0x30000040ff437230 */ /* 0x000fe20000004100 */
[----:B------:R-:W-:-:S02]  /*ed20*/  F2FP.F16.E4M3.UNPACK_B R63, R62 ;  /* 0x0000003eff3f723e */ /* 0x000fc400020006ff */
[----:B------:R-:W-:Y:S01]  /*ed30*/  F2FP.F16.E4M3.UNPACK_B R64, R60 ;  /* 0x0000003cff40723e */ /* 0x000fe200020006ff */
[-C--:B------:R-:W-:Y:S01]  /*ed40*/  FMUL.FTZ R60, R66, R65.reuse ;  /* 0x00000041423c7220 */ /* 0x080fe20000410000 */
[----:B------:R-:W-:Y:S01]  /*ed50*/  LOP3.LUT R45, R68, 0xff0000, R69, 0xf8, !PT ;  /* 0x00ff0000442d7812 */ /* 0x000fe200078ef845 */
[C---:B------:R-:W-:Y:S01]  /*ed60*/  FMUL.FTZ R69, R61.reuse, R65 ;  /* 0x000000413d457220 */ /* 0x040fe20000410000 */
[----:B------:R-:W-:Y:S01]  /*ed70*/  F2FP.F16.E4M3.UNPACK_B R154, R154 ;  /* 0x0000009aff9a723e */ /* 0x000fe200020006ff */
[----:B------:R-:W-:Y:S02]  /*ed80*/  HADD2.F32 R68, -RZ, R150.H0_H0 ;  /* 0x20000096ff447230 */ /* 0x000fe40000004100 */
[-C--:B------:R-:W-:Y:S01]  /*ed90*/  FFMA.FTZ R61, R61, R67.reuse, -R60 ;  /* 0x000000433d3d7223 */ /* 0x080fe2000001083c */
[----:B------:R-:W-:Y:S02]  /*eda0*/  HADD2.F32 R65, -RZ, R63.H0_H0 ;  /* 0x2000003fff417230 */ /* 0x000fe40000004100 */
[----:B------:R-:W-:Y:S01]  /*edb0*/  FFMA.FTZ R60, R66, R67, R69 ;  /* 0x00000043423c7223 */ /* 0x000fe20000010045 */
        /* <DEDUP_REMOVED lines=10> */
[----:B------:R-:W-:Y:S01]  /*ee60*/  F2FP.F16.E4M3.UNPACK_B R68, R50.H1 ;  /* 0x00000032ff44723e */ /* 0x000fe200030006ff */
[----:B------:R-:W-:-:S02]  /*ee70*/  HADD2.F32 R154, -RZ, R154.H1_H1 ;  /* 0x3000009aff9a7230 */ /* 0x000fc40000004100 */
[CC--:B------:R-:W-:Y:S01]  /*ee80*/  FMUL.FTZ R65, R67.reuse, R150.reuse ;  /* 0x0000009643417220 */ /* 0x0c0fe20000410000 */
[C---:B------:R-:W-:Y:S01]  /*ee90*/  FMUL.FTZ R150, R64.reuse, R150 ;  /* 0x0000009640967220 */ /* 0x040fe20000410000 */
[----:B------:R-:W-:Y:S01]  /*eea0*/  F2FP.F16.E4M3.UNPACK_B R70, R155.H1 ;  /* 0x0000009bff46723e */ /* 0x000fe200030006ff */
[----:B------:R-:W-:Y:S01]  /*eeb0*/  HADD2.F32 R74, -RZ, R71.H0_H0 ;  /* 0x20000047ff4a7230 */ /* 0x000fe20000004100 */
[----:B------:R-:W-:Y:S01]  /*eec0*/  F2FP.F16.E4M3.UNPACK_B R66, R57.H1 ;  /* 0x00000039ff42723e */ /* 0x000fe200030006ff */
[----:B------:R-:W-:Y:S02]  /*eed0*/  HADD2.F32 R69, -RZ, R68.H0_H0 ;  /* 0x20000044ff457230 */ /* 0x000fe40000004100 */
[-C--:B------:R-:W-:Y:S01]  /*eee0*/  FFMA.FTZ R65, R64, R154.reuse, -R65 ;  /* 0x0000009a40417223 */ /* 0x080fe20000010841 */
[----:B------:R-:W-:Y:S01]  /*eef0*/  FFMA.FTZ R64, R67, R154, R150 ;  /* 0x0000009a43407223 */ /* 0x000fe20000010096 */
[----:B------:R-:W-:Y:S01]  /*ef00*/  HADD2.F32 R72, -RZ, R70.H0_H0 ;  /* 0x20000046ff487230 */ /* 0x000fe20000004100 */
[----:B------:R-:W-:Y:S01]  /*ef10*/  F2FP.F16.E4M3.UNPACK_B R153, R153 ;  /* 0x00000099ff99723e */ /* 0x000fe200020006ff */
[----:B------:R-:W-:-:S02]  /*ef20*/  HADD2.F32 R67, -RZ, R66.H0_H0 ;  /* 0x20000042ff437230 */ /* 0x000fc40000004100 */
[-C--:B------:R-:W-:Y:S01]  /*ef30*/  FMUL.FTZ R76, R69, R74.reuse ;  /* 0x0000004a454c7220 */ /* 0x080fe20000410000 */
[----:B------:R-:W-:Y:S01]  /*ef40*/  HADD2.F32 R71, -RZ, R71.H1_H1 ;  /* 0x30000047ff477230 */ /* 0x000fe20000004100 */
[----:B------:R-:W-:Y:S01]  /*ef50*/  F2FP.F16.E4M3.UNPACK_B R57, R57 ;  /* 0x00000039ff39723e */ /* 0x000fe200020006ff */
[----:B------:R-:W-:Y:S02]  /*ef60*/  HADD2.F32 R68, -RZ, R68.H1_H1 ;  /* 0x30000044ff447230 */ /* 0x000fe40000004100 */
[C---:B------:R-:W-:Y:S01]  /*ef70*/  FMUL.FTZ R74, R67.reuse, R74 ;  /* 0x0000004a434a7220 */ /* 0x040fe20000410000 */
[-C--:B------:R-:W-:Y:S01]  /*ef80*/  FFMA.FTZ R76, R67, R72.reuse, -R76 ;  /* 0x00000048434c7223 */ /* 0x080fe2000001084c */
[----:B------:R-:W-:Y:S01]  /*ef90*/  HADD2.F32 R66, -RZ, R66.H1_H1 ;  /* 0x30000042ff427230 */ /* 0x000fe20000004100 */
[----:B------:R-:W-:Y:S01]  /*efa0*/  F2FP.F16.E4M3.UNPACK_B R155, R155 ;  /* 0x0000009bff9b723e */ /* 0x000fe200020006ff */
[----:B------:R-:W-:Y:S02]  /*efb0*/  HADD2.F32 R67, -RZ, R70.H1_H1 ;  /* 0x30000046ff437230 */ /* 0x000fe40000004100 */
[-C--:B------:R-:W-:Y:S01]  /*efc0*/  FMUL.FTZ R73, R68, R71.reuse ;  /* 0x0000004744497220 */ /* 0x080fe20000410000 */
[----:B------:R-:W-:Y:S01]  /*efd0*/  FFMA.FTZ R74, R69, R72, R74 ;  /* 0x00000048454a7223 */ /* 0x000fe2000001004a */
[----:B------:R-:W-:Y:S01]  /*efe0*/  FMUL.FTZ R71, R66, R71 ;  /* 0x0000004742477220 */ /* 0x000fe20000410000 */
[----:B------:R-:W-:-:S02]  /*eff0*/  HADD2.F32 R69, -RZ, R153.H0_H0 ;  /* 0x20000099ff457230 */ /* 0x000fc40000004100 */
[-C--:B------:R-:W-:Y:S01]  /*f000*/  FFMA.FTZ R73, R66, R67.reuse, -R73 ;  /* 0x0000004342497223 */ /* 0x080fe20000010849 */
[----:B------:R-:W-:Y:S01]  /*f010*/  F2FP.F16.E4M3.UNPACK_B R66, R50 ;  /* 0x00000032ff42723e */ /* 0x000fe200020006ff */
[----:B------:R-:W-:Y:S01]  /*f020*/  FFMA.FTZ R75, R68, R67, R71 ;  /* 0x00000043444b7223 */ /* 0x000fe20000010047 */
[----:B------:R-:W-:Y:S01]  /*f030*/  HADD2.F32 R153, -RZ, R153.H1_H1 ;  /* 0x30000099ff997230 */ /* 0x000fe20000004100 */
[----:B------:R-:W-:Y:S01]  /*f040*/  F2FP.SATFINITE.E4M3.F32.PACK_AB_MERGE_C R58, R61, R58, RZ ;  /* 0x0000003a3d3a723e */ /* 0x000fe200048070ff */
[--C-:B------:R-:W-:Y:S01]  /*f050*/  HADD2.F32 R50, -RZ, R57.reuse.H0_H0 ;  /* 0x20000039ff327230 */ /* 0x100fe20000004100 */
[----:B------:R-:W-:Y:S01]  /*f060*/  F2FP.SATFINITE.E4M3.F32.PACK_AB_MERGE_C R60, R60, R59, RZ ;  /* 0x0000003b3c3c723e */ /* 0x000fe200048070ff */
[--C-:B------:R-:W-:Y:S01]  /*f070*/  HADD2.F32 R67, -RZ, R66.reuse.H0_H0 ;  /* 0x20000042ff437230 */ /* 0x100fe20000004100 */
[----:B------:R-:W-:Y:S01]  /*f080*/  F2FP.SATFINITE.E4M3.F32.PACK_AB_MERGE_C R59, R65, R62, R58 ;  /* 0x0000003e413b723e */ /* 0x000fe2000480703a */
[----:B------:R-:W-:Y:S02]  /*f090*/  HADD2.F32 R66, -RZ, R66.H1_H1 ;  /* 0x30000042ff427230 */ /* 0x000fe40000004100 */
[----:B------:R-:W-:Y:S01]  /*f0a0*/  FMUL.FTZ R70, R50, R69 ;  /* 0x0000004532467220 */ /* 0x000fe20000410000 */
[----:B------:R-:W-:-:S02]  /*f0b0*/  HADD2.F32 R57, -RZ, R57.H1_H1 ;  /* 0x30000039ff397230 */ /* 0x000fc40000004100 */
[----:B------:R-:W-:Y:S01]  /*f0c0*/  FMUL.FTZ R71, R67, R69 ;  /* 0x0000004543477220 */ /* 0x000fe20000410000 */
[--C-:B------:R-:W-:Y:S02]  /*f0d0*/  HADD2.F32 R68, -RZ, R155.reuse.H0_H0 ;  /* 0x2000009bff447230 */ /* 0x100fe40000004100 */
[-C--:B------:R-:W-:Y:S01]  /*f0e0*/  FMUL.FTZ R72, R66, R153.reuse ;  /* 0x0000009942487220 */ /* 0x080fe20000410000 */
[----:B------:R-:W-:Y:S02]  /*f0f0*/  HADD2.F32 R155, -RZ, R155.H1_H1 ;  /* 0x3000009bff9b7230 */ /* 0x000fe40000004100 */
[----:B------:R-:W-:Y:S01]  /*f100*/  FMUL.FTZ R153, R57, R153 ;  /* 0x0000009939997220 */ /* 0x000fe20000410000 */
[----:B------:R-:W-:Y:S01]  /*f110*/  F2FP.F16.E4M3.UNPACK_B R62, R48 ;  /* 0x00000030ff3e723e */ /* 0x000fe200020006ff */
[----:B------:R-:W-:Y:S01]  /*f120*/  FFMA.FTZ R71, R50, R68, -R71 ;  /* 0x0000004432477223 */ /* 0x000fe20000010847 */
[----:B------:R-:W-:Y:S01]  /*f130*/  F2FP.F16.E4M3.UNPACK_B R61, R54 ;  /* 0x00000036ff3d723e */ /* 0x000fe200020006ff */
[----:B------:R-:W-:Y:S01]  /*f140*/  FFMA.FTZ R153, R66, R155, R153 ;  /* 0x0000009b42997223 */ /* 0x000fe20000010099 */
[----:B------:R-:W-:Y:S01]  /*f150*/  F2FP.F16.E4M3.UNPACK_B R66, R49 ;  /* 0x00000031ff42723e */ /* 0x000fe200020006ff */
[----:B------:R-:W-:Y:S01]  /*f160*/  FFMA.FTZ R50, R67, R68, R70 ;  /* 0x0000004443327223 */ /* 0x000fe20000010046 */
[----:B------:R-:W-:Y:S01]  /*f170*/  F2FP.SATFINITE.E4M3.F32.PACK_AB_MERGE_C R58, R64, R63, R60 ;  /* 0x0000003f403a723e */ /* 0x000fe2000480703c */
[----:B------:R-:W-:Y:S01]  /*f180*/  HADD2.F32 R67, -RZ, R62.H0_H0 ;  /* 0x2000003eff437230 */ /* 0x000fe20000004100 */
[----:B------:R-:W-:Y:S01]  /*f190*/  F2FP.F16.E4M3.UNPACK_B R64, R46 ;  /* 0x0000002eff40723e */ /* 0x000fe200020006ff */
[----:B------:R-:W-:-:S02]  /*f1a0*/  HADD2.F32 R63, -RZ, R66.H0_H0 ;  /* 0x20000042ff3f7230 */ /* 0x000fc40000004100 */
[----:B------:R-:W-:Y:S01]  /*f1b0*/  FFMA.FTZ R72, R57, R155, -R72 ;  /* 0x0000009b39487223 */ /* 0x000fe20000010848 */
[--C-:B------:R-:W-:Y:S01]  /*f1c0*/  HADD2.F32 R60, -RZ, R61.reuse.H0_H0 ;  /* 0x2000003dff3c7230 */ /* 0x100fe20000004100 */
[----:B------:R-:W-:Y:S01]  /*f1d0*/  F2FP.SATFINITE.E4M3.F32.PACK_AB_MERGE_C R57, R73, R76, RZ ;  /* 0x0000004c4939723e */ /* 0x000fe200048070ff */
[----:B------:R-:W-:Y:S02]  /*f1e0*/  HADD2.F32 R65, -RZ, R64.H0_H0 ;  /* 0x20000040ff417230 */ /* 0x000fe40000004100 */
[-C--:B------:R-:W-:Y:S01]  /*f1f0*/  FMUL.FTZ R69, R63, R67.reuse ;  /* 0x000000433f457220 */ /* 0x080fe20000410000 */
[----:B------:R-:W-:Y:S02]  /*f200*/  HADD2.F32 R66, -RZ, R66.H1_H1 ;  /* 0x30000042ff427230 */ /* 0x000fe40000004100 */
[----:B------:R-:W-:Y:S01]  /*f210*/  FMUL.FTZ R68, R60, R67 ;  /* 0x000000433c447220 */ /* 0x000fe20000410000 */
[----:B------:R-:W-:Y:S01]  /*f220*/  HADD2.F32 R67, -RZ, R62.H1_H1 ;  /* 0x3000003eff437230 */ /* 0x000fe20000004100 */
[----:B------:R-:W-:Y:S01]  /*f230*/  F2FP.SATFINITE.E4M3.F32.PACK_AB_MERGE_C R57, R72, R71, R57 ;  /* 0x000000474839723e */ /* 0x000fe20004807039 */
[----:B------:R-:W-:-:S02]  /*f240*/  HADD2.F32 R62, -RZ, R61.H1_H1 ;  /* 0x3000003dff3e7230 */ /* 0x000fc40000004100 */
[-C--:B------:R-:W-:Y:S01]  /*f250*/  FFMA.FTZ R60, R60, R65.reuse, -R69 ;  /* 0x000000413c3c7223 */ /* 0x080fe20000010845 */
[----:B------:R-:W-:Y:S01]  /*f260*/  FFMA.FTZ R61, R63, R65, R68 ;  /* 0x000000413f3d7223 */ /* 0x000fe20000010044 */
[----:B------:R-:W-:Y:S02]  /*f270*/  HADD2.F32 R65, -RZ, R64.H1_H1 ;  /* 0x30000040ff417230 */ /* 0x000fe40000004100 */
[-C--:B------:R-:W-:Y:S01]  /*f280*/  FMUL.FTZ R69, R66, R67.reuse ;  /* 0x0000004342457220 */ /* 0x080fe20000410000 */
[C---:B------:R-:W-:Y:S01]  /*f290*/  FMUL.FTZ R71, R62.reuse, R67 ;  /* 0x000000433e477220 */ /* 0x040fe20000410000 */
[----:B------:R-:W-:Y:S02]  /*f2a0*/  F2FP.F16.E4M3.UNPACK_B R63, R49.H1 ;  /* 0x00000031ff3f723e */ /* 0x000fe400030006ff */
[----:B------:R-:W-:Y:S01]  /*f2b0*/  F2FP.F16.E4M3.UNPACK_B R67, R48.H1 ;  /* 0x00000030ff43723e */ /* 0x000fe200030006ff */
[----:B------:R-:W-:Y:S01]  /*f2c0*/  FFMA.FTZ R49, R62, R65, -R69 ;  /* 0x000000413e317223 */ /* 0x000fe20000010845 */
[----:B------:R-:W-:Y:S01]  /*f2d0*/  F2FP.F16.E4M3.UNPACK_B R54, R54.H1 ;  /* 0x00000036ff36723e */ /* 0x000fe200030006ff */
[----:B------:R-:W-:Y:S01]  /*f2e0*/  HADD2.F32 R64, -RZ, R63.H0_H0 ;  /* 0x2000003fff407230 */ /* 0x000fe20000004100 */
[----:B------:R-:W-:Y:S01]  /*f2f0*/  F2FP.F16.E4M3.UNPACK_B R46, R46.H1 ;  /* 0x0000002eff2e723e */ /* 0x000fe200030006ff */
[----:B------:R-:W-:-:S02]  /*f300*/  HADD2.F32 R69, -RZ, R67.H0_H0 ;  /* 0x20000043ff457230 */ /* 0x000fc40000004100 */
[----:B------:R-:W-:Y:S01]  /*f310*/  FFMA.FTZ R48, R66, R65, R71 ;  /* 0x0000004142307223 */ /* 0x000fe20000010047 */
[----:B------:R-:W-:Y:S01]  /*f320*/  HADD2.F32 R62, -RZ, R54.H0_H0 ;  /* 0x20000036ff3e7230 */ /* 0x000fe20000004100 */
        /* <DEDUP_REMOVED lines=8> */
[----:B------:R-:W-:Y:S01]  /*f3b0*/  FFMA.FTZ R73, R64, R65, R69 ;  /* 0x0000004140497223 */ /* 0x000fe20000010045 */
[----:B------:R-:W-:Y:S02]  /*f3c0*/  HADD2.F32 R66, -RZ, R46.H1_H1 ;  /* 0x3000002eff427230 */ /* 0x000fe40000004100 */
[----:B------:R-:W-:Y:S01]  /*f3d0*/  FMUL.FTZ R64, R54, R67 ;  /* 0x0000004336407220 */ /* 0x000fe20000410000 */
[----:B------:R-:W-:Y:S01]  /*f3e0*/  F2FP.F16.E4M3.UNPACK_B R69, R45.H1 ;  /* 0x0000002dff45723e */ /* 0x000fe200030006ff */
[C---:B------:R-:W-:Y:S01]  /*f3f0*/  FMUL.FTZ R75, R63.reuse, R67 ;  /* 0x000000433f4b7220 */ /* 0x040fe20000410000 */
[----:B------:R-:W-:Y:S01]  /*f400*/  FFMA.FTZ R72, R62, R65, -R71 ;  /* 0x000000413e487223 */ /* 0x000fe20000010847 */
[-C--:B------:R-:W-:Y:S01]  /*f410*/  FFMA.FTZ R74, R63, R66.reuse, R64 ;  /* 0x000000423f4a7223 */ /* 0x080fe20000010040 */
[----:B------:R-:W-:Y:S01]  /*f420*/  F2FP.F16.E4M3.UNPACK_B R63, R51.H1 ;  /* 0x00000033ff3f723e */ /* 0x000fe200030006ff */
[----:B------:R-:W-:Y:S01]  /*f430*/  HADD2.F32 R71, -RZ, R69.H0_H0 ;  /* 0x20000045ff477230 */ /* 0x000fe20000004100 */
[----:B------:R-:W-:Y:S01]  /*f440*/  F2FP.F16.E4M3.UNPACK_B R46, R47 ;  /* 0x0000002fff2e723e */ /* 0x000fe200020006ff */
[----:B------:R-:W-:Y:S01]  /*f450*/  FFMA.FTZ R75, R54, R66, -R75 ;  /* 0x00000042364b7223 */ /* 0x000fe2000001084b */
[----:B------:R-:W-:-:S02]  /*f460*/  F2FP.F16.E4M3.UNPACK_B R68, R45 ;  /* 0x0000002dff44723e */ /* 0x000fc400020006ff */
[----:B------:R-:W-:Y:S01]  /*f470*/  F2FP.F16.E4M3.UNPACK_B R62, R51 ;  /* 0x00000033ff3e723e */ /* 0x000fe200020006ff */
[----:B------:R-:W-:Y:S01]  /*f480*/  HADD2.F32 R51, -RZ, R46.H0_H0 ;  /* 0x2000002eff337230 */ /* 0x000fe20000004100 */
[----:B------:R-:W-:Y:S01]  /*f490*/  F2FP.F16.E4M3.UNPACK_B R47, R47.H1 ;  /* 0x0000002fff2f723e */ /* 0x000fe200030006ff */
[----:B------:R-:W-:Y:S01]  /*f4a0*/  HADD2.F32 R70, -RZ, R68.H0_H0 ;  /* 0x20000044ff467230 */ /* 0x000fe20000004100 */
[-C--:B------:R-:W-:Y:S01]  /*f4b0*/  F2FP.F16.E4M3.UNPACK_B R45, R44.reuse ;  /* 0x0000002cff2d723e */ /* 0x080fe200020006ff */
[----:B------:R-:W-:Y:S01]  /*f4c0*/  HADD2.F32 R64, -RZ, R62.H0_H0 ;  /* 0x2000003eff407230 */ /* 0x000fe20000004100 */
[----:B------:R-:W-:Y:S01]  /*f4d0*/  F2FP.F16.E4M3.UNPACK_B R65, R44.H1 ;  /* 0x0000002cff41723e */ /* 0x000fe200030006ff */
[----:B------:R-:W-:Y:S02]  /*f4e0*/  HADD2.F32 R44, -RZ, R63.H0_H0 ;  /* 0x2000003fff2c7230 */ /* 0x000fe40000004100 */
[----:B------:R-:W-:Y:S01]  /*f4f0*/  FMUL.FTZ R77, R51, R70 ;  /* 0x00000046334d7220 */ /* 0x000fe20000410000 */
[----:B------:R-:W-:-:S02]  /*f500*/  HADD2.F32 R54, -RZ, R47.H0_H0 ;  /* 0x2000002fff367230 */ /* 0x000fc40000004100 */
[----:B------:R-:W-:Y:S01]  /*f510*/  FMUL.FTZ R76, R64, R70 ;  /* 0x00000046404c7220 */ /* 0x000fe20000410000 */
[----:B------:R-:W-:Y:S02]  /*f520*/  HADD2.F32 R67, -RZ, R65.H0_H0 ;  /* 0x20000041ff437230 */ /* 0x000fe40000004100 */
[-C--:B------:R-:W-:Y:S01]  /*f530*/  FMUL.FTZ R79, R44, R71.reuse ;  /* 0x000000472c4f7220 */ /* 0x080fe20000410000 */
[----:B------:R-:W-:Y:S02]  /*f540*/  HADD2.F32 R66, -RZ, R45.H0_H0 ;  /* 0x2000002dff427230 */ /* 0x000fe40000004100 */
[C---:B------:R-:W-:Y:S01]  /*f550*/  FMUL.FTZ R71, R54.reuse, R71 ;  /* 0x0000004736477220 */ /* 0x040fe20000410000 */
[----:B------:R-:W-:Y:S02]  /*f560*/  HADD2.F32 R63, -RZ, R63.H1_H1 ;  /* 0x3000003fff3f7230 */ /* 0x000fe40000004100 */
[----:B------:R-:W-:Y:S01]  /*f570*/  FFMA.FTZ R79, R54, R67, -R79 ;  /* 0x00000043364f7223 */ /* 0x000fe2000001084f */
[----:B------:R-:W-:-:S02]  /*f580*/  HADD2.F32 R54, -RZ, R69.H1_H1 ;  /* 0x30000045ff367230 */ /* 0x000fc40000004100 */
[-C--:B------:R-:W-:Y:S01]  /*f590*/  FFMA.FTZ R76, R51, R66.reuse, -R76 ;  /* 0x00000042334c7223 */ /* 0x080fe2000001084c */
[----:B------:R-:W-:Y:S02]  /*f5a0*/  HADD2.F32 R47, -RZ, R47.H1_H1 ;  /* 0x3000002fff2f7230 */ /* 0x000fe40000004100 */
[----:B------:R-:W-:Y:S01]  /*f5b0*/  FFMA.FTZ R77, R64, R66, R77 ;  /* 0x00000042404d7223 */ /* 0x000fe2000001004d */
[----:B------:R-:W-:Y:S01]  /*f5c0*/  FFMA.FTZ R71, R44, R67, R71 ;  /* 0x000000432c477223 */ /* 0x000fe20000010047 */
[----:B------:R-:W-:Y:S02]  /*f5d0*/  HADD2.F32 R62, -RZ, R62.H1_H1 ;  /* 0x3000003eff3e7230 */ /* 0x000fe40000004100 */
[-C--:B------:R-:W-:Y:S01]  /*f5e0*/  FMUL.FTZ R64, R63, R54.reuse ;  /* 0x000000363f407220 */ /* 0x080fe20000410000 */
[----:B------:R-:W-:Y:S02]  /*f5f0*/  HADD2.F32 R51, -RZ, R68.H1_H1 ;  /* 0x30000044ff337230 */ /* 0x000fe40000004100 */
[----:B------:R-:W-:Y:S01]  /*f600*/  FMUL.FTZ R54, R47, R54 ;  /* 0x000000362f367220 */ /* 0x000fe20000410000 */
[----:B------:R-:W-:Y:S01]  /*f610*/  HADD2.F32 R46, -RZ, R46.H1_H1 ;  /* 0x3000002eff2e7230 */ /* 0x000fe20000004100 */
[----:B------:R-:W-:Y:S01]  /*f620*/  F2FP.SATFINITE.E4M3.F32.PACK_AB_MERGE_C R72, R75, R72, RZ ;  /* 0x000000484b48723e */ /* 0x000fe200048070ff */
[----:B------:R-:W-:-:S02]  /*f630*/  HADD2.F32 R44, -RZ, R65.H1_H1 ;  /* 0x30000041ff2c7230 */ /* 0x000fc40000004100 */
[-C--:B------:R-:W-:Y:S01]  /*f640*/  FMUL.FTZ R65, R62, R51.reuse ;  /* 0x000000333e417220 */ /* 0x080fe20000410000 */
[----:B------:R-:W-:Y:S02]  /*f650*/  HADD2.F32 R45, -RZ, R45.H1_H1 ;  /* 0x3000002dff2d7230 */ /* 0x000fe40000004100 */
[----:B------:R-:W-:Y:S01]  /*f660*/  FMUL.FTZ R51, R46, R51 ;  /* 0x000000332e337220 */ /* 0x000fe20000410000 */
[----:B------:R-:W-:Y:S01]  /*f670*/  F2FP.SATFINITE.E4M3.F32.PACK_AB_MERGE_C R73, R74, R73, RZ ;  /* 0x000000494a49723e */ /* 0x000fe200048070ff */
[-C--:B------:R-:W-:Y:S01]  /*f680*/  FFMA.FTZ R64, R47, R44.reuse, -R64 ;  /* 0x0000002c2f407223 */ /* 0x080fe20000010840 */
[----:B------:R-:W-:Y:S01]  /*f690*/  FFMA.FTZ R54, R63, R44, R54 ;  /* 0x0000002c3f367223 */ /* 0x000fe20000010036 */
[-C--:B------:R-:W-:Y:S01]  /*f6a0*/  FFMA.FTZ R65, R46, R45.reuse, -R65 ;  /* 0x0000002d2e417223 */ /* 0x080fe20000010841 */
[----:B------:R-:W-:Y:S01]  /*f6b0*/  FFMA.FTZ R62, R62, R45, R51 ;  /* 0x0000002d3e3e7223 */ /* 0x000fe20000010033 */
[----:B------:R-:W-:Y:S01]  /*f6c0*/  F2FP.SATFINITE.E4M3.F32.PACK_AB_MERGE_C R45, R49, R60, R72 ;  /* 0x0000003c312d723e */ /* 0x000fe20004807048 */
[----:B------:R-:W-:Y:S01]  /*f6d0*/  IMAD.MOV.U32 R44, RZ, RZ, R59 ;  /* 0x000000ffff2c7224 */ /* 0x000fe200078e003b */
[----:B------:R-:W-:Y:S01]  /*f6e0*/  F2FP.SATFINITE.E4M3.F32.PACK_AB_MERGE_C R64, R64, R79, RZ ;  /* 0x0000004f4040723e */ /* 0x000fe200048070ff */
[----:B------:R-:W-:Y:S01]  /*f6f0*/  IMAD.MOV.U32 R46, RZ, RZ, R57 ;  /* 0x000000ffff2e7224 */ /* 0x000fe200078e0039 */
[----:B------:R-:W-:-:S02]  /*f700*/  F2FP.SATFINITE.E4M3.F32.PACK_AB_MERGE_C R54, R54, R71, RZ ;  /* 0x000000473636723e */ /* 0x000fc400048070ff */
[----:B------:R-:W-:Y:S02]  /*f710*/  F2FP.SATFINITE.E4M3.F32.PACK_AB_MERGE_C R49, R48, R61, R73 ;  /* 0x0000003d3031723e */ /* 0x000fe40004807049 */
[----:B------:R-:W-:Y:S02]  /*f720*/  F2FP.SATFINITE.E4M3.F32.PACK_AB_MERGE_C R47, R65, R76, R64 ;  /* 0x0000004c412f723e */ /* 0x000fe40004807040 */
[----:B------:R-:W-:Y:S02]  /*f730*/  F2FP.SATFINITE.E4M3.F32.PACK_AB_MERGE_C R51, R62, R77, R54 ;  /* 0x0000004d3e33723e */ /* 0x000fe40004807036 */
[----:B------:R-:W-:-:S07]  /*f740*/  MOV R48, R58 ;  /* 0x0000003a00307202 */ /* 0x000fce0000000f00 */
.L_x_424:
[----:B------:R-:W-:Y:S05]  /*f750*/  BSYNC B1 ;  /* 0x0000000000017941 */ /* 0x000fea0003800000 */
.L_x_423:
[----:B-1----:R1:W-:Y:S01]  /*f760*/  STG.E.128 desc[UR54][R52.64], R44 ;  /* 0x0000002c34007986 */ /* 0x0023e2000c101d36 */
[----:B------:R-:W-:-:S13]  /*f770*/  ISETP.GE.AND P3, PT, R55, R156, PT ;  /* 0x0000009c3700720c */ /* 0x000fda0003f66270 */
[----:B------:R-:W-:Y:S05]  /*f780*/  @P3 BRA `(.L_x_373) ;  /* 0x0000000000f83947 */ /* 0x000fea0003800000 */
[--C-:B-1----:R-:W-:Y:S02]  /*f790*/  SHF.R.S32.HI R45, RZ, 0x1f, R55.reuse ;  /* 0x0000001fff2d7819 */ /* 0x102fe40000011437 */
[----:B------:R-:W-:-:S04]  /*f7a0*/  IADD3 R55, P3, P4, R118, R136, R55 ;  /* 0x0000008876377210 */ /* 0x000fc80007c7e037 */
[----:B------:R-:W-:Y:S02]  /*f7b0*/  IADD3.X R56, R4, R56, R45, P3, P4 ;  /* 0x0000003804387210 */ /* 0x000fe40001fe842d */
[----:B------:R-:W-:-:S05]  /*f7c0*/  IADD3 R124, P3, R55, R124, RZ ;  /* 0x0000007c377c7210 */ /* 0x000fca0007f7e0ff */
[----:B------:R-:W-:-:S05]  /*f7d0*/  IMAD.X R125, R56, 0x1, R125, P3 ;  /* 0x00000001387d7824 */ /* 0x000fca00018e067d */
[----:B---3--:R1:W-:Y:S01]  /*f7e0*/  STG.E.128 desc[UR54][R124.64], R48 ;  /* 0x000000307c007986 */ /* 0x0083e2000c101d36 */
[----:B------:R-:W-:Y:S05]  /*f7f0*/  BRA `(.L_x_373) ;  /* 0x0000000000dc7947 */ /* 0x000fea0003800000 */
.L_x_340:
[----:B------:R-:W-:-:S06]  /*f800*/  UISETP.NE.AND UP0, UPT, UR53, 0x3, UPT ;  /* 0x000000033500788c */ /* 0x000fcc000bf05270 */
[----:B------:R-:W-:-:S13]  /*f810*/  PLOP3.LUT P2, PT, PT, PT, UP0, 0x80, 0x0 ;  /* 0x000000000000781c */ /* 0x000fda0003f4f008 */
[----:B------:R-:W-:Y:S05]  /*f820*/  @!P2 BRA `(.L_x_425) ;  /* 0x000000000004a947 */ /* 0x000fea0003800000 */
[----:B------:R-:W-:Y:S01]  /*f830*/  BPT.TRAP 0x1 ;  /* 0x000000040000795c */ /* 0x000fe20000300000 */
.L_x_425:
[----:B------:R-:W-:Y:S01]  /*f840*/  IMAD R43, R17, 0x8, R16 ;  /* 0x00000008112b7824 */ /* 0x000fe200078e0210 */
[----:B------:R-:W-:Y:S01]  /*f850*/  SHF.L.U32 R100, R221, 0x1f, RZ ;  /* 0x0000001fdd647819 */ /* 0x000fe200000006ff */
[----:B------:R-:W-:Y:S01]  /*f860*/  IMAD R42, R24, -0xa0, R2 ;  /* 0xffffff60182a7824 */ /* 0x000fe200078e0202 */
[----:B------:R-:W-:Y:S02]  /*f870*/  BSSY B1, `(.L_x_426) ;  /* 0x0000004000017945 */ /* 0x000fe40003800000 */
[----:B------:R-:W0:Y:S02]  /*f880*/  SYNCS.PHASECHK.TRANS64.TRYWAIT P3, [R43+URZ+0x33490], R100 ;  /* 0x033490642b0075a7 */ /* 0x000e24000806017f */
[----:B------:R-:W-:Y:S01]  /*f890*/  VIMNMX R42, R42, 0xa0, PT ;  /* 0x000000a02a2a7848 */ /* 0x000fe20003fe0100 */
[----:B0-----:R-:W-:Y:S06]  /*f8a0*/  @!P3 BRA `(.L_x_427) ;  /* 0x000001e400d8b947 */ /* 0x001fec0003800000 */
.L_x_675:
[----:B------:R-:W-:Y:S05]  /*f8b0*/  BSYNC B1 ;  /* 0x0000000000017941 */ /* 0x000fea0003800000 */
.L_x_426:
[----:B------:R-:W-:Y:S01]  /*f8c0*/  ISETP.GE.AND P3, PT, R220, R42, PT ;  /* 0x0000002adc00720c */ /* 0x000fe20003f66270 */
[----:B------:R-:W-:-:S12]  /*f8d0*/  BSSY B1, `(.L_x_428) ;  /* 0x0000014000017945 */ /* 0x000fd80003800000 */
[----:B------:R-:W-:Y:S05]  /*f8e0*/  @P3 BRA `(.L_x_429) ;  /* 0x0000000000483947 */ /* 0x000fea0003800000 */
[----:B------:R-:W-:-:S13]  /*f8f0*/  ISETP.NE.AND P3, PT, R34, RZ, PT ;  /* 0x000000ff2200720c */ /* 0x000fda0003f65270 */
[----:B------:R-:W1:Y:S04]  /*f900*/  @P3 LDS.128 R44, [R40+0x24200] ;  /* 0x02420000282c3984 */ /* 0x000e680000000c00 */
[----:B-1----:R-:W-:Y:S01]  /*f910*/  @P3 STG.E.128 desc[UR54][R50.64], R44 ;  /* 0x0000002c32003986 */ /* 0x002fe2000c101d36 */
        /* <DEDUP_REMOVED lines=14> */
[----:B-1----:R1:W-:Y:S02]  /*fa00*/  @P3 STG.E.128 desc[UR54][R50.64+0xa0], R44 ;  /* 0x0000a02c32003986 */ /* 0x0023e4000c101d36 */
.L_x_429:
[----:B------:R-:W-:Y:S05]  /*fa10*/  BSYNC B1 ;  /* 0x0000000000017941 */ /* 0x000fea0003800000 */
.L_x_428:
[----:B-1----:R-:W-:-:S05]  /*fa20*/  VIADD R44, R220, 0x80 ;  /* 0x00000080dc2c7836 */ /* 0x002fca0000000000 */
[----:B------:R-:W-:-:S13]  /*fa30*/  ISETP.GE.AND P3, PT, R44, R42, PT ;  /* 0x0000002a2c00720c */ /* 0x000fda0003f66270 */
        /* <DEDUP_REMOVED lines=19> */
.L_x_373:
[----:B------:R-:W-:Y:S05]  /*fb70*/  BSYNC B0 ;  /* 0x0000000000007941 */ /* 0x000fea0003800000 */
.L_x_339:
[----:B01234-:R-:W0:Y:S01]  /*fb80*/  S2R R44, SR_TID.X ;  /* 0x00000000002c7919 */ /* 0x01fe220000002100 */
[----:B------:R-:W-:Y:S01]  /*fb90*/  @!PT LDS RZ, [RZ] ;  /* 0x00000000fffff984 */ /* 0x000fe20000000800 */
[----:B------:R-:W-:Y:S01]  /*fba0*/  @!PT LDS RZ, [RZ] ;  /* 0x00000000fffff984 */ /* 0x000fe20000000800 */
[----:B------:R-:W-:Y:S01]  /*fbb0*/  @!PT LDS RZ, [RZ] ;  /* 0x00000000fffff984 */ /* 0x000fe20000000800 */
[----:B------:R-:W-:Y:S01]  /*fbc0*/  @!PT LDS RZ, [RZ] ;  /* 0x00000000fffff984 */ /* 0x000fe20000000800 */
[----:B------:R1:W-:Y:S06]  /*fbd0*/  MEMBAR.ALL.CTA ;  /* 0x0000000000007992 */ /* 0x0003ec0000008000 */
[----:B-1----:R-:W1:Y:S01]  /*fbe0*/  FENCE.VIEW.ASYNC.S ;  /* 0x00000000000073c6 */ /* 0x002e620000000000 */
[----:B------:R-:W-:Y:S05]  /*fbf0*/  WARPSYNC.ALL ;  /* 0x0000000000007948 */ /* 0x000fea0003800000 */
[----:B------:R-:W-:Y:S01]  /*fc00*/  BSSY B0, `(.L_x_430) ;  /* 0x0000009000007945 */ /* 0x000fe20003800000 */
[----:B0-----:R-:W-:Y:S01]  /*fc10*/  LOP3.LUT R44, R44, 0x7f, RZ, 0xc0, !PT ;  /* 0x0000007f2c2c7812 */ /* 0x001fe200078ec0ff */
[----:B-1----:R0:W-:Y:S03]  /*fc20*/  BAR.SYNC.DEFER_BLOCKING R163, 0x80 ;  /* 0x000200a30000751d */ /* 0x0021e60000010000 */
[----:B------:R-:W-:-:S13]  /*fc30*/  ISETP.NE.AND P3, PT, R44, RZ, PT ;  /* 0x000000ff2c00720c */ /* 0x000fda0003f65270 */
[----:B------:R-:W-:-:S05]  /*fc40*/  @!P3 VIADD R44, R43, 0x334a0 ;  /* 0x000334a02b2cb836 */ /* 0x000fca0000000000 */
[----:B------:R-:W-:-:S04]  /*fc50*/  @!P3 PRMT R44, RZ, 0x654, R44 ;  /* 0x00000654ff2cb816 */ /* 0x000fc8000000002c */
[----:B------:R0:W-:Y:S01]  /*fc60*/  @!P3 SYNCS.ARRIVE.TRANS64.RED.A1T0 RZ, [R44+URZ], RZ ;  /* 0x000000ff2cffb9a7 */ /* 0x0001e2000810043f */
[----:B------:R-:W-:Y:S05]  /*fc70*/  @!P2 BRA `(.L_x_431) ;  /* 0x000000000004a947 */ /* 0x000fea0003800000 */
[----:B------:R-:W-:Y:S01]  /*fc80*/  BPT.TRAP 0x1 ;  /* 0x000000040000795c */ /* 0x000fe20000300000 */
.L_x_431:
[----:B------:R-:W-:Y:S05]  /*fc90*/  BSYNC B0 ;  /* 0x0000000000007941 */ /* 0x000fea0003800000 */
.L_x_430:
[----:B------:R-:W1:Y:S01]  /*fca0*/  SYNCS.PHASECHK.TRANS64.TRYWAIT P2, [R43+URZ+0x334b0], R100 ;  /* 0x0334b0642b0075a7 */ /* 0x000e62000804017f */
[----:B------:R-:W-:Y:S01]  /*fcb0*/  ULDC UR37, c[0x0][0x2f4] ;  /* 0x0000bd0000257ab9 */ /* 0x000fe20000000800 */
[----:B------:R-:W-:Y:S01]  /*fcc0*/  ULDC.64 UR40, c[0x0][0x328] ;  /* 0x0000ca0000287ab9 */ /* 0x000fe20000000a00 */
[----:B------:R-:W-:Y:S01]  /*fcd0*/  ULDC.64 UR38, c[0x0][0x318] ;  /* 0x0000c60000267ab9 */ /* 0x000fe20000000a00 */
[----:B------:R-:W-:Y:S01]  /*fce0*/  BSSY B0, `(.L_x_432) ;  /* 0x0000003000007945 */ /* 0x000fe20003800000 */
[----:B------:R-:W-:-:S03]  /*fcf0*/  IMAD.WIDE R48, R24, 0xa0, R122 ;  /* 0x000000a018307825 */ /* 0x000fc600078e027a */
[----:B-1----:R-:W-:Y:S05]  /*fd00*/  @!P2 BRA `(.L_x_433) ;  /* 0x000001e000d4a947 */ /* 0x002fea0003800000 */
.L_x_676:
[----:B------:R-:W-:Y:S05]  /*fd10*/  BSYNC B0 ;  /* 0x0000000000007941 */ /* 0x000fea0003800000 */
.L_x_432:
[----:B------:R-:W-:Y:S01]  /*fd20*/  ISETP.GE.AND P2, PT, R220, R42, PT ;  /* 0x0000002adc00720c */ /* 0x000fe20003f46270 */
[----:B------:R-:W-:-:S12]  /*fd30*/  BSSY B0, `(.L_x_434) ;  /* 0x000001b000007945 */ /* 0x000fd80003800000 */
[----:B------:R-:W-:Y:S05]  /*fd40*/  @P2 BRA `(.L_x_435) ;  /* 0x0000000000642947 */ /* 0x000fea0003800000 */
[----:B0-----:R-:W-:Y:S01]  /*fd50*/  MOV R44, R116 ;  /* 0x00000074002c7202 */ /* 0x001fe20000000f00 */
[----:B------:R-:W-:Y:S02]  /*fd60*/  IMAD.MOV.U32 R45, RZ, RZ, R33 ;  /* 0x000000ffff2d7224 */ /* 0x000fe400078e0021 */
[----:B------:R-:W-:Y:S02]  /*fd70*/  IMAD R47, R49, UR40, RZ ;  /* 0x00000028312f7c24 */ /* 0x000fe4000f8e02ff */
[----:B------:R-:W-:-:S04]  /*fd80*/  IMAD.WIDE.U32 R44, R48, UR40, R44 ;  /* 0x00000028302c7c25 */ /* 0x000fc8000f8e002c */
[----:B------:R-:W-:Y:S01]  /*fd90*/  IMAD R47, R48, UR41, R47 ;  /* 0x00000029302f7c24 */ /* 0x000fe2000f8e022f */
[----:B------:R-:W-:-:S04]  /*fda0*/  IADD3 R50, P2, R44, UR38, RZ ;  /* 0x000000262c327c10 */ /* 0x000fc8000ff5e0ff */
[----:B------:R-:W-:Y:S02]  /*fdb0*/  IADD3.X R51, R45, UR39, R47, P2, !PT ;  /* 0x000000272d337c10 */ /* 0x000fe400097fe42f */
[----:B------:R-:W-:-:S13]  /*fdc0*/  ISETP.GE.AND P2, PT, R18, UR37, PT ;  /* 0x0000002512007c0c */ /* 0x000fda000bf46270 */
[----:B------:R-:W0:Y:S04]  /*fdd0*/  @!P2 LDS.128 R44, [R40+0xf200] ;  /* 0x00f20000282ca984 */ /* 0x000e280000000c00 */
[----:B0-----:R-:W-:Y:S01]  /*fde0*/  @!P2 STG.E.128 desc[UR54][R50.64], R44 ;  /* 0x0000002c3200a986 */ /* 0x001fe2000c101d36 */
        /* <DEDUP_REMOVED lines=14> */
[----:B0-----:R2:W-:Y:S02]  /*fed0*/  @!P2 STG.E.128 desc[UR54][R50.64+0xa0], R44 ;  /* 0x0000a02c3200a986 */ /* 0x0015e4000c101d36 */
.L_x_435:
[----:B------:R-:W-:Y:S05]  /*fee0*/  BSYNC B0 ;  /* 0x0000000000007941 */ /* 0x000fea0003800000 */
.L_x_434:
[----:B0-2---:R-:W-:Y:S01]  /*fef0*/  VIADD R44, R220, 0x80 ;  /* 0x00000080dc2c7836 */ /* 0x005fe20000000000 */
[----:B------:R-:W-:Y:S04]  /*ff00*/  BSSY B0, `(.L_x_436) ;  /* 0x000001e000007945 */ /* 0x000fe80003800000 */
[----:B------:R-:W-:-:S13]  /*ff10*/  ISETP.GE.AND P2, PT, R44, R42, PT ;  /* 0x0000002a2c00720c */ /* 0x000fda0003f46270 */
[----:B------:R-:W-:Y:S05]  /*ff20*/  @P2 BRA `(.L_x_437) ;  /* 0x00000000006c2947 */ /* 0x000fea0003800000 */
[----:B------:R-:W-:Y:S01]  /*ff30*/  IADD3 R47, P2, R48, 0x80, RZ ;  /* 0x00000080302f7810 */ /* 0x000fe20007f5e0ff */
[----:B------:R-:W-:Y:S02]  /*ff40*/  IMAD.MOV.U32 R44, RZ, RZ, R116 ;  /* 0x000000ffff2c7224 */ /* 0x000fe400078e0074 */
[----:B------:R-:W-:Y:S02]  /*ff50*/  IMAD.MOV.U32 R45, RZ, RZ, R33 ;  /* 0x000000ffff2d7224 */ /* 0x000fe400078e0021 */
[----:B------:R-:W-:Y:S02]  /*ff60*/  IMAD.X R48, RZ, RZ, R49, P2 ;  /* 0x000000ffff307224 */ /* 0x000fe400010e0631 */
[----:B------:R-:W-:-:S04]  /*ff70*/  IMAD.WIDE.U32 R44, R47, UR40, R44 ;  /* 0x000000282f2c7c25 */ /* 0x000fc8000f8e002c */
[----:B------:R-:W-:-:S04]  /*ff80*/  IMAD R48, R48, UR40, RZ ;  /* 0x0000002830307c24 */ /* 0x000fc8000f8e02ff */
        /* <DEDUP_REMOVED lines=21> */
.L_x_437:
[----:B------:R-:W-:Y:S05]  /*100e0*/  BSYNC B0 ;  /* 0x0000000000007941 */ /* 0x000fea0003800000 */
.L_x_436:
[----:B------:R-:W2:Y:S01]  /*100f0*/  LDL R40, [R1+0x10] ;  /* 0x0000100001287983 */ /* 0x000ea20000100800 */
[----:B------:R-:W-:Y:S01]  /*10100*/  VIADD R17, R17, 0x1 ;  /* 0x0000000111117836 */ /* 0x000fe20000000000 */
[----:B-1----:R-:W-:Y:S01]  /*10110*/  @!P3 IADD3 R43, R43, 0x334c0, RZ ;  /* 0x000334c02b2bb810 */ /* 0x002fe20007ffe0ff */
[----:B------:R-:W-:Y:S01]  /*10120*/  @!PT LDS RZ, [RZ] ;  /* 0x00000000fffff984 */ /* 0x000fe20000000800 */
[----:B------:R-:W-:Y:S01]  /*10130*/  @!PT LDS RZ, [RZ] ;  /* 0x00000000fffff984 */ /* 0x000fe20000000800 */
[----:B------:R-:W-:Y:S01]  /*10140*/  @!PT LDS RZ, [RZ] ;  /* 0x00000000fffff984 */ /* 0x000fe20000000800 */
[----:B------:R-:W-:Y:S01]  /*10150*/  @!PT LDS RZ, [RZ] ;  /* 0x00000000fffff984 */ /* 0x000fe20000000800 */
[----:B------:R1:W-:Y:S06]  /*10160*/  MEMBAR.ALL.CTA ;  /* 0x0000000000007992 */ /* 0x0003ec0000008000 */
[----:B-1----:R-:W1:Y:S02]  /*10170*/  FENCE.VIEW.ASYNC.S ;  /* 0x00000000000073c6 */ /* 0x002e640000000000 */
[----:B-1----:R1:W-:Y:S01]  /*10180*/  BAR.SYNC.DEFER_BLOCKING R163, 0x80 ;  /* 0x000200a30000751d */ /* 0x0023e20000010000 */
[----:B------:R-:W-:-:S02]  /*10190*/  ISETP.NE.AND P2, PT, R17, 0x2, PT ;  /* 0x000000021100780c */ /* 0x000fc40003f45270 */
[----:B------:R-:W-:Y:S02]  /*101a0*/  @!P3 PRMT R43, RZ, 0x654, R43 ;  /* 0x00000654ff2bb816 */ /* 0x000fe4000000002b */
[----:B------:R-:W-:Y:S02]  /*101b0*/  SEL R17, R17, RZ, P2 ;  /* 0x000000ff11117207 */ /* 0x000fe40001000000 */
[----:B------:R1:W-:Y:S01]  /*101c0*/  @!P3 SYNCS.ARRIVE.TRANS64.RED.A1T0 RZ, [R43+URZ], RZ ;  /* 0x000000ff2bffb9a7 */ /* 0x0003e2000810043f */
[----:B--2---:R-:W-:Y:S02]  /*101d0*/  LOP3.LUT P4, RZ, R40, 0x2, RZ, 0xc0, !PT ;  /* 0x0000000228ff7812 */ /* 0x004fe4000788c0ff */
[----:B------:R-:W-:-:S04]  /*101e0*/  SEL R40, RZ, 0x1, P2 ;  /* 0x00000001ff287807 */ /* 0x000fc80001000000 */
[----:B------:R-:W-:-:S07]  /*101f0*/  LOP3.LUT R221, R221, R40, RZ, 0x3c, !PT ;  /* 0x00000028dddd7212 */ /* 0x000fce00078e3cff */
[----:B-1----:R-:W-:Y:S05]  /*10200*/  @P4 BRA `(.L_x_438) ;  /* 0xffffff2c00844947 */ /* 0x002fea000383ffff */
[----:B------:R-:W1:Y:S01]  /*10210*/  S2R R41, SR_TID.X ;  /* 0x0000000000297919 */ /* 0x000e620000002100 */
[----:B------:R-:W-:Y:S02]  /*10220*/  PLOP3.LUT P0, PT, PT, PT, PT, 0x8, 0x0 ;  /* 0x000000000000781c */ /* 0x000fe40003f0e170 */
[----:B-1----:R-:W-:-:S04]  /*10230*/  SHF.R.U32.HI R41, RZ, 0x7, R41 ;  /* 0x00000007ff297819 */ /* 0x002fc80000011629 */
[----:B------:R-:W-:-:S13]  /*10240*/  ISETP.NE.AND P4, PT, R41, 0x1, PT ;  /* 0x000000012900780c */ /* 0x000fda0003f85270 */
[----:B------:R-:W-:Y:S06]  /*10250*/  @!P4 BAR.ARV 0x9, 0x100 ;  /* 0x024400000000cb1d */ /* 0x000fec0000002000 */
.L_x_334:
[----:B------:R-:W-:Y:S01]  /*10260*/  IMAD.MOV.U32 R0, RZ, RZ, RZ ;  /* 0x000000ffff007224 */ /* 0x000fe200078e00ff */
[----:B------:R-:W-:Y:S06]  /*10270*/  @P0 BRA `(.L_x_439) ;  /* 0x00000000000c0947 */ /* 0x000fec0003800000 */
[----:B------:R-:W1:Y:S01]  /*10280*/  FENCE.VIEW.ASYNC.G ;  /* 0x00000000000073c6 */ /* 0x000e620000000100 */
[----:B------:R-:W-:Y:S05]  /*10290*/  WARPSYNC.ALL ;  /* 0x0000000000007948 */ /* 0x000fea0003800000 */
[----:B-1----:R-:W-:Y:S06]  /*102a0*/  BAR.ARV 0xc, 0x180 ;  /* 0x0306000000007b1d */ /* 0x002fec0000002000 */
.L_x_439:
[----:B------:R-:W2:Y:S01]  /*102b0*/  LDL R2, [R1+0x10] ;  /* 0x0000100001027983 */ /* 0x000ea20000100800 */
[----:B------:R-:W-:Y:S01]  /*102c0*/  BSSY B0, `(.L_x_440) ;  /* 0x0000022000007945 */ /* 0x000fe20003800000 */
[----:B--2---:R-:W-:-:S13]  /*102d0*/  LOP3.LUT P0, RZ, R2, 0x8, RZ, 0xc0, !PT ;  /* 0x0000000802ff7812 */ /* 0x004fda000780c0ff */
[----:B------:R-:W-:Y:S05]  /*102e0*/  @!P0 BRA `(.L_x_441) ;  /* 0x00000000007c8947 */ /* 0x000fea0003800000 */
[----:B------:R-:W2:Y:S01]  /*102f0*/  LDL R2, [R1+0x4] ;  /* 0x0000040001027983 */ /* 0x000ea20000100800 */
[----:B------:R-:W-:Y:S01]  /*10300*/  ULDC UR4, c[0x0][0x9f0] ;  /* 0x00027c0000047ab9 */ /* 0x000fe20000000800 */
[----:B--2---:R-:W-:-:S04]  /*10310*/  ISETP.NE.AND P0, PT, R2, RZ, PT ;  /* 0x000000ff0200720c */ /* 0x004fc80003f05270 */
[----:B------:R-:W-:-:S04]  /*10320*/  SEL R9, R2, UR4, P0 ;  /* 0x0000000402097c07 */ /* 0x000fc80008000000 */
[-C--:B------:R-:W-:Y:S02]  /*10330*/  IABS R5, R9.reuse ;  /* 0x0000000900057213 */ /* 0x080fe40000000000 */
[----:B------:R-:W-:Y:S02]  /*10340*/  IADD3 R0, R148, -0x1, R9 ;  /* 0xffffffff94007810 */ /* 0x000fe40007ffe009 */
[----:B------:R-:W1:Y:S01]  /*10350*/  I2F.RP R4, R5 ;  /* 0x0000000500047306 */ /* 0x000e620000209400 */
[----:B0-----:R-:W-:-:S05]  /*10360*/  IABS R8, R9 ;  /* 0x0000000900087213 */ /* 0x001fca0000000000 */
[----:B------:R-:W-:Y:S02]  /*10370*/  IMAD.MOV R8, RZ, RZ, -R8 ;  /* 0x000000ffff087224 */ /* 0x000fe400078e0a08 */
[----:B-1----:R-:W0:Y:S02]  /*10380*/  MUFU.RCP R4, R4 ;  /* 0x0000000400047308 */ /* 0x002e240000001000 */
[----:B0-----:R-:W-:Y:S01]  /*10390*/  VIADD R2, R4, 0xffffffe ;  /* 0x0ffffffe04027836 */ /* 0x001fe20000000000 */
[----:B------:R-:W-:Y:S02]  /*103a0*/  IABS R4, R0 ;  /* 0x0000000000047213 */ /* 0x000fe40000000000 */
[----:B------:R-:W-:-:S03]  /*103b0*/  LOP3.LUT R0, R0, R9, RZ, 0x3c, !PT ;  /* 0x0000000900007212 */ /* 0x000fc600078e3cff */
[----:B------:R0:W1:Y:S01]  /*103c0*/  F2I.FTZ.U32.TRUNC.NTZ R3, R2 ;  /* 0x0000000200037305 */ /* 0x000062000021f000 */
[----:B------:R-:W-:Y:S02]  /*103d0*/  ISETP.GE.AND P2, PT, R0, RZ, PT ;  /* 0x000000ff0000720c */ /* 0x000fe40003f46270 */
[----:B0-----:R-:W-:Y:S01]  /*103e0*/  MOV R2, RZ ;  /* 0x000000ff00027202 */ /* 0x001fe20000000f00 */
        /* <DEDUP_REMOVED lines=15> */
.L_x_441:
[----:B------:R-:W-:Y:S05]  /*104e0*/  BSYNC B0 ;  /* 0x0000000000007941 */ /* 0x000fea0003800000 */
.L_x_440:
[----:B------:R-:W2:Y:S01]  /*104f0*/  LDL R2, [R1+0x24] ;  /* 0x0000240001027983 */ /* 0x000ea20000100800 */
[----:B------:R-:W-:Y:S01]  /*10500*/  PLOP3.LUT P0, PT, PT, PT, PT, 0x80, 0x0 ;  /* 0x000000000000781c */ /* 0x000fe20003f0f070 */
[----:B------:R-:W-:Y:S01]  /*10510*/  IMAD.MOV.U32 R64, RZ, RZ, RZ ;  /* 0x000000ffff407224 */ /* 0x000fe200078e00ff */
[----:B------:R-:W-:Y:S02]  /*10520*/  CS2R R120, SRZ ;  /* 0x0000000000787805 */ /* 0x000fe4000001ff00 */
[----:B------:R-:W-:Y:S02]  /*10530*/  CS2R R142, SRZ ;  /* 0x00000000008e7805 */ /* 0x000fe4000001ff00 */
[----:B0-----:R-:W-:Y:S02]  /*10540*/  CS2R R44, SRZ ;  /* 0x00000000002c7805 */ /* 0x001fe4000001ff00 */
[----:B------:R-:W-:Y:S02]  /*10550*/  CS2R R12, SRZ ;  /* 0x00000000000c7805 */ /* 0x000fe4000001ff00 */
[----:B------:R-:W-:-:S02]  /*10560*/  CS2R R100, SRZ ;  /* 0x0000000000647805 */ /* 0x000fc4000001ff00 */
[----:B------:R-:W-:Y:S01]  /*10570*/  CS2R R144, SRZ ;  /* 0x0000000000907805 */ /* 0x000fe2000001ff00 */
[----:B------:R-:W-:Y:S01]  /*10580*/  IMAD.MOV.U32 R85, RZ, RZ, RZ ;  /* 0x000000ffff557224 */ /* 0x000fe200078e00ff */
        /* <DEDUP_REMOVED lines=33> */
[----:B------:R-:W-:Y:S01]  /*107a0*/  MOV R109, RZ ;  /* 0x000000ff006d7202 */ /* 0x000fe20000000f00 */
[----:B------:R-:W-:Y:S01]  /*107b0*/  IMAD.MOV.U32 R71, RZ, RZ, RZ ;  /* 0x000000ffff477224 */ /* 0x000fe200078e00ff */
[----:B------:R-:W-:Y:S01]  /*107c0*/  CS2R R58, SRZ ;  /* 0x00000000003a7805 */ /* 0x000fe2000001ff00 */
[----:B------:R-:W-:Y:S01]  /*107d0*/  IMAD.MOV.U32 R104, RZ, RZ, RZ ;  /* 0x000000ffff687224 */ /* 0x000fe200078e00ff */
[----:B------:R-:W-:Y:S02]  /*107e0*/  CS2R R32, SRZ ;  /* 0x0000000000207805 */ /* 0x000fe4000001ff00 */
[----:B------:R-:W-:-:S02]  /*107f0*/  CS2R R116, SRZ ;  /* 0x0000000000747805 */ /* 0x000fc4000001ff00 */
[----:B------:R-:W-:Y:S02]  /*10800*/  CS2R R98, SRZ ;  /* 0x0000000000627805 */ /* 0x000fe4000001ff00 */
[----:B------:R-:W-:Y:S01]  /*10810*/  CS2R R14, SRZ ;  /* 0x00000000000e7805 */ /* 0x000fe2000001ff00 */
[----:B------:R-:W-:Y:S01]  /*10820*/  IMAD.MOV.U32 R87, RZ, RZ, RZ ;  /* 0x000000ffff577224 */ /* 0x000fe200078e00ff */
[----:B------:R-:W-:Y:S01]  /*10830*/  CS2R R76, SRZ ;  /* 0x00000000004c7805 */ /* 0x000fe2000001ff00 */
[----:B------:R-:W-:Y:S02]  /*10840*/  IMAD.MOV.U32 R112, RZ, RZ, RZ ;  /* 0x000000ffff707224 */ /* 0x000fe400078e00ff */
[----:B--2---:R-:W-:Y:S02]  /*10850*/  IMAD R233, R2, R0, RZ ;  /* 0x0000000002e97224 */ /* 0x004fe400078e02ff */
[----:B------:R-:W-:-:S03]  /*10860*/  IMAD.MOV.U32 R2, RZ, RZ, RZ ;  /* 0x000000ffff027224 */ /* 0x000fc600078e00ff */
[----:B------:R-:W-:Y:S01]  /*10870*/  VIADDMNMX R148, R233, R0, R148, PT ;  /* 0x00000000e9947246 */ /* 0x000fe20003800194 */
[----:B------:R-:W-:-:S03]  /*10880*/  IMAD.MOV.U32 R0, RZ, RZ, RZ ;  /* 0x000000ffff007224 */ /* 0x000fc600078e00ff */
[----:B------:R-:W-:-:S13]  /*10890*/  ISETP.GT.AND P1, PT, R148, R233, PT ;  /* 0x000000e99400720c */ /* 0x000fda0003f24270 */
[----:B------:R-:W-:Y:S05]  /*108a0*/  @!P1 BRA `(.L_x_442) ;  /* 0x0000010000c09947 */ /* 0x000fea0003800000 */
[----:B------:R-:W0:Y:S01]  /*108b0*/  S2R R3, SR_TID.X ;  /* 0x0000000000037919 */ /* 0x000e220000002100 */
[----:B------:R-:W-:Y:S01]  /*108c0*/  UMOV UR4, 0xffffffff ;  /* 0xffffffff00047882 */ /* 0x000fe20000000000 */
[----:B0-----:R-:W-:-:S05]  /*108d0*/  VIADD R38, R3, 0xffffff80 ;  /* 0xffffff8003267836 */ /* 0x001fca0000000000 */
[----:B------:R-:W-:-:S04]  /*108e0*/  SHF.R.S32.HI R39, RZ, 0x1f, R38 ;  /* 0x0000001fff277819 */ /* 0x000fc80000011426 */
[----:B------:R-:W-:-:S04]  /*108f0*/  LEA.HI R13, R39, R38, RZ, 0x7 ;  /* 0x00000026270d7211 */ /* 0x000fc800078f38ff */
[----:B------:R-:W-:Y:S01]  /*10900*/  SHF.R.S32.HI R13, RZ, 0x7, R13 ;  /* 0x00000007ff0d7819 */ /* 0x000fe2000001140d */
[----:B------:R-:W-:Y:S06]  /*10910*/  BRA.DIV UR4, `(.L_x_443) ;  /* 0x000001d604e47947 */ /* 0x000fec000b800000 */
[----:B------:R0:W1:Y:S02]  /*10920*/  SHFL.IDX PT, R234, R13, RZ, 0x1f ;  /* 0x00001fff0dea7589 */ /* 0x00006400000e0000 */
.L_x_679:
[----:B------:R-:W-:Y:S01]  /*10930*/  ULOP3.LUT UP0, URZ, UR52, 0x9f, URZ, 0xc0, !UPT ;  /* 0x0000009f343f7892 */ /* 0x000fe2000f80c03f */
[----:B-1----:R-:W-:-:S04]  /*10940*/  LEA.HI R0, R234, R234, RZ, 0x1 ;  /* 0x000000eaea007211 */ /* 0x002fc800078f08ff */
[----:B------:R-:W-:Y:S02]  /*10950*/  LOP3.LUT R3, R0, 0x3e, RZ, 0xc0, !PT ;  /* 0x0000003e00037812 */ /* 0x000fe400078ec0ff */
[----:B------:R-:W-:Y:S02]  /*10960*/  PLOP3.LUT P0, PT, PT, PT, UP0, 0x80, 0x0 ;  /* 0x000000000000781c */ /* 0x000fe40003f0f008 */
[----:B------:R-:W-:-:S04]  /*10970*/  IADD3 R3, R234, -R3, RZ ;  /* 0x80000003ea037210 */ /* 0x000fc80007ffe0ff */
[----:B------:R-:W-:-:S04]  /*10980*/  LEA R3, R3, UR52, 0xc ;  /* 0x0000003403037c11 */ /* 0x000fc8000f8e60ff */
[----:B------:R-:W-:-:S04]  /*10990*/  SHF.R.U32.HI R3, RZ, 0x4, R3 ;  /* 0x00000004ff037819 */ /* 0x000fc80000011603 */
[----:B------:R-:W-:Y:S01]  /*109a0*/  LOP3.LUT R44, R3, 0x3fff, RZ, 0xc0, !PT ;  /* 0x00003fff032c7812 */ /* 0x000fe200078ec0ff */
[----:B------:R-:W-:Y:S06]  /*109b0*/  @!P0 BRA `(.L_x_444) ;  /* 0x0000000000408947 */ /* 0x000fec0003800000 */
        /* <DEDUP_REMOVED lines=8> */
[----:B------:R-:W-:Y:S01]  /*10a40*/  MOV R11, UR5 ;  /* 0x00000005000b7c02 */ /* 0x000fe20008000f00 */
[----:B------:R-:W-:Y:S02]  /*10a50*/  IMAD.U32 R7, RZ, RZ, UR7 ;  /* 0x00000007ff077e24 */ /* 0x000fe4000f8e00ff */
[----:B------:R-:W-:-:S02]  /*10a60*/  IMAD.U32 R10, RZ, RZ, UR4 ;  /* 0x00000004ff0a7e24 */ /* 0x000fc4000f8e00ff */
[----:B------:R-:W-:Y:S02]  /*10a70*/  IMAD.MOV.U32 R8, RZ, RZ, 0x70 ;  /* 0x00000070ff087424 */ /* 0x000fe400078e00ff */
[----:B------:R-:W-:Y:S02]  /*10a80*/  IMAD.MOV.U32 R12, RZ, RZ, 0x1 ;  /* 0x00000001ff0c7424 */ /* 0x000fe400078e00ff */
[----:B01----:R-:W-:-:S07]  /*10a90*/  IMAD.MOV.U32 R13, RZ, RZ, RZ ;  /* 0x000000ffff0d7224 */ /* 0x003fce00078e00ff */
[----:B------:R-:W-:-:S07]  /*10aa0*/  LEPC R20, `(.L_x_444) ;  /* 0x000000001014794e */ /* 0x000fce0000000000 */
[----:B--2--5:R-:W-:Y:S05]  /*10ab0*/  CALL.ABS.NOINC R2 ;  /* 0x0000000002007343 */ /* 0x024fea0003c00000 */
.L_x_444:
[----:B------:R-:W2:Y:S01]  /*10ac0*/  LDL R2, [R1+0x14] ;  /* 0x0000140001027983 */ /* 0x000ea20000100800 */
[----:B------:R-:W-:Y:S01]  /*10ad0*/  ULDC.64 UR4, c[0x0][0x990] ;  /* 0x0002640000047ab9 */ /* 0x000fe20000000a00 */
[----:B------:R-:W-:Y:S01]  /*10ae0*/  ULDC.64 UR6, c[0x0][0x998] ;  /* 0x0002660000067ab9 */ /* 0x000fe20000000a00 */
[----:B------:R-:W-:Y:S02]  /*10af0*/  ISETP.NE.U32.AND P0, PT, RZ, UR4, PT ;  /* 0x00000004ff007c0c */ /* 0x000fe4000bf05070 */
[----:B------:R-:W-:Y:S02]  /*10b00*/  ISETP.NE.U32.AND P1, PT, RZ, UR6, PT ;  /* 0x00000006ff007c0c */ /* 0x000fe4000bf25070 */
[----:B------:R-:W-:Y:S02]  /*10b10*/  ISETP.NE.AND.EX P0, PT, RZ, UR5, PT, P0 ;  /* 0x00000005ff007c0c */ /* 0x000fe4000bf05300 */
[----:B------:R-:W-:-:S11]  /*10b20*/  ISETP.NE.AND.EX P1, PT, RZ, UR7, PT, P1 ;  /* 0x00000007ff007c0c */ /* 0x000fd6000bf25310 */
[----:B------:R-:W2:Y:S08]  /*10b30*/  @P0 LDC.64 R6, c[0x0][0x9a8] ;  /* 0x00026a00ff060b82 */ /* 0x000eb00000000a00 */
[----:B------:R-:W1:Y:S08]  /*10b40*/  @P1 LDC.64 R8, c[0x0][0x9b8] ;  /* 0x00026e00ff081b82 */ /* 0x000e700000000a00 */
[----:B------:R-:W3:Y:S08]  /*10b50*/  @P0 LDC.64 R10, c[0x0][0x9b0] ;  /* 0x00026c00ff0a0b82 */ /* 0x000ef00000000a00 */
[----:B0-----:R-:W0:Y:S01]  /*10b60*/  @P1 LDC.64 R12, c[0x0][0x9c0] ;  /* 0x00027000ff0c1b82 */ /* 0x001e220000000a00 */
[----:B-1----:R-:W-:-:S04]  /*10b70*/  @P1 IMAD.WIDE.U32 R4, R237, R8, RZ ;  /* 0x00000008ed041225 */ /* 0x002fc800078e00ff */
[C---:B--2---:R-:W-:Y:S02]  /*10b80*/  @P0 IMAD R0, R2.reuse, R6, RZ ;  /* 0x0000000602000224 */ /* 0x044fe400078e02ff */
[----:B------:R-:W-:Y:S02]  /*10b90*/  @P1 IMAD R2, R2, R8, RZ ;  /* 0x0000000802021224 */ /* 0x000fe400078e02ff */
[C---:B------:R-:W-:Y:S02]  /*10ba0*/  @P0 IMAD R7, R237.reuse, R7, R0 ;  /* 0x00000007ed070224 */ /* 0x040fe400078e0200 */
[C---:B------:R-:W-:Y:S02]  /*10bb0*/  @P1 IMAD R9, R237.reuse, R9, R2 ;  /* 0x00000009ed091224 */ /* 0x040fe400078e0202 */
[----:B------:R-:W-:-:S04]  /*10bc0*/  @P0 IMAD.WIDE.U32 R2, R237, R6, RZ ;  /* 0x00000006ed020225 */ /* 0x000fc800078e00ff */
[----:B------:R-:W-:Y:S02]  /*10bd0*/  @P0 IMAD.IADD R3, R3, 0x1, R7 ;  /* 0x0000000103030824 */ /* 0x000fe400078e0207 */
[----:B------:R-:W-:Y:S02]  /*10be0*/  @P1 IMAD.IADD R5, R5, 0x1, R9 ;  /* 0x0000000105051824 */ /* 0x000fe400078e0209 */
[----:B---3--:R-:W-:-:S04]  /*10bf0*/  @P0 IMAD.WIDE.U32 R2, R235, R10, R2 ;  /* 0x0000000aeb020225 */ /* 0x008fc800078e0002 */
[C---:B0-----:R-:W-:Y:S01]  /*10c00*/  @P1 IMAD.WIDE.U32 R6, R235.reuse, R12, R4 ;  /* 0x0000000ceb061225 */ /* 0x041fe200078e0004 */
[----:B------:R-:W-:Y:S01]  /*10c10*/  @P0 LEA R4, P2, R2, UR4, 0x2 ;  /* 0x0000000402040c11 */ /* 0x000fe2000f8410ff */
[----:B------:R-:W-:Y:S02]  /*10c20*/  ULDC UR4, c[0x0][0x3f4] ;  /* 0x0000fd0000047ab9 */ /* 0x000fe40000000800 */
[C---:B------:R-:W-:Y:S01]  /*10c30*/  @P0 IMAD R5, R235.reuse, R11, R3 ;  /* 0x0000000beb050224 */ /* 0x040fe200078e0203 */
[----:B------:R-:W-:Y:S01]  /*10c40*/  @P1 LEA R8, P3, R6, UR6, 0x2 ;  /* 0x0000000606081c11 */ /* 0x000fe2000f8610ff */
[----:B------:R-:W-:Y:S02]  /*10c50*/  @P1 IMAD R3, R235, R13, R7 ;  /* 0x0000000deb031224 */ /* 0x000fe400078e0207 */
[----:B------:R-:W-:Y:S01]  /*10c60*/  IMAD.MOV.U32 R0, RZ, RZ, 0x3f800000 ;  /* 0x3f800000ff007424 */ /* 0x000fe200078e00ff */
[----:B------:R-:W-:Y:S02]  /*10c70*/  @P0 LEA.HI.X R5, R2, UR5, R5, 0x2, P2 ;  /* 0x0000000502050c11 */ /* 0x000fe400090f1405 */
[----:B------:R-:W-:-:S02]  /*10c80*/  @P1 LEA.HI.X R9, R6, UR7, R3, 0x2, P3 ;  /* 0x0000000706091c11 */ /* 0x000fc400098f1403 */
[----:B------:R-:W-:-:S03]  /*10c90*/  MOV R3, 0x3f800000 ;  /* 0x3f80000000037802 */ /* 0x000fc60000000f00 */
[----:B------:R-:W2:Y:S04]  /*10ca0*/  @P1 LDG.E R0, desc[UR54][R8.64] ;  /* 0x0000003608001981 */ /* 0x000ea8000c1e1900 */
[----:B------:R-:W2:Y:S01]  /*10cb0*/  @P0 LDG.E R3, desc[UR54][R4.64] ;  /* 0x0000003604030981 */ /* 0x000ea2000c1e1900 */
[----:B------:R-:W-:Y:S01]  /*10cc0*/  ISETP.LT.AND P0, PT, RZ, UR4, PT ;  /* 0x00000004ff007c0c */ /* 0x000fe2000bf01270 */
[----:B------:R-:W-:Y:S01]  /*10cd0*/  ULDC UR4, c[0x0][0x9d8] ;  /* 0x0002760000047ab9 */ /* 0x000fe20000000800 */
[----:B--2---:R-:W-:-:S04]  /*10ce0*/  FMUL.FTZ R0, R3, R0 ;  /* 0x0000000003007220 */ /* 0x004fc80000410000 */
[----:B------:R-:W-:-:S07]  /*10cf0*/  FMUL.FTZ R2, R0, UR4 ;  /* 0x0000000400027c20 */ /* 0x000fce0008410000 */
[----:B------:R-:W-:Y:S05]  /*10d00*/  @P0 BRA `(.L_x_445) ;  /* 0x0000000000400947 */ /* 0x000fea0003800000 */
[----:B------:R-:W-:-:S04]  /*10d10*/  ULEA.HI UR4, UR43, UR43, URZ, 0x1 ;  /* 0x0000002b2b047291 */ /* 0x000fc8000f8f083f */
[----:B------:R-:W-:-:S04]  /*10d20*/  ULOP3.LUT UR4, UR4, 0xfffffffe, URZ, 0xc0, !UPT ;  /* 0xfffffffe04047892 */ /* 0x000fc8000f8ec03f */
[----:B------:R-:W-:-:S06]  /*10d30*/  UIADD3 UR4, UR43, -UR4, URZ ;  /* 0x800000042b047290 */ /* 0x000fcc000fffe03f */
[----:B------:R-:W-:-:S05]  /*10d40*/  IMAD.U32 R3, RZ, RZ, UR4 ;  /* 0x00000004ff037e24 */ /* 0x000fca000f8e00ff */
[----:B------:R-:W-:-:S04]  /*10d50*/  SHF.L.U32 R3, R3, 0x1f, RZ ;  /* 0x0000001f03037819 */ /* 0x000fc800000006ff */
[----:B------:R0:W1:Y:S03]  /*10d60*/  SYNCS.PHASECHK.TRANS64.TRYWAIT P0, [R16+URZ+0x33400], R3 ;  /* 0x03340003100075a7 */ /* 0x000066000800017f */
[----:B-1----:R-:W-:Y:S05]  /*10d70*/  @!P0 NANOSLEEP.SYNCS 0x989680 ;  /* 0x009896800000895d */ /* 0x002fea0003900000 */
[----:B------:R-:W1:Y:S01]  /*10d80*/  @!P0 SYNCS.PHASECHK.TRANS64 P0, [R16+URZ+0x33400], R3 ;  /* 0x03340003100085a7 */ /* 0x000e62000800007f */
[----:B------:R-:W-:Y:S04]  /*10d90*/  BSSY B0, `(.L_x_446) ;  /* 0x0000006000007945 */ /* 0x000fe80003800000 */
[----:B-1----:R-:W-:Y:S05]  /*10da0*/  @P0 BRA `(.L_x_447) ;  /* 0x0000000000100947 */ /* 0x002fea0003800000 */
.L_x_448:
[----:B-1----:R1:W2:Y:S02]  /*10db0*/  SYNCS.PHASECHK.TRANS64.TRYWAIT P0, [R16+URZ+0x33400], R3 ;  /* 0x03340003100075a7 */ /* 0x0022a4000800017f */
[----:B--2---:R-:W-:Y:S05]  /*10dc0*/  @!P0 NANOSLEEP.SYNCS 0x989680 ;  /* 0x009896800000895d */ /* 0x004fea0003900000 */
[----:B------:R-:W2:Y:S02]  /*10dd0*/  @!P0 SYNCS.PHASECHK.TRANS64 P0, [R16+URZ+0x33400], R3 ;  /* 0x03340003100085a7 */ /* 0x000ea4000800007f */
[----:B--2---:R-:W-:Y:S05]  /*10de0*/  @!P0 BRA `(.L_x_448) ;  /* 0xfffffffc00f08947 */ /* 0x004fea000383ffff */
.L_x_447:
[----:B------:R-:W-:Y:S05]  /*10df0*/  BSYNC B0 ;  /* 0x0000000000007941 */ /* 0x000fea0003800000 */
.L_x_446:
[----:B------:R-:W-:Y:S05]  /*10e00*/  BRA `(.L_x_449) ;  /* 0x0000006c00747947 */ /* 0x000fea0003800000 */
.L_x_445:
[----:B------:R-:W0:Y:S01]  /*10e10*/  LDC.64 R24, c[0x0][0x3e8] ;  /* 0x0000fa00ff187b82 */ /* 0x000e220000000a00 */
[----:B------:R-:W-:Y:S01]  /*10e20*/  ULOP3.LUT UP0, URZ, UR52, 0x1bf, URZ, 0xc0, !UPT ;  /* 0x000001bf343f7892 */ /* 0x000fe2000f80c03f */
[----:B-----5:R-:W-:Y:S01]  /*10e30*/  SHF.R.S32.HI R0, RZ, 0x1f, R146 ;  /* 0x0000001fff007819 */ /* 0x020fe20000011492 */
[----:B------:R-:W-:Y:S01]  /*10e40*/  ULDC.64 UR4, c[0x0][0x3f8] ;  /* 0x0000fe0000047ab9 */ /* 0x000fe20000000a00 */
[----:B------:R-:W-:-:S03]  /*10e50*/  ULDC.64 UR6, c[0x0][0x408] ;  /* 0x0001020000067ab9 */ /* 0x000fc60000000a00 */
[----:B------:R-:W-:Y:S01]  /*10e60*/  PLOP3.LUT P0, PT, PT, PT, UP0, 0x80, 0x0 ;  /* 0x000000000000781c */ /* 0x000fe20003f0f008 */
[----:B------:R-:W1:Y:S01]  /*10e70*/  LDC.64 R4, c[0x0][0x400] ;  /* 0x00010000ff047b82 */ /* 0x000e620000000a00 */
[C---:B------:R-:W-:Y:S02]  /*10e80*/  IMAD R3, R0.reuse, UR4, RZ ;  /* 0x0000000400037c24 */ /* 0x040fe4000f8e02ff */
[----:B------:R-:W-:Y:S02]  /*10e90*/  IMAD R7, R0, UR6, RZ ;  /* 0x0000000600077c24 */ /* 0x000fe4000f8e02ff */
[C---:B------:R-:W-:Y:S02]  /*10ea0*/  IMAD R3, R146.reuse, UR5, R3 ;  /* 0x0000000592037c24 */ /* 0x040fe4000f8e0203 */
[C---:B------:R-:W-:Y:S02]  /*10eb0*/  IMAD R7, R146.reuse, UR7, R7 ;  /* 0x0000000792077c24 */ /* 0x040fe4000f8e0207 */
[----:B0-----:R-:W-:-:S04]  /*10ec0*/  IMAD.WIDE.U32 R24, R146, UR4, R24 ;  /* 0x0000000492187c25 */ /* 0x001fc8000f8e0018 */
[----:B------:R-:W-:Y:S02]  /*10ed0*/  IMAD.IADD R26, R3, 0x1, R25 ;  /* 0x00000001031a7824 */ /* 0x000fe400078e0219 */
[----:B-1----:R-:W-:-:S04]  /*10ee0*/  IMAD.WIDE.U32 R146, R146, UR6, R4 ;  /* 0x0000000692927c25 */ /* 0x002fc8000f8e0004 */
[----:B------:R-:W-:Y:S01]  /*10ef0*/  IMAD.IADD R27, R7, 0x1, R147 ;  /* 0x00000001071b7824 */ /* 0x000fe200078e0293 */
[----:B------:R-:W-:Y:S06]  /*10f00*/  @!P0 BRA `(.L_x_450) ;  /* 0x0000000000408947 */ /* 0x000fec0003800000 */
[----:B------:R-:W-:Y:S01]  /*10f10*/  MOV R0, 0x0 ;  /* 0x0000000000007802 */ /* 0x000fe20000000f00 */
[----:B------:R-:W-:Y:S01]  /*10f20*/  ULDC.64 UR4, c[0x4][0xc0] ;  /* 0x0100300000047ab9 */ /* 0x000fe20000000a00 */
[----:B------:R-:W-:Y:S01]  /*10f30*/  ULDC.64 UR6, c[0x4][0xc8] ;  /* 0x0100320000067ab9 */ /* 0x000fe20000000a00 */
[----:B------:R-:W-:Y:S01]  /*10f40*/  IMAD.U32 R4, RZ, RZ, UR4 ;  /* 0x00000004ff047e24 */ /* 0x000fe2000f8e00ff */
[----:B------:R0:W1:Y:S01]  /*10f50*/  LDC.64 R14, c[0x4][R0] ;  /* 0x01000000000e7b82 */ /* 0x0000620000000a00 */
[----:B------:R-:W-:Y:S01]  /*10f60*/  MOV R5, UR5 ;  /* 0x0000000500057c02 */ /* 0x000fe20008000f00 */
[----:B------:R-:W-:Y:S01]  /*10f70*/  ULDC.64 UR4, c[0x4][0x28] ;  /* 0x01000a0000047ab9 */ /* 0x000fe20000000a00 */
[----:B------:R-:W-:Y:S01]  /*10f80*/  IMAD.U32 R6, RZ, RZ, UR6 ;  /* 0x00000006ff067e24 */ /* 0x000fe2000f8e00ff */
[----:B------:R-:W-:Y:S01]  /*10f90*/  MOV R12, 0x1 ;  /* 0x00000001000c7802 */ /* 0x000fe20000000f00 */
[----:B------:R-:W-:Y:S02]  /*10fa0*/  IMAD.U32 R7, RZ, RZ, UR7 ;  /* 0x00000007ff077e24 */ /* 0x000fe4000f8e00ff */
[----:B------:R-:W-:-:S02]  /*10fb0*/  IMAD.U32 R10, RZ, RZ, UR4 ;  /* 0x00000004ff0a7e24 */ /* 0x000fc4000f8e00ff */
[----:B------:R-:W-:Y:S02]  /*10fc0*/  IMAD.U32 R11, RZ, RZ, UR5 ;  /* 0x00000005ff0b7e24 */ /* 0x000fe4000f8e00ff */
[----:B------:R-:W-:Y:S02]  /*10fd0*/  IMAD.MOV.U32 R8, RZ, RZ, 0x70 ;  /* 0x00000070ff087424 */ /* 0x000fe400078e00ff */
[----:B0-----:R-:W-:-:S07]  /*10fe0*/  IMAD.MOV.U32 R13, RZ, RZ, RZ ;  /* 0x000000ffff0d7224 */ /* 0x001fce00078e00ff */
[----:B------:R-:W-:-:S07]  /*10ff0*/  LEPC R20, `(.L_x_450) ;  /* 0x000000001014794e */ /* 0x000fce0000000000 */
[----:B-1----:R-:W-:Y:S05]  /*11000*/  CALL.ABS.NOINC R14 ;  /* 0x000000000e007343 */ /* 0x002fea0003c00000 */
.L_x_450:
[----:B------:R-:W-:Y:S01]  /*11010*/  ULDC.U8 UR4, c[0x0][0x410] ;  /* 0x0001040000047ab9 */ /* 0x000fe20000000000 */
[----:B------:R-:W-:Y:S01]  /*11020*/  BSSY B0, `(.L_x_451) ;  /* 0x00006b3000007945 */ /* 0x000fe20003800000 */
[----:B------:R-:W-:Y:S01]  /*11030*/  ISETP.NE.AND P0, PT, RZ, UR4, PT ;  /* 0x00000004ff007c0c */ /* 0x000fe2000bf05270 */
[----:B------:R-:W-:-:S12]  /*11040*/  IMAD R4, R149, 0x80, R220 ;  /* 0x0000008095047824 */ /* 0x000fd800078e02dc */
[----:B------:R-:W-:Y:S05]  /*11050*/  @!P0 BRA `(.L_x_452) ;  /* 0x0000003400508947 */ /* 0x000fea0003800000 */
[----:B------:R-:W-:-:S03]  /*11060*/  UMOV UR4, 0xffffffff ;  /* 0xffffffff00047882 */ /* 0x000fc60000000000 */
[----:B------:R-:W-:Y:S05]  /*11070*/  BRA.DIV UR4, `(.L_x_453) ;  /* 0x000001d204347947 */ /* 0x000fea000b800000 */
[----:B------:R0:W1:Y:S04]  /*11080*/  SHFL.IDX PT, R25, R24, RZ, 0x1e1f ;  /* 0x001e1fff18197589 */ /* 0x00006800000e0000 */
[----:B------:R0:W2:Y:S04]  /*11090*/  SHFL.IDX PT, R14, R146, RZ, 0x1e1f ;  /* 0x001e1fff920e7589 */ /* 0x0000a800000e0000 */
[----:B------:R0:W3:Y:S04]  /*110a0*/  SHFL.IDX PT, R0, R26, RZ, 0x1e1f ;  /* 0x001e1fff1a007589 */ /* 0x0000e800000e0000 */
[----:B------:R0:W4:Y:S02]  /*110b0*/  SHFL.IDX PT, R3, R27, RZ, 0x1e1f ;  /* 0x001e1fff1b037589 */ /* 0x00012400000e0000 */
.L_x_685:
[----:B------:R-:W-:Y:S01]  /*110c0*/  ULDC UR4, c[0x0][0x448] ;  /* 0x0001120000047ab9 */ /* 0x000fe20000000800 */
[----:B------:R-:W-:Y:S01]  /*110d0*/  BSSY B1, `(.L_x_454) ;  /* 0x000004d000017945 */ /* 0x000fe20003800000 */
[----:B------:R-:W-:Y:S01]  /*110e0*/  IMAD R151, R151, UR4, RZ ;  /* 0x0000000497977c24 */ /* 0x000fe2000f8e02ff */
[----:B------:R-:W-:Y:S02]  /*110f0*/  CS2R R8, SRZ ;  /* 0x0000000000087805 */ /* 0x000fe4000001ff00 */
[----:B------:R-:W-:Y:S02]  /*11100*/  CS2R R20, SRZ ;  /* 0x0000000000147805 */ /* 0x000fe4000001ff00 */
[----:B------:R-:W-:Y:S02]  /*11110*/  CS2R R28, SRZ ;  /* 0x00000000001c7805 */ /* 0x000fe4000001ff00 */
[----:B------:R-:W-:Y:S02]  /*11120*/  CS2R R32, SRZ ;  /* 0x0000000000207805 */ /* 0x000fe4000001ff00 */
[----:B------:R-:W-:-:S02]  /*11130*/  ISETP.GE.AND P0, PT, R4, R151, PT ;  /* 0x000000970400720c */ /* 0x000fc40003f06270 */
[----:B------:R-:W-:Y:S02]  /*11140*/  CS2R R34, SRZ ;  /* 0x0000000000227805 */ /* 0x000fe4000001ff00 */
[----:B------:R-:W-:Y:S02]  /*11150*/  CS2R R40, SRZ ;  /* 0x0000000000287805 */ /* 0x000fe4000001ff00 */
[----:B------:R-:W-:Y:S02]  /*11160*/  CS2R R10, SRZ ;  /* 0x00000000000a7805 */ /* 0x000fe4000001ff00 */
[----:B------:R-:W-:Y:S02]  /*11170*/  CS2R R12, SRZ ;  /* 0x00000000000c7805 */ /* 0x000fe4000001ff00 */
[----:B0-----:R-:W-:Y:S02]  /*11180*/  CS2R R26, SRZ ;  /* 0x00000000001a7805 */ /* 0x001fe4000001ff00 */
[----:B------:R-:W-:-:S02]  /*11190*/  CS2R R30, SRZ ;  /* 0x00000000001e7805 */ /* 0x000fc4000001ff00 */
[----:B------:R-:W-:Y:S02]  /*111a0*/  CS2R R36, SRZ ;  /* 0x0000000000247805 */ /* 0x000fe4000001ff00 */
[----:B------:R-:W-:Y:S01]  /*111b0*/  CS2R R42, SRZ ;  /* 0x00000000002a7805 */ /* 0x000fe2000001ff00 */
[----:B------:R-:W-:Y:S06]  /*111c0*/  @P0 BRA `(.L_x_455) ;  /* 0x0000000000f40947 */ /* 0x000fec0003800000 */
[----:B------:R-:W-:Y:S01]  /*111d0*/  ULDC UR4, c[0x0][0x3f4] ;  /* 0x0000fd0000047ab9 */ /* 0x000fe20000000800 */
[----:B------:R-:W-:Y:S02]  /*111e0*/  SHF.R.S32.HI R7, RZ, 0x1f, R224 ;  /* 0x0000001fff077819 */ /* 0x000fe400000114e0 */
[----:B------:R-:W-:Y:S02]  /*111f0*/  CS2R R34, SRZ ;  /* 0x0000000000227805 */ /* 0x000fe4000001ff00 */
[----:B------:R-:W-:Y:S02]  /*11200*/  ISETP.GE.AND P4, PT, R224, UR4, PT ;  /* 0x00000004e0007c0c */ /* 0x000fe4000bf86270 */
[----:B------:R-:W-:Y:S02]  /*11210*/  CS2R R36, SRZ ;  /* 0x0000000000247805 */ /* 0x000fe4000001ff00 */
[----:B------:R-:W-:Y:S02]  /*11220*/  ISETP.GE.AND P3, PT, R223, UR4, PT ;  /* 0x00000004df007c0c */ /* 0x000fe4000bf66270 */
[----:B------:R-:W-:-:S07]  /*11230*/  ISETP.GE.AND P2, PT, R225, UR4, PT ;  /* 0x00000004e1007c0c */ /* 0x000fce000bf46270 */
[C---:B-1----:R-:W-:Y:S02]  /*11240*/  @!P4 IADD3 R4, P0, R224.reuse, R25, RZ ;  /* 0x00000019e004c210 */ /* 0x042fe40007f1e0ff */
[----:B--2---:R-:W-:-:S03]  /*11250*/  @!P4 IADD3 R6, P1, R224, R14, RZ ;  /* 0x0000000ee006c210 */ /* 0x004fc60007f3e0ff */
[--C-:B---3--:R-:W-:Y:S02]  /*11260*/  @!P4 IMAD.X R5, R0, 0x1, R7.reuse, P0 ;  /* 0x000000010005c824 */ /* 0x108fe400000e0607 */
[----:B----4-:R-:W-:Y:S01]  /*11270*/  @!P4 IMAD.X R7, R3, 0x1, R7, P1 ;  /* 0x000000010307c824 */ /* 0x010fe200008e0607 */
[----:B------:R-:W-:Y:S02]  /*11280*/  ISETP.GE.AND P1, PT, R222, UR4, PT ;  /* 0x00000004de007c0c */ /* 0x000fe4000bf26270 */
[----:B------:R-:W5:Y:S01]  /*11290*/  @!P4 LD.E.64 R34, desc[UR54][R4.64] ;  /* 0x000000360422c980 */ /* 0x000f62000c101b00 */
[----:B------:R-:W-:-:S03]  /*112a0*/  SHF.R.S32.HI R11, RZ, 0x1f, R223 ;  /* 0x0000001fff0b7819 */ /* 0x000fc600000114df */
[----:B------:R0:W5:Y:S01]  /*112b0*/  @!P4 LD.E.64 R36, desc[UR54][R6.64] ;  /* 0x000000360624c980 */ /* 0x000162000c101b00 */
[CC--:B------:R-:W-:Y:S02]  /*112c0*/  @!P3 IADD3 R8, P4, R223.reuse, R25.reuse, RZ ;  /* 0x00000019df08b210 */ /* 0x0c0fe40007f9e0ff */
[----:B------:R-:W-:Y:S02]  /*112d0*/  CS2R R32, SRZ ;  /* 0x0000000000207805 */ /* 0x000fe4000001ff00 */
[----:B------:R-:W-:Y:S02]  /*112e0*/  @!P3 IADD3 R10, P5, R223, R14, RZ ;  /* 0x0000000edf0ab210 */ /* 0x000fe40007fbe0ff */
[----:B------:R-:W-:Y:S02]  /*112f0*/  CS2R R30, SRZ ;  /* 0x00000000001e7805 */ /* 0x000fe4000001ff00 */
[----:B------:R-:W-:Y:S01]  /*11300*/  SHF.R.S32.HI R12, RZ, 0x1f, R225 ;  /* 0x0000001fff0c7819 */ /* 0x000fe200000114e1 */
[----:B------:R-:W-:Y:S01]  /*11310*/  @!P3 IMAD.X R9, R0, 0x1, R11, P4 ;  /* 0x000000010009b824 */ /* 0x000fe200020e060b */
[----:B------:R-:W-:-:S02]  /*11320*/  @!P2 IADD3 R46, P4, R225, R25, RZ ;  /* 0x00000019e12ea210 */ /* 0x000fc40007f9e0ff */
[----:B------:R-:W-:Y:S02]  /*11330*/  ISETP.GE.AND P0, PT, R22, UR4, PT ;  /* 0x0000000416007c0c */ /* 0x000fe4000bf06270 */
[----:B------:R-:W-:Y:S01]  /*11340*/  @!P3 IADD3.X R11, R3, R11, RZ, P5, !PT ;  /* 0x0000000b030bb210 */ /* 0x000fe20002ffe4ff */
[----:B------:R-:W-:Y:S01]  /*11350*/  @!P2 IMAD.X R47, R0, 0x1, R12, P4 ;  /* 0x00000001002fa824 */ /* 0x000fe200020e060c */
[-C--:B------:R-:W-:Y:S01]  /*11360*/  @!P2 IADD3 R48, P5, R225, R14.reuse, RZ ;  /* 0x0000000ee130a210 */ /* 0x080fe20007fbe0ff */
[----:B------:R1:W5:Y:S01]  /*11370*/  @!P3 LD.E.64 R32, desc[UR54][R8.64] ;  /* 0x000000360820b980 */ /* 0x000362000c101b00 */
[----:B------:R-:W-:Y:S02]  /*11380*/  SHF.R.S32.HI R13, RZ, 0x1f, R222 ;  /* 0x0000001fff0d7819 */ /* 0x000fe400000114de */
[C---:B------:R-:W-:Y:S01]  /*11390*/  @!P1 IADD3 R50, P4, R222.reuse, R25, RZ ;  /* 0x00000019de329210 */ /* 0x040fe20007f9e0ff */
[C---:B------:R-:W-:Y:S01]  /*113a0*/  @!P2 IMAD.X R49, R3.reuse, 0x1, R12, P5 ;  /* 0x000000010331a824 */ /* 0x040fe200028e060c */
[----:B------:R-:W-:Y:S01]  /*113b0*/  @!P1 IADD3 R52, P5, R222, R14, RZ ;  /* 0x0000000ede349210 */ /* 0x000fe20007fbe0ff */
[----:B------:R2:W5:Y:S01]  /*113c0*/  @!P3 LD.E.64 R30, desc[UR54][R10.64] ;  /* 0x000000360a1eb980 */ /* 0x000562000c101b00 */
[----:B------:R-:W-:Y:S01]  /*113d0*/  SHF.R.S32.HI R12, RZ, 0x1f, R226 ;  /* 0x0000001fff0c7819 */ /* 0x000fe200000114e2 */
[--C-:B------:R-:W-:Y:S01]  /*113e0*/  @!P1 IMAD.X R51, R0, 0x1, R13.reuse, P4 ;  /* 0x0000000100339824 */ /* 0x100fe200020e060d */
[----:B------:R-:W-:Y:S01]  /*113f0*/  ISETP.GE.AND P4, PT, R226, UR4, PT ;  /* 0x00000004e2007c0c */ /* 0x000fe2000bf86270 */
[----:B------:R-:W-:Y:S01]  /*11400*/  @!P1 IMAD.X R53, R3, 0x1, R13, P5 ;  /* 0x0000000103359824 */ /* 0x000fe200028e060d */
[----:B0-----:R-:W-:-:S02]  /*11410*/  @!P0 SHF.R.S32.HI R7, RZ, 0x1f, R22 ;  /* 0x0000001fff078819 */ /* 0x001fc40000011416 */
[----:B------:R-:W-:-:S05]  /*11420*/  @!P0 IADD3 R4, P5, R22, R25, RZ ;  /* 0x0000001916048210 */ /* 0x000fca0007fbe0ff */
[----:B------:R-:W-:Y:S01]  /*11430*/  @!P0 IMAD.X R5, R0, 0x1, R7, P5 ;  /* 0x0000000100058824 */ /* 0x000fe200028e0607 */
[----:B------:R-:W-:-:S04]  /*11440*/  @!P0 IADD3 R6, P5, R22, R14, RZ ;  /* 0x0000000e16068210 */ /* 0x000fc80007fbe0ff */
[----:B------:R-:W-:Y:S02]  /*11450*/  @!P0 IADD3.X R7, R3, R7, RZ, P5, !PT ;  /* 0x0000000703078210 */ /* 0x000fe40002ffe4ff */
[----:B------:R-:W-:-:S05]  /*11460*/  @!P4 IADD3 R24, P5, R226, R25, RZ ;  /* 0x00000019e218c210 */ /* 0x000fca0007fbe0ff */
[--C-:B------:R-:W-:Y:S01]  /*11470*/  @!P4 IMAD.X R25, R0, 0x1, R12.reuse, P5 ;  /* 0x000000010019c824 */ /* 0x100fe200028e060c */
[----:B------:R-:W-:Y:S02]  /*11480*/  @!P4 IADD3 R14, P5, R226, R14, RZ ;  /* 0x0000000ee20ec210 */ /* 0x000fe40007fbe0ff */
[----:B------:R-:W-:Y:S02]  /*11490*/  CS2R R28, SRZ ;  /* 0x00000000001c7805 */ /* 0x000fe4000001ff00 */
[----:B------:R-:W-:Y:S02]  /*114a0*/  CS2R R26, SRZ ;  /* 0x00000000001a7805 */ /* 0x000fe4000001ff00 */
[----:B------:R-:W-:Y:S02]  /*114b0*/  CS2R R20, SRZ ;  /* 0x0000000000147805 */ /* 0x000fe4000001ff00 */
[----:B------:R-:W-:Y:S01]  /*114c0*/  CS2R R40, SRZ ;  /* 0x0000000000287805 */ /* 0x000fe2000001ff00 */
[----:B------:R-:W-:Y:S01]  /*114d0*/  @!P4 IMAD.X R15, R3, 0x1, R12, P5 ;  /* 0x00000001030fc824 */ /* 0x000fe200028e060c */
[----:B------:R-:W-:-:S02]  /*114e0*/  CS2R R12, SRZ ;  /* 0x00000000000c7805 */ /* 0x000fc4000001ff00 */
[----:B------:R-:W-:Y:S02]  /*114f0*/  CS2R R42, SRZ ;  /* 0x00000000002a7805 */ /* 0x000fe4000001ff00 */
[----:B-1----:R-:W-:Y:S02]  /*11500*/  CS2R R8, SRZ ;  /* 0x0000000000087805 */ /* 0x002fe4000001ff00 */
[----:B--2---:R-:W-:Y:S01]  /*11510*/  CS2R R10, SRZ ;  /* 0x00000000000a7805 */ /* 0x004fe2000001ff00 */
[----:B------:R0:W5:Y:S04]  /*11520*/  @!P2 LD.E.64 R28, desc[UR54][R46.64] ;  /* 0x000000362e1ca980 */ /* 0x000168000c101b00 */
[----:B------:R0:W5:Y:S04]  /*11530*/  @!P2 LD.E.64 R26, desc[UR54][R48.64] ;  /* 0x00000036301aa980 */ /* 0x000168000c101b00 */
[----:B------:R0:W5:Y:S04]  /*11540*/  @!P1 LD.E.64 R20, desc[UR54][R50.64] ;  /* 0x0000003632149980 */ /* 0x000168000c101b00 */
[----:B------:R0:W5:Y:S04]  /*11550*/  @!P1 LD.E.64 R12, desc[UR54][R52.64] ;  /* 0x00000036340c9980 */ /* 0x000168000c101b00 */
[----:B------:R0:W5:Y:S04]  /*11560*/  @!P0 LD.E.64 R40, desc[UR54][R4.64] ;  /* 0x0000003604288980 */ /* 0x000168000c101b00 */
[----:B------:R0:W5:Y:S04]  /*11570*/  @!P0 LD.E.64 R42, desc[UR54][R6.64] ;  /* 0x00000036062a8980 */ /* 0x000168000c101b00 */
[----:B------:R0:W5:Y:S04]  /*11580*/  @!P4 LD.E.64 R8, desc[UR54][R24.64] ;  /* 0x000000361808c980 */ /* 0x000168000c101b00 */
[----:B------:R0:W5:Y:S02]  /*11590*/  @!P4 LD.E.64 R10, desc[UR54][R14.64] ;  /* 0x000000360e0ac980 */ /* 0x000164000c101b00 */
.L_x_455:
[----:B------:R-:W-:Y:S05]  /*115a0*/  BSYNC B1 ;  /* 0x0000000000017941 */ /* 0x000fea0003800000 */
.L_x_454:
[----:B------:R-:W-:Y:S01]  /*115b0*/  ULEA.HI UR4, UR43, UR43, URZ, 0x1 ;  /* 0x0000002b2b047291 */ /* 0x000fe2000f8f083f */
[----:B---3--:R-:W-:Y:S01]  /*115c0*/  IMAD R0, R149, -0x80, R151 ;  /* 0xffffff8095007824 */ /* 0x008fe200078e0297 */
[----:B------:R-:W-:Y:S02]  /*115d0*/  BSSY B1, `(.L_x_456) ;  /* 0x0000009000017945 */ /* 0x000fe40003800000 */
[----:B------:R-:W-:Y:S02]  /*115e0*/  ULOP3.LUT UR4, UR4, 0xfffffffe, URZ, 0xc0, !UPT ;  /* 0xfffffffe04047892 */ /* 0x000fe4000f8ec03f */
[----:B----4-:R-:W-:Y:S02]  /*115f0*/  VIMNMX R3, R0, 0x80, PT ;  /* 0x0000008000037848 */ /* 0x010fe40003fe0100 */
[----:B------:R-:W-:Y:S02]  /*11600*/  UIADD3 UR4, UR43, -UR4, URZ ;  /* 0x800000042b047290 */ /* 0x000fe4000fffe03f */
[----:B------:R-:W-:-:S04]  /*11610*/  ISETP.GE.AND P1, PT, R220, R3, PT ;  /* 0x00000003dc00720c */ /* 0x000fc80003f26270 */
[----:B0-----:R-:W-:-:S05]  /*11620*/  IMAD.U32 R5, RZ, RZ, UR4 ;  /* 0x00000004ff057e24 */ /* 0x001fca000f8e00ff */
[----:B------:R-:W-:-:S04]  /*11630*/  SHF.L.U32 R5, R5, 0x1f, RZ ;  /* 0x0000001f05057819 */ /* 0x000fc800000006ff */
[----:B------:R-:W0:Y:S02]  /*11640*/  SYNCS.PHASECHK.TRANS64.TRYWAIT P0, [R16+URZ+0x33400], R5 ;  /* 0x03340005100075a7 */ /* 0x000e24000800017f */
[----:B0-----:R-:W-:Y:S05]  /*11650*/  @!P0 BRA `(.L_x_457) ;  /* 0x000001cc002c8947 */ /* 0x001fea0003800000 */
.L_x_686:
[----:B------:R-:W-:Y:S05]  /*11660*/  BSYNC B1 ;  /* 0x0000000000017941 */ /* 0x000fea0003800000 */
.L_x_456:
[----:B------:R-:W-:Y:S05]  /*11670*/  @P1 BRA `(.L_x_458) ;  /* 0x0000006400341947 */ /* 0x000fea0003800000 */
[----:B0-----:R-:W0:Y:S01]  /*11680*/  LDC R5, c[0x0][0x3f4] ;  /* 0x0000fd00ff057b82 */ /* 0x001e220000000800 */
[----:B------:R-:W-:Y:S01]  /*11690*/  LEA.HI R38, R39, R38, RZ, 0x2 ;  /* 0x0000002627267211 */ /* 0x000fe200078f10ff */
[----:B------:R-:W-:Y:S03]  /*116a0*/  BSSY B1, `(.L_x_459) ;  /* 0x0000086000017945 */ /* 0x000fe60003800000 */
[--C-:B------:R-:W-:Y:S02]  /*116b0*/  SHF.R.S32.HI R0, RZ, 0x2, R38.reuse ;  /* 0x00000002ff007819 */ /* 0x100fe40000011426 */
[----:B------:R-:W-:-:S04]  /*116c0*/  SHF.R.S32.HI R3, RZ, 0x1f, R38 ;  /* 0x0000001fff037819 */ /* 0x000fc80000011426 */
[----:B------:R-:W-:-:S04]  /*116d0*/  LEA.HI R3, R3, R0, RZ, 0x2 ;  /* 0x0000000003037211 */ /* 0x000fc800078f10ff */
[----:B------:R-:W-:Y:S01]  /*116e0*/  LOP3.LUT R7, R3, 0xfffffffc, RZ, 0xc0, !PT ;  /* 0xfffffffc03077812 */ /* 0x000fe200078ec0ff */
[----:B------:R-:W-:-:S04]  /*116f0*/  IMAD.IADD R3, R16, 0x1, R236 ;  /* 0x0000000110037824 */ /* 0x000fc800078e02ec */
[----:B------:R-:W-:Y:S01]  /*11700*/  IMAD.IADD R7, R0, 0x1, -R7 ;  /* 0x0000000100077824 */ /* 0x000fe200078e0a07 */
[----:B------:R-:W-:Y:S02]  /*11710*/  IADD3 R0, R3, 0x20, RZ ;  /* 0x0000002003007810 */ /* 0x000fe40007ffe0ff */
[-C--:B0-----:R-:W-:Y:S02]  /*11720*/  ISETP.GE.AND P6, PT, R22, R5.reuse, PT ;  /* 0x000000051600720c */ /* 0x081fe40003fc6270 */
[----:B------:R-:W-:Y:S02]  /*11730*/  LOP3.LUT P0, RZ, R7, 0x2, RZ, 0xc0, !PT ;  /* 0x0000000207ff7812 */ /* 0x000fe4000780c0ff */
[-C--:B------:R-:W-:Y:S02]  /*11740*/  ISETP.GE.AND P1, PT, R224, R5.reuse, PT ;  /* 0x00000005e000720c */ /* 0x080fe40003f26270 */
[-C--:B------:R-:W-:Y:S02]  /*11750*/  ISETP.GE.AND P2, PT, R223, R5.reuse, PT ;  /* 0x00000005df00720c */ /* 0x080fe40003f46270 */
[----:B------:R-:W-:-:S02]  /*11760*/  ISETP.GE.AND P3, PT, R225, R5, PT ;  /* 0x00000005e100720c */ /* 0x000fc40003f66270 */
[-C--:B------:R-:W-:Y:S02]  /*11770*/  ISETP.GE.AND P4, PT, R222, R5.reuse, PT ;  /* 0x00000005de00720c */ /* 0x080fe40003f86270 */
[----:B------:R-:W-:Y:S01]  /*11780*/  ISETP.GE.AND P5, PT, R226, R5, PT ;  /* 0x00000005e200720c */ /* 0x000fe20003fa6270 */
[----:B------:R-:W-:-:S12]  /*11790*/  @P6 BRA `(.L_x_460) ;  /* 0x0000000400d86947 */ /* 0x000fd80003800000 */
[----:B------:R-:W0:Y:S01]  /*117a0*/  LDS.128 R4, [R3+0x1e200] ;  /* 0x01e2000003047984 */ /* 0x000e220000000c00 */
[----:B-1---5:R-:W-:Y:S02]  /*117b0*/  SHF.R.U32.HI R25, RZ, 0x8, R41 ;  /* 0x00000008ff197819 */ /* 0x022fe40000011629 */
[----:B------:R-:W-:Y:S02]  /*117c0*/  SHF.R.U32.HI R15, RZ, 0x8, R40 ;  /* 0x00000008ff0f7819 */ /* 0x000fe40000011628 */
[----:B------:R-:W-:Y:S02]  /*117d0*/  LOP3.LUT R24, R41, 0xff, RZ, 0xc0, !PT ;  /* 0x000000ff29187812 */ /* 0x000fe400078ec0ff */
[----:B------:R-:W-:Y:S02]  /*117e0*/  LOP3.LUT R25, R25, 0xff, RZ, 0xc0, !PT ;  /* 0x000000ff19197812 */ /* 0x000fe400078ec0ff */
[----:B------:R-:W-:Y:S02]  /*117f0*/  SHF.R.U32.HI R45, RZ, 0x8, R43 ;  /* 0x00000008ff2d7819 */ /* 0x000fe4000001162b */
[----:B--2---:R-:W-:-:S02]  /*11800*/  LOP3.LUT R14, R40, 0xff, RZ, 0xc0, !PT ;  /* 0x000000ff280e7812 */ /* 0x004fc400078ec0ff */
[----:B------:R-:W-:Y:S02]  /*11810*/  LOP3.LUT R15, R15, 0xff, RZ, 0xc0, !PT ;  /* 0x000000ff0f0f7812 */ /* 0x000fe400078ec0ff */
[----:B------:R-:W-:Y:S02]  /*11820*/  PRMT R24, R25, 0x7604, R24 ;  /* 0x0000760419187816 */ /* 0x000fe40000000018 */
[----:B------:R-:W-:Y:S02]  /*11830*/  SHF.R.U32.HI R47, RZ, 0x10, R41 ;  /* 0x00000010ff2f7819 */ /* 0x000fe40000011629 */
[----:B------:R-:W-:Y:S02]  /*11840*/  SHF.R.U32.HI R25, RZ, 0x8, R42 ;  /* 0x00000008ff197819 */ /* 0x000fe4000001162a */
[----:B------:R-:W-:Y:S02]  /*11850*/  LOP3.LUT R38, R43, 0xff, RZ, 0xc0, !PT ;  /* 0x000000ff2b267812 */ /* 0x000fe400078ec0ff */
[----:B------:R-:W-:-:S02]  /*11860*/  LOP3.LUT R45, R45, 0xff, RZ, 0xc0, !PT ;  /* 0x000000ff2d2d7812 */ /* 0x000fc400078ec0ff */
[----:B------:R-:W-:Y:S02]  /*11870*/  SHF.R.U32.HI R46, RZ, 0x10, R43 ;  /* 0x00000010ff2e7819 */ /* 0x000fe4000001162b */
[----:B------:R-:W-:Y:S02]  /*11880*/  PRMT R15, R15, 0x7604, R14 ;  /* 0x000076040f0f7816 */ /* 0x000fe4000000000e */
[----:B------:R-:W-:Y:S02]  /*11890*/  LOP3.LUT R14, R42, 0xff, RZ, 0xc0, !PT ;  /* 0x000000ff2a0e7812 */ /* 0x000fe400078ec0ff */
[----:B------:R-:W-:Y:S01]  /*118a0*/  LOP3.LUT R39, R25, 0xff, RZ, 0xc0, !PT ;  /* 0x000000ff19277812 */ /* 0x000fe200078ec0ff */
[----:B------:R-:W-:Y:S01]  /*118b0*/  IMAD.U32 R25, R47, 0x10000, RZ ;  /* 0x000100002f197824 */ /* 0x000fe200078e00ff */
[----:B------:R-:W-:Y:S01]  /*118c0*/  PRMT R38, R45, 0x7604, R38 ;  /* 0x000076042d267816 */ /* 0x000fe20000000026 */
[----:B------:R-:W-:Y:S01]  /*118d0*/  IMAD.U32 R45, R46, 0x10000, RZ ;  /* 0x000100002e2d7824 */ /* 0x000fe200078e00ff */
[----:B------:R-:W-:-:S02]  /*118e0*/  PRMT R39, R39, 0x7604, R14 ;  /* 0x0000760427277816 */ /* 0x000fc4000000000e */
[----:B------:R-:W-:Y:S02]  /*118f0*/  LOP3.LUT R15, R15, 0xff0000, R40, 0xf8, !PT ;  /* 0x00ff00000f0f7812 */ /* 0x000fe400078ef828 */
[----:B------:R-:W-:Y:S02]  /*11900*/  LOP3.LUT R25, R24, 0xff0000, R25, 0xf8, !PT ;  /* 0x00ff000018197812 */ /* 0x000fe400078ef819 */
[----:B------:R-:W-:Y:S02]  /*11910*/  LOP3.LUT R47, R38, 0xff0000, R45, 0xf8, !PT ;  /* 0x00ff0000262f7812 */ /* 0x000fe400078ef82d */
[----:B------:R-:W-:Y:S02]  /*11920*/  LOP3.LUT R45, R39, 0xff0000, R42, 0xf8, !PT ;  /* 0x00ff0000272d7812 */ /* 0x000fe400078ef82a */
[----:B------:R-:W-:Y:S02]  /*11930*/  LOP3.LUT R39, R15, 0xff000000, R40, 0xf8, !PT ;  /* 0xff0000000f277812 */ /* 0x000fe400078ef828 */
[----:B------:R-:W-:-:S02]  /*11940*/  LOP3.LUT R47, R47, 0xff000000, R43, 0xf8, !PT ;  /* 0xff0000002f2f7812 */ /* 0x000fc400078ef82b */
[----:B------:R-:W-:Y:S02]  /*11950*/  LOP3.LUT R40, R25, 0xff000000, R41, 0xf8, !PT ;  /* 0xff00000019287812 */ /* 0x000fe400078ef829 */
[----:B0-----:R-:W-:Y:S02]  /*11960*/  F2FP.F16.E4M3.UNPACK_B R14, R6.H1 ;  /* 0x00000006ff0e723e */ /* 0x001fe400030006ff */
[----:B------:R-:W-:Y:S02]  /*11970*/  F2FP.F16.E4M3.UNPACK_B R43, R47 ;  /* 0x0000002fff2b723e */ /* 0x000fe400020006ff */
[----:B------:R-:W-:Y:S01]  /*11980*/  F2FP.F16.E4M3.UNPACK_B R41, R40 ;  /* 0x00000028ff29723e */ /* 0x000fe200020006ff */
[--C-:B------:R-:W-:Y:S01]  /*11990*/  HADD2.F32 R25, -RZ, R14.reuse.H0_H0 ;  /* 0x2000000eff197230 */ /* 0x100fe20000004100 */
[----:B------:R-:W-:Y:S01]  /*119a0*/  LOP3.LUT R45, R45, 0xff000000, R42, 0xf8, !PT ;  /* 0xff0000002d2d7812 */ /* 0x000fe200078ef82a */
[----:B------:R-:W-:Y:S01]  /*119b0*/  HADD2.F32 R14, -RZ, R14.H1_H1 ;  /* 0x3000000eff0e7230 */ /* 0x000fe20000004100 */
[----:B------:R-:W-:Y:S01]  /*119c0*/  F2FP.F16.E4M3.UNPACK_B R24, R6 ;  /* 0x00000006ff18723e */ /* 0x000fe200020006ff */
[----:B------:R-:W-:Y:S01]  /*119d0*/  HADD2.F32 R46, -RZ, R43.H1_H1 ;  /* 0x3000002bff2e7230 */ /* 0x000fe20000004100 */
[----:B------:R-:W-:Y:S01]  /*119e0*/  F2FP.F16.E4M3.UNPACK_B R15, R5.H1 ;  /* 0x00000005ff0f723e */ /* 0x000fe200030006ff */
[----:B------:R-:W-:Y:S01]  /*119f0*/  HADD2.F32 R42, -RZ, R41.H1_H1 ;  /* 0x30000029ff2a7230 */ /* 0x000fe20000004100 */
[----:B------:R-:W-:Y:S01]  /*11a00*/  F2FP.F16.E4M3.UNPACK_B R38, R7 ;  /* 0x00000007ff26723e */ /* 0x000fe200020006ff */
[----:B------:R-:W-:-:S02]  /*11a10*/  HADD2.F32 R43, -RZ, R43.H0_H0 ;  /* 0x2000002bff2b7230 */ /* 0x000fc40000004100 */
[C---:B------:R-:W-:Y:S01]  /*11a20*/  FMUL.FTZ R48, R14.reuse, R46 ;  /* 0x0000002e0e307220 */ /* 0x040fe20000410000 */
[----:B------:R-:W-:Y:S02]  /*11a30*/  HADD2.F32 R41, -RZ, R41.H0_H0 ;  /* 0x20000029ff297230 */ /* 0x000fe40000004100 */
[-C--:B------:R-:W-:Y:S01]  /*11a40*/  FMUL.FTZ R49, R14, R42.reuse ;  /* 0x0000002a0e317220 */ /* 0x080fe20000410000 */
[----:B------:R-:W-:Y:S01]  /*11a50*/  F2FP.F16.E4M3.UNPACK_B R14, R5 ;  /* 0x00000005ff0e723e */ /* 0x000fe200020006ff */
[--C-:B------:R-:W-:Y:S02]  /*11a60*/  HADD2.F32 R5, -RZ, R24.reuse.H1_H1 ;  /* 0x30000018ff057230 */ /* 0x100fe40000004100 */
[C---:B------:R-:W-:Y:S01]  /*11a70*/  FFMA.FTZ R50, R25.reuse, R42, -R48 ;  /* 0x0000002a19327223 */ /* 0x040fe20000010830 */
[----:B------:R-:W-:Y:S01]  /*11a80*/  FFMA.FTZ R51, R25, R46, R49 ;  /* 0x0000002e19337223 */ /* 0x000fe20000010031 */
[----:B------:R-:W-:Y:S01]  /*11a90*/  HADD2.F32 R24, -RZ, R24.H0_H0 ;  /* 0x20000018ff187230 */ /* 0x000fe20000004100 */
[----:B------:R-:W-:Y:S01]  /*11aa0*/  F2FP.F16.E4M3.UNPACK_B R47, R47.H1 ;  /* 0x0000002fff2f723e */ /* 0x000fe200030006ff */
[C---:B------:R-:W-:Y:S01]  /*11ab0*/  FMUL.FTZ R25, R5.reuse, R43 ;  /* 0x0000002b05197220 */ /* 0x040fe20000410000 */
[----:B------:R-:W-:Y:S01]  /*11ac0*/  F2FP.F16.E4M3.UNPACK_B R40, R40.H1 ;  /* 0x00000028ff28723e */ /* 0x000fe200030006ff */
[----:B------:R-:W-:Y:S01]  /*11ad0*/  FMUL.FTZ R48, R5, R41 ;  /* 0x0000002905307220 */ /* 0x000fe20000410000 */
[----:B------:R-:W-:Y:S01]  /*11ae0*/  F2FP.F16.E4M3.UNPACK_B R7, R7.H1 ;  /* 0x00000007ff07723e */ /* 0x000fe200030006ff */
[----:B------:R-:W-:Y:S01]  /*11af0*/  FFMA.FTZ R46, R24, R41, -R25 ;  /* 0x00000029182e7223 */ /* 0x000fe20000010819 */
[----:B------:R-:W-:-:S02]  /*11b00*/  HADD2.F32 R5, -RZ, R38.H1_H1 ;  /* 0x30000026ff057230 */ /* 0x000fc40000004100 */
[----:B------:R-:W-:Y:S01]  /*11b10*/  FFMA.FTZ R49, R24, R43, R48 ;  /* 0x0000002b18317223 */ /* 0x000fe20000010030 */
[--C-:B------:R-:W-:Y:S01]  /*11b20*/  HADD2.F32 R42, -RZ, R47.reuse.H0_H0 ;  /* 0x2000002fff2a7230 */ /* 0x100fe20000004100 */
[-C--:B------:R-:W-:Y:S01]  /*11b30*/  F2FP.F16.E4M3.UNPACK_B R6, R4.reuse ;  /* 0x00000004ff06723e */ /* 0x080fe200020006ff */
[----:B------:R-:W-:Y:S01]  /*11b40*/  HADD2.F32 R25, -RZ, R40.H0_H0 ;  /* 0x20000028ff197230 */ /* 0x000fe20000004100 */
[----:B------:R-:W-:Y:S01]  /*11b50*/  F2FP.F16.E4M3.UNPACK_B R4, R4.H1 ;  /* 0x00000004ff04723e */ /* 0x000fe200030006ff */
[----:B------:R-:W-:Y:S02]  /*11b60*/  HADD2.F32 R38, -RZ, R38.H0_H0 ;  /* 0x20000026ff267230 */ /* 0x000fe40000004100 */
[C---:B------:R-:W-:Y:S01]  /*11b70*/  FMUL.FTZ R41, R5.reuse, R42 ;  /* 0x0000002a05297220 */ /* 0x040fe20000410000 */
[----:B------:R-:W-:Y:S02]  /*11b80*/  HADD2.F32 R47, -RZ, R47.H1_H1 ;  /* 0x3000002fff2f7230 */ /* 0x000fe40000004100 */
[----:B------:R-:W-:Y:S01]  /*11b90*/  FMUL.FTZ R43, R5, R25 ;  /* 0x00000019052b7220 */ /* 0x000fe20000410000 */
[----:B------:R-:W-:-:S02]  /*11ba0*/  HADD2.F32 R24, -RZ, R7.H1_H1 ;  /* 0x30000007ff187230 */ /* 0x000fc40000004100 */
[C---:B------:R-:W-:Y:S01]  /*11bb0*/  FFMA.FTZ R48, R38.reuse, R25, -R41 ;  /* 0x0000001926307223 */ /* 0x040fe20000010829 */
[----:B------:R-:W-:Y:S02]  /*11bc0*/  HADD2.F32 R40, -RZ, R40.H1_H1 ;  /* 0x30000028ff287230 */ /* 0x000fe40000004100 */
[----:B------:R-:W-:Y:S01]  /*11bd0*/  FFMA.FTZ R53, R38, R42, R43 ;  /* 0x0000002a26357223 */ /* 0x000fe2000001002b */
[----:B------:R-:W-:Y:S02]  /*11be0*/  HADD2.F32 R5, -RZ, R7.H0_H0 ;  /* 0x20000007ff057230 */ /* 0x000fe40000004100 */
[C---:B------:R-:W-:Y:S01]  /*11bf0*/  FMUL.FTZ R52, R24.reuse, R47 ;  /* 0x0000002f18347220 */ /* 0x040fe20000410000 */
[----:B------:R-:W-:Y:S01]  /*11c00*/  F2FP.F16.E4M3.UNPACK_B R25, R45 ;  /* 0x0000002dff19723e */ /* 0x000fe200020006ff */
[-C--:B------:R-:W-:Y:S01]  /*11c10*/  FMUL.FTZ R38, R24, R40.reuse ;  /* 0x0000002818267220 */ /* 0x080fe20000410000 */
[----:B------:R-:W-:Y:S01]  /*11c20*/  F2FP.F16.E4M3.UNPACK_B R24, R39 ;  /* 0x00000027ff18723e */ /* 0x000fe200020006ff */
[----:B------:R-:W-:Y:S01]  /*11c30*/  FFMA.FTZ R52, R5, R40, -R52 ;  /* 0x0000002805347223 */ /* 0x000fe20000010834 */
[----:B------:R-:W-:-:S02]  /*11c40*/  HADD2.F32 R7, -RZ, R4.H1_H1 ;  /* 0x30000004ff077230 */ /* 0x000fc40000004100 */
[----:B------:R-:W-:Y:S01]  /*11c50*/  FFMA.FTZ R47, R5, R47, R38 ;  /* 0x0000002f052f7223 */ /* 0x000fe20000010026 */
[--C-:B------:R-:W-:Y:S01]  /*11c60*/  HADD2.F32 R40, -RZ, R25.reuse.H1_H1 ;  /* 0x30000019ff287230 */ /* 0x100fe20000004100 */
[----:B------:R-:W-:Y:S01]  /*11c70*/  F2FP.F16.E4M3.UNPACK_B R39, R39.H1 ;  /* 0x00000027ff27723e */ /* 0x000fe200030006ff */
[----:B------:R-:W-:Y:S01]  /*11c80*/  HADD2.F32 R38, -RZ, R24.H1_H1 ;  /* 0x30000018ff267230 */ /* 0x000fe20000004100 */
[----:B------:R-:W-:Y:S01]  /*11c90*/  F2FP.F16.E4M3.UNPACK_B R45, R45.H1 ;  /* 0x0000002dff2d723e */ /* 0x000fe200030006ff */
[----:B------:R-:W-:Y:S02]  /*11ca0*/  HADD2.F32 R5, -RZ, R4.H0_H0 ;  /* 0x20000004ff057230 */ /* 0x000fe40000004100 */
[----:B------:R-:W-:Y:S01]  /*11cb0*/  FMUL.FTZ R42, R7, R40 ;  /* 0x00000028072a7220 */ /* 0x000fe20000410000 */
[----:B------:R-:W-:Y:S01]  /*11cc0*/  HADD2.F32 R41, -RZ, R25.H0_H0 ;  /* 0x20000019ff297230 */ /* 0x000fe20000004100 */
[----:B------:R-:W-:Y:S01]  /*11cd0*/  F2FP.SATFINITE.E4M3.F32.PACK_AB_MERGE_C R47, R47, R52, RZ ;  /* 0x000000342f2f723e */ /* 0x000fe200048070ff */
[----:B------:R-:W-:-:S02]  /*11ce0*/  HADD2.F32 R4, -RZ, R6.H1_H1 ;  /* 0x30000006ff047230 */ /* 0x000fc40000004100 */
[-C--:B------:R-:W-:Y:S01]  /*11cf0*/  FFMA.FTZ R42, R5, R38.reuse, -R42 ;  /* 0x00000026052a7223 */ /* 0x080fe2000001082a */
[----:B------:R-:W-:Y:S02]  /*11d00*/  HADD2.F32 R25, -RZ, R24.H0_H0 ;  /* 0x20000018ff197230 */ /* 0x000fe40000004100 */
[----:B------:R-:W-:Y:S01]  /*11d10*/  FMUL.FTZ R24, R7, R38 ;  /* 0x0000002607187220 */ /* 0x000fe20000410000 */
[----:B------:R-:W-:Y:S02]  /*11d20*/  HADD2.F32 R6, -RZ, R6.H0_H0 ;  /* 0x20000006ff067230 */ /* 0x000fe40000004100 */
[C---:B------:R-:W-:Y:S01]  /*11d30*/  FMUL.FTZ R7, R4.reuse, R41 ;  /* 0x0000002904077220 */ /* 0x040fe20000410000 */
[-C--:B------:R-:W-:Y:S01]  /*11d40*/  FMUL.FTZ R4, R4, R25.reuse ;  /* 0x0000001904047220 */ /* 0x080fe20000410000 */
[----:B------:R-:W-:Y:S02]  /*11d50*/  FFMA.FTZ R43, R5, R40, R24 ;  /* 0x00000028052b7223 */ /* 0x000fe40000010018 */
[----:B------:R-:W-:Y:S01]  /*11d60*/  FFMA.FTZ R25, R6, R25, -R7 ;  /* 0x0000001906197223 */ /* 0x000fe20000010807 */
[----:B------:R-:W-:-:S02]  /*11d70*/  HADD2.F32 R5, -RZ, R15.H1_H1 ;  /* 0x3000000fff057230 */ /* 0x000fc40000004100 */
[----:B------:R-:W-:Y:S01]  /*11d80*/  FFMA.FTZ R38, R6, R41, R4 ;  /* 0x0000002906267223 */ /* 0x000fe20000010004 */
[----:B------:R-:W-:Y:S02]  /*11d90*/  HADD2.F32 R6, -RZ, R39.H1_H1 ;  /* 0x30000027ff067230 */ /* 0x000fe40000004100 */
[--C-:B------:R-:W-:Y:S02]  /*11da0*/  HADD2.F32 R24, -RZ, R45.reuse.H1_H1 ;  /* 0x3000002dff187230 */ /* 0x100fe40000004100 */
[----:B------:R-:W-:Y:S02]  /*11db0*/  HADD2.F32 R45, -RZ, R45.H0_H0 ;  /* 0x2000002dff2d7230 */ /* 0x000fe40000004100 */
[C---:B------:R-:W-:Y:S01]  /*11dc0*/  FMUL.FTZ R7, R5.reuse, R6 ;  /* 0x0000000605077220 */ /* 0x040fe20000410000 */
[----:B------:R-:W-:Y:S02]  /*11dd0*/  HADD2.F32 R4, -RZ, R14.H1_H1 ;  /* 0x3000000eff047230 */ /* 0x000fe40000004100 */
[----:B------:R-:W-:Y:S01]  /*11de0*/  FMUL.FTZ R40, R5, R24 ;  /* 0x0000001805287220 */ /* 0x000fe20000410000 */
[----:B------:R-:W-:-:S02]  /*11df0*/  HADD2.F32 R39, -RZ, R39.H0_H0 ;  /* 0x20000027ff277230 */ /* 0x000fc40000004100 */
[----:B------:R-:W-:Y:S02]  /*11e00*/  HADD2.F32 R15, -RZ, R15.H0_H0 ;  /* 0x2000000fff0f7230 */ /* 0x000fe40000004100 */
[C---:B------:R-:W-:Y:S01]  /*11e10*/  FMUL.FTZ R5, R4.reuse, R45 ;  /* 0x0000002d04057220 */ /* 0x040fe20000410000 */
[----:B------:R-:W-:Y:S02]  /*11e20*/  HADD2.F32 R14, -RZ, R14.H0_H0 ;  /* 0x2000000eff0e7230 */ /* 0x000fe40000004100 */
[-C--:B------:R-:W-:Y:S01]  /*11e30*/  FMUL.FTZ R4, R4, R39.reuse ;  /* 0x0000002704047220 */ /* 0x080fe20000410000 */
[C---:B------:R-:W-:Y:S01]  /*11e40*/  FFMA.FTZ R40, R15.reuse, R6, -R40 ;  /* 0x000000060f287223 */ /* 0x040fe20000010828 */
[----:B------:R-:W-:Y:S01]  /*11e50*/  FFMA.FTZ R7, R15, R24, R7 ;  /* 0x000000180f077223 */ /* 0x000fe20000010007 */
[C---:B------:R-:W-:Y:S01]  /*11e60*/  FFMA.FTZ R5, R14.reuse, R39, -R5 ;  /* 0x000000270e057223 */ /* 0x040fe20000010805 */
[----:B------:R-:W-:Y:S01]  /*11e70*/  FFMA.FTZ R14, R14, R45, R4 ;  /* 0x0000002d0e0e7223 */ /* 0x000fe20000010004 */
[----:B------:R-:W-:-:S02]  /*11e80*/  F2FP.SATFINITE.E4M3.F32.PACK_AB_MERGE_C R6, R51, R50, RZ ;  /* 0x000000323306723e */ /* 0x000fc400048070ff */
[----:B------:R-:W-:Y:S02]  /*11e90*/  F2FP.SATFINITE.E4M3.F32.PACK_AB_MERGE_C R4, R43, R42, RZ ;  /* 0x0000002a2b04723e */ /* 0x000fe400048070ff */
[----:B------:R-:W-:Y:S02]  /*11ea0*/  F2FP.SATFINITE.E4M3.F32.PACK_AB_MERGE_C R40, R7, R40, RZ ;  /* 0x000000280728723e */ /* 0x000fe400048070ff */
[----:B------:R-:W-:Y:S02]  /*11eb0*/  F2FP.SATFINITE.E4M3.F32.PACK_AB_MERGE_C R6, R49, R46, R6 ;  /* 0x0000002e3106723e */ /* 0x000fe40004807006 */
[----:B------:R-:W-:Y:S02]  /*11ec0*/  F2FP.SATFINITE.E4M3.F32.PACK_AB_MERGE_C R7, R53, R48, R47 ;  /* 0x000000303507723e */ /* 0x000fe4000480702f */
[----:B------:R-:W-:Y:S02]  /*11ed0*/  F2FP.SATFINITE.E4M3.F32.PACK_AB_MERGE_C R4, R38, R25, R4 ;  /* 0x000000192604723e */ /* 0x000fe40004807004 */
[----:B------:R-:W-:-:S05]  /*11ee0*/  F2FP.SATFINITE.E4M3.F32.PACK_AB_MERGE_C R5, R14, R5, R40 ;  /* 0x000000050e05723e */ /* 0x000fca0004807028 */
[----:B------:R0:W-:Y:S02]  /*11ef0*/  STS.128 [R3+0x1e200], R4 ;  /* 0x01e2000403007388 */ /* 0x0001e40000000c00 */
.L_x_460:
[----:B------:R-:W-:Y:S05]  /*11f00*/  BSYNC B1 ;  /* 0x0000000000017941 */ /* 0x000fea0003800000 */
.L_x_459:
[----:B------:R-:W-:Y:S01]  /*11f10*/  BSSY B1, `(.L_x_461) ;  /* 0x000007d000017945 */ /* 0x000fe20003800000 */
[----:B------:R-:W-:-:S03]  /*11f20*/  @P0 VIADD R0, R3, 0xffffffe0 ;  /* 0xffffffe003000836 */ /* 0x000fc60000000000 */
[----:B------:R-:W-:Y:S05]  /*11f30*/  @P1 BRA `(.L_x_462) ;  /* 0x0000000400e81947 */ /* 0x000fea0003800000 */
[----:B0-----:R-:W0:Y:S01]  /*11f40*/  LDS.128 R4, [R0+0x1e200] ;  /* 0x01e2000000047984 */ /* 0x001e220000000c00 */
[----:B-----5:R-:W-:Y:S02]  /*11f50*/  SHF.R.U32.HI R24, RZ, 0x8, R35 ;  /* 0x00000008ff187819 */ /* 0x020fe40000011623 */
[----:B------:R-:W-:Y:S02]  /*11f60*/  SHF.R.U32.HI R40, RZ, 0x8, R37 ;  /* 0x00000008ff287819 */ /* 0x000fe40000011625 */
[----:B------:R-:W-:Y:S02]  /*11f70*/  SHF.R.U32.HI R38, RZ, 0x8, R36 ;  /* 0x00000008ff267819 */ /* 0x000fe40000011624 */
[----:B-1----:R-:W-:Y:S02]  /*11f80*/  LOP3.LUT R25, R35, 0xff, RZ, 0xc0, !PT ;  /* 0x000000ff23197812 */ /* 0x002fe400078ec0ff */
[----:B------:R-:W-:Y:S02]  /*11f90*/  LOP3.LUT R41, R37, 0xff, RZ, 0xc0, !PT ;  /* 0x000000ff25297812 */ /* 0x000fe400078ec0ff */
[----:B------:R-:W-:-:S02]  /*11fa0*/  LOP3.LUT R24, R24, 0xff, RZ, 0xc0, !PT ;  /* 0x000000ff18187812 */ /* 0x000fc400078ec0ff */
[----:B------:R-:W-:Y:S02]  /*11fb0*/  LOP3.LUT R40, R40, 0xff, RZ, 0xc0, !PT ;  /* 0x000000ff28287812 */ /* 0x000fe400078ec0ff */
[----:B--2---:R-:W-:Y:S02]  /*11fc0*/  SHF.R.U32.HI R14, RZ, 0x8, R34 ;  /* 0x00000008ff0e7819 */ /* 0x004fe40000011622 */
[----:B------:R-:W-:Y:S02]  /*11fd0*/  LOP3.LUT R39, R36, 0xff, RZ, 0xc0, !PT ;  /* 0x000000ff24277812 */ /* 0x000fe400078ec0ff */
[----:B------:R-:W-:Y:S02]  /*11fe0*/  LOP3.LUT R38, R38, 0xff, RZ, 0xc0, !PT ;  /* 0x000000ff26267812 */ /* 0x000fe400078ec0ff */
[----:B------:R-:W-:Y:S02]  /*11ff0*/  PRMT R25, R24, 0x7604, R25 ;  /* 0x0000760418197816 */ /* 0x000fe40000000019 */
[----:B------:R-:W-:-:S02]  /*12000*/  PRMT R41, R40, 0x7604, R41 ;  /* 0x0000760428297816 */ /* 0x000fc40000000029 */
[----:B------:R-:W-:Y:S02]  /*12010*/  SHF.R.U32.HI R24, RZ, 0x10, R35 ;  /* 0x00000010ff187819 */ /* 0x000fe40000011623 */
[----:B------:R-:W-:Y:S02]  /*12020*/  SHF.R.U32.HI R40, RZ, 0x10, R37 ;  /* 0x00000010ff287819 */ /* 0x000fe40000011625 */
[----:B------:R-:W-:Y:S02]  /*12030*/  LOP3.LUT R15, R34, 0xff, RZ, 0xc0, !PT ;  /* 0x000000ff220f7812 */ /* 0x000fe400078ec0ff */
[----:B------:R-:W-:Y:S02]  /*12040*/  LOP3.LUT R14, R14, 0xff, RZ, 0xc0, !PT ;  /* 0x000000ff0e0e7812 */ /* 0x000fe400078ec0ff */
[----:B------:R-:W-:Y:S02]  /*12050*/  PRMT R39, R38, 0x7604, R39 ;  /* 0x0000760426277816 */ /* 0x000fe40000000027 */
[----:B------:R-:W-:-:S02]  /*12060*/  SHF.R.U32.HI R38, RZ, 0x10, R36 ;  /* 0x00000010ff267819 */ /* 0x000fc40000011624 */
[----:B------:R-:W-:Y:S02]  /*12070*/  LOP3.LUT R24, R24, 0xff, RZ, 0xc0, !PT ;  /* 0x000000ff18187812 */ /* 0x000fe400078ec0ff */
[----:B------:R-:W-:Y:S02]  /*12080*/  LOP3.LUT R40, R40, 0xff, RZ, 0xc0, !PT ;  /* 0x000000ff28287812 */ /* 0x000fe400078ec0ff */
[----:B------:R-:W-:Y:S02]  /*12090*/  PRMT R15, R14, 0x7604, R15 ;  /* 0x000076040e0f7816 */ /* 0x000fe4000000000f */
[----:B------:R-:W-:Y:S02]  /*120a0*/  SHF.R.U32.HI R14, RZ, 0x10, R34 ;  /* 0x00000010ff0e7819 */ /* 0x000fe40000011622 */
[----:B------:R-:W-:Y:S02]  /*120b0*/  LOP3.LUT R38, R38, 0xff, RZ, 0xc0, !PT ;  /* 0x000000ff26267812 */ /* 0x000fe400078ec0ff */
[----:B------:R-:W-:-:S02]  /*120c0*/  PRMT R25, R24, 0x7054, R25 ;  /* 0x0000705418197816 */ /* 0x000fc40000000019 */
[----:B------:R-:W-:Y:S02]  /*120d0*/  PRMT R41, R40, 0x7054, R41 ;  /* 0x0000705428297816 */ /* 0x000fe40000000029 */
[----:B------:R-:W-:Y:S02]  /*120e0*/  LOP3.LUT R14, R14, 0xff, RZ, 0xc0, !PT ;  /* 0x000000ff0e0e7812 */ /* 0x000fe400078ec0ff */
[----:B------:R-:W-:Y:S02]  /*120f0*/  PRMT R39, R38, 0x7054, R39 ;  /* 0x0000705426277816 */ /* 0x000fe40000000027 */
[----:B------:R-:W-:Y:S02]  /*12100*/  LOP3.LUT R41, R41, 0xff000000, R37, 0xf8, !PT ;  /* 0xff00000029297812 */ /* 0x000fe400078ef825 */
[----:B------:R-:W-:Y:S02]  /*12110*/  LOP3.LUT R35, R25, 0xff000000, R35, 0xf8, !PT ;  /* 0xff00000019237812 */ /* 0x000fe400078ef823 */
[----:B------:R-:W-:-:S02]  /*12120*/  PRMT R15, R14, 0x7054, R15 ;  /* 0x000070540e0f7816 */ /* 0x000fc4000000000f */
[-C--:B0-----:R-:W-:Y:S02]  /*12130*/  F2FP.F16.E4M3.UNPACK_B R14, R6.reuse.H1 ;  /* 0x00000006ff0e723e */ /* 0x081fe400030006ff */
[----:B------:R-:W-:Y:S02]  /*12140*/  LOP3.LUT R39, R39, 0xff000000, R36, 0xf8, !PT ;  /* 0xff00000027277812 */ /* 0x000fe400078ef824 */
[----:B------:R-:W-:Y:S01]  /*12150*/  F2FP.F16.E4M3.UNPACK_B R40, R41 ;  /* 0x00000029ff28723e */ /* 0x000fe200020006ff */
[--C-:B------:R-:W-:Y:S01]  /*12160*/  HADD2.F32 R25, -RZ, R14.reuse.H0_H0 ;  /* 0x2000000eff197230 */ /* 0x100fe20000004100 */
[----:B------:R-:W-:Y:S01]  /*12170*/  F2FP.F16.E4M3.UNPACK_B R36, R35 ;  /* 0x00000023ff24723e */ /* 0x000fe200020006ff */
[----:B------:R-:W-:Y:S01]  /*12180*/  HADD2.F32 R14, -RZ, R14.H1_H1 ;  /* 0x3000000eff0e7230 */ /* 0x000fe20000004100 */
[----:B------:R-:W-:Y:S01]  /*12190*/  F2FP.F16.E4M3.UNPACK_B R24, R6 ;  /* 0x00000006ff18723e */ /* 0x000fe200020006ff */
[----:B------:R-:W-:Y:S01]  /*121a0*/  HADD2.F32 R42, -RZ, R40.H1_H1 ;  /* 0x30000028ff2a7230 */ /* 0x000fe20000004100 */
[----:B------:R-:W-:Y:S01]  /*121b0*/  LOP3.LUT R38, R15, 0xff000000, R34, 0xf8, !PT ;  /* 0xff0000000f267812 */ /* 0x000fe200078ef822 */
[----:B------:R-:W-:Y:S01]  /*121c0*/  HADD2.F32 R37, -RZ, R36.H1_H1 ;  /* 0x30000024ff257230 */ /* 0x000fe20000004100 */
[----:B------:R-:W-:Y:S01]  /*121d0*/  F2FP.F16.E4M3.UNPACK_B R15, R5.H1 ;  /* 0x00000005ff0f723e */ /* 0x000fe200030006ff */
[----:B------:R-:W-:-:S02]  /*121e0*/  HADD2.F32 R40, -RZ, R40.H0_H0 ;  /* 0x20000028ff287230 */ /* 0x000fc40000004100 */
[CC--:B------:R-:W-:Y:S01]  /*121f0*/  FMUL.FTZ R46, R14.reuse, R42.reuse ;  /* 0x0000002a0e2e7220 */ /* 0x0c0fe20000410000 */
[----:B------:R-:W-:Y:S02]  /*12200*/  HADD2.F32 R36, -RZ, R36.H0_H0 ;  /* 0x20000024ff247230 */ /* 0x000fe40000004100 */
[----:B------:R-:W-:Y:S01]  /*12210*/  FMUL.FTZ R43, R14, R37 ;  /* 0x000000250e2b7220 */ /* 0x000fe20000410000 */
[----:B------:R-:W-:Y:S01]  /*12220*/  F2FP.F16.E4M3.UNPACK_B R14, R5 ;  /* 0x00000005ff0e723e */ /* 0x000fe200020006ff */
[--C-:B------:R-:W-:Y:S02]  /*12230*/  HADD2.F32 R5, -RZ, R24.reuse.H1_H1 ;  /* 0x30000018ff057230 */ /* 0x100fe40000004100 */
[C---:B------:R-:W-:Y:S01]  /*12240*/  FFMA.FTZ R46, R25.reuse, R37, -R46 ;  /* 0x00000025192e7223 */ /* 0x040fe2000001082e */
[----:B------:R-:W-:Y:S01]  /*12250*/  FFMA.FTZ R45, R25, R42, R43 ;  /* 0x0000002a192d7223 */ /* 0x000fe2000001002b */
[----:B------:R-:W-:Y:S01]  /*12260*/  HADD2.F32 R24, -RZ, R24.H0_H0 ;  /* 0x20000018ff187230 */ /* 0x000fe20000004100 */
[----:B------:R-:W-:Y:S01]  /*12270*/  F2FP.F16.E4M3.UNPACK_B R34, R7 ;  /* 0x00000007ff22723e */ /* 0x000fe200020006ff */
[C---:B------:R-:W-:Y:S01]  /*12280*/  FMUL.FTZ R25, R5.reuse, R40 ;  /* 0x0000002805197220 */ /* 0x040fe20000410000 */
[----:B------:R-:W-:Y:S01]  /*12290*/  F2FP.F16.E4M3.UNPACK_B R41, R41.H1 ;  /* 0x00000029ff29723e */ /* 0x000fe200030006ff */
[-C--:B------:R-:W-:Y:S01]  /*122a0*/  FMUL.FTZ R43, R5, R36.reuse ;  /* 0x00000024052b7220 */ /* 0x080fe20000410000 */
[----:B------:R-:W-:Y:S01]  /*122b0*/  F2FP.F16.E4M3.UNPACK_B R35, R35.H1 ;  /* 0x00000023ff23723e */ /* 0x000fe200030006ff */
[----:B------:R-:W-:Y:S01]  /*122c0*/  FFMA.FTZ R42, R24, R36, -R25 ;  /* 0x00000024182a7223 */ /* 0x000fe20000010819 */
[----:B------:R-:W-:Y:S01]  /*122d0*/  F2FP.F16.E4M3.UNPACK_B R7, R7.H1 ;  /* 0x00000007ff07723e */ /* 0x000fe200030006ff */
[----:B------:R-:W-:-:S02]  /*122e0*/  HADD2.F32 R5, -RZ, R34.H1_H1 ;  /* 0x30000022ff057230 */ /* 0x000fc40000004100 */
[----:B------:R-:W-:Y:S01]  /*122f0*/  FFMA.FTZ R43, R24, R40, R43 ;  /* 0x00000028182b7223 */ /* 0x000fe2000001002b */
[----:B------:R-:W-:Y:S01]  /*12300*/  HADD2.F32 R37, -RZ, R41.H0_H0 ;  /* 0x20000029ff257230 */ /* 0x000fe20000004100 */
        /* <DEDUP_REMOVED lines=25> */
[----:B------:R-:W-:Y:S02]  /*124a0*/  HADD2.F32 R35, -RZ, R25.H0_H0 ;  /* 0x20000019ff237230 */ /* 0x000fe40000004100 */
        /* <DEDUP_REMOVED lines=29> */
[----:B------:R-:W-:Y:S02]  /*12680*/  F2FP.SATFINITE.E4M3.F32.PACK_AB_MERGE_C R35, R35, R36, RZ ;  /* 0x000000242323723e */ /* 0x000fe400048070ff */
[----:B------:R-:W-:Y:S02]  /*12690*/  F2FP.SATFINITE.E4M3.F32.PACK_AB_MERGE_C R6, R43, R42, R6 ;  /* 0x0000002a2b06723e */ /* 0x000fe40004807006 */
[----:B------:R-:W-:Y:S02]  /*126a0*/  F2FP.SATFINITE.E4M3.F32.PACK_AB_MERGE_C R7, R48, R47, R7 ;  /* 0x0000002f3007723e */ /* 0x000fe40004807007 */
[----:B------:R-:W-:-:S02]  /*126b0*/  F2FP.SATFINITE.E4M3.F32.PACK_AB_MERGE_C R4, R34, R25, R4 ;  /* 0x000000192204723e */ /* 0x000fc40004807004 */
[----:B------:R-:W-:-:S05]  /*126c0*/  F2FP.SATFINITE.E4M3.F32.PACK_AB_MERGE_C R5, R14, R5, R35 ;  /* 0x000000050e05723e */ /* 0x000fca0004807023 */
[----:B------:R3:W-:Y:S02]  /*126d0*/  STS.128 [R0+0x1e200], R4 ;  /* 0x01e2000400007388 */ /* 0x0007e40000000c00 */
.L_x_462:
[----:B------:R-:W-:Y:S05]  /*126e0*/  BSYNC B1 ;  /* 0x0000000000017941 */ /* 0x000fea0003800000 */
.L_x_461:
[----:B------:R-:W-:Y:S04]  /*126f0*/  BSSY B1, `(.L_x_463) ;  /* 0x0000078000017945 */ /* 0x000fe80003800000 */
[----:B------:R-:W-:Y:S05]  /*12700*/  @P2 BRA `(.L_x_464) ;  /* 0x0000000400d82947 */ /* 0x000fea0003800000 */
[----:B0--3--:R-:W0:Y:S01]  /*12710*/  LDS.128 R4, [R3+0x20200] ;  /* 0x0202000003047984 */ /* 0x009e220000000c00 */
[----:B-1---5:R-:W-:Y:S02]  /*12720*/  SHF.R.U32.HI R25, RZ, 0x8, R33 ;  /* 0x00000008ff197819 */ /* 0x022fe40000011621 */
[----:B------:R-:W-:Y:S02]  /*12730*/  LOP3.LUT R24, R33, 0xff, RZ, 0xc0, !PT ;  /* 0x000000ff21187812 */ /* 0x000fe400078ec0ff */
[----:B------:R-:W-:Y:S02]  /*12740*/  LOP3.LUT R25, R25, 0xff, RZ, 0xc0, !PT ;  /* 0x000000ff19197812 */ /* 0x000fe400078ec0ff */
[----:B------:R-:W-:Y:S02]  /*12750*/  SHF.R.U32.HI R37, RZ, 0x8, R31 ;  /* 0x00000008ff257819 */ /* 0x000fe4000001161f */
[----:B------:R-:W-:Y:S02]  /*12760*/  PRMT R24, R25, 0x7604, R24 ;  /* 0x0000760419187816 */ /* 0x000fe40000000018 */
[----:B------:R-:W-:-:S02]  /*12770*/  SHF.R.U32.HI R38, RZ, 0x10, R33 ;  /* 0x00000010ff267819 */ /* 0x000fc40000011621 */
[----:B------:R-:W-:Y:S02]  /*12780*/  SHF.R.U32.HI R25, RZ, 0x8, R30 ;  /* 0x00000008ff197819 */ /* 0x000fe4000001161e */
[----:B------:R-:W-:Y:S02]  /*12790*/  LOP3.LUT R34, R31, 0xff, RZ, 0xc0, !PT ;  /* 0x000000ff1f227812 */ /* 0x000fe400078ec0ff */
[----:B------:R-:W-:Y:S02]  /*127a0*/  LOP3.LUT R37, R37, 0xff, RZ, 0xc0, !PT ;  /* 0x000000ff25257812 */ /* 0x000fe400078ec0ff */
[----:B------:R-:W-:Y:S02]  /*127b0*/  SHF.R.U32.HI R36, RZ, 0x10, R31 ;  /* 0x00000010ff247819 */ /* 0x000fe4000001161f */
[----:B------:R-:W-:Y:S02]  /*127c0*/  SHF.R.U32.HI R15, RZ, 0x8, R32 ;  /* 0x00000008ff0f7819 */ /* 0x000fe40000011620 */
[----:B------:R-:W-:Y:S01]  /*127d0*/  LOP3.LUT R35, R25, 0xff, RZ, 0xc0, !PT ;  /* 0x000000ff19237812 */ /* 0x000fe200078ec0ff */
[----:B------:R-:W-:Y:S01]  /*127e0*/  IMAD.U32 R25, R38, 0x10000, RZ ;  /* 0x0001000026197824 */ /* 0x000fe200078e00ff */
[----:B------:R-:W-:Y:S01]  /*127f0*/  PRMT R34, R37, 0x7604, R34 ;  /* 0x0000760425227816 */ /* 0x000fe20000000022 */
[----:B------:R-:W-:Y:S01]  /*12800*/  IMAD.U32 R37, R36, 0x10000, RZ ;  /* 0x0001000024257824 */ /* 0x000fe200078e00ff */
[----:B--2---:R-:W-:-:S02]  /*12810*/  LOP3.LUT R14, R32, 0xff, RZ, 0xc0, !PT ;  /* 0x000000ff200e7812 */ /* 0x004fc400078ec0ff */
[----:B------:R-:W-:Y:S02]  /*12820*/  LOP3.LUT R15, R15, 0xff, RZ, 0xc0, !PT ;  /* 0x000000ff0f0f7812 */ /* 0x000fe400078ec0ff */
[----:B------:R-:W-:Y:S02]  /*12830*/  LOP3.LUT R25, R24, 0xff0000, R25, 0xf8, !PT ;  /* 0x00ff000018197812 */ /* 0x000fe400078ef819 */
[----:B------:R-:W-:Y:S02]  /*12840*/  LOP3.LUT R37, R34, 0xff0000, R37, 0xf8, !PT ;  /* 0x00ff000022257812 */ /* 0x000fe400078ef825 */
[----:B------:R-:W-:Y:S02]  /*12850*/  PRMT R15, R15, 0x7604, R14 ;  /* 0x000076040f0f7816 */ /* 0x000fe4000000000e */
[----:B------:R-:W-:Y:S02]  /*12860*/  LOP3.LUT R14, R30, 0xff, RZ, 0xc0, !PT ;  /* 0x000000ff1e0e7812 */ /* 0x000fe400078ec0ff */
[----:B------:R-:W-:-:S02]  /*12870*/  LOP3.LUT R37, R37, 0xff000000, R31, 0xf8, !PT ;  /* 0xff00000025257812 */ /* 0x000fc400078ef81f */
[----:B------:R-:W-:Y:S02]  /*12880*/  LOP3.LUT R33, R25, 0xff000000, R33, 0xf8, !PT ;  /* 0xff00000019217812 */ /* 0x000fe400078ef821 */
[----:B------:R-:W-:Y:S02]  /*12890*/  PRMT R35, R35, 0x7604, R14 ;  /* 0x0000760423237816 */ /* 0x000fe4000000000e */
[-C--:B0-----:R-:W-:Y:S02]  /*128a0*/  F2FP.F16.E4M3.UNPACK_B R14, R6.reuse.H1 ;  /* 0x00000006ff0e723e */ /* 0x081fe400030006ff */
[----:B------:R-:W-:Y:S02]  /*128b0*/  F2FP.F16.E4M3.UNPACK_B R36, R37 ;  /* 0x00000025ff24723e */ /* 0x000fe400020006ff */
[----:B------:R-:W-:Y:S01]  /*128c0*/  F2FP.F16.E4M3.UNPACK_B R31, R33 ;  /* 0x00000021ff1f723e */ /* 0x000fe200020006ff */
[--C-:B------:R-:W-:Y:S01]  /*128d0*/  HADD2.F32 R25, -RZ, R14.reuse.H0_H0 ;  /* 0x2000000eff197230 */ /* 0x100fe20000004100 */
[--C-:B------:R-:W-:Y:S01]  /*128e0*/  LOP3.LUT R15, R15, 0xff0000, R32.reuse, 0xf8, !PT ;  /* 0x00ff00000f0f7812 */ /* 0x100fe200078ef820 */
[----:B------:R-:W-:Y:S01]  /*128f0*/  HADD2.F32 R14, -RZ, R14.H1_H1 ;  /* 0x3000000eff0e7230 */ /* 0x000fe20000004100 */
[----:B------:R-:W-:Y:S01]  /*12900*/  F2FP.F16.E4M3.UNPACK_B R24, R6 ;  /* 0x00000006ff18723e */ /* 0x000fe200020006ff */
[--C-:B------:R-:W-:Y:S01]  /*12910*/  HADD2.F32 R38, -RZ, R36.reuse.H1_H1 ;  /* 0x30000024ff267230 */ /* 0x100fe20000004100 */
[----:B------:R-:W-:Y:S01]  /*12920*/  LOP3.LUT R32, R15, 0xff000000, R32, 0xf8, !PT ;  /* 0xff0000000f207812 */ /* 0x000fe200078ef820 */
[----:B------:R-:W-:Y:S01]  /*12930*/  HADD2.F32 R34, -RZ, R31.H1_H1 ;  /* 0x3000001fff227230 */ /* 0x000fe20000004100 */
[----:B------:R-:W-:Y:S01]  /*12940*/  F2FP.F16.E4M3.UNPACK_B R15, R5.H1 ;  /* 0x00000005ff0f723e */ /* 0x000fe200030006ff */
[----:B------:R-:W-:-:S02]  /*12950*/  HADD2.F32 R36, -RZ, R36.H0_H0 ;  /* 0x20000024ff247230 */ /* 0x000fc40000004100 */
[C---:B------:R-:W-:Y:S01]  /*12960*/  FMUL.FTZ R40, R14.reuse, R38 ;  /* 0x000000260e287220 */ /* 0x040fe20000410000 */
[--C-:B------:R-:W-:Y:S01]  /*12970*/  LOP3.LUT R35, R35, 0xff0000, R30.reuse, 0xf8, !PT ;  /* 0x00ff000023237812 */ /* 0x100fe200078ef81e */
[-C--:B------:R-:W-:Y:S01]  /*12980*/  FMUL.FTZ R39, R14, R34.reuse ;  /* 0x000000220e277220 */ /* 0x080fe20000410000 */
[----:B------:R-:W-:Y:S01]  /*12990*/  F2FP.F16.E4M3.UNPACK_B R14, R5 ;  /* 0x00000005ff0e723e */ /* 0x000fe200020006ff */
[--C-:B------:R-:W-:Y:S01]  /*129a0*/  HADD2.F32 R5, -RZ, R24.reuse.H1_H1 ;  /* 0x30000018ff057230 */ /* 0x100fe20000004100 */
[----:B------:R-:W-:Y:S01]  /*129b0*/  LOP3.LUT R35, R35, 0xff000000, R30, 0xf8, !PT ;  /* 0xff00000023237812 */ /* 0x000fe200078ef81e */
[C---:B------:R-:W-:Y:S01]  /*129c0*/  FFMA.FTZ R40, R25.reuse, R34, -R40 ;  /* 0x0000002219287223 */ /* 0x040fe20000010828 */
[----:B------:R-:W-:Y:S01]  /*129d0*/  FFMA.FTZ R41, R25, R38, R39 ;  /* 0x0000002619297223 */ /* 0x000fe20000010027 */
[----:B------:R-:W-:Y:S01]  /*129e0*/  HADD2.F32 R31, -RZ, R31.H0_H0 ;  /* 0x2000001fff1f7230 */ /* 0x000fe20000004100 */
[----:B------:R-:W-:Y:S01]  /*129f0*/  F2FP.F16.E4M3.UNPACK_B R30, R7 ;  /* 0x00000007ff1e723e */ /* 0x000fe200020006ff */
        /* <DEDUP_REMOVED lines=50> */
[----:B------:R-:W-:Y:S01]  /*12d20*/  FMUL.FTZ R31, R5, R6 ;  /* 0x00000006051f7220 */ /* 0x000fe20000410000 */
[----:B------:R-:W-:Y:S02]  /*12d30*/  HADD2.F32 R4, -RZ, R14.H1_H1 ;  /* 0x3000000eff047230 */ /* 0x000fe40000004100 */
[----:B------:R-:W-:-:S02]  /*12d40*/  HADD2.F32 R7, -RZ, R32.H0_H0 ;  /* 0x20000020ff077230 */ /* 0x000fc40000004100 */
[----:B------:R-:W-:Y:S01]  /*12d50*/  FMUL.FTZ R32, R5, R24 ;  /* 0x0000001805207220 */ /* 0x000fe20000410000 */
        /* <DEDUP_REMOVED lines=17> */
.L_x_464:
[----:B------:R-:W-:Y:S05]  /*12e70*/  BSYNC B1 ;  /* 0x0000000000017941 */ /* 0x000fea0003800000 */
.L_x_463:
[----:B------:R-:W-:Y:S04]  /*12e80*/  BSSY B1, `(.L_x_465) ;  /* 0x000007c000017945 */ /* 0x000fe80003800000 */
[----:B------:R-:W-:Y:S05]  /*12e90*/  @P3 BRA `(.L_x_466) ;  /* 0x0000000400e83947 */ /* 0x000fea0003800000 */
[----:B0--34-:R-:W0:Y:S01]  /*12ea0*/  LDS.128 R4, [R0+0x20200] ;  /* 0x0202000000047984 */ /* 0x019e220000000c00 */
[----:B-----5:R-:W-:Y:S02]  /*12eb0*/  SHF.R.U32.HI R24, RZ, 0x8, R29 ;  /* 0x00000008ff187819 */ /* 0x020fe4000001161d */
[----:B------:R-:W-:Y:S02]  /*12ec0*/  SHF.R.U32.HI R32, RZ, 0x8, R27 ;  /* 0x00000008ff207819 */ /* 0x000fe4000001161b */
[----:B-1----:R-:W-:Y:S02]  /*12ed0*/  LOP3.LUT R25, R29, 0xff, RZ, 0xc0, !PT ;  /* 0x000000ff1d197812 */ /* 0x002fe400078ec0ff */
[----:B------:R-:W-:Y:S02]  /*12ee0*/  LOP3.LUT R33, R27, 0xff, RZ, 0xc0, !PT ;  /* 0x000000ff1b217812 */ /* 0x000fe400078ec0ff */
[----:B------:R-:W-:Y:S02]  /*12ef0*/  LOP3.LUT R24, R24, 0xff, RZ, 0xc0, !PT ;  /* 0x000000ff18187812 */ /* 0x000fe400078ec0ff */
[----:B------:R-:W-:-:S02]  /*12f00*/  LOP3.LUT R32, R32, 0xff, RZ, 0xc0, !PT ;  /* 0x000000ff20207812 */ /* 0x000fc400078ec0ff */
[----:B--2---:R-:W-:Y:S02]  /*12f10*/  SHF.R.U32.HI R14, RZ, 0x8, R28 ;  /* 0x00000008ff0e7819 */ /* 0x004fe4000001161c */
[----:B------:R-:W-:Y:S02]  /*12f20*/  PRMT R25, R24, 0x7604, R25 ;  /* 0x0000760418197816 */ /* 0x000fe40000000019 */
[----:B------:R-:W-:Y:S02]  /*12f30*/  PRMT R33, R32, 0x7604, R33 ;  /* 0x0000760420217816 */ /* 0x000fe40000000021 */
[----:B------:R-:W-:Y:S02]  /*12f40*/  SHF.R.U32.HI R24, RZ, 0x10, R29 ;  /* 0x00000010ff187819 */ /* 0x000fe4000001161d */
[----:B------:R-:W-:Y:S02]  /*12f50*/  SHF.R.U32.HI R32, RZ, 0x10, R27 ;  /* 0x00000010ff207819 */ /* 0x000fe4000001161b */
[----:B------:R-:W-:-:S02]  /*12f60*/  LOP3.LUT R15, R28, 0xff, RZ, 0xc0, !PT ;  /* 0x000000ff1c0f7812 */ /* 0x000fc400078ec0ff */
[----:B------:R-:W-:Y:S02]  /*12f70*/  LOP3.LUT R14, R14, 0xff, RZ, 0xc0, !PT ;  /* 0x000000ff0e0e7812 */ /* 0x000fe400078ec0ff */
        /* <DEDUP_REMOVED lines=8> */
[----:B------:R-:W-:Y:S02]  /*13000*/  PRMT R33, R32, 0x7054, R33 ;  /* 0x0000705420217816 */ /* 0x000fe40000000021 */
[----:B------:R-:W-:Y:S02]  /*13010*/  LOP3.LUT R14, R14, 0xff, RZ, 0xc0, !PT ;  /* 0x000000ff0e0e7812 */ /* 0x000fe400078ec0ff */
[----:B------:R-:W-:-:S02]  /*13020*/  PRMT R31, R30, 0x7604, R31 ;  /* 0x000076041e1f7816 */ /* 0x000fc4000000001f */
[----:B------:R-:W-:Y:S02]  /*13030*/  SHF.R.U32.HI R30, RZ, 0x10, R26 ;  /* 0x00000010ff1e7819 */ /* 0x000fe4000001161a */
[----:B------:R-:W-:Y:S02]  /*13040*/  LOP3.LUT R33, R33, 0xff000000, R27, 0xf8, !PT ;  /* 0xff00000021217812 */ /* 0x000fe400078ef81b */
[----:B------:R-:W-:Y:S02]  /*13050*/  LOP3.LUT R29, R25, 0xff000000, R29, 0xf8, !PT ;  /* 0xff000000191d7812 */ /* 0x000fe400078ef81d */
[----:B------:R-:W-:Y:S02]  /*13060*/  PRMT R15, R14, 0x7054, R15 ;  /* 0x000070540e0f7816 */ /* 0x000fe4000000000f */
[----:B0-----:R-:W-:Y:S02]  /*13070*/  F2FP.F16.E4M3.UNPACK_B R14, R6.H1 ;  /* 0x00000006ff0e723e */ /* 0x001fe400030006ff */
[----:B------:R-:W-:-:S02]  /*13080*/  LOP3.LUT R30, R30, 0xff, RZ, 0xc0, !PT ;  /* 0x000000ff1e1e7812 */ /* 0x000fc400078ec0ff */
[----:B------:R-:W-:Y:S01]  /*13090*/  F2FP.F16.E4M3.UNPACK_B R32, R33 ;  /* 0x00000021ff20723e */ /* 0x000fe200020006ff */
[--C-:B------:R-:W-:Y:S01]  /*130a0*/  HADD2.F32 R25, -RZ, R14.reuse.H0_H0 ;  /* 0x2000000eff197230 */ /* 0x100fe20000004100 */
[----:B------:R-:W-:Y:S01]  /*130b0*/  F2FP.F16.E4M3.UNPACK_B R27, R29 ;  /* 0x0000001dff1b723e */ /* 0x000fe200020006ff */
[----:B------:R-:W-:Y:S01]  /*130c0*/  HADD2.F32 R14, -RZ, R14.H1_H1 ;  /* 0x3000000eff0e7230 */ /* 0x000fe20000004100 */
[----:B------:R-:W-:Y:S01]  /*130d0*/  PRMT R31, R30, 0x7054, R31 ;  /* 0x000070541e1f7816 */ /* 0x000fe2000000001f */
[--C-:B------:R-:W-:Y:S01]  /*130e0*/  HADD2.F32 R34, -RZ, R32.reuse.H1_H1 ;  /* 0x30000020ff227230 */ /* 0x100fe20000004100 */
[----:B------:R-:W-:Y:S01]  /*130f0*/  F2FP.F16.E4M3.UNPACK_B R24, R6 ;  /* 0x00000006ff18723e */ /* 0x000fe200020006ff */
[--C-:B------:R-:W-:Y:S01]  /*13100*/  HADD2.F32 R30, -RZ, R27.reuse.H1_H1 ;  /* 0x3000001bff1e7230 */ /* 0x100fe20000004100 */
[----:B------:R-:W-:Y:S01]  /*13110*/  LOP3.LUT R28, R15, 0xff000000, R28, 0xf8, !PT ;  /* 0xff0000000f1c7812 */ /* 0x000fe200078ef81c */
[----:B------:R-:W-:Y:S02]  /*13120*/  HADD2.F32 R32, -RZ, R32.H0_H0 ;  /* 0x20000020ff207230 */ /* 0x000fe40000004100 */
[C---:B------:R-:W-:Y:S01]  /*13130*/  FMUL.FTZ R36, R14.reuse, R34 ;  /* 0x000000220e247220 */ /* 0x040fe20000410000 */
[-C--:B------:R-:W-:Y:S01]  /*13140*/  F2FP.F16.E4M3.UNPACK_B R15, R5.reuse.H1 ;  /* 0x00000005ff0f723e */ /* 0x080fe200030006ff */
        /* <DEDUP_REMOVED lines=79> */
.L_x_466:
[----:B------:R-:W-:Y:S05]  /*13640*/  BSYNC B1 ;  /* 0x0000000000017941 */ /* 0x000fea0003800000 */
.L_x_465:
[----:B------:R-:W-:Y:S04]  /*13650*/  BSSY B1, `(.L_x_467) ;  /* 0x0000078000017945 */ /* 0x000fe80003800000 */
[----:B------:R-:W-:Y:S05]  /*13660*/  @P4 BRA `(.L_x_468) ;  /* 0x0000000400d84947 */ /* 0x000fea0003800000 */
[----:B0--34-:R-:W0:Y:S01]  /*13670*/  LDS.128 R4, [R3+0x22200] ;  /* 0x0222000003047984 */ /* 0x019e220000000c00 */
[----:B-1---5:R-:W-:Y:S02]  /*13680*/  SHF.R.U32.HI R25, RZ, 0x8, R21 ;  /* 0x00000008ff197819 */ /* 0x022fe40000011615 */
[----:B------:R-:W-:Y:S02]  /*13690*/  LOP3.LUT R24, R21, 0xff, RZ, 0xc0, !PT ;  /* 0x000000ff15187812 */ /* 0x000fe400078ec0ff */
[----:B------:R-:W-:Y:S02]  /*136a0*/  LOP3.LUT R25, R25, 0xff, RZ, 0xc0, !PT ;  /* 0x000000ff19197812 */ /* 0x000fe400078ec0ff */
[----:B------:R-:W-:Y:S02]  /*136b0*/  SHF.R.U32.HI R29, RZ, 0x8, R13 ;  /* 0x00000008ff1d7819 */ /* 0x000fe4000001160d */
[----:B------:R-:W-:Y:S02]  /*136c0*/  PRMT R24, R25, 0x7604, R24 ;  /* 0x0000760419187816 */ /* 0x000fe40000000018 */
[----:B------:R-:W-:-:S02]  /*136d0*/  LOP3.LUT R26, R13, 0xff, RZ, 0xc0, !PT ;  /* 0x000000ff0d1a7812 */ /* 0x000fc400078ec0ff */
[----:B------:R-:W-:Y:S02]  /*136e0*/  LOP3.LUT R29, R29, 0xff, RZ, 0xc0, !PT ;  /* 0x000000ff1d1d7812 */ /* 0x000fe400078ec0ff */
[----:B------:R-:W-:Y:S02]  /*136f0*/  SHF.R.U32.HI R28, RZ, 0x10, R13 ;  /* 0x00000010ff1c7819 */ /* 0x000fe4000001160d */
[----:B------:R-:W-:Y:S02]  /*13700*/  SHF.R.U32.HI R15, RZ, 0x8, R20 ;  /* 0x00000008ff0f7819 */ /* 0x000fe40000011614 */
[----:B------:R-:W-:Y:S02]  /*13710*/  SHF.R.U32.HI R25, RZ, 0x8, R12 ;  /* 0x00000008ff197819 */ /* 0x000fe4000001160c */
[----:B------:R-:W-:Y:S02]  /*13720*/  SHF.R.U32.HI R30, RZ, 0x10, R21 ;  /* 0x00000010ff1e7819 */ /* 0x000fe40000011615 */
[----:B------:R-:W-:Y:S01]  /*13730*/  PRMT R26, R29, 0x7604, R26 ;  /* 0x000076041d1a7816 */ /* 0x000fe2000000001a */
[----:B------:R-:W-:Y:S01]  /*13740*/  IMAD.U32 R29, R28, 0x10000, RZ ;  /* 0x000100001c1d7824 */ /* 0x000fe200078e00ff */
[----:B--2---:R-:W-:-:S02]  /*13750*/  LOP3.LUT R14, R20, 0xff, RZ, 0xc0, !PT ;  /* 0x000000ff140e7812 */ /* 0x004fc400078ec0ff */
[----:B------:R-:W-:Y:S02]  /*13760*/  LOP3.LUT R15, R15, 0xff, RZ, 0xc0, !PT ;  /* 0x000000ff0f0f7812 */ /* 0x000fe400078ec0ff */
[----:B------:R-:W-:Y:S02]  /*13770*/  LOP3.LUT R27, R25, 0xff, RZ, 0xc0, !PT ;  /* 0x000000ff191b7812 */ /* 0x000fe400078ec0ff */
[----:B------:R-:W-:Y:S02]  /*13780*/  SHF.L.U32 R25, R30, 0x10, RZ ;  /* 0x000000101e197819 */ /* 0x000fe400000006ff */
[----:B------:R-:W-:Y:S02]  /*13790*/  PRMT R15, R15, 0x7604, R14 ;  /* 0x000076040f0f7816 */ /* 0x000fe4000000000e */
[----:B------:R-:W-:Y:S02]  /*137a0*/  LOP3.LUT R14, R12, 0xff, RZ, 0xc0, !PT ;  /* 0x000000ff0c0e7812 */ /* 0x000fe400078ec0ff */
[----:B------:R-:W-:-:S02]  /*137b0*/  LOP3.LUT R25, R24, 0xff0000, R25, 0xf8, !PT ;  /* 0x00ff000018197812 */ /* 0x000fc400078ef819 */
[----:B------:R-:W-:Y:S02]  /*137c0*/  LOP3.LUT R29, R26, 0xff0000, R29, 0xf8, !PT ;  /* 0x00ff00001a1d7812 */ /* 0x000fe400078ef81d */
[----:B------:R-:W-:Y:S02]  /*137d0*/  PRMT R27, R27, 0x7604, R14 ;  /* 0x000076041b1b7816 */ /* 0x000fe4000000000e */
[----:B------:R-:W-:Y:S02]  /*137e0*/  LOP3.LUT R29, R29, 0xff000000, R13, 0xf8, !PT ;  /* 0xff0000001d1d7812 */ /* 0x000fe400078ef80d */
[----:B------:R-:W-:Y:S02]  /*137f0*/  LOP3.LUT R25, R25, 0xff000000, R21, 0xf8, !PT ;  /* 0xff00000019197812 */ /* 0x000fe400078ef815 */
[----:B0-----:R-:W-:Y:S02]  /*13800*/  F2FP.F16.E4M3.UNPACK_B R14, R6.H1 ;  /* 0x00000006ff0e723e */ /* 0x001fe400030006ff */
[----:B------:R-:W-:-:S02]  /*13810*/  LOP3.LUT R27, R27, 0xff0000, R12, 0xf8, !PT ;  /* 0x00ff00001b1b7812 */ /* 0x000fc400078ef80c */
[----:B------:R-:W-:Y:S02]  /*13820*/  F2FP.F16.E4M3.UNPACK_B R28, R29 ;  /* 0x0000001dff1c723e */ /* 0x000fe400020006ff */
[----:B------:R-:W-:Y:S02]  /*13830*/  F2FP.F16.E4M3.UNPACK_B R21, R25 ;  /* 0x00000019ff15723e */ /* 0x000fe400020006ff */
[----:B------:R-:W-:Y:S01]  /*13840*/  LOP3.LUT R15, R15, 0xff0000, R20, 0xf8, !PT ;  /* 0x00ff00000f0f7812 */ /* 0x000fe200078ef814 */
[----:B------:R-:W-:Y:S01]  /*13850*/  HADD2.F32 R30, -RZ, R28.H1_H1 ;  /* 0x3000001cff1e7230 */ /* 0x000fe20000004100 */
[----:B------:R-:W-:Y:S01]  /*13860*/  LOP3.LUT R27, R27, 0xff000000, R12, 0xf8, !PT ;  /* 0xff0000001b1b7812 */ /* 0x000fe200078ef80c */
[--C-:B------:R-:W-:Y:S01]  /*13870*/  HADD2.F32 R12, -RZ, R14.reuse.H1_H1 ;  /* 0x3000000eff0c7230 */ /* 0x100fe20000004100 */
[----:B------:R-:W-:Y:S01]  /*13880*/  LOP3.LUT R24, R15, 0xff000000, R20, 0xf8, !PT ;  /* 0xff0000000f187812 */ /* 0x000fe200078ef814 */
[----:B------:R-:W-:Y:S01]  /*13890*/  HADD2.F32 R26, -RZ, R21.H1_H1 ;  /* 0x30000015ff1a7230 */ /* 0x000fe20000004100 */
[-C--:B------:R-:W-:Y:S01]  /*138a0*/  F2FP.F16.E4M3.UNPACK_B R13, R5.reuse.H1 ;  /* 0x00000005ff0d723e */ /* 0x080fe200030006ff */
[----:B------:R-:W-:Y:S01]  /*138b0*/  HADD2.F32 R15, -RZ, R14.H0_H0 ;  /* 0x2000000eff0f7230 */ /* 0x000fe20000004100 */
[----:B------:R-:W-:Y:S01]  /*138c0*/  F2FP.F16.E4M3.UNPACK_B R14, R6 ;  /* 0x00000006ff0e723e */ /* 0x000fe200020006ff */
[C---:B------:R-:W-:Y:S01]  /*138d0*/  FMUL.FTZ R32, R12.reuse, R30 ;  /* 0x0000001e0c207220 */ /* 0x040fe20000410000 */
[----:B------:R-:W-:Y:S01]  /*138e0*/  FMUL.FTZ R31, R12, R26 ;  /* 0x0000001a0c1f7220 */ /* 0x000fe20000410000 */
[----:B------:R-:W-:Y:S01]  /*138f0*/  F2FP.F16.E4M3.UNPACK_B R12, R5 ;  /* 0x00000005ff0c723e */ /* 0x000fe200020006ff */
[----:B------:R-:W-:-:S02]  /*13900*/  HADD2.F32 R28, -RZ, R28.H0_H0 ;  /* 0x2000001cff1c7230 */ /* 0x000fc40000004100 */
[C---:B------:R-:W-:Y:S01]  /*13910*/  FFMA.FTZ R32, R15.reuse, R26, -R32 ;  /* 0x0000001a0f207223 */ /* 0x040fe20000010820 */
[--C-:B------:R-:W-:Y:S02]  /*13920*/  HADD2.F32 R5, -RZ, R14.reuse.H1_H1 ;  /* 0x3000000eff057230 */ /* 0x100fe40000004100 */
        /* <DEDUP_REMOVED lines=74> */
.L_x_468:
[----:B------:R-:W-:Y:S05]  /*13dd0*/  BSYNC B1 ;  /* 0x0000000000017941 */ /* 0x000fea0003800000 */
.L_x_467:
[----:B------:R-:W-:Y:S05]  /*13de0*/  @P5 BRA `(.L_x_458) ;  /* 0x0000003c00585947 */ /* 0x000fea0003800000 */
[----:B0--34-:R-:W0:Y:S01]  /*13df0*/  LDS.128 R4, [R0+0x22200] ;  /* 0x0222000000047984 */ /* 0x019e220000000c00 */
[----:B-----5:R-:W-:Y:S02]  /*13e00*/  SHF.R.U32.HI R13, RZ, 0x8, R9 ;  /* 0x00000008ff0d7819 */ /* 0x020fe40000011609 */
[----:B------:R-:W-:Y:S02]  /*13e10*/  SHF.R.U32.HI R24, RZ, 0x8, R11 ;  /* 0x00000008ff187819 */ /* 0x000fe4000001160b */
[----:B------:R-:W-:Y:S02]  /*13e20*/  SHF.R.U32.HI R15, RZ, 0x8, R10 ;  /* 0x00000008ff0f7819 */ /* 0x000fe4000001160a */
[----:B--2---:R-:W-:Y:S02]  /*13e30*/  LOP3.LUT R14, R9, 0xff, RZ, 0xc0, !PT ;  /* 0x000000ff090e7812 */ /* 0x004fe400078ec0ff */
[----:B-1----:R-:W-:Y:S02]  /*13e40*/  LOP3.LUT R25, R11, 0xff, RZ, 0xc0, !PT ;  /* 0x000000ff0b197812 */ /* 0x002fe400078ec0ff */
[----:B------:R-:W-:-:S02]  /*13e50*/  LOP3.LUT R13, R13, 0xff, RZ, 0xc0, !PT ;  /* 0x000000ff0d0d7812 */ /* 0x000fc400078ec0ff */
[----:B------:R-:W-:Y:S02]  /*13e60*/  LOP3.LUT R24, R24, 0xff, RZ, 0xc0, !PT ;  /* 0x000000ff18187812 */ /* 0x000fe400078ec0ff */
[----:B------:R-:W-:Y:S02]  /*13e70*/  SHF.R.U32.HI R3, RZ, 0x8, R8 ;  /* 0x00000008ff037819 */ /* 0x000fe40000011608 */
[----:B------:R-:W-:Y:S02]  /*13e80*/  LOP3.LUT R20, R15, 0xff, RZ, 0xc0, !PT ;  /* 0x000000ff0f147812 */ /* 0x000fe400078ec0ff */
[----:B------:R-:W-:Y:S02]  /*13e90*/  PRMT R15, R13, 0x7604, R14 ;  /* 0x000076040d0f7816 */ /* 0x000fe4000000000e */
[----:B------:R-:W-:Y:S02]  /*13ea0*/  PRMT R25, R24, 0x7604, R25 ;  /* 0x0000760418197816 */ /* 0x000fe40000000019 */
[----:B------:R-:W-:-:S02]  /*13eb0*/  SHF.R.U32.HI R14, RZ, 0x10, R9 ;  /* 0x00000010ff0e7819 */ /* 0x000fc40000011609 */
[----:B------:R-:W-:Y:S02]  /*13ec0*/  SHF.R.U32.HI R24, RZ, 0x10, R11 ;  /* 0x00000010ff187819 */ /* 0x000fe4000001160b */
[----:B------:R-:W-:Y:S02]  /*13ed0*/  LOP3.LUT R12, R8, 0xff, RZ, 0xc0, !PT ;  /* 0x000000ff080c7812 */ /* 0x000fe400078ec0ff */
[----:B------:R-:W-:Y:S02]  /*13ee0*/  LOP3.LUT R3, R3, 0xff, RZ, 0xc0, !PT ;  /* 0x000000ff03037812 */ /* 0x000fe400078ec0ff */
[----:B------:R-:W-:Y:S02]  /*13ef0*/  LOP3.LUT R14, R14, 0xff, RZ, 0xc0, !PT ;  /* 0x000000ff0e0e7812 */ /* 0x000fe400078ec0ff */
[----:B------:R-:W-:Y:S02]  /*13f00*/  LOP3.LUT R24, R24, 0xff, RZ, 0xc0, !PT ;  /* 0x000000ff18187812 */ /* 0x000fe400078ec0ff */
[----:B------:R-:W-:-:S02]  /*13f10*/  LOP3.LUT R21, R10, 0xff, RZ, 0xc0, !PT ;  /* 0x000000ff0a157812 */ /* 0x000fc400078ec0ff */
[----:B------:R-:W-:Y:S02]  /*13f20*/  PRMT R12, R3, 0x7604, R12 ;  /* 0x00007604030c7816 */ /* 0x000fe4000000000c */
[----:B------:R-:W-:Y:S02]  /*13f30*/  SHF.R.U32.HI R3, RZ, 0x10, R8 ;  /* 0x00000010ff037819 */ /* 0x000fe40000011608 */
[----:B------:R-:W-:Y:S02]  /*13f40*/  SHF.R.U32.HI R13, RZ, 0x10, R10 ;  /* 0x00000010ff0d7819 */ /* 0x000fe4000001160a */
[----:B------:R-:W-:Y:S02]  /*13f50*/  PRMT R15, R14, 0x7054, R15 ;  /* 0x000070540e0f7816 */ /* 0x000fe4000000000f */
[----:B------:R-:W-:Y:S02]  /*13f60*/  PRMT R25, R24, 0x7054, R25 ;  /* 0x0000705418197816 */ /* 0x000fe40000000019 */
[----:B------:R-:W-:-:S02]  /*13f70*/  PRMT R21, R20, 0x7604, R21 ;  /* 0x0000760414157816 */ /* 0x000fc40000000015 */
[----:B------:R-:W-:Y:S02]  /*13f80*/  LOP3.LUT R3, R3, 0xff, RZ, 0xc0, !PT ;  /* 0x000000ff03037812 */ /* 0x000fe400078ec0ff */
[----:B------:R-:W-:Y:S02]  /*13f90*/  LOP3.LUT R20, R13, 0xff, RZ, 0xc0, !PT ;  /* 0x000000ff0d147812 */ /* 0x000fe400078ec0ff */
[----:B------:R-:W-:Y:S02]  /*13fa0*/  LOP3.LUT R25, R25, 0xff000000, R11, 0xf8, !PT ;  /* 0xff00000019197812 */ /* 0x000fe400078ef80b */
[----:B------:R-:W-:Y:S02]  /*13fb0*/  LOP3.LUT R15, R15, 0xff000000, R9, 0xf8, !PT ;  /* 0xff0000000f0f7812 */ /* 0x000fe400078ef809 */
[----:B------:R-:W-:Y:S02]  /*13fc0*/  PRMT R13, R3, 0x7054, R12 ;  /* 0x00007054030d7816 */ /* 0x000fe4000000000c */
[----:B------:R-:W-:-:S02]  /*13fd0*/  PRMT R21, R20, 0x7054, R21 ;  /* 0x0000705414157816 */ /* 0x000fc40000000015 */
[-C--:B0-----:R-:W-:Y:S02]  /*13fe0*/  F2FP.F16.E4M3.UNPACK_B R3, R6.reuse.H1 ;  /* 0x00000006ff03723e */ /* 0x081fe400030006ff */
[----:B------:R-:W-:Y:S02]  /*13ff0*/  F2FP.F16.E4M3.UNPACK_B R20, R25 ;  /* 0x00000019ff14723e */ /* 0x000fe400020006ff */
[----:B------:R-:W-:Y:S01]  /*14000*/  F2FP.F16.E4M3.UNPACK_B R12, R15 ;  /* 0x0000000fff0c723e */ /* 0x000fe200020006ff */
[--C-:B------:R-:W-:Y:S01]  /*14010*/  HADD2.F32 R9, -RZ, R3.reuse.H0_H0 ;  /* 0x20000003ff097230 */ /* 0x100fe20000004100 */
[----:B------:R-:W-:Y:S01]  /*14020*/  LOP3.LUT R13, R13, 0xff000000, R8, 0xf8, !PT ;  /* 0xff0000000d0d7812 */ /* 0x000fe200078ef808 */
[----:B------:R-:W-:Y:S01]  /*14030*/  HADD2.F32 R8, -RZ, R3.H1_H1 ;  /* 0x30000003ff087230 */ /* 0x000fe20000004100 */
[----:B------:R-:W-:Y:S01]  /*14040*/  F2FP.F16.E4M3.UNPACK_B R6, R6 ;  /* 0x00000006ff06723e */ /* 0x000fe200020006ff */
[----:B------:R-:W-:Y:S01]  /*14050*/  HADD2.F32 R24, -RZ, R20.H1_H1 ;  /* 0x30000014ff187230 */ /* 0x000fe20000004100 */
[----:B------:R-:W-:Y:S01]  /*14060*/  LOP3.LUT R21, R21, 0xff000000, R10, 0xf8, !PT ;  /* 0xff00000015157812 */ /* 0x000fe200078ef80a */
[----:B------:R-:W-:Y:S01]  /*14070*/  HADD2.F32 R14, -RZ, R12.H1_H1 ;  /* 0x3000000cff0e7230 */ /* 0x000fe20000004100 */
[-C--:B------:R-:W-:Y:S01]  /*14080*/  F2FP.F16.E4M3.UNPACK_B R10, R7.reuse ;  /* 0x00000007ff0a723e */ /* 0x080fe200020006ff */
[----:B------:R-:W-:Y:S01]  /*14090*/  HADD2.F32 R20, -RZ, R20.H0_H0 ;  /* 0x20000014ff147230 */ /* 0x000fe20000004100 */
[----:B------:R-:W-:Y:S01]  /*140a0*/  F2FP.F16.E4M3.UNPACK_B R11, R7.H1 ;  /* 0x00000007ff0b723e */ /* 0x000fe200030006ff */
[C---:B------:R-:W-:Y:S01]  /*140b0*/  FMUL.FTZ R26, R8.reuse, R24 ;  /* 0x00000018081a7220 */ /* 0x040fe20000410000 */
[----:B------:R-:W-:Y:S01]  /*140c0*/  FMUL.FTZ R27, R8, R14 ;  /* 0x0000000e081b7220 */ /* 0x000fe20000410000 */
[-C--:B------:R-:W-:Y:S01]  /*140d0*/  F2FP.F16.E4M3.UNPACK_B R7, R5.reuse ;  /* 0x00000005ff07723e */ /* 0x080fe200020006ff */
[----:B------:R-:W-:Y:S01]  /*140e0*/  HADD2.F32 R12, -RZ, R12.H0_H0 ;  /* 0x2000000cff0c7230 */ /* 0x000fe20000004100 */
[----:B------:R-:W-:Y:S01]  /*140f0*/  F2FP.F16.E4M3.UNPACK_B R8, R5.H1 ;  /* 0x00000005ff08723e */ /* 0x000fe200030006ff */
[----:B------:R-:W-:-:S02]  /*14100*/  HADD2.F32 R5, -RZ, R6.H1_H1 ;  /* 0x30000006ff057230 */ /* 0x000fc40000004100 */
[C---:B------:R-:W-:Y:S01]  /*14110*/  FFMA.FTZ R26, R9.reuse, R14, -R26 ;  /* 0x0000000e091a7223 */ /* 0x040fe2000001081a */
[----:B------:R-:W-:Y:S01]  /*14120*/  FFMA.FTZ R29, R9, R24, R27 ;  /* 0x00000018091d7223 */ /* 0x000fe2000001001b */
[----:B------:R-:W-:Y:S01]  /*14130*/  HADD2.F32 R6, -RZ, R6.H0_H0 ;  /* 0x20000006ff067230 */ /* 0x000fe20000004100 */
[----:B------:R-:W-:Y:S01]  /*14140*/  F2FP.F16.E4M3.UNPACK_B R25, R25.H1 ;  /* 0x00000019ff19723e */ /* 0x000fe200030006ff */
[C---:B------:R-:W-:Y:S01]  /*14150*/  FMUL.FTZ R9, R5.reuse, R20 ;  /* 0x0000001405097220 */ /* 0x040fe20000410000 */
[----:B------:R-:W-:Y:S01]  /*14160*/  F2FP.F16.E4M3.UNPACK_B R15, R15.H1 ;  /* 0x0000000fff0f723e */ /* 0x000fe200030006ff */
[-C--:B------:R-:W-:Y:S01]  /*14170*/  FMUL.FTZ R27, R5, R12.reuse ;  /* 0x0000000c051b7220 */ /* 0x080fe20000410000 */
[----:B------:R-:W-:Y:S02]  /*14180*/  HADD2.F32 R5, -RZ, R10.H1_H1 ;  /* 0x3000000aff057230 */ /* 0x000fe40000004100 */
[----:B------:R-:W-:Y:S01]  /*14190*/  FFMA.FTZ R24, R6, R12, -R9 ;  /* 0x0000000c06187223 */ /* 0x000fe20000010809 */
[----:B------:R-:W-:-:S02]  /*141a0*/  HADD2.F32 R14, -RZ, R25.H0_H0 ;  /* 0x20000019ff0e7230 */ /* 0x000fc40000004100 */
[----:B------:R-:W-:Y:S01]  /*141b0*/  FFMA.FTZ R27, R6, R20, R27 ;  /* 0x00000014061b7223 */ /* 0x000fe2000001001b */
[----:B------:R-:W-:Y:S01]  /*141c0*/  HADD2.F32 R9, -RZ, R15.H0_H0 ;  /* 0x2000000fff097230 */ /* 0x000fe20000004100 */
[----:B------:R-:W-:Y:S01]  /*141d0*/  F2FP.F16.E4M3.UNPACK_B R3, R4 ;  /* 0x00000004ff03723e */ /* 0x000fe200020006ff */
[----:B------:R-:W-:Y:S02]  /*141e0*/  HADD2.F32 R10, -RZ, R10.H0_H0 ;  /* 0x2000000aff0a7230 */ /* 0x000fe40000004100 */
[C---:B------:R-:W-:Y:S01]  /*141f0*/  FMUL.FTZ R31, R5.reuse, R14 ;  /* 0x0000000e051f7220 */ /* 0x040fe20000410000 */
[----:B------:R-:W-:Y:S02]  /*14200*/  HADD2.F32 R25, -RZ, R25.H1_H1 ;  /* 0x30000019ff197230 */ /* 0x000fe40000004100 */
[-C--:B------:R-:W-:Y:S01]  /*14210*/  FMUL.FTZ R5, R5, R9.reuse ;  /* 0x0000000905057220 */ /* 0x080fe20000410000 */
[----:B------:R-:W-:Y:S02]  /*14220*/  HADD2.F32 R6, -RZ, R11.H1_H1 ;  /* 0x3000000bff067230 */ /* 0x000fe40000004100 */
[----:B------:R-:W-:Y:S01]  /*14230*/  FFMA.FTZ R31, R10, R9, -R31 ;  /* 0x000000090a1f7223 */ /* 0x000fe2000001081f */
[----:B------:R-:W-:-:S02]  /*14240*/  HADD2.F32 R15, -RZ, R15.H1_H1 ;  /* 0x3000000fff0f7230 */ /* 0x000fc40000004100 */
[----:B------:R-:W-:Y:S01]  /*14250*/  FFMA.FTZ R28, R10, R14, R5 ;  /* 0x0000000e0a1c7223 */ /* 0x000fe20000010005 */
[----:B------:R-:W-:Y:S02]  /*14260*/  HADD2.F32 R11, -RZ, R11.H0_H0 ;  /* 0x2000000bff0b7230 */ /* 0x000fe40000004100 */
[C---:B------:R-:W-:Y:S01]  /*14270*/  FMUL.FTZ R12, R6.reuse, R25 ;  /* 0x00000019060c7220 */ /* 0x040fe20000410000 */
[----:B------:R-:W-:Y:S01]  /*14280*/  F2FP.F16.E4M3.UNPACK_B R5, R21 ;  /* 0x00000015ff05723e */ /* 0x000fe200020006ff */
[-C--:B------:R-:W-:Y:S01]  /*14290*/  FMUL.FTZ R10, R6, R15.reuse ;  /* 0x0000000f060a7220 */ /* 0x080fe20000410000 */
[----:B------:R-:W-:Y:S01]  /*142a0*/  F2FP.F16.E4M3.UNPACK_B R4, R4.H1 ;  /* 0x00000004ff04723e */ /* 0x000fe200030006ff */
[C---:B------:R-:W-:Y:S01]  /*142b0*/  FFMA.FTZ R30, R11.reuse, R15, -R12 ;  /* 0x0000000f0b1e7223 */ /* 0x040fe2000001080c */
[----:B------:R-:W-:Y:S01]  /*142c0*/  F2FP.F16.E4M3.UNPACK_B R9, R13 ;  /* 0x0000000dff09723e */ /* 0x000fe200020006ff */
[----:B------:R-:W-:Y:S01]  /*142d0*/  FFMA.FTZ R25, R11, R25, R10 ;  /* 0x000000190b197223 */ /* 0x000fe2000001000a */
[--C-:B------:R-:W-:Y:S01]  /*142e0*/  HADD2.F32 R12, -RZ, R5.reuse.H1_H1 ;  /* 0x30000005ff0c7230 */ /* 0x100fe20000004100 */
[----:B------:R-:W-:Y:S01]  /*142f0*/  F2FP.F16.E4M3.UNPACK_B R13, R13.H1 ;  /* 0x0000000dff0d723e */ /* 0x000fe200030006ff */
[----:B------:R-:W-:Y:S01]  /*14300*/  HADD2.F32 R11, -RZ, R5.H0_H0 ;  /* 0x20000005ff0b7230 */ /* 0x000fe20000004100 */
[----:B------:R-:W-:Y:S01]  /*14310*/  F2FP.F16.E4M3.UNPACK_B R21, R21.H1 ;  /* 0x00000015ff15723e */ /* 0x000fe200030006ff */
[----:B------:R-:W-:-:S02]  /*14320*/  HADD2.F32 R6, -RZ, R4.H1_H1 ;  /* 0x30000004ff067230 */ /* 0x000fc40000004100 */
[----:B------:R-:W-:Y:S02]  /*14330*/  HADD2.F32 R10, -RZ, R9.H1_H1 ;  /* 0x30000009ff0a7230 */ /* 0x000fe40000004100 */
[----:B------:R-:W-:Y:S02]  /*14340*/  HADD2.F32 R5, -RZ, R4.H0_H0 ;  /* 0x20000004ff057230 */ /* 0x000fe40000004100 */
[C---:B------:R-:W-:Y:S01]  /*14350*/  FMUL.FTZ R14, R6.reuse, R12 ;  /* 0x0000000c060e7220 */ /* 0x040fe20000410000 */
[----:B------:R-:W-:Y:S02]  /*14360*/  HADD2.F32 R4, -RZ, R3.H1_H1 ;  /* 0x30000003ff047230 */ /* 0x000fe40000004100 */
[-C--:B------:R-:W-:Y:S01]  /*14370*/  FMUL.FTZ R20, R6, R10.reuse ;  /* 0x0000000a06147220 */ /* 0x080fe20000410000 */
[----:B------:R-:W-:Y:S02]  /*14380*/  HADD2.F32 R9, -RZ, R9.H0_H0 ;  /* 0x20000009ff097230 */ /* 0x000fe40000004100 */
[----:B------:R-:W-:Y:S01]  /*14390*/  FFMA.FTZ R14, R5, R10, -R14 ;  /* 0x0000000a050e7223 */ /* 0x000fe2000001080e */
[----:B------:R-:W-:-:S02]  /*143a0*/  HADD2.F32 R3, -RZ, R3.H0_H0 ;  /* 0x20000003ff037230 */ /* 0x000fc40000004100 */
[C---:B------:R-:W-:Y:S01]  /*143b0*/  FMUL.FTZ R6, R4.reuse, R11 ;  /* 0x0000000b04067220 */ /* 0x040fe20000410000 */
[----:B------:R-:W-:Y:S01]  /*143c0*/  FFMA.FTZ R15, R5, R12, R20 ;  /* 0x0000000c050f7223 */ /* 0x000fe20000010014 */
[-C--:B------:R-:W-:Y:S01]  /*143d0*/  FMUL.FTZ R4, R4, R9.reuse ;  /* 0x0000000904047220 */ /* 0x080fe20000410000 */
[----:B------:R-:W-:Y:S02]  /*143e0*/  HADD2.F32 R5, -RZ, R13.H1_H1 ;  /* 0x3000000dff057230 */ /* 0x000fe40000004100 */
[C---:B------:R-:W-:Y:S01]  /*143f0*/  FFMA.FTZ R12, R3.reuse, R9, -R6 ;  /* 0x00000009030c7223 */ /* 0x040fe20000010806 */
[--C-:B------:R-:W-:Y:S02]  /*14400*/  HADD2.F32 R9, -RZ, R21.reuse.H1_H1 ;  /* 0x30000015ff097230 */ /* 0x100fe40000004100 */
[----:B------:R-:W-:Y:S01]  /*14410*/  FFMA.FTZ R11, R3, R11, R4 ;  /* 0x0000000b030b7223 */ /* 0x000fe20000010004 */
[----:B------:R-:W-:Y:S02]  /*14420*/  HADD2.F32 R4, -RZ, R8.H1_H1 ;  /* 0x30000008ff047230 */ /* 0x000fe40000004100 */
[----:B------:R-:W-:-:S02]  /*14430*/  HADD2.F32 R10, -RZ, R21.H0_H0 ;  /* 0x20000015ff0a7230 */ /* 0x000fc40000004100 */
[----:B------:R-:W-:Y:S02]  /*14440*/  HADD2.F32 R3, -RZ, R7.H1_H1 ;  /* 0x30000007ff037230 */ /* 0x000fe40000004100 */
[C---:B------:R-:W-:Y:S01]  /*14450*/  FMUL.FTZ R20, R4.reuse, R5 ;  /* 0x0000000504147220 */ /* 0x040fe20000410000 */
[----:B------:R-:W-:Y:S02]  /*14460*/  HADD2.F32 R6, -RZ, R13.H0_H0 ;  /* 0x2000000dff067230 */ /* 0x000fe40000004100 */
        /* <DEDUP_REMOVED lines=17> */
[----:B------:R0:W-:Y:S01]  /*14580*/  STS.128 [R0+0x22200], R4 ;  /* 0x0222000400007388 */ /* 0x0001e20000000c00 */
[----:B------:R-:W-:Y:S05]  /*14590*/  BRA `(.L_x_458) ;  /* 0x00000034006c7947 */ /* 0x000fea0003800000 */
.L_x_452:
[----:B------:R-:W-:-:S03]  /*145a0*/  UMOV UR4, 0xffffffff ;  /* 0xffffffff00047882 */ /* 0x000fc60000000000 */
[----:B------:R-:W-:Y:S05]  /*145b0*/  BRA.DIV UR4, `(.L_x_469) ;  /* 0x0000019e04687947 */ /* 0x000fea000b800000 */
[----:B------:R0:W1:Y:S04]  /*145c0*/  SHFL.IDX PT, R3, R24, RZ, 0x1e1f ;  /* 0x001e1fff18037589 */ /* 0x00006800000e0000 */
[----:B------:R0:W2:Y:S04]  /*145d0*/  SHFL.IDX PT, R147, R146, RZ, 0x1e1f ;  /* 0x001e1fff92937589 */ /* 0x0000a800000e0000 */
[----:B------:R0:W3:Y:S04]  /*145e0*/  SHFL.IDX PT, R0, R26, RZ, 0x1e1f ;  /* 0x001e1fff1a007589 */ /* 0x0000e800000e0000 */
[----:B------:R0:W4:Y:S02]  /*145f0*/  SHFL.IDX PT, R20, R27, RZ, 0x1e1f ;  /* 0x001e1fff1b147589 */ /* 0x00012400000e0000 */
.L_x_692:
        /* <DEDUP_REMOVED lines=12> */
[----:B------:R-:W-:Y:S02]  /*146c0*/  CS2R R12, SRZ ;  /* 0x00000000000c7805 */ /* 0x000fe4000001ff00 */
[----:B------:R-:W-:-:S02]  /*146d0*/  CS2R R14, SRZ ;  /* 0x00000000000e7805 */ /* 0x000fc4000001ff00 */
[----:B0-----:R-:W-:Y:S02]  /*146e0*/  CS2R R24, SRZ ;  /* 0x0000000000187805 */ /* 0x001fe4000001ff00 */
[----:B------:R-:W-:Y:S01]  /*146f0*/  CS2R R26, SRZ ;  /* 0x00000000001a7805 */ /* 0x000fe2000001ff00 */
[----:B------:R-:W-:Y:S06]  /*14700*/  @P0 BRA `(.L_x_471) ;  /* 0x0000000000c40947 */ /* 0x000fec0003800000 */
[----:B------:R-:W-:Y:S01]  /*14710*/  VIADD R5, R18, 0x20 ;  /* 0x0000002012057836 */ /* 0x000fe20000000000 */
[----:B------:R-:W-:Y:S01]  /*14720*/  ULDC UR4, c[0x0][0x3f4] ;  /* 0x0000fd0000047ab9 */ /* 0x000fe20000000800 */
[----:B------:R-:W-:Y:S01]  /*14730*/  IMAD.IADD R4, R22, 0x1, R223 ;  /* 0x0000000116047824 */ /* 0x000fe200078e02df */
[C---:B------:R-:W-:Y:S01]  /*14740*/  ISETP.GE.AND P2, PT, R18.reuse, UR4, PT ;  /* 0x0000000412007c0c */ /* 0x040fe2000bf46270 */
[----:B------:R-:W-:Y:S01]  /*14750*/  VIADD R7, R18, 0x40 ;  /* 0x0000004012077836 */ /* 0x000fe20000000000 */
[----:B------:R-:W-:Y:S01]  /*14760*/  ISETP.GE.AND P1, PT, R5, UR4, PT ;  /* 0x0000000405007c0c */ /* 0x000fe2000bf26270 */
[----:B------:R-:W-:Y:S01]  /*14770*/  IMAD.IADD R6, R22, 0x1, R222 ;  /* 0x0000000116067824 */ /* 0x000fe200078e02de */
[----:B------:R-:W-:Y:S02]  /*14780*/  SHF.R.S32.HI R5, RZ, 0x1f, R4 ;  /* 0x0000001fff057819 */ /* 0x000fe40000011404 */
[----:B------:R-:W-:Y:S02]  /*14790*/  CS2R R32, SRZ ;  /* 0x0000000000207805 */ /* 0x000fe4000001ff00 */
[----:B------:R-:W-:-:S02]  /*147a0*/  ISETP.GE.AND P0, PT, R7, UR4, PT ;  /* 0x0000000407007c0c */ /* 0x000fc4000bf06270 */
[----:B------:R-:W-:Y:S02]  /*147b0*/  CS2R R34, SRZ ;  /* 0x0000000000227805 */ /* 0x000fe4000001ff00 */
[----:B------:R-:W-:Y:S02]  /*147c0*/  SHF.R.S32.HI R7, RZ, 0x1f, R6 ;  /* 0x0000001fff077819 */ /* 0x000fe40000011406 */
[----:B------:R-:W-:Y:S02]  /*147d0*/  CS2R R28, SRZ ;  /* 0x00000000001c7805 */ /* 0x000fe4000001ff00 */
[----:B------:R-:W-:Y:S02]  /*147e0*/  LEA.HI R4, R5, R4, RZ, 0x4 ;  /* 0x0000000405047211 */ /* 0x000fe400078f20ff */
[----:B------:R-:W-:Y:S02]  /*147f0*/  CS2R R30, SRZ ;  /* 0x00000000001e7805 */ /* 0x000fe4000001ff00 */
[----:B------:R-:W-:-:S02]  /*14800*/  LEA.HI R7, R7, R6, RZ, 0x4 ;  /* 0x0000000607077211 */ /* 0x000fc400078f20ff */
[----:B------:R-:W-:Y:S02]  /*14810*/  CS2R R12, SRZ ;  /* 0x00000000000c7805 */ /* 0x000fe4000001ff00 */
[----:B------:R-:W-:Y:S02]  /*14820*/  SHF.R.S32.HI R4, RZ, 0x4, R4 ;  /* 0x00000004ff047819 */ /* 0x000fe40000011404 */
[----:B------:R-:W-:Y:S02]  /*14830*/  CS2R R14, SRZ ;  /* 0x00000000000e7805 */ /* 0x000fe4000001ff00 */
[----:B------:R-:W-:Y:S02]  /*14840*/  @!P2 SHF.R.S32.HI R5, RZ, 0x1f, R18 ;  /* 0x0000001fff05a819 */ /* 0x000fe40000011412 */
[C---:B-1----:R-:W-:Y:S02]  /*14850*/  @!P2 IADD3 R36, P3, R18.reuse, R3, RZ ;  /* 0x000000031224a210 */ /* 0x042fe40007f7e0ff */
[----:B--2---:R-:W-:-:S02]  /*14860*/  @!P2 IADD3 R40, P4, R18, R147, RZ ;  /* 0x000000931228a210 */ /* 0x004fc40007f9e0ff */
[----:B------:R-:W-:Y:S01]  /*14870*/  SHF.R.S32.HI R7, RZ, 0x4, R7 ;  /* 0x00000004ff077819 */ /* 0x000fe20000011407 */
[--C-:B---3--:R-:W-:Y:S01]  /*14880*/  @!P2 IMAD.X R37, R0, 0x1, R5.reuse, P3 ;  /* 0x000000010025a824 */ /* 0x108fe200018e0605 */
[----:B------:R-:W-:Y:S01]  /*14890*/  @!P1 SHF.L.U32 R46, R4, 0x4, RZ ;  /* 0x00000004042e9819 */ /* 0x000fe200000006ff */
[----:B----4-:R-:W-:Y:S02]  /*148a0*/  @!P2 IMAD.X R41, R20, 0x1, R5, P4 ;  /* 0x000000011429a824 */ /* 0x010fe400020e0605 */
[----:B------:R-:W-:Y:S01]  /*148b0*/  @!P0 IMAD.SHL.U32 R50, R7, 0x10, RZ ;  /* 0x0000001007328824 */ /* 0x000fe200078e00ff */
[----:B------:R-:W-:Y:S02]  /*148c0*/  @!P1 SHF.R.S32.HI R5, RZ, 0x1f, R46 ;  /* 0x0000001fff059819 */ /* 0x000fe4000001142e */
[----:B------:R-:W-:Y:S02]  /*148d0*/  CS2R R24, SRZ ;  /* 0x0000000000187805 */ /* 0x000fe4000001ff00 */
[----:B------:R-:W-:-:S02]  /*148e0*/  @!P1 IADD3 R42, P5, R3, R46, RZ ;  /* 0x0000002e032a9210 */ /* 0x000fc40007fbe0ff */
[----:B------:R-:W-:Y:S02]  /*148f0*/  CS2R R26, SRZ ;  /* 0x00000000001a7805 */ /* 0x000fe4000001ff00 */
[----:B------:R-:W-:Y:S02]  /*14900*/  @!P1 IADD3 R46, P4, R147, R46, RZ ;  /* 0x0000002e932e9210 */ /* 0x000fe40007f9e0ff */
[----:B------:R-:W-:Y:S02]  /*14910*/  CS2R R8, SRZ ;  /* 0x0000000000087805 */ /* 0x000fe4000001ff00 */
[-C--:B------:R-:W-:Y:S01]  /*14920*/  @!P0 IADD3 R48, P3, R3, R50.reuse, RZ ;  /* 0x0000003203308210 */ /* 0x080fe20007f7e0ff */
[--C-:B------:R-:W-:Y:S01]  /*14930*/  @!P1 IMAD.X R43, R0, 0x1, R5.reuse, P5 ;  /* 0x00000001002b9824 */ /* 0x100fe200028e0605 */
[----:B------:R-:W-:Y:S01]  /*14940*/  @!P0 SHF.R.S32.HI R3, RZ, 0x1f, R50 ;  /* 0x0000001fff038819 */ /* 0x000fe20000011432 */
[----:B------:R-:W-:Y:S01]  /*14950*/  @!P1 IMAD.X R47, R20, 0x1, R5, P4 ;  /* 0x00000001142f9824 */ /* 0x000fe200020e0605 */
[----:B------:R-:W-:-:S02]  /*14960*/  @!P0 IADD3 R50, P5, R147, R50, RZ ;  /* 0x0000003293328210 */ /* 0x000fc40007fbe0ff */
[----:B------:R-:W-:Y:S02]  /*14970*/  CS2R R4, SRZ ;  /* 0x0000000000047805 */ /* 0x000fe4000001ff00 */
[----:B------:R-:W-:Y:S02]  /*14980*/  CS2R R6, SRZ ;  /* 0x0000000000067805 */ /* 0x000fe4000001ff00 */
[----:B------:R-:W-:Y:S02]  /*14990*/  CS2R R10, SRZ ;  /* 0x00000000000a7805 */ /* 0x000fe4000001ff00 */
[----:B------:R-:W-:Y:S01]  /*149a0*/  @!P0 IADD3.X R49, R0, R3, RZ, P3, !PT ;  /* 0x0000000300318210 */ /* 0x000fe20001ffe4ff */
[----:B------:R-:W-:Y:S01]  /*149b0*/  @!P0 IMAD.X R51, R20, 0x1, R3, P5 ;  /* 0x0000000114338824 */ /* 0x000fe200028e0603 */
[----:B------:R0:W5:Y:S04]  /*149c0*/  @!P2 LD.E.128 R32, desc[UR54][R36.64] ;  /* 0x000000362420a980 */ /* 0x000168000c101d00 */
[----:B------:R0:W5:Y:S04]  /*149d0*/  @!P2 LD.E.128 R28, desc[UR54][R40.64] ;  /* 0x00000036281ca980 */ /* 0x000168000c101d00 */
[----:B------:R0:W5:Y:S04]  /*149e0*/  @!P1 LD.E.128 R12, desc[UR54][R42.64] ;  /* 0x000000362a0c9980 */ /* 0x000168000c101d00 */
[----:B------:R0:W5:Y:S04]  /*149f0*/  @!P1 LD.E.128 R4, desc[UR54][R46.64] ;  /* 0x000000362e049980 */ /* 0x000168000c101d00 */
[----:B------:R0:W5:Y:S04]  /*14a00*/  @!P0 LD.E.128 R24, desc[UR54][R48.64] ;  /* 0x0000003630188980 */ /* 0x000168000c101d00 */
[----:B------:R0:W5:Y:S02]  /*14a10*/  @!P0 LD.E.128 R8, desc[UR54][R50.64] ;  /* 0x0000003632088980 */ /* 0x000164000c101d00 */
.L_x_471:
[----:B------:R-:W-:Y:S05]  /*14a20*/  BSYNC B1 ;  /* 0x0000000000017941 */ /* 0x000fea0003800000 */
.L_x_470:
[----:B------:R-:W-:Y:S01]  /*14a30*/  ULEA.HI UR4, UR43, UR43, URZ, 0x1 ;  /* 0x0000002b2b047291 */ /* 0x000fe2000f8f083f */
[----:B---3--:R-:W-:Y:S01]  /*14a40*/  IMAD R0, R149, -0x80, R151 ;  /* 0xffffff8095007824 */ /* 0x008fe200078e0297 */
[----:B------:R-:W-:Y:S02]  /*14a50*/  BSSY B1, `(.L_x_472) ;  /* 0x0000009000017945 */ /* 0x000fe40003800000 */
[----:B------:R-:W-:Y:S02]  /*14a60*/  ULOP3.LUT UR4, UR4, 0xfffffffe, URZ, 0xc0, !UPT ;  /* 0xfffffffe04047892 */ /* 0x000fe4000f8ec03f */
[----:B-1----:R-:W-:Y:S02]  /*14a70*/  VIMNMX R3, R0, 0x80, PT ;  /* 0x0000008000037848 */ /* 0x002fe40003fe0100 */
[----:B------:R-:W-:Y:S02]  /*14a80*/  UIADD3 UR4, UR43, -UR4, URZ ;  /* 0x800000042b047290 */ /* 0x000fe4000fffe03f */
[----:B------:R-:W-:-:S04]  /*14a90*/  ISETP.GE.AND P1, PT, R220, R3, PT ;  /* 0x00000003dc00720c */ /* 0x000fc80003f26270 */
[----:B------:R-:W-:-:S05]  /*14aa0*/  IMAD.U32 R21, RZ, RZ, UR4 ;  /* 0x00000004ff157e24 */ /* 0x000fca000f8e00ff */
[----:B------:R-:W-:-:S04]  /*14ab0*/  SHF.L.U32 R21, R21, 0x1f, RZ ;  /* 0x0000001f15157819 */ /* 0x000fc800000006ff */
[----:B------:R-:W1:Y:S02]  /*14ac0*/  SYNCS.PHASECHK.TRANS64.TRYWAIT P0, [R16+URZ+0x33400], R21 ;  /* 0x03340015100075a7 */ /* 0x000e64000800017f */
[----:B-1----:R-:W-:Y:S05]  /*14ad0*/  @!P0 BRA `(.L_x_473) ;  /* 0x0000019800948947 */ /* 0x002fea0003800000 */
.L_x_693:
[----:B------:R-:W-:Y:S05]  /*14ae0*/  BSYNC B1 ;  /* 0x0000000000017941 */ /* 0x000fea0003800000 */
.L_x_472:
[----:B------:R-:W-:Y:S05]  /*14af0*/  @P1 BRA `(.L_x_458) ;  /* 0x0000003000141947 */ /* 0x000fea0003800000 */
[----:B------:R-:W3:Y:S01]  /*14b00*/  LDC R3, c[0x0][0x3f4] ;  /* 0x0000fd00ff037b82 */ /* 0x000ee20000000800 */
[C---:B------:R-:W-:Y:S01]  /*14b10*/  VIADD R0, R18.reuse, 0x20 ;  /* 0x0000002012007836 */ /* 0x040fe20000000000 */
[----:B------:R-:W-:Y:S01]  /*14b20*/  BSSY B1, `(.L_x_474) ;  /* 0x0000100000017945 */ /* 0x000fe20003800000 */
[C---:B----4-:R-:W-:Y:S01]  /*14b30*/  VIADD R20, R18.reuse, 0x40 ;  /* 0x0000004012147836 */ /* 0x050fe20000000000 */
[-C--:B---3--:R-:W-:Y:S02]  /*14b40*/  ISETP.GE.AND P0, PT, R18, R3.reuse, PT ;  /* 0x000000031200720c */ /* 0x088fe40003f06270 */
[-C--:B------:R-:W-:Y:S02]  /*14b50*/  ISETP.GE.AND P1, PT, R0, R3.reuse, PT ;  /* 0x000000030000720c */ /* 0x080fe40003f26270 */
[----:B------:R-:W-:-:S09]  /*14b60*/  ISETP.GE.AND P2, PT, R20, R3, PT ;  /* 0x000000031400720c */ /* 0x000fd20003f46270 */
[----:B------:R-:W-:Y:S05]  /*14b70*/  @P0 BRA `(.L_x_475) ;  /* 0x0000000c00e80947 */ /* 0x000fea0003800000 */
[----:B------:R-:W3:Y:S01]  /*14b80*/  LDL R65, [R1+0xd0] ;  /* 0x0000d00001417983 */ /* 0x000ee20000100800 */
[----:B------:R-:W-:Y:S02]  /*14b90*/  LEA.HI R0, R38, R38, RZ, 0x1 ;  /* 0x0000002626007211 */ /* 0x000fe400078f08ff */
[----:B-----5:R-:W-:Y:S02]  /*14ba0*/  LOP3.LUT R20, R32, 0xff, RZ, 0xc0, !PT ;  /* 0x000000ff20147812 */ /* 0x020fe400078ec0ff */
[----:B-1----:R-:W-:Y:S02]  /*14bb0*/  LOP3.LUT R21, R0, 0xfffffffe, RZ, 0xc0, !PT ;  /* 0xfffffffe00157812 */ /* 0x002fe400078ec0ff */
[----:B------:R-:W-:Y:S02]  /*14bc0*/  SHF.R.U32.HI R0, RZ, 0x8, R32 ;  /* 0x00000008ff007819 */ /* 0x000fe40000011620 */
[----:B0-----:R-:W-:Y:S01]  /*14bd0*/  SHF.R.U32.HI R37, RZ, 0x8, R33 ;  /* 0x00000008ff257819 */ /* 0x001fe20000011621 */
[----:B------:R-:W-:Y:S01]  /*14be0*/  IMAD.IADD R40, R38, 0x1, -R21 ;  /* 0x0000000126287824 */ /* 0x000fe200078e0a15 */
[----:B------:R-:W-:-:S02]  /*14bf0*/  LOP3.LUT R21, R0, 0xff, RZ, 0xc0, !PT ;  /* 0x000000ff00157812 */ /* 0x000fc400078ec0ff */
[----:B------:R-:W-:Y:S02]  /*14c00*/  SHF.R.U32.HI R39, RZ, 0x8, R34 ;  /* 0x00000008ff277819 */ /* 0x000fe40000011622 */
[----:B------:R-:W-:Y:S02]  /*14c10*/  LEA.HI R0, R3, R40, RZ, 0x1c ;  /* 0x0000002803007211 */ /* 0x000fe400078fe0ff */
[----:B------:R-:W-:Y:S02]  /*14c20*/  PRMT R45, R21, 0x7604, R20 ;  /* 0x00007604152d7816 */ /* 0x000fe40000000014 */
[----:B------:R-:W-:Y:S02]  /*14c30*/  SHF.R.S32.HI R21, RZ, 0x1f, R0 ;  /* 0x0000001fff157819 */ /* 0x000fe40000011400 */
[----:B------:R-:W-:Y:S02]  /*14c40*/  LOP3.LUT R36, R33, 0xff, RZ, 0xc0, !PT ;  /* 0x000000ff21247812 */ /* 0x000fe400078ec0ff */
[----:B------:R-:W-:-:S02]  /*14c50*/  LEA.HI R20, R21, R0, RZ, 0x2 ;  /* 0x0000000015147211 */ /* 0x000fc400078f10ff */
[----:B------:R-:W-:Y:S02]  /*14c60*/  SHF.L.U32 R0, R0, 0x4, RZ ;  /* 0x0000000400007819 */ /* 0x000fe400000006ff */
[----:B------:R-:W-:Y:S01]  /*14c70*/  LOP3.LUT R38, R34, 0xff, RZ, 0xc0, !PT ;  /* 0x000000ff22267812 */ /* 0x000fe200078ec0ff */
[----:B------:R-:W-:Y:S01]  /*14c80*/  IMAD.SHL.U32 R20, R20, 0x800, RZ ;  /* 0x0000080014147824 */ /* 0x000fe200078e00ff */
[----:B------:R-:W-:Y:S02]  /*14c90*/  LOP3.LUT R21, R227, 0x30, R0, 0xf8, !PT ;  /* 0x00000030e3157812 */ /* 0x000fe400078ef800 */
[----:B------:R-:W-:Y:S02]  /*14ca0*/  LOP3.LUT R37, R37, 0xff, RZ, 0xc0, !PT ;  /* 0x000000ff25257812 */ /* 0x000fe400078ec0ff */
[----:B------:R-:W-:Y:S02]  /*14cb0*/  LOP3.LUT R21, R21, R228, RZ, 0x3c, !PT ;  /* 0x000000e415157212 */ /* 0x000fe400078e3cff */
[----:B------:R-:W-:-:S02]  /*14cc0*/  LOP3.LUT R20, R20, 0xffffe000, RZ, 0xc0, !PT ;  /* 0xffffe00014147812 */ /* 0x000fc400078ec0ff */
[----:B------:R-:W-:Y:S02]  /*14cd0*/  LOP3.LUT R39, R39, 0xff, RZ, 0xc0, !PT ;  /* 0x000000ff27277812 */ /* 0x000fe400078ec0ff */
[----:B------:R-:W-:Y:S02]  /*14ce0*/  IADD3 R21, R21, R229, R20 ;  /* 0x000000e515157210 */ /* 0x000fe40007ffe014 */
[----:B------:R-:W-:Y:S02]  /*14cf0*/  PRMT R46, R37, 0x7604, R36 ;  /* 0x00007604252e7816 */ /* 0x000fe40000000024 */
[----:B------:R-:W-:Y:S01]  /*14d00*/  PRMT R47, R39, 0x7604, R38 ;  /* 0x00007604272f7816 */ /* 0x000fe20000000026 */
[----:B------:R-:W-:Y:S01]  /*14d10*/  IMAD.IADD R0, R16, 0x1, R21 ;  /* 0x0000000110007824 */ /* 0x000fe200078e0215 */
[----:B------:R-:W-:Y:S02]  /*14d20*/  SHF.R.U32.HI R37, RZ, 0x8, R35 ;  /* 0x00000008ff257819 */ /* 0x000fe40000011623 */
[----:B------:R-:W-:-:S02]  /*14d30*/  SHF.R.U32.HI R39, RZ, 0x8, R28 ;  /* 0x00000008ff277819 */ /* 0x000fc4000001161c */
[----:B------:R-:W-:Y:S02]  /*14d40*/  SHF.R.U32.HI R40, RZ, 0x8, R29 ;  /* 0x00000008ff287819 */ /* 0x000fe4000001161d */
[----:B------:R-:W-:Y:S02]  /*14d50*/  LOP3.LUT R36, R35, 0xff, RZ, 0xc0, !PT ;  /* 0x000000ff23247812 */ /* 0x000fe400078ec0ff */
[----:B------:R-:W-:Y:S02]  /*14d60*/  LOP3.LUT R38, R28, 0xff, RZ, 0xc0, !PT ;  /* 0x000000ff1c267812 */ /* 0x000fe400078ec0ff */
[----:B------:R-:W-:Y:S02]  /*14d70*/  LOP3.LUT R37, R37, 0xff, RZ, 0xc0, !PT ;  /* 0x000000ff25257812 */ /* 0x000fe400078ec0ff */
[----:B------:R-:W-:Y:S02]  /*14d80*/  LOP3.LUT R39, R39, 0xff, RZ, 0xc0, !PT ;  /* 0x000000ff27277812 */ /* 0x000fe400078ec0ff */
[----:B------:R-:W-:-:S02]  /*14d90*/  LOP3.LUT R21, R40, 0xff, RZ, 0xc0, !PT ;  /* 0x000000ff28157812 */ /* 0x000fc400078ec0ff */
[----:B------:R-:W0:Y:S01]  /*14da0*/  LDS.128 R40, [R0+0x1e200] ;  /* 0x01e2000000287984 */ /* 0x000e220000000c00 */
[----:B------:R-:W-:Y:S02]  /*14db0*/  PRMT R48, R37, 0x7604, R36 ;  /* 0x0000760425307816 */ /* 0x000fe40000000024 */
[----:B------:R-:W-:Y:S02]  /*14dc0*/  PRMT R51, R39, 0x7604, R38 ;  /* 0x0000760427337816 */ /* 0x000fe40000000026 */
[----:B------:R-:W-:Y:S02]  /*14dd0*/  SHF.R.U32.HI R53, RZ, 0x8, R31 ;  /* 0x00000008ff357819 */ /* 0x000fe4000001161f */
[----:B------:R-:W-:Y:S02]  /*14de0*/  SHF.R.U32.HI R50, RZ, 0x8, R30 ;  /* 0x00000008ff327819 */ /* 0x000fe4000001161e */
[----:B------:R-:W-:Y:S02]  /*14df0*/  LOP3.LUT R52, R31, 0xff, RZ, 0xc0, !PT ;  /* 0x000000ff1f347812 */ /* 0x000fe400078ec0ff */
[----:B------:R-:W-:-:S02]  /*14e00*/  LOP3.LUT R53, R53, 0xff, RZ, 0xc0, !PT ;  /* 0x000000ff35357812 */ /* 0x000fc400078ec0ff */
[----:B------:R-:W-:Y:S02]  /*14e10*/  LOP3.LUT R20, R29, 0xff, RZ, 0xc0, !PT ;  /* 0x000000ff1d147812 */ /* 0x000fe400078ec0ff */
[----:B------:R-:W-:Y:S02]  /*14e20*/  LOP3.LUT R49, R30, 0xff, RZ, 0xc0, !PT ;  /* 0x000000ff1e317812 */ /* 0x000fe400078ec0ff */
[----:B------:R-:W-:Y:S02]  /*14e30*/  LOP3.LUT R50, R50, 0xff, RZ, 0xc0, !PT ;  /* 0x000000ff32327812 */ /* 0x000fe400078ec0ff */
[----:B------:R-:W-:Y:S02]  /*14e40*/  PRMT R52, R53, 0x7604, R52 ;  /* 0x0000760435347816 */ /* 0x000fe40000000034 */
[----:B------:R-:W-:Y:S02]  /*14e50*/  PRMT R20, R21, 0x7604, R20 ;  /* 0x0000760415147816 */ /* 0x000fe40000000014 */
[----:B------:R-:W-:-:S02]  /*14e60*/  SHF.R.U32.HI R53, RZ, 0x10, R29 ;  /* 0x00000010ff357819 */ /* 0x000fc4000001161d */
[----:B------:R-:W-:Y:S02]  /*14e70*/  SHF.R.U32.HI R21, RZ, 0x10, R33 ;  /* 0x00000010ff157819 */ /* 0x000fe40000011621 */
[----:B------:R-:W-:Y:S01]  /*14e80*/  PRMT R57, R50, 0x7604, R49 ;  /* 0x0000760432397816 */ /* 0x000fe20000000031 */
[----:B------:R-:W-:Y:S01]  /*14e90*/  IMAD.U32 R53, R53, 0x10000, RZ ;  /* 0x0001000035357824 */ /* 0x000fe200078e00ff */
[----:B------:R-:W-:Y:S01]  /*14ea0*/  SHF.R.U32.HI R49, RZ, 0x10, R35 ;  /* 0x00000010ff317819 */ /* 0x000fe20000011623 */
[----:B------:R-:W-:Y:S01]  /*14eb0*/  IMAD.U32 R21, R21, 0x10000, RZ ;  /* 0x0001000015157824 */ /* 0x000fe200078e00ff */
[----:B------:R-:W-:Y:S02]  /*14ec0*/  SHF.R.U32.HI R59, RZ, 0x10, R31 ;  /* 0x00000010ff3b7819 */ /* 0x000fe4000001161f */
[----:B------:R-:W-:Y:S01]  /*14ed0*/  LOP3.LUT R55, R20, 0xff0000, R53, 0xf8, !PT ;  /* 0x00ff000014377812 */ /* 0x000fe200078ef835 */
[----:B------:R-:W-:Y:S01]  /*14ee0*/  IMAD.U32 R49, R49, 0x10000, RZ ;  /* 0x0001000031317824 */ /* 0x000fe200078e00ff */
[----:B------:R-:W-:-:S02]  /*14ef0*/  LOP3.LUT R21, R46, 0xff0000, R21, 0xf8, !PT ;  /* 0x00ff00002e157812 */ /* 0x000fc400078ef815 */
[----:B------:R-:W-:Y:S02]  /*14f00*/  SHF.L.U32 R59, R59, 0x10, RZ ;  /* 0x000000103b3b7819 */ /* 0x000fe400000006ff */
[----:B------:R-:W-:Y:S02]  /*14f10*/  LOP3.LUT R49, R48, 0xff0000, R49, 0xf8, !PT ;  /* 0x00ff000030317812 */ /* 0x000fe400078ef831 */
[----:B------:R-:W-:Y:S02]  /*14f20*/  LOP3.LUT R45, R45, 0xff0000, R32, 0xf8, !PT ;  /* 0x00ff00002d2d7812 */ /* 0x000fe400078ef820 */
[----:B------:R-:W-:Y:S02]  /*14f30*/  LOP3.LUT R47, R47, 0xff0000, R34, 0xf8, !PT ;  /* 0x00ff00002f2f7812 */ /* 0x000fe400078ef822 */
[----:B------:R-:W-:Y:S02]  /*14f40*/  LOP3.LUT R55, R55, 0xff000000, R29, 0xf8, !PT ;  /* 0xff00000037377812 */ /* 0x000fe400078ef81d */
[----:B------:R-:W-:-:S02]  /*14f50*/  LOP3.LUT R53, R21, 0xff000000, R33, 0xf8, !PT ;  /* 0xff00000015357812 */ /* 0x000fc400078ef821 */
[----:B------:R-:W-:Y:S02]  /*14f60*/  LOP3.LUT R59, R52, 0xff0000, R59, 0xf8, !PT ;  /* 0x00ff0000343b7812 */ /* 0x000fe400078ef83b */
[----:B------:R-:W-:Y:S02]  /*14f70*/  LOP3.LUT R45, R45, 0xff000000, R32, 0xf8, !PT ;  /* 0xff0000002d2d7812 */ /* 0x000fe400078ef820 */
[----:B------:R-:W-:Y:S02]  /*14f80*/  LOP3.LUT R54, R49, 0xff000000, R35, 0xf8, !PT ;  /* 0xff00000031367812 */ /* 0x000fe400078ef823 */
[----:B------:R-:W-:Y:S02]  /*14f90*/  LOP3.LUT R20, R47, 0xff000000, R34, 0xf8, !PT ;  /* 0xff0000002f147812 */ /* 0x000fe400078ef822 */
[----:B------:R-:W-:Y:S02]  /*14fa0*/  F2FP.F16.E4M3.UNPACK_B R35, R55 ;  /* 0x00000037ff23723e */ /* 0x000fe400020006ff */
[----:B0-----:R-:W-:-:S02]  /*14fb0*/  F2FP.F16.E4M3.UNPACK_B R32, R41 ;  /* 0x00000029ff20723e */ /* 0x001fc400020006ff */
[----:B------:R-:W-:Y:S01]  /*14fc0*/  F2FP.F16.E4M3.UNPACK_B R34, R53 ;  /* 0x00000035ff22723e */ /* 0x000fe200020006ff */
[----:B------:R-:W-:Y:S01]  /*14fd0*/  HADD2.F32 R56, -RZ, R35.H0_H0 ;  /* 0x20000023ff387230 */ /* 0x000fe20000004100 */
[----:B------:R-:W-:Y:S01]  /*14fe0*/  LOP3.LUT R59, R59, 0xff000000, R31, 0xf8, !PT ;  /* 0xff0000003b3b7812 */ /* 0x000fe200078ef81f */
[--C-:B------:R-:W-:Y:S01]  /*14ff0*/  HADD2.F32 R29, -RZ, R32.reuse.H0_H0 ;  /* 0x20000020ff1d7230 */ /* 0x100fe20000004100 */
[----:B------:R-:W-:Y:S01]  /*15000*/  LOP3.LUT R51, R51, 0xff0000, R28, 0xf8, !PT ;  /* 0x00ff000033337812 */ /* 0x000fe200078ef81c */
[----:B------:R-:W-:Y:S01]  /*15010*/  HADD2.F32 R32, -RZ, R32.H1_H1 ;  /* 0x30000020ff207230 */ /* 0x000fe20000004100 */
[----:B------:R-:W-:Y:S02]  /*15020*/  LOP3.LUT R21, R57, 0xff0000, R30, 0xf8, !PT ;  /* 0x00ff000039157812 */ /* 0x000fe400078ef81e */
[----:B------:R-:W-:Y:S02]  /*15030*/  LOP3.LUT R57, R51, 0xff000000, R28, 0xf8, !PT ;  /* 0xff00000033397812 */ /* 0x000fe400078ef81c */
[----:B------:R-:W-:-:S02]  /*15040*/  F2FP.F16.E4M3.UNPACK_B R49, R40 ;  /* 0x00000028ff31723e */ /* 0x000fc400020006ff */
[----:B------:R-:W-:Y:S01]  /*15050*/  F2FP.F16.E4M3.UNPACK_B R50, R40.H1 ;  /* 0x00000028ff32723e */ /* 0x000fe200030006ff */
[----:B------:R-:W-:Y:S01]  /*15060*/  FMUL.FTZ R40, R29, R56 ;  /* 0x000000381d287220 */ /* 0x000fe20000410000 */
[-C--:B------:R-:W-:Y:S02]  /*15070*/  F2FP.F16.E4M3.UNPACK_B R51, R43.reuse ;  /* 0x0000002bff33723e */ /* 0x080fe400020006ff */
[----:B------:R-:W-:Y:S02]  /*15080*/  F2FP.F16.E4M3.UNPACK_B R52, R43.H1 ;  /* 0x0000002bff34723e */ /* 0x000fe400030006ff */
[----:B------:R-:W-:Y:S02]  /*15090*/  F2FP.F16.E4M3.UNPACK_B R41, R41.H1 ;  /* 0x00000029ff29723e */ /* 0x000fe400030006ff */
[----:B------:R-:W-:Y:S02]  /*150a0*/  F2FP.F16.E4M3.UNPACK_B R55, R55.H1 ;  /* 0x00000037ff37723e */ /* 0x000fe400030006ff */
[----:B------:R-:W-:-:S02]  /*150b0*/  F2FP.F16.E4M3.UNPACK_B R53, R53.H1 ;  /* 0x00000035ff35723e */ /* 0x000fc400030006ff */
[----:B------:R-:W-:Y:S02]  /*150c0*/  LOP3.LUT R28, R21, 0xff000000, R30, 0xf8, !PT ;  /* 0xff000000151c7812 */ /* 0x000fe400078ef81e */
[-C--:B------:R-:W-:Y:S02]  /*150d0*/  F2FP.F16.E4M3.UNPACK_B R30, R42.reuse ;  /* 0x0000002aff1e723e */ /* 0x080fe400020006ff */
[----:B------:R-:W-:Y:S01]  /*150e0*/  F2FP.F16.E4M3.UNPACK_B R42, R42.H1 ;  /* 0x0000002aff2a723e */ /* 0x000fe200030006ff */
[----:B---3--:R-:W0:Y:S02]  /*150f0*/  LDS.128 R36, [R65+0x1e200] ;  /* 0x01e2000041247984 */ /* 0x008e240000000c00 */
[----:B0-----:R-:W-:Y:S02]  /*15100*/  F2FP.F16.E4M3.UNPACK_B R31, R37 ;  /* 0x00000025ff1f723e */ /* 0x001fe400020006ff */
[-C--:B------:R-:W-:Y:S02]  /*15110*/  F2FP.F16.E4M3.UNPACK_B R47, R39.reuse ;  /* 0x00000027ff2f723e */ /* 0x080fe400020006ff */
[----:B------:R-:W-:Y:S01]  /*15120*/  F2FP.F16.E4M3.UNPACK_B R48, R39.H1 ;  /* 0x00000027ff30723e */ /* 0x000fe200030006ff */
[--C-:B------:R-:W-:Y:S01]  /*15130*/  HADD2.F32 R33, -RZ, R31.reuse.H0_H0 ;  /* 0x2000001fff217230 */ /* 0x100fe20000004100 */
[-C--:B------:R-:W-:Y:S01]  /*15140*/  F2FP.F16.E4M3.UNPACK_B R39, R36.reuse ;  /* 0x00000024ff27723e */ /* 0x080fe200020006ff */
[----:B------:R-:W-:Y:S01]  /*15150*/  HADD2.F32 R31, -RZ, R31.H1_H1 ;  /* 0x3000001fff1f7230 */ /* 0x000fe20000004100 */
[----:B------:R-:W-:Y:S01]  /*15160*/  F2FP.F16.E4M3.UNPACK_B R46, R36.H1 ;  /* 0x00000024ff2e723e */ /* 0x000fe200030006ff */
[----:B------:R-:W-:Y:S01]  /*15170*/  HADD2.F32 R36, -RZ, R34.H0_H0 ;  /* 0x20000022ff247230 */ /* 0x000fe20000004100 */
[----:B------:R-:W-:-:S02]  /*15180*/  F2FP.F16.E4M3.UNPACK_B R37, R37.H1 ;  /* 0x00000025ff25723e */ /* 0x000fc400030006ff */
[----:B------:R-:W-:Y:S02]  /*15190*/  F2FP.F16.E4M3.UNPACK_B R21, R38 ;  /* 0x00000026ff15723e */ /* 0x000fe400020006ff */
[-C--:B------:R-:W-:Y:S01]  /*151a0*/  FMUL.FTZ R43, R29, R36.reuse ;  /* 0x000000241d2b7220 */ /* 0x080fe20000410000 */
[C---:B------:R-:W-:Y:S01]  /*151b0*/  FFMA.FTZ R29, R33.reuse, R36, -R40 ;  /* 0x00000024211d7223 */ /* 0x040fe20000010828 */
[----:B------:R-:W-:Y:S01]  /*151c0*/  HADD2.F32 R36, -RZ, R34.H1_H1 ;  /* 0x30000022ff247230 */ /* 0x000fe20000004100 */
[----:B------:R-:W-:Y:S01]  /*151d0*/  F2FP.F16.E4M3.UNPACK_B R38, R38.H1 ;  /* 0x00000026ff26723e */ /* 0x000fe200030006ff */
[----:B------:R-:W-:Y:S01]  /*151e0*/  FFMA.FTZ R33, R33, R56, R43 ;  /* 0x0000003821217223 */ /* 0x000fe2000001002b */
[----:B------:R-:W-:Y:S02]  /*151f0*/  HADD2.F32 R43, -RZ, R35.H1_H1 ;  /* 0x30000023ff2b7230 */ /* 0x000fe40000004100 */
[----:B------:R-:W-:Y:S02]  /*15200*/  HADD2.F32 R56, -RZ, R55.H0_H0 ;  /* 0x20000037ff387230 */ /* 0x000fe40000004100 */
[----:B------:R-:W-:Y:S01]  /*15210*/  FMUL.FTZ R60, R32, R36 ;  /* 0x00000024203c7220 */ /* 0x000fe20000410000 */
[----:B------:R-:W-:-:S02]  /*15220*/  HADD2.F32 R34, -RZ, R41.H0_H0 ;  /* 0x20000029ff227230 */ /* 0x000fc40000004100 */
[-C--:B------:R-:W-:Y:S01]  /*15230*/  FMUL.FTZ R58, R32, R43.reuse ;  /* 0x0000002b203a7220 */ /* 0x080fe20000410000 */
[----:B------:R-:W-:Y:S02]  /*15240*/  HADD2.F32 R40, -RZ, R53.H0_H0 ;  /* 0x20000035ff287230 */ /* 0x000fe40000004100 */
[----:B------:R-:W-:Y:S02]  /*15250*/  HADD2.F32 R35, -RZ, R37.H0_H0 ;  /* 0x20000025ff237230 */ /* 0x000fe40000004100 */
[C---:B------:R-:W-:Y:S01]  /*15260*/  FMUL.FTZ R62, R34.reuse, R56 ;  /* 0x00000038223e7220 */ /* 0x040fe20000410000 */
[C---:B------:R-:W-:Y:S01]  /*15270*/  FFMA.FTZ R32, R31.reuse, R36, -R58 ;  /* 0x000000241f207223 */ /* 0x040fe2000001083a */
[-C--:B------:R-:W-:Y:S01]  /*15280*/  FMUL.FTZ R61, R34, R40.reuse ;  /* 0x00000028223d7220 */ /* 0x080fe20000410000 */
[----:B------:R-:W-:Y:S01]  /*15290*/  FFMA.FTZ R34, R31, R43, R60 ;  /* 0x0000002b1f227223 */ /* 0x000fe2000001003c */
[-C--:B------:R-:W-:Y:S01]  /*152a0*/  F2FP.F16.E4M3.UNPACK_B R58, R59.reuse ;  /* 0x0000003bff3a723e */ /* 0x080fe200020006ff */
[C---:B------:R-:W-:Y:S01]  /*152b0*/  FFMA.FTZ R31, R35.reuse, R40, -R62 ;  /* 0x00000028231f7223 */ /* 0x040fe2000001083e */
[----:B------:R-:W-:Y:S01]  /*152c0*/  F2FP.F16.E4M3.UNPACK_B R43, R54 ;  /* 0x00000036ff2b723e */ /* 0x000fe200020006ff */
[----:B------:R-:W-:Y:S01]  /*152d0*/  FFMA.FTZ R35, R35, R56, R61 ;  /* 0x0000003823237223 */ /* 0x000fe2000001003d */
[----:B------:R-:W-:Y:S01]  /*152e0*/  HADD2.F32 R53, -RZ, R53.H1_H1 ;  /* 0x30000035ff357230 */ /* 0x000fe20000004100 */
[----:B------:R-:W-:Y:S01]  /*152f0*/  F2FP.F16.E4M3.UNPACK_B R59, R59.H1 ;  /* 0x0000003bff3b723e */ /* 0x000fe200030006ff */
[----:B------:R-:W-:Y:S01]  /*15300*/  HADD2.F32 R56, -RZ, R55.H1_H1 ;  /* 0x30000037ff387230 */ /* 0x000fe20000004100 */
[----:B------:R-:W-:Y:S01]  /*15310*/  F2FP.F16.E4M3.UNPACK_B R54, R54.H1 ;  /* 0x00000036ff36723e */ /* 0x000fe200030006ff */
[----:B------:R-:W-:-:S02]  /*15320*/  HADD2.F32 R36, -RZ, R41.H1_H1 ;  /* 0x30000029ff247230 */ /* 0x000fc40000004100 */
[----:B------:R-:W-:Y:S02]  /*15330*/  HADD2.F32 R60, -RZ, R58.H0_H0 ;  /* 0x2000003aff3c7230 */ /* 0x000fe40000004100 */
[----:B------:R-:W-:Y:S02]  /*15340*/  HADD2.F32 R40, -RZ, R51.H0_H0 ;  /* 0x20000033ff287230 */ /* 0x000fe40000004100 */
[C---:B------:R-:W-:Y:S01]  /*15350*/  FMUL.FTZ R62, R36.reuse, R56 ;  /* 0x00000038243e7220 */ /* 0x040fe20000410000 */
[----:B------:R-:W-:Y:S02]  /*15360*/  HADD2.F32 R55, -RZ, R43.H0_H0 ;  /* 0x2000002bff377230 */ /* 0x000fe40000004100 */
[----:B------:R-:W-:Y:S01]  /*15370*/  FMUL.FTZ R61, R36, R53 ;  /* 0x00000035243d7220 */ /* 0x000fe20000410000 */
[----:B------:R-:W-:Y:S02]  /*15380*/  HADD2.F32 R37, -RZ, R37.H1_H1 ;  /* 0x30000025ff257230 */ /* 0x000fe40000004100 */
[----:B------:R-:W-:Y:S01]  /*15390*/  FMUL.FTZ R64, R40, R60 ;  /* 0x0000003c28407220 */ /* 0x000fe20000410000 */
[----:B------:R-:W-:-:S02]  /*153a0*/  HADD2.F32 R41, -RZ, R47.H0_H0 ;  /* 0x2000002fff297230 */ /* 0x000fc40000004100 */
[----:B------:R-:W-:Y:S01]  /*153b0*/  FMUL.FTZ R63, R40, R55 ;  /* 0x00000037283f7220 */ /* 0x000fe20000410000 */
[----:B------:R-:W-:Y:S02]  /*153c0*/  HADD2.F32 R51, -RZ, R51.H1_H1 ;  /* 0x30000033ff337230 */ /* 0x000fe40000004100 */
[C---:B------:R-:W-:Y:S01]  /*153d0*/  FFMA.FTZ R36, R37.reuse, R53, -R62 ;  /* 0x0000003525247223 */ /* 0x040fe2000001083e */
[----:B------:R-:W-:Y:S01]  /*153e0*/  FFMA.FTZ R40, R37, R56, R61 ;  /* 0x0000003825287223 */ /* 0x000fe2000001003d */
[C---:B------:R-:W-:Y:S01]  /*153f0*/  FFMA.FTZ R37, R41.reuse, R55, -R64 ;  /* 0x0000003729257223 */ /* 0x040fe20000010840 */
[----:B------:R-:W-:Y:S01]  /*15400*/  FFMA.FTZ R41, R41, R60, R63 ;  /* 0x0000003c29297223 */ /* 0x000fe2000001003f */
[----:B------:R-:W-:Y:S01]  /*15410*/  HADD2.F32 R60, -RZ, R58.H1_H1 ;  /* 0x3000003aff3c7230 */ /* 0x000fe20000004100 */
[-C--:B------:R-:W-:Y:S01]  /*15420*/  F2FP.F16.E4M3.UNPACK_B R55, R57.reuse.H1 ;  /* 0x00000039ff37723e */ /* 0x080fe200030006ff */
[----:B------:R-:W-:Y:S01]  /*15430*/  HADD2.F32 R56, -RZ, R43.H1_H1 ;  /* 0x3000002bff387230 */ /* 0x000fe20000004100 */
[----:B------:R-:W-:Y:S01]  /*15440*/  F2FP.F16.E4M3.UNPACK_B R57, R57 ;  /* 0x00000039ff39723e */ /* 0x000fe200020006ff */
[----:B------:R-:W-:-:S02]  /*15450*/  HADD2.F32 R62, -RZ, R59.H0_H0 ;  /* 0x2000003bff3e7230 */ /* 0x000fc40000004100 */
[C---:B------:R-:W-:Y:S01]  /*15460*/  FMUL.FTZ R64, R51.reuse, R60 ;  /* 0x0000003c33407220 */ /* 0x040fe20000410000 */
[----:B------:R-:W-:Y:S02]  /*15470*/  HADD2.F32 R53, -RZ, R52.H0_H0 ;  /* 0x20000034ff357230 */ /* 0x000fe40000004100 */
[----:B------:R-:W-:Y:S01]  /*15480*/  FMUL.FTZ R51, R51, R56 ;  /* 0x0000003833337220 */ /* 0x000fe20000410000 */
[----:B------:R-:W-:Y:S01]  /*15490*/  HADD2.F32 R58, -RZ, R54.H0_H0 ;  /* 0x20000036ff3a7230 */ /* 0x000fe20000004100 */
[----:B------:R-:W-:Y:S01]  /*154a0*/  F2FP.SATFINITE.E4M3.F32.PACK_AB_MERGE_C R31, R36, R31, RZ ;  /* 0x0000001f241f723e */ /* 0x000fe200048070ff */
[----:B------:R-:W-:Y:S02]  /*154b0*/  HADD2.F32 R47, -RZ, R47.H1_H1 ;  /* 0x3000002fff2f7230 */ /* 0x000fe40000004100 */
[C---:B------:R-:W-:Y:S01]  /*154c0*/  FMUL.FTZ R68, R53.reuse, R62 ;  /* 0x0000003e35447220 */ /* 0x040fe20000410000 */
[----:B------:R-:W-:Y:S02]  /*154d0*/  HADD2.F32 R43, -RZ, R48.H0_H0 ;  /* 0x20000030ff2b7230 */ /* 0x000fe40000004100 */
[----:B------:R-:W-:Y:S01]  /*154e0*/  FMUL.FTZ R53, R53, R58 ;  /* 0x0000003a35357220 */ /* 0x000fe20000410000 */
[----:B------:R-:W-:-:S02]  /*154f0*/  HADD2.F32 R59, -RZ, R59.H1_H1 ;  /* 0x3000003bff3b7230 */ /* 0x000fc40000004100 */
[----:B------:R-:W-:Y:S01]  /*15500*/  FFMA.FTZ R66, R47, R60, R51 ;  /* 0x0000003c2f427223 */ /* 0x000fe20000010033 */
[----:B------:R-:W-:Y:S01]  /*15510*/  F2FP.F16.E4M3.UNPACK_B R51, R45.H1 ;  /* 0x0000002dff33723e */ /* 0x000fe200030006ff */
[----:B------:R-:W-:Y:S01]  /*15520*/  FFMA.FTZ R62, R43, R62, R53 ;  /* 0x0000003e2b3e7223 */ /* 0x000fe20000010035 */
[----:B------:R-:W-:Y:S01]  /*15530*/  FFMA.FTZ R64, R47, R56, -R64 ;  /* 0x000000382f407223 */ /* 0x000fe20000010840 */
[----:B------:R-:W-:Y:S02]  /*15540*/  HADD2.F32 R53, -RZ, R54.H1_H1 ;  /* 0x30000036ff357230 */ /* 0x000fe40000004100 */
[----:B------:R-:W-:Y:S01]  /*15550*/  FFMA.FTZ R68, R43, R58, -R68 ;  /* 0x0000003a2b447223 */ /* 0x000fe20000010844 */
[----:B------:R-:W-:Y:S01]  /*15560*/  HADD2.F32 R52, -RZ, R52.H1_H1 ;  /* 0x30000034ff347230 */ /* 0x000fe20000004100 */
[----:B------:R-:W-:Y:S01]  /*15570*/  F2FP.SATFINITE.E4M3.F32.PACK_AB_MERGE_C R35, R40, R35, RZ ;  /* 0x000000232823723e */ /* 0x000fe200048070ff */
[----:B------:R-:W-:Y:S01]  /*15580*/  HADD2.F32 R56, -RZ, R55.H0_H0 ;  /* 0x20000037ff387230 */ /* 0x000fe20000004100 */
[----:B------:R-:W-:Y:S01]  /*15590*/  F2FP.SATFINITE.E4M3.F32.PACK_AB_MERGE_C R29, R32, R29, R31 ;  /* 0x0000001d201d723e */ /* 0x000fe2000480701f */
[----:B------:R-:W-:-:S02]  /*155a0*/  HADD2.F32 R47, -RZ, R50.H0_H0 ;  /* 0x20000032ff2f7230 */ /* 0x000fc40000004100 */
[C---:B------:R-:W-:Y:S01]  /*155b0*/  FMUL.FTZ R61, R52.reuse, R59 ;  /* 0x0000003b343d7220 */ /* 0x040fe20000410000 */
[----:B------:R-:W-:Y:S02]  /*155c0*/  HADD2.F32 R54, -RZ, R51.H0_H0 ;  /* 0x20000033ff367230 */ /* 0x000fe40000004100 */
[----:B------:R-:W-:Y:S01]  /*155d0*/  FMUL.FTZ R58, R52, R53 ;  /* 0x00000035343a7220 */ /* 0x000fe20000410000 */
[----:B------:R-:W-:Y:S02]  /*155e0*/  HADD2.F32 R48, -RZ, R48.H1_H1 ;  /* 0x30000030ff307230 */ /* 0x000fe40000004100 */
[C---:B------:R-:W-:Y:S01]  /*155f0*/  FMUL.FTZ R52, R47.reuse, R56 ;  /* 0x000000382f347220 */ /* 0x040fe20000410000 */
[----:B------:R-:W-:Y:S02]  /*15600*/  HADD2.F32 R43, -RZ, R46.H0_H0 ;  /* 0x2000002eff2b7230 */ /* 0x000fe40000004100 */
[----:B------:R-:W-:Y:S01]  /*15610*/  FMUL.FTZ R47, R47, R54 ;  /* 0x000000362f2f7220 */ /* 0x000fe20000410000 */
[----:B------:R-:W-:-:S02]  /*15620*/  HADD2.F32 R55, -RZ, R55.H1_H1 ;  /* 0x30000037ff377230 */ /* 0x000fc40000004100 */
[C---:B------:R-:W-:Y:S01]  /*15630*/  FFMA.FTZ R61, R48.reuse, R53, -R61 ;  /* 0x00000035303d7223 */ /* 0x040fe2000001083d */
[----:B------:R-:W-:Y:S02]  /*15640*/  HADD2.F32 R50, -RZ, R50.H1_H1 ;  /* 0x30000032ff327230 */ /* 0x000fe40000004100 */
[----:B------:R-:W-:Y:S01]  /*15650*/  FFMA.FTZ R63, R48, R59, R58 ;  /* 0x0000003b303f7223 */ /* 0x000fe2000001003a */
[----:B------:R-:W-:Y:S02]  /*15660*/  HADD2.F32 R51, -RZ, R51.H1_H1 ;  /* 0x30000033ff337230 */ /* 0x000fe40000004100 */
[C---:B------:R-:W-:Y:S01]  /*15670*/  FFMA.FTZ R53, R43.reuse, R54, -R52 ;  /* 0x000000362b357223 */ /* 0x040fe20000010834 */
[----:B------:R-:W-:Y:S01]  /*15680*/  FFMA.FTZ R58, R43, R56, R47 ;  /* 0x000000382b3a7223 */ /* 0x000fe2000001002f */
[----:B------:R-:W-:Y:S02]  /*15690*/  HADD2.F32 R46, -RZ, R46.H1_H1 ;  /* 0x3000002eff2e7230 */ /* 0x000fe40000004100 */
[C---:B------:R-:W-:Y:S01]  /*156a0*/  FMUL.FTZ R43, R50.reuse, R55 ;  /* 0x00000037322b7220 */ /* 0x040fe20000410000 */
[----:B------:R-:W-:Y:S01]  /*156b0*/  F2FP.F16.E4M3.UNPACK_B R47, R45 ;  /* 0x0000002dff2f723e */ /* 0x000fe200020006ff */
[----:B------:R-:W-:Y:S01]  /*156c0*/  FMUL.FTZ R50, R50, R51 ;  /* 0x0000003332327220 */ /* 0x000fe20000410000 */
[----:B------:R-:W-:-:S02]  /*156d0*/  HADD2.F32 R48, -RZ, R57.H0_H0 ;  /* 0x20000039ff307230 */ /* 0x000fc40000004100 */
[C---:B------:R-:W-:Y:S01]  /*156e0*/  FFMA.FTZ R60, R46.reuse, R51, -R43 ;  /* 0x000000332e3c7223 */ /* 0x040fe2000001082b */
[----:B------:R-:W-:Y:S02]  /*156f0*/  HADD2.F32 R45, -RZ, R49.H0_H0 ;  /* 0x20000031ff2d7230 */ /* 0x000fe40000004100 */
[----:B------:R-:W-:Y:S01]  /*15700*/  FFMA.FTZ R55, R46, R55, R50 ;  /* 0x000000372e377223 */ /* 0x000fe20000010032 */
[----:B------:R-:W-:Y:S01]  /*15710*/  HADD2.F32 R46, -RZ, R47.H0_H0 ;  /* 0x2000002fff2e7230 */ /* 0x000fe20000004100 */
[----:B------:R-:W-:Y:S01]  /*15720*/  F2FP.SATFINITE.E4M3.F32.PACK_AB_MERGE_C R61, R61, R68, RZ ;  /* 0x000000443d3d723e */ /* 0x000fe200048070ff */
[----:B------:R-:W-:Y:S02]  /*15730*/  HADD2.F32 R43, -RZ, R39.H0_H0 ;  /* 0x20000027ff2b7230 */ /* 0x000fe40000004100 */
[C---:B------:R-:W-:Y:S01]  /*15740*/  FMUL.FTZ R52, R45.reuse, R48 ;  /* 0x000000302d347220 */ /* 0x040fe20000410000 */
[----:B------:R-:W-:Y:S02]  /*15750*/  HADD2.F32 R50, -RZ, R57.H1_H1 ;  /* 0x30000039ff327230 */ /* 0x000fe40000004100 */
[----:B------:R-:W-:Y:S01]  /*15760*/  FMUL.FTZ R54, R45, R46 ;  /* 0x0000002e2d367220 */ /* 0x000fe20000410000 */
[----:B------:R-:W-:-:S02]  /*15770*/  HADD2.F32 R49, -RZ, R49.H1_H1 ;  /* 0x30000031ff317230 */ /* 0x000fc40000004100 */
[----:B------:R-:W-:Y:S01]  /*15780*/  FFMA.FTZ R52, R43, R46, -R52 ;  /* 0x0000002e2b347223 */ /* 0x000fe20000010834 */
[----:B------:R-:W-:Y:S01]  /*15790*/  HADD2.F32 R46, -RZ, R47.H1_H1 ;  /* 0x3000002fff2e7230 */ /* 0x000fe20000004100 */
[----:B------:R-:W-:Y:S01]  /*157a0*/  F2FP.F16.E4M3.UNPACK_B R47, R28.H1 ;  /* 0x0000001cff2f723e */ /* 0x000fe200030006ff */
[----:B------:R-:W-:Y:S02]  /*157b0*/  HADD2.F32 R39, -RZ, R39.H1_H1 ;  /* 0x30000027ff277230 */ /* 0x000fe40000004100 */
[----:B------:R-:W-:Y:S01]  /*157c0*/  FMUL.FTZ R56, R49, R50 ;  /* 0x0000003231387220 */ /* 0x000fe20000410000 */
[----:B------:R-:W-:Y:S01]  /*157d0*/  FFMA.FTZ R54, R43, R48, R54 ;  /* 0x000000302b367223 */ /* 0x000fe20000010036 */
[----:B------:R-:W-:Y:S01]  /*157e0*/  F2FP.F16.E4M3.UNPACK_B R45, R20.H1 ;  /* 0x00000014ff2d723e */ /* 0x000fe200030006ff */
[-C--:B------:R-:W-:Y:S01]  /*157f0*/  FMUL.FTZ R51, R49, R46.reuse ;  /* 0x0000002e31337220 */ /* 0x080fe20000410000 */
[----:B------:R-:W-:Y:S02]  /*15800*/  HADD2.F32 R48, -RZ, R47.H0_H0 ;  /* 0x2000002fff307230 */ /* 0x000fe40000004100 */
[----:B------:R-:W-:Y:S01]  /*15810*/  FFMA.FTZ R49, R39, R46, -R56 ;  /* 0x0000002e27317223 */ /* 0x000fe20000010838 */
[----:B------:R-:W-:-:S02]  /*15820*/  HADD2.F32 R43, -RZ, R42.H0_H0 ;  /* 0x2000002aff2b7230 */ /* 0x000fc40000004100 */
[----:B------:R-:W-:Y:S01]  /*15830*/  FFMA.FTZ R51, R39, R50, R51 ;  /* 0x0000003227337223 */ /* 0x000fe20000010033 */
[--C-:B------:R-:W-:Y:S01]  /*15840*/  HADD2.F32 R46, -RZ, R45.reuse.H0_H0 ;  /* 0x2000002dff2e7230 */ /* 0x100fe20000004100 */
        /* <DEDUP_REMOVED lines=9> */
[----:B------:R-:W-:Y:S01]  /*158e0*/  HADD2.F32 R38, -RZ, R38.H1_H1 ;  /* 0x30000026ff267230 */ /* 0x000fe20000004100 */
[----:B------:R-:W-:Y:S01]  /*158f0*/  F2FP.SATFINITE.E4M3.F32.PACK_AB_MERGE_C R62, R63, R62, RZ ;  /* 0x0000003e3f3e723e */ /* 0x000fe200048070ff */
[----:B------:R-:W-:Y:S02]  /*15900*/  HADD2.F32 R39, -RZ, R20.H0_H0 ;  /* 0x20000014ff277230 */ /* 0x000fe40000004100 */
[C---:B------:R-:W-:Y:S01]  /*15910*/  FMUL.FTZ R43, R42.reuse, R47 ;  /* 0x0000002f2a2b7220 */ /* 0x040fe20000410000 */
[-C--:B------:R-:W-:Y:S01]  /*15920*/  FMUL.FTZ R46, R42, R45.reuse ;  /* 0x0000002d2a2e7220 */ /* 0x080fe20000410000 */
[----:B------:R-:W-:Y:S01]  /*15930*/  F2FP.F16.E4M3.UNPACK_B R42, R28 ;  /* 0x0000001cff2a723e */ /* 0x000fe200020006ff */
[--C-:B------:R-:W-:Y:S02]  /*15940*/  HADD2.F32 R28, -RZ, R30.reuse.H0_H0 ;  /* 0x2000001eff1c7230 */ /* 0x100fe40000004100 */
[C---:B------:R-:W-:Y:S01]  /*15950*/  FFMA.FTZ R57, R38.reuse, R45, -R43 ;  /* 0x0000002d26397223 */ /* 0x040fe2000001082b */
[----:B------:R-:W-:Y:S01]  /*15960*/  FFMA.FTZ R59, R38, R47, R46 ;  /* 0x0000002f263b7223 */ /* 0x000fe2000001002e */
[----:B------:R-:W-:Y:S01]  /*15970*/  HADD2.F32 R30, -RZ, R30.H1_H1 ;  /* 0x3000001eff1e7230 */ /* 0x000fe20000004100 */
[----:B------:R-:W-:Y:S01]  /*15980*/  F2FP.SATFINITE.E4M3.F32.PACK_AB_MERGE_C R55, R55, R58, RZ ;  /* 0x0000003a3737723e */ /* 0x000fe200048070ff */
[--C-:B------:R-:W-:Y:S01]  /*15990*/  HADD2.F32 R43, -RZ, R42.reuse.H0_H0 ;  /* 0x2000002aff2b7230 */ /* 0x100fe20000004100 */
[----:B------:R-:W-:Y:S01]  /*159a0*/  F2FP.SATFINITE.E4M3.F32.PACK_AB_MERGE_C R50, R57, R50, RZ ;  /* 0x000000323932723e */ /* 0x000fe200048070ff */
[----:B------:R-:W-:Y:S01]  /*159b0*/  HADD2.F32 R42, -RZ, R42.H1_H1 ;  /* 0x3000002aff2a7230 */ /* 0x000fe20000004100 */
[----:B------:R-:W-:Y:S01]  /*159c0*/  F2FP.SATFINITE.E4M3.F32.PACK_AB_MERGE_C R56, R59, R56, RZ ;  /* 0x000000383b38723e */ /* 0x000fe200048070ff */
[----:B------:R-:W-:-:S02]  /*159d0*/  HADD2.F32 R38, -RZ, R20.H1_H1 ;  /* 0x30000014ff267230 */ /* 0x000fc40000004100 */
[C---:B------:R-:W-:Y:S01]  /*159e0*/  FMUL.FTZ R45, R28.reuse, R43 ;  /* 0x0000002b1c2d7220 */ /* 0x040fe20000410000 */
[--C-:B------:R-:W-:Y:S02]  /*159f0*/  HADD2.F32 R20, -RZ, R21.reuse.H0_H0 ;  /* 0x20000015ff147230 */ /* 0x100fe40000004100 */
[-C--:B------:R-:W-:Y:S01]  /*15a00*/  FMUL.FTZ R28, R28, R39.reuse ;  /* 0x000000271c1c7220 */ /* 0x080fe20000410000 */
[----:B------:R-:W-:Y:S02]  /*15a10*/  HADD2.F32 R21, -RZ, R21.H1_H1 ;  /* 0x30000015ff157230 */ /* 0x000fe40000004100 */
[C---:B------:R-:W-:Y:S01]  /*15a20*/  FMUL.FTZ R46, R30.reuse, R42 ;  /* 0x0000002a1e2e7220 */ /* 0x040fe20000410000 */
[-C--:B------:R-:W-:Y:S01]  /*15a30*/  FMUL.FTZ R47, R30, R38.reuse ;  /* 0x000000261e2f7220 */ /* 0x080fe20000410000 */
[C---:B------:R-:W-:Y:S01]  /*15a40*/  FFMA.FTZ R30, R20.reuse, R39, -R45 ;  /* 0x00000027141e7223 */ /* 0x040fe2000001082d */
[----:B------:R-:W-:Y:S01]  /*15a50*/  FFMA.FTZ R20, R20, R43, R28 ;  /* 0x0000002b14147223 */ /* 0x000fe2000001001c */
[C---:B------:R-:W-:Y:S01]  /*15a60*/  FFMA.FTZ R39, R21.reuse, R38, -R46 ;  /* 0x0000002615277223 */ /* 0x040fe2000001082e */
[----:B------:R-:W-:Y:S01]  /*15a70*/  FFMA.FTZ R47, R21, R42, R47 ;  /* 0x0000002a152f7223 */ /* 0x000fe2000001002f */
[----:B------:R-:W-:-:S02]  /*15a80*/  F2FP.SATFINITE.E4M3.F32.PACK_AB_MERGE_C R28, R60, R53, RZ ;  /* 0x000000353c1c723e */ /* 0x000fc400048070ff */
[----:B------:R-:W-:Y:S02]  /*15a90*/  F2FP.SATFINITE.E4M3.F32.PACK_AB_MERGE_C R31, R64, R37, R61 ;  /* 0x00000025401f723e */ /* 0x000fe4000480703d */
[----:B------:R-:W-:Y:S02]  /*15aa0*/  F2FP.SATFINITE.E4M3.F32.PACK_AB_MERGE_C R33, R34, R33, R35 ;  /* 0x000000212221723e */ /* 0x000fe40004807023 */
[----:B------:R-:W-:Y:S02]  /*15ab0*/  F2FP.SATFINITE.E4M3.F32.PACK_AB_MERGE_C R28, R49, R52, R28 ;  /* 0x00000034311c723e */ /* 0x000fe4000480701c */
[----:B------:R-:W-:Y:S02]  /*15ac0*/  F2FP.SATFINITE.E4M3.F32.PACK_AB_MERGE_C R30, R39, R30, R50 ;  /* 0x0000001e271e723e */ /* 0x000fe40004807032 */
[----:B------:R-:W-:Y:S02]  /*15ad0*/  F2FP.SATFINITE.E4M3.F32.PACK_AB_MERGE_C R35, R66, R41, R62 ;  /* 0x000000294223723e */ /* 0x000fe4000480703e */
[----:B------:R-:W-:Y:S01]  /*15ae0*/  F2FP.SATFINITE.E4M3.F32.PACK_AB_MERGE_C R32, R51, R54, R55 ;  /* 0x000000363320723e */ /* 0x000fe20004807037 */
[----:B------:R3:W-:Y:S01]  /*15af0*/  STS.128 [R65+0x1e200], R28 ;  /* 0x01e2001c41007388 */ /* 0x0007e20000000c00 */
[----:B------:R-:W-:-:S05]  /*15b00*/  F2FP.SATFINITE.E4M3.F32.PACK_AB_MERGE_C R34, R47, R20, R56 ;  /* 0x000000142f22723e */ /* 0x000fca0004807038 */
[----:B------:R3:W-:Y:S02]  /*15b10*/  STS.128 [R0+0x1e200], R32 ;  /* 0x01e2002000007388 */ /* 0x0007e40000000c00 */
.L_x_475:
[----:B------:R-:W-:Y:S05]  /*15b20*/  BSYNC B1 ;  /* 0x0000000000017941 */ /* 0x000fea0003800000 */
.L_x_474:
[----:B------:R-:W-:Y:S04]  /*15b30*/  BSSY B1, `(.L_x_476) ;  /* 0x0000105000017945 */ /* 0x000fe80003800000 */
[----:B------:R-:W-:Y:S05]  /*15b40*/  @P1 BRA `(.L_x_477) ;  /* 0x00000010000c1947 */ /* 0x000fea0003800000 */
[----:B------:R-:W4:Y:S01]  /*15b50*/  LDL R61, [R1+0xcc] ;  /* 0x0000cc00013d7983 */ /* 0x000f220000100800 */
[----:B------:R-:W-:Y:S01]  /*15b60*/  IMAD.IADD R20, R22, 0x1, R223 ;  /* 0x0000000116147824 */ /* 0x000fe200078e02df */
[----:B---3-5:R-:W-:Y:S02]  /*15b70*/  SHF.R.U32.HI R0, RZ, 0x8, R12 ;  /* 0x00000008ff007819 */ /* 0x028fe4000001160c */
[----:B------:R-:W-:Y:S02]  /*15b80*/  SHF.R.U32.HI R32, RZ, 0x8, R15 ;  /* 0x00000008ff207819 */ /* 0x000fe4000001160f */
[----:B-1----:R-:W-:Y:S02]  /*15b90*/  SHF.R.S32.HI R21, RZ, 0x1f, R20 ;  /* 0x0000001fff157819 */ /* 0x002fe40000011414 */
[----:B------:R-:W-:Y:S02]  /*15ba0*/  LOP3.LUT R31, R15, 0xff, RZ, 0xc0, !PT ;  /* 0x000000ff0f1f7812 */ /* 0x000fe400078ec0ff */
[----:B------:R-:W-:-:S02]  /*15bb0*/  LEA.HI R20, R21, R20, RZ, 0x4 ;  /* 0x0000001415147211 */ /* 0x000fc400078f20ff */
[----:B------:R-:W-:Y:S02]  /*15bc0*/  LOP3.LUT R21, R12, 0xff, RZ, 0xc0, !PT ;  /* 0x000000ff0c157812 */ /* 0x000fe400078ec0ff */
[----:B------:R-:W-:Y:S02]  /*15bd0*/  SHF.R.S32.HI R30, RZ, 0x4, R20 ;  /* 0x00000004ff1e7819 */ /* 0x000fe40000011414 */
[----:B------:R-:W-:Y:S02]  /*15be0*/  LOP3.LUT R20, R0, 0xff, RZ, 0xc0, !PT ;  /* 0x000000ff00147812 */ /* 0x000fe400078ec0ff */
[----:B------:R-:W-:Y:S02]  /*15bf0*/  LEA.HI R0, R3, R30, RZ, 0x1c ;  /* 0x0000001e03007211 */ /* 0x000fe400078fe0ff */
[----:B0-----:R-:W-:Y:S02]  /*15c00*/  PRMT R37, R20, 0x7604, R21 ;  /* 0x0000760414257816 */ /* 0x001fe40000000015 */
[----:B------:R-:W-:-:S02]  /*15c10*/  SHF.R.S32.HI R21, RZ, 0x1f, R0 ;  /* 0x0000001fff157819 */ /* 0x000fc40000011400 */
[----:B------:R-:W-:Y:S02]  /*15c20*/  SHF.R.U32.HI R30, RZ, 0x8, R4 ;  /* 0x00000008ff1e7819 */ /* 0x000fe40000011604 */
[----:B------:R-:W-:Y:S01]  /*15c30*/  LEA.HI R20, R21, R0, RZ, 0x2 ;  /* 0x0000000015147211 */ /* 0x000fe200078f10ff */
[----:B------:R-:W-:Y:S01]  /*15c40*/  IMAD.SHL.U32 R0, R0, 0x10, RZ ;  /* 0x0000001000007824 */ /* 0x000fe200078e00ff */
[----:B------:R-:W-:Y:S02]  /*15c50*/  SHF.R.U32.HI R28, RZ, 0x8, R13 ;  /* 0x00000008ff1c7819 */ /* 0x000fe4000001160d */
[----:B------:R-:W-:Y:S01]  /*15c60*/  LOP3.LUT R33, R4, 0xff, RZ, 0xc0, !PT ;  /* 0x000000ff04217812 */ /* 0x000fe200078ec0ff */
[----:B------:R-:W-:Y:S01]  /*15c70*/  IMAD.SHL.U32 R20, R20, 0x800, RZ ;  /* 0x0000080014147824 */ /* 0x000fe200078e00ff */
[----:B------:R-:W-:Y:S02]  /*15c80*/  LOP3.LUT R21, R227, 0x30, R0, 0xf8, !PT ;  /* 0x00000030e3157812 */ /* 0x000fe400078ef800 */
[----:B------:R-:W-:-:S02]  /*15c90*/  LOP3.LUT R0, R32, 0xff, RZ, 0xc0, !PT ;  /* 0x000000ff20007812 */ /* 0x000fc400078ec0ff */
[----:B------:R-:W-:Y:S02]  /*15ca0*/  LOP3.LUT R30, R30, 0xff, RZ, 0xc0, !PT ;  /* 0x000000ff1e1e7812 */ /* 0x000fe400078ec0ff */
[----:B------:R-:W-:Y:S02]  /*15cb0*/  PRMT R41, R0, 0x7604, R31 ;  /* 0x0000760400297816 */ /* 0x000fe4000000001f */
[----:B------:R-:W-:Y:S02]  /*15cc0*/  LOP3.LUT R21, R21, R228, RZ, 0x3c, !PT ;  /* 0x000000e415157212 */ /* 0x000fe400078e3cff */
[----:B------:R-:W-:Y:S02]  /*15cd0*/  LOP3.LUT R20, R20, 0xffffe000, RZ, 0xc0, !PT ;  /* 0xffffe00014147812 */ /* 0x000fe400078ec0ff */
[----:B------:R-:W-:Y:S02]  /*15ce0*/  SHF.R.U32.HI R0, RZ, 0x8, R5 ;  /* 0x00000008ff007819 */ /* 0x000fe40000011605 */
[----:B------:R-:W-:-:S02]  /*15cf0*/  LOP3.LUT R29, R13, 0xff, RZ, 0xc0, !PT ;  /* 0x000000ff0d1d7812 */ /* 0x000fc400078ec0ff */
[----:B------:R-:W-:Y:S02]  /*15d00*/  LOP3.LUT R28, R28, 0xff, RZ, 0xc0, !PT ;  /* 0x000000ff1c1c7812 */ /* 0x000fe400078ec0ff */
[----:B------:R-:W-:Y:S02]  /*15d10*/  PRMT R43, R30, 0x7604, R33 ;  /* 0x000076041e2b7816 */ /* 0x000fe40000000021 */
[----:B------:R-:W-:Y:S02]  /*15d20*/  IADD3 R21, R21, R229, R20 ;  /* 0x000000e515157210 */ /* 0x000fe40007ffe014 */
[----:B------:R-:W-:Y:S02]  /*15d30*/  LOP3.LUT R33, R5, 0xff, RZ, 0xc0, !PT ;  /* 0x000000ff05217812 */ /* 0x000fe400078ec0ff */
[----:B------:R-:W-:Y:S02]  /*15d40*/  SHF.R.U32.HI R32, RZ, 0x8, R7 ;  /* 0x00000008ff207819 */ /* 0x000fe40000011607 */
[----:B------:R-:W-:-:S02]  /*15d50*/  LOP3.LUT R0, R0, 0xff, RZ, 0xc0, !PT ;  /* 0x000000ff00007812 */ /* 0x000fc400078ec0ff */
[----:B------:R-:W-:Y:S02]  /*15d60*/  SHF.R.U32.HI R20, RZ, 0x8, R6 ;  /* 0x00000008ff147819 */ /* 0x000fe40000011606 */
[----:B------:R-:W-:Y:S02]  /*15d70*/  PRMT R36, R28, 0x7604, R29 ;  /* 0x000076041c247816 */ /* 0x000fe4000000001d */
[----:B------:R-:W-:Y:S02]  /*15d80*/  SHF.R.U32.HI R28, RZ, 0x8, R14 ;  /* 0x00000008ff1c7819 */ /* 0x000fe4000001160e */
[----:B------:R-:W-:Y:S02]  /*15d90*/  LOP3.LUT R35, R6, 0xff, RZ, 0xc0, !PT ;  /* 0x000000ff06237812 */ /* 0x000fe400078ec0ff */
[----:B------:R-:W-:Y:S02]  /*15da0*/  LOP3.LUT R32, R32, 0xff, RZ, 0xc0, !PT ;  /* 0x000000ff20207812 */ /* 0x000fe400078ec0ff */
[----:B------:R-:W-:Y:S01]  /*15db0*/  PRMT R45, R0, 0x7604, R33 ;  /* 0x00007604002d7816 */ /* 0x000fe20000000021 */
[----:B------:R-:W-:Y:S01]  /*15dc0*/  IMAD.IADD R0, R16, 0x1, R21 ;  /* 0x0000000110007824 */ /* 0x000fe200078e0215 */
[----:B------:R-:W-:-:S02]  /*15dd0*/  LOP3.LUT R20, R20, 0xff, RZ, 0xc0, !PT ;  /* 0x000000ff14147812 */ /* 0x000fc400078ec0ff */
[----:B------:R-:W-:Y:S02]  /*15de0*/  LOP3.LUT R47, R7, 0xff, RZ, 0xc0, !PT ;  /* 0x000000ff072f7812 */ /* 0x000fe400078ec0ff */
[----:B------:R-:W-:Y:S02]  /*15df0*/  LOP3.LUT R29, R14, 0xff, RZ, 0xc0, !PT ;  /* 0x000000ff0e1d7812 */ /* 0x000fe400078ec0ff */
[----:B------:R-:W-:Y:S02]  /*15e00*/  LOP3.LUT R28, R28, 0xff, RZ, 0xc0, !PT ;  /* 0x000000ff1c1c7812 */ /* 0x000fe400078ec0ff */
[----:B------:R-:W-:Y:S02]  /*15e10*/  PRMT R49, R20, 0x7604, R35 ;  /* 0x0000760414317816 */ /* 0x000fe40000000023 */
[----:B------:R-:W-:Y:S02]  /*15e20*/  PRMT R51, R32, 0x7604, R47 ;  /* 0x0000760420337816 */ /* 0x000fe4000000002f */
[----:B------:R-:W0:Y:S01]  /*15e30*/  LDS.128 R32, [R0+0x1e200] ;  /* 0x01e2000000207984 */ /* 0x000e220000000c00 */
[----:B------:R-:W-:-:S02]  /*15e40*/  PRMT R39, R28, 0x7604, R29 ;  /* 0x000076041c277816 */ /* 0x000fc4000000001d */
[----:B------:R-:W-:Y:S02]  /*15e50*/  SHF.R.U32.HI R21, RZ, 0x10, R13 ;  /* 0x00000010ff157819 */ /* 0x000fe4000001160d */
[----:B------:R-:W-:Y:S02]  /*15e60*/  SHF.R.U32.HI R20, RZ, 0x10, R12 ;  /* 0x00000010ff147819 */ /* 0x000fe4000001160c */
[----:B------:R-:W-:Y:S02]  /*15e70*/  LOP3.LUT R21, R21, 0xff, RZ, 0xc0, !PT ;  /* 0x000000ff15157812 */ /* 0x000fe400078ec0ff */
[----:B------:R-:W-:Y:S02]  /*15e80*/  LOP3.LUT R20, R20, 0xff, RZ, 0xc0, !PT ;  /* 0x000000ff14147812 */ /* 0x000fe400078ec0ff */
[----:B------:R-:W-:Y:S02]  /*15e90*/  PRMT R21, R21, 0x7054, R36 ;  /* 0x0000705415157816 */ /* 0x000fe40000000024 */
[----:B------:R-:W-:-:S02]  /*15ea0*/  SHF.R.U32.HI R36, RZ, 0x10, R5 ;  /* 0x00000010ff247819 */ /* 0x000fc40000011605 */
[----:B------:R-:W-:Y:S02]  /*15eb0*/  PRMT R37, R20, 0x7054, R37 ;  /* 0x0000705414257816 */ /* 0x000fe40000000025 */
[----:B------:R-:W-:Y:S02]  /*15ec0*/  SHF.R.U32.HI R40, RZ, 0x10, R15 ;  /* 0x00000010ff287819 */ /* 0x000fe4000001160f */
[----:B------:R-:W-:Y:S02]  /*15ed0*/  SHF.R.U32.HI R20, RZ, 0x10, R4 ;  /* 0x00000010ff147819 */ /* 0x000fe40000011604 */
[----:B------:R-:W-:Y:S02]  /*15ee0*/  SHF.R.U32.HI R38, RZ, 0x10, R14 ;  /* 0x00000010ff267819 */ /* 0x000fe4000001160e */
[----:B------:R-:W-:Y:S02]  /*15ef0*/  LOP3.LUT R36, R36, 0xff, RZ, 0xc0, !PT ;  /* 0x000000ff24247812 */ /* 0x000fe400078ec0ff */
[----:B------:R-:W-:-:S02]  /*15f00*/  LOP3.LUT R40, R40, 0xff, RZ, 0xc0, !PT ;  /* 0x000000ff28287812 */ /* 0x000fc400078ec0ff */
[----:B------:R-:W-:Y:S02]  /*15f10*/  LOP3.LUT R20, R20, 0xff, RZ, 0xc0, !PT ;  /* 0x000000ff14147812 */ /* 0x000fe400078ec0ff */
[----:B------:R-:W-:Y:S02]  /*15f20*/  LOP3.LUT R38, R38, 0xff, RZ, 0xc0, !PT ;  /* 0x000000ff26267812 */ /* 0x000fe400078ec0ff */
[----:B------:R-:W-:Y:S02]  /*15f30*/  PRMT R47, R36, 0x7054, R45 ;  /* 0x00007054242f7816 */ /* 0x000fe4000000002d */
[----:B------:R-:W-:Y:S02]  /*15f40*/  PRMT R41, R40, 0x7054, R41 ;  /* 0x0000705428297816 */ /* 0x000fe40000000029 */
[----:B------:R-:W-:Y:S02]  /*15f50*/  PRMT R43, R20, 0x7054, R43 ;  /* 0x00007054142b7816 */ /* 0x000fe4000000002b */
[----:B------:R-:W-:-:S02]  /*15f60*/  PRMT R39, R38, 0x7054, R39 ;  /* 0x0000705426277816 */ /* 0x000fc40000000027 */
[----:B------:R-:W-:Y:S02]  /*15f70*/  LOP3.LUT R47, R47, 0xff000000, R5, 0xf8, !PT ;  /* 0xff0000002f2f7812 */ /* 0x000fe400078ef805 */
[----:B------:R-:W-:Y:S02]  /*15f80*/  SHF.R.U32.HI R38, RZ, 0x10, R6 ;  /* 0x00000010ff267819 */ /* 0x000fe40000011606 */
[----:B------:R-:W-:Y:S02]  /*15f90*/  LOP3.LUT R21, R21, 0xff000000, R13, 0xf8, !PT ;  /* 0xff00000015157812 */ /* 0x000fe400078ef80d */
[----:B------:R-:W-:Y:S02]  /*15fa0*/  SHF.R.U32.HI R40, RZ, 0x10, R7 ;  /* 0x00000010ff287819 */ /* 0x000fe40000011607 */
[----:B------:R-:W-:Y:S02]  /*15fb0*/  LOP3.LUT R45, R41, 0xff000000, R15, 0xf8, !PT ;  /* 0xff000000292d7812 */ /* 0x000fe400078ef80f */
[----:B------:R-:W-:-:S02]  /*15fc0*/  LOP3.LUT R48, R43, 0xff000000, R4, 0xf8, !PT ;  /* 0xff0000002b307812 */ /* 0x000fc400078ef804 */
[----:B------:R-:W-:Y:S02]  /*15fd0*/  F2FP.F16.E4M3.UNPACK_B R43, R47 ;  /* 0x0000002fff2b723e */ /* 0x000fe400020006ff */
[----:B0-----:R-:W-:Y:S02]  /*15fe0*/  F2FP.F16.E4M3.UNPACK_B R15, R33 ;  /* 0x00000021ff0f723e */ /* 0x001fe400020006ff */
[----:B------:R-:W-:Y:S01]  /*15ff0*/  LOP3.LUT R38, R38, 0xff, RZ, 0xc0, !PT ;  /* 0x000000ff26267812 */ /* 0x000fe200078ec0ff */
[----:B------:R-:W-:Y:S01]  /*16000*/  HADD2.F32 R50, -RZ, R43.H0_H0 ;  /* 0x2000002bff327230 */ /* 0x000fe20000004100 */
[----:B------:R-:W-:Y:S01]  /*16010*/  LOP3.LUT R42, R37, 0xff000000, R12, 0xf8, !PT ;  /* 0xff000000252a7812 */ /* 0x000fe200078ef80c */
[--C-:B------:R-:W-:Y:S01]  /*16020*/  HADD2.F32 R5, -RZ, R15.reuse.H0_H0 ;  /* 0x2000000fff057230 */ /* 0x100fe20000004100 */
[----:B------:R-:W-:Y:S01]  /*16030*/  F2FP.F16.E4M3.UNPACK_B R20, R21 ;  /* 0x00000015ff14723e */ /* 0x000fe200020006ff */
[----:B------:R-:W-:Y:S01]  /*16040*/  HADD2.F32 R15, -RZ, R15.H1_H1 ;  /* 0x3000000fff0f7230 */ /* 0x000fe20000004100 */
[----:B------:R-:W-:-:S02]  /*16050*/  LOP3.LUT R40, R40, 0xff, RZ, 0xc0, !PT ;  /* 0x000000ff28287812 */ /* 0x000fc400078ec0ff */
[----:B------:R-:W-:Y:S01]  /*16060*/  LOP3.LUT R12, R39, 0xff000000, R14, 0xf8, !PT ;  /* 0xff000000270c7812 */ /* 0x000fe200078ef80e */
[----:B------:R-:W-:Y:S01]  /*16070*/  HADD2.F32 R46, -RZ, R20.H0_H0 ;  /* 0x20000014ff2e7230 */ /* 0x000fe20000004100 */
[----:B------:R-:W-:Y:S02]  /*16080*/  PRMT R49, R38, 0x7054, R49 ;  /* 0x0000705426317816 */ /* 0x000fe40000000031 */
[----:B------:R-:W-:Y:S02]  /*16090*/  PRMT R51, R40, 0x7054, R51 ;  /* 0x0000705428337816 */ /* 0x000fe40000000033 */
[-C--:B------:R-:W-:Y:S01]  /*160a0*/  F2FP.F16.E4M3.UNPACK_B R39, R35.reuse ;  /* 0x00000023ff27723e */ /* 0x080fe200020006ff */
[----:B------:R-:W-:Y:S01]  /*160b0*/  FMUL.FTZ R41, R5, R46 ;  /* 0x0000002e05297220 */ /* 0x000fe20000410000 */
[----:B------:R-:W-:Y:S02]  /*160c0*/  F2FP.F16.E4M3.UNPACK_B R40, R35.H1 ;  /* 0x00000023ff28723e */ /* 0x000fe400030006ff */
[----:B------:R-:W-:-:S02]  /*160d0*/  F2FP.F16.E4M3.UNPACK_B R35, R32.H1 ;  /* 0x00000020ff23723e */ /* 0x000fc400030006ff */
[----:B------:R-:W-:Y:S02]  /*160e0*/  F2FP.F16.E4M3.UNPACK_B R47, R47.H1 ;  /* 0x0000002fff2f723e */ /* 0x000fe400030006ff */
[----:B------:R-:W-:Y:S02]  /*160f0*/  LOP3.LUT R6, R49, 0xff000000, R6, 0xf8, !PT ;  /* 0xff00000031067812 */ /* 0x000fe400078ef806 */
[----:B------:R-:W-:Y:S01]  /*16100*/  LOP3.LUT R51, R51, 0xff000000, R7, 0xf8, !PT ;  /* 0xff00000033337812 */ /* 0x000fe200078ef807 */
[----:B------:R-:W-:Y:S01]  /*16110*/  HADD2.F32 R49, -RZ, R47.H0_H0 ;  /* 0x2000002fff317230 */ /* 0x000fe20000004100 */
[-C--:B------:R-:W-:Y:S02]  /*16120*/  F2FP.F16.E4M3.UNPACK_B R7, R34.reuse ;  /* 0x00000022ff07723e */ /* 0x080fe400020006ff */
[----:B------:R-:W-:Y:S01]  /*16130*/  F2FP.F16.E4M3.UNPACK_B R34, R34.H1 ;  /* 0x00000022ff22723e */ /* 0x000fe200030006ff */
[----:B----4-:R-:W0:Y:S02]  /*16140*/  LDS.128 R28, [R61+0x1e200] ;  /* 0x01e200003d1c7984 */ /* 0x010e240000000c00 */
[----:B0-----:R-:W-:-:S02]  /*16150*/  F2FP.F16.E4M3.UNPACK_B R14, R29 ;  /* 0x0000001dff0e723e */ /* 0x001fc400020006ff */
[----:B------:R-:W-:Y:S02]  /*16160*/  F2FP.F16.E4M3.UNPACK_B R36, R29.H1 ;  /* 0x0000001dff24723e */ /* 0x000fe400030006ff */
[-C--:B------:R-:W-:Y:S01]  /*16170*/  F2FP.F16.E4M3.UNPACK_B R37, R31.reuse ;  /* 0x0000001fff25723e */ /* 0x080fe200020006ff */
[----:B------:R-:W-:Y:S01]  /*16180*/  HADD2.F32 R13, -RZ, R14.H0_H0 ;  /* 0x2000000eff0d7230 */ /* 0x000fe20000004100 */
[----:B------:R-:W-:Y:S02]  /*16190*/  F2FP.F16.E4M3.UNPACK_B R38, R31.H1 ;  /* 0x0000001fff26723e */ /* 0x000fe400030006ff */
[-C--:B------:R-:W-:Y:S02]  /*161a0*/  F2FP.F16.E4M3.UNPACK_B R29, R28.reuse ;  /* 0x0000001cff1d723e */ /* 0x080fe400020006ff */
[----:B------:R-:W-:Y:S02]  /*161b0*/  F2FP.F16.E4M3.UNPACK_B R31, R28.H1 ;  /* 0x0000001cff1f723e */ /* 0x000fe400030006ff */
[----:B------:R-:W-:-:S02]  /*161c0*/  F2FP.F16.E4M3.UNPACK_B R28, R33.H1 ;  /* 0x00000021ff1c723e */ /* 0x000fc400030006ff */
[----:B------:R-:W-:Y:S01]  /*161d0*/  F2FP.F16.E4M3.UNPACK_B R33, R32 ;  /* 0x00000020ff21723e */ /* 0x000fe200020006ff */
[----:B------:R-:W-:Y:S01]  /*161e0*/  FMUL.FTZ R32, R5, R50 ;  /* 0x0000003205207220 */ /* 0x000fe20000410000 */
[-C--:B------:R-:W-:Y:S02]  /*161f0*/  F2FP.F16.E4M3.UNPACK_B R4, R30.reuse ;  /* 0x0000001eff04723e */ /* 0x080fe400020006ff */
[----:B------:R-:W-:Y:S01]  /*16200*/  F2FP.F16.E4M3.UNPACK_B R30, R30.H1 ;  /* 0x0000001eff1e723e */ /* 0x000fe200030006ff */
[C---:B------:R-:W-:Y:S01]  /*16210*/  FFMA.FTZ R5, R13.reuse, R46, -R32 ;  /* 0x0000002e0d057223 */ /* 0x040fe20000010820 */
[----:B------:R-:W-:Y:S01]  /*16220*/  F2FP.F16.E4M3.UNPACK_B R32, R21.H1 ;  /* 0x00000015ff20723e */ /* 0x000fe200030006ff */
[----:B------:R-:W-:Y:S01]  /*16230*/  FFMA.FTZ R13, R13, R50, R41 ;  /* 0x000000320d0d7223 */ /* 0x000fe20000010029 */
[----:B------:R-:W-:Y:S02]  /*16240*/  HADD2.F32 R41, -RZ, R20.H1_H1 ;  /* 0x30000014ff297230 */ /* 0x000fe40000004100 */
[----:B------:R-:W-:-:S02]  /*16250*/  HADD2.F32 R46, -RZ, R43.H1_H1 ;  /* 0x3000002bff2e7230 */ /* 0x000fc40000004100 */
[----:B------:R-:W-:Y:S02]  /*16260*/  HADD2.F32 R20, -RZ, R14.H1_H1 ;  /* 0x3000000eff147230 */ /* 0x000fe40000004100 */
[----:B------:R-:W-:Y:S02]  /*16270*/  HADD2.F32 R14, -RZ, R28.H0_H0 ;  /* 0x2000001cff0e7230 */ /* 0x000fe40000004100 */
[C---:B------:R-:W-:Y:S01]  /*16280*/  FMUL.FTZ R53, R15.reuse, R46 ;  /* 0x0000002e0f357220 */ /* 0x040fe20000410000 */
[----:B------:R-:W-:Y:S02]  /*16290*/  HADD2.F32 R43, -RZ, R32.H0_H0 ;  /* 0x20000020ff2b7230 */ /* 0x000fe40000004100 */
[----:B------:R-:W-:Y:S01]  /*162a0*/  FMUL.FTZ R15, R15, R41 ;  /* 0x000000290f0f7220 */ /* 0x000fe20000410000 */
[----:B------:R-:W-:Y:S02]  /*162b0*/  HADD2.F32 R21, -RZ, R36.H0_H0 ;  /* 0x20000024ff157230 */ /* 0x000fe40000004100 */
[----:B------:R-:W-:Y:S01]  /*162c0*/  FMUL.FTZ R50, R14, R49 ;  /* 0x000000310e327220 */ /* 0x000fe20000410000 */
[----:B------:R-:W-:-:S02]  /*162d0*/  HADD2.F32 R28, -RZ, R28.H1_H1 ;  /* 0x3000001cff1c7230 */ /* 0x000fc40000004100 */
[----:B------:R-:W-:Y:S01]  /*162e0*/  FMUL.FTZ R52, R14, R43 ;  /* 0x0000002b0e347220 */ /* 0x000fe20000410000 */
[C---:B------:R-:W-:Y:S01]  /*162f0*/  FFMA.FTZ R14, R20.reuse, R41, -R53 ;  /* 0x00000029140e7223 */ /* 0x040fe20000010835 */
[----:B------:R-:W-:Y:S01]  /*16300*/  FFMA.FTZ R20, R20, R46, R15 ;  /* 0x0000002e14147223 */ /* 0x000fe2000001000f */
[C---:B------:R-:W-:Y:S01]  /*16310*/  FFMA.FTZ R15, R21.reuse, R43, -R50 ;  /* 0x0000002b150f7223 */ /* 0x040fe20000010832 */
[----:B------:R-:W-:Y:S01]  /*16320*/  FFMA.FTZ R21, R21, R49, R52 ;  /* 0x0000003115157223 */ /* 0x000fe20000010034 */
[----:B------:R-:W-:Y:S01]  /*16330*/  F2FP.F16.E4M3.UNPACK_B R50, R51 ;  /* 0x00000033ff32723e */ /* 0x000fe200020006ff */
[----:B------:R-:W-:Y:S01]  /*16340*/  HADD2.F32 R49, -RZ, R47.H1_H1 ;  /* 0x3000002fff317230 */ /* 0x000fe20000004100 */
[----:B------:R-:W-:Y:S01]  /*16350*/  F2FP.F16.E4M3.UNPACK_B R46, R45 ;  /* 0x0000002dff2e723e */ /* 0x000fe200020006ff */
[----:B------:R-:W-:Y:S01]  /*16360*/  HADD2.F32 R43, -RZ, R32.H1_H1 ;  /* 0x30000020ff2b7230 */ /* 0x000fe20000004100 */
[----:B------:R-:W-:Y:S01]  /*16370*/  F2FP.F16.E4M3.UNPACK_B R51, R51.H1 ;  /* 0x00000033ff33723e */ /* 0x000fe200030006ff */
[----:B------:R-:W-:-:S02]  /*16380*/  HADD2.F32 R52, -RZ, R50.H0_H0 ;  /* 0x20000032ff347230 */ /* 0x000fc40000004100 */
[C---:B------:R-:W-:Y:S01]  /*16390*/  FMUL.FTZ R53, R28.reuse, R49 ;  /* 0x000000311c357220 */ /* 0x040fe20000410000 */
[----:B------:R-:W-:Y:S02]  /*163a0*/  HADD2.F32 R41, -RZ, R39.H0_H0 ;  /* 0x20000027ff297230 */ /* 0x000fe40000004100 */
[----:B------:R-:W-:Y:S01]  /*163b0*/  FMUL.FTZ R28, R28, R43 ;  /* 0x0000002b1c1c7220 */ /* 0x000fe20000410000 */
[----:B------:R-:W-:Y:S01]  /*163c0*/  HADD2.F32 R36, -RZ, R36.H1_H1 ;  /* 0x30000024ff247230 */ /* 0x000fe20000004100 */
[----:B------:R-:W-:Y:S01]  /*163d0*/  F2FP.F16.E4M3.UNPACK_B R45, R45.H1 ;  /* 0x0000002dff2d723e */ /* 0x000fe200030006ff */
[----:B------:R-:W-:Y:S02]  /*163e0*/  HADD2.F32 R47, -RZ, R46.H0_H0 ;  /* 0x2000002eff2f7230 */ /* 0x000fe40000004100 */
[C---:B------:R-:W-:Y:S01]  /*163f0*/  FMUL.FTZ R55, R41.reuse, R52 ;  /* 0x0000003429377220 */ /* 0x040fe20000410000 */
[----:B------:R-:W-:Y:S02]  /*16400*/  HADD2.F32 R32, -RZ, R37.H0_H0 ;  /* 0x20000025ff207230 */ /* 0x000fe40000004100 */
[C---:B------:R-:W-:Y:S01]  /*16410*/  FFMA.FTZ R54, R36.reuse, R43, -R53 ;  /* 0x0000002b24367223 */ /* 0x040fe20000010835 */
[----:B------:R-:W-:Y:S01]  /*16420*/  FFMA.FTZ R56, R36, R49, R28 ;  /* 0x0000003124387223 */ /* 0x000fe2000001001c */
[----:B------:R-:W-:Y:S01]  /*16430*/  FMUL.FTZ R41, R41, R47 ;  /* 0x0000002f29297220 */ /* 0x000fe20000410000 */
[----:B------:R-:W-:-:S02]  /*16440*/  HADD2.F32 R50, -RZ, R50.H1_H1 ;  /* 0x30000032ff327230 */ /* 0x000fc40000004100 */
[C---:B------:R-:W-:Y:S01]  /*16450*/  FFMA.FTZ R28, R32.reuse, R47, -R55 ;  /* 0x0000002f201c7223 */ /* 0x040fe20000010837 */
[----:B------:R-:W-:Y:S02]  /*16460*/  HADD2.F32 R39, -RZ, R39.H1_H1 ;  /* 0x30000027ff277230 */ /* 0x000fe40000004100 */
[----:B------:R-:W-:Y:S01]  /*16470*/  FFMA.FTZ R52, R32, R52, R41 ;  /* 0x0000003420347223 */ /* 0x000fe20000010029 */
[----:B------:R-:W-:Y:S01]  /*16480*/  HADD2.F32 R43, -RZ, R51.H0_H0 ;  /* 0x20000033ff2b7230 */ /* 0x000fe20000004100 */
[----:B------:R-:W-:Y:S01]  /*16490*/  F2FP.SATFINITE.E4M3.F32.PACK_AB_MERGE_C R15, R54, R15, RZ ;  /* 0x0000000f360f723e */ /* 0x000fe200048070ff */
[----:B------:R-:W-:Y:S02]  /*164a0*/  HADD2.F32 R36, -RZ, R40.H0_H0 ;  /* 0x20000028ff247230 */ /* 0x000fe40000004100 */
[----:B------:R-:W-:Y:S01]  /*164b0*/  FMUL.FTZ R58, R39, R50 ;  /* 0x00000032273a7220 */ /* 0x000fe20000410000 */
[----:B------:R-:W-:Y:S01]  /*164c0*/  HADD2.F32 R46, -RZ, R46.H1_H1 ;  /* 0x3000002eff2e7230 */ /* 0x000fe20000004100 */
[----:B------:R-:W-:Y:S01]  /*164d0*/  F2FP.SATFINITE.E4M3.F32.PACK_AB_MERGE_C R21, R56, R21, RZ ;  /* 0x000000153815723e */ /* 0x000fe200048070ff */
[----:B------:R-:W-:-:S02]  /*164e0*/  HADD2.F32 R41, -RZ, R45.H0_H0 ;  /* 0x2000002dff297230 */ /* 0x000fc40000004100 */
[C---:B------:R-:W-:Y:S01]  /*164f0*/  FMUL.FTZ R47, R36.reuse, R43 ;  /* 0x0000002b242f7220 */ /* 0x040fe20000410000 */
[----:B------:R-:W-:Y:S02]  /*16500*/  HADD2.F32 R32, -RZ, R38.H0_H0 ;  /* 0x20000026ff207230 */ /* 0x000fe40000004100 */
[----:B------:R-:W-:Y:S01]  /*16510*/  FMUL.FTZ R39, R39, R46 ;  /* 0x0000002e27277220 */ /* 0x000fe20000410000 */
[----:B------:R-:W-:Y:S02]  /*16520*/  HADD2.F32 R37, -RZ, R37.H1_H1 ;  /* 0x30000025ff257230 */ /* 0x000fe40000004100 */
[-C--:B------:R-:W-:Y:S01]  /*16530*/  FMUL.FTZ R36, R36, R41.reuse ;  /* 0x0000002924247220 */ /* 0x080fe20000410000 */
[----:B------:R-:W-:Y:S02]  /*16540*/  HADD2.F32 R51, -RZ, R51.H1_H1 ;  /* 0x30000033ff337230 */ /* 0x000fe40000004100 */
[C---:B------:R-:W-:Y:S01]  /*16550*/  FFMA.FTZ R55, R32.reuse, R41, -R47 ;  /* 0x0000002920377223 */ /* 0x040fe2000001082f */
[----:B------:R-:W-:Y:S01]  /*16560*/  F2FP.F16.E4M3.UNPACK_B R41, R48.H1 ;  /* 0x00000030ff29723e */ /* 0x000fe200030006ff */
[C---:B------:R-:W-:Y:S01]  /*16570*/  FFMA.FTZ R49, R37.reuse, R46, -R58 ;  /* 0x0000002e25317223 */ /* 0x040fe2000001083a */
[----:B------:R-:W-:Y:S01]  /*16580*/  FFMA.FTZ R53, R37, R50, R39 ;  /* 0x0000003225357223 */ /* 0x000fe20000010027 */
[----:B------:R-:W-:Y:S01]  /*16590*/  F2FP.F16.E4M3.UNPACK_B R37, R42.H1 ;  /* 0x0000002aff25723e */ /* 0x000fe200030006ff */
[----:B------:R-:W-:Y:S01]  /*165a0*/  FFMA.FTZ R57, R32, R43, R36 ;  /* 0x0000002b20397223 */ /* 0x000fe20000010024 */
[----:B------:R-:W-:Y:S01]  /*165b0*/  HADD2.F32 R40, -RZ, R40.H1_H1 ;  /* 0x30000028ff287230 */ /* 0x000fe20000004100 */
[----:B------:R-:W-:Y:S01]  /*165c0*/  F2FP.F16.E4M3.UNPACK_B R48, R48 ;  /* 0x00000030ff30723e */ /* 0x000fe200020006ff */
[----:B------:R-:W-:Y:S01]  /*165d0*/  HADD2.F32 R45, -RZ, R45.H1_H1 ;  /* 0x3000002dff2d7230 */ /* 0x000fe20000004100 */
[----:B------:R-:W-:Y:S01]  /*165e0*/  F2FP.F16.E4M3.UNPACK_B R42, R42 ;  /* 0x0000002aff2a723e */ /* 0x000fe200020006ff */
[----:B------:R-:W-:-:S02]  /*165f0*/  HADD2.F32 R43, -RZ, R41.H0_H0 ;  /* 0x20000029ff2b7230 */ /* 0x000fc40000004100 */
[C---:B------:R-:W-:Y:S01]  /*16600*/  FMUL.FTZ R59, R40.reuse, R51 ;  /* 0x00000033283b7220 */ /* 0x040fe20000410000 */
[----:B------:R-:W-:Y:S02]  /*16610*/  HADD2.F32 R36, -RZ, R35.H0_H0 ;  /* 0x20000023ff247230 */ /* 0x000fe40000004100 */
[----:B------:R-:W-:Y:S01]  /*16620*/  FMUL.FTZ R40, R40, R45 ;  /* 0x0000002d28287220 */ /* 0x000fe20000410000 */
[----:B------:R-:W-:Y:S01]  /*16630*/  HADD2.F32 R39, -RZ, R37.H0_H0 ;  /* 0x20000025ff277230 */ /* 0x000fe20000004100 */
[----:B------:R-:W-:Y:S01]  /*16640*/  F2FP.SATFINITE.E4M3.F32.PACK_AB_MERGE_C R5, R14, R5, R15 ;  /* 0x000000050e05723e */ /* 0x000fe2000480700f */
[----:B------:R-:W-:Y:S02]  /*16650*/  HADD2.F32 R38, -RZ, R38.H1_H1 ;  /* 0x30000026ff267230 */ /* 0x000fe40000004100 */
[C---:B------:R-:W-:Y:S01]  /*16660*/  FMUL.FTZ R47, R36.reuse, R43 ;  /* 0x0000002b242f7220 */ /* 0x040fe20000410000 */
[----:B------:R-:W-:Y:S02]  /*16670*/  HADD2.F32 R32, -RZ, R31.H0_H0 ;  /* 0x2000001fff207230 */ /* 0x000fe40000004100 */
[----:B------:R-:W-:Y:S01]  /*16680*/  FMUL.FTZ R36, R36, R39 ;  /* 0x0000002724247220 */ /* 0x000fe20000410000 */
[----:B------:R-:W-:-:S02]  /*16690*/  HADD2.F32 R35, -RZ, R35.H1_H1 ;  /* 0x30000023ff237230 */ /* 0x000fc40000004100 */
[C---:B------:R-:W-:Y:S01]  /*166a0*/  FFMA.FTZ R58, R38.reuse, R45, -R59 ;  /* 0x0000002d263a7223 */ /* 0x040fe2000001083b */
[----:B------:R-:W-:Y:S01]  /*166b0*/  FFMA.FTZ R60, R38, R51, R40 ;  /* 0x00000033263c7223 */ /* 0x000fe20000010028 */
[C---:B------:R-:W-:Y:S01]  /*166c0*/  FFMA.FTZ R43, R32.reuse, R43, R36 ;  /* 0x0000002b202b7223 */ /* 0x040fe20000010024 */
[----:B------:R-:W-:Y:S02]  /*166d0*/  HADD2.F32 R38, -RZ, R41.H1_H1 ;  /* 0x30000029ff267230 */ /* 0x000fe40000004100 */
[----:B------:R-:W-:Y:S01]  /*166e0*/  FFMA.FTZ R47, R32, R39, -R47 ;  /* 0x00000027202f7223 */ /* 0x000fe2000001082f */
[----:B------:R-:W-:Y:S01]  /*166f0*/  HADD2.F32 R36, -RZ, R37.H1_H1 ;  /* 0x30000025ff247230 */ /* 0x000fe20000004100 */
[----:B------:R-:W-:Y:S01]  /*16700*/  F2FP.SATFINITE.E4M3.F32.PACK_AB_MERGE_C R57, R60, R57, RZ ;  /* 0x000000393c39723e */ /* 0x000fe200048070ff */
[----:B------:R-:W-:Y:S02]  /*16710*/  HADD2.F32 R31, -RZ, R31.H1_H1 ;  /* 0x3000001fff1f7230 */ /* 0x000fe40000004100 */
[----:B------:R-:W-:Y:S01]  /*16720*/  FMUL.FTZ R40, R35, R38 ;  /* 0x0000002623287220 */ /* 0x000fe20000410000 */
[----:B------:R-:W-:-:S02]  /*16730*/  HADD2.F32 R37, -RZ, R48.H0_H0 ;  /* 0x20000030ff257230 */ /* 0x000fc40000004100 */
[-C--:B------:R-:W-:Y:S01]  /*16740*/  FMUL.FTZ R35, R35, R36.reuse ;  /* 0x0000002423237220 */ /* 0x080fe20000410000 */
[----:B------:R-:W-:Y:S02]  /*16750*/  HADD2.F32 R32, -RZ, R33.H0_H0 ;  /* 0x20000021ff207230 */ /* 0x000fe40000004100 */
[C---:B------:R-:W-:Y:S01]  /*16760*/  FFMA.FTZ R40, R31.reuse, R36, -R40 ;  /* 0x000000241f287223 */ /* 0x040fe20000010828 */
[----:B------:R-:W-:Y:S02]  /*16770*/  HADD2.F32 R48, -RZ, R48.H1_H1 ;  /* 0x30000030ff307230 */ /* 0x000fe40000004100 */
[----:B------:R-:W-:Y:S01]  /*16780*/  FFMA.FTZ R46, R31, R38, R35 ;  /* 0x000000261f2e7223 */ /* 0x000fe20000010023 */
[----:B------:R-:W-:Y:S02]  /*16790*/  HADD2.F32 R35, -RZ, R42.H0_H0 ;  /* 0x2000002aff237230 */ /* 0x000fe40000004100 */
[----:B------:R-:W-:Y:S01]  /*167a0*/  FMUL.FTZ R36, R32, R37 ;  /* 0x0000002520247220 */ /* 0x000fe20000410000 */
[----:B------:R-:W-:Y:S01]  /*167b0*/  HADD2.F32 R31, -RZ, R29.H0_H0 ;  /* 0x2000001dff1f7230 */ /* 0x000fe20000004100 */
[----:B------:R-:W-:Y:S01]  /*167c0*/  F2FP.SATFINITE.E4M3.F32.PACK_AB_MERGE_C R13, R20, R13, R21 ;  /* 0x0000000d140d723e */ /* 0x000fe20004807015 */
[----:B------:R-:W-:-:S02]  /*167d0*/  HADD2.F32 R33, -RZ, R33.H1_H1 ;  /* 0x30000021ff217230 */ /* 0x000fc40000004100 */
[-C--:B------:R-:W-:Y:S01]  /*167e0*/  FMUL.FTZ R32, R32, R35.reuse ;  /* 0x0000002320207220 */ /* 0x080fe20000410000 */
[----:B------:R-:W-:Y:S02]  /*167f0*/  HADD2.F32 R42, -RZ, R42.H1_H1 ;  /* 0x3000002aff2a7230 */ /* 0x000fe40000004100 */
[C---:B------:R-:W-:Y:S01]  /*16800*/  FFMA.FTZ R39, R31.reuse, R35, -R36 ;  /* 0x000000231f277223 */ /* 0x040fe20000010824 */
[----:B------:R-:W-:Y:S02]  /*16810*/  HADD2.F32 R29, -RZ, R29.H1_H1 ;  /* 0x3000001dff1d7230 */ /* 0x000fe40000004100 */
[----:B------:R-:W-:Y:S01]  /*16820*/  FFMA.FTZ R37, R31, R37, R32 ;  /* 0x000000251f257223 */ /* 0x000fe20000010020 */
[----:B------:R-:W-:Y:S01]  /*16830*/  F2FP.F16.E4M3.UNPACK_B R35, R6.H1 ;  /* 0x00000006ff23723e */ /* 0x000fe200030006ff */
[C---:B------:R-:W-:Y:S01]  /*16840*/  FMUL.FTZ R36, R33.reuse, R48 ;  /* 0x0000003021247220 */ /* 0x040fe20000410000 */
[----:B------:R-:W-:Y:S01]  /*16850*/  F2FP.F16.E4M3.UNPACK_B R32, R12.H1 ;  /* 0x0000000cff20723e */ /* 0x000fe200030006ff */
[----:B------:R-:W-:Y:S01]  /*16860*/  FMUL.FTZ R33, R33, R42 ;  /* 0x0000002a21217220 */ /* 0x000fe20000410000 */
[----:B------:R-:W-:-:S02]  /*16870*/  HADD2.F32 R31, -RZ, R34.H0_H0 ;  /* 0x20000022ff1f7230 */ /* 0x000fc40000004100 */
[C---:B------:R-:W-:Y:S01]  /*16880*/  FFMA.FTZ R42, R29.reuse, R42, -R36 ;  /* 0x0000002a1d2a7223 */ /* 0x040fe20000010824 */
[--C-:B------:R-:W-:Y:S02]  /*16890*/  HADD2.F32 R38, -RZ, R35.reuse.H0_H0 ;  /* 0x20000023ff267230 */ /* 0x100fe40000004100 */
[----:B------:R-:W-:Y:S01]  /*168a0*/  FFMA.FTZ R48, R29, R48, R33 ;  /* 0x000000301d307223 */ /* 0x000fe20000010021 */
[----:B------:R-:W-:Y:S01]  /*168b0*/  HADD2.F32 R36, -RZ, R32.H0_H0 ;  /* 0x20000020ff247230 */ /* 0x000fe20000004100 */
[----:B------:R-:W-:Y:S01]  /*168c0*/  F2FP.F16.E4M3.UNPACK_B R12, R12 ;  /* 0x0000000cff0c723e */ /* 0x000fe200020006ff */
[----:B------:R-:W-:Y:S01]  /*168d0*/  HADD2.F32 R35, -RZ, R35.H1_H1 ;  /* 0x30000023ff237230 */ /* 0x000fe20000004100 */
[----:B------:R-:W-:Y:S01]  /*168e0*/  F2FP.F16.E4M3.UNPACK_B R6, R6 ;  /* 0x00000006ff06723e */ /* 0x000fe200020006ff */
[----:B------:R-:W-:Y:S02]  /*168f0*/  HADD2.F32 R34, -RZ, R34.H1_H1 ;  /* 0x30000022ff227230 */ /* 0x000fe40000004100 */
[----:B------:R-:W-:Y:S01]  /*16900*/  FMUL.FTZ R50, R31, R36 ;  /* 0x000000241f327220 */ /* 0x000fe20000410000 */
[----:B------:R-:W-:-:S02]  /*16910*/  HADD2.F32 R33, -RZ, R32.H1_H1 ;  /* 0x30000020ff217230 */ /* 0x000fc40000004100 */
[----:B------:R-:W-:Y:S01]  /*16920*/  FMUL.FTZ R32, R31, R38 ;  /* 0x000000261f207220 */ /* 0x000fe20000410000 */
[--C-:B------:R-:W-:Y:S02]  /*16930*/  HADD2.F32 R29, -RZ, R30.reuse.H0_H0 ;  /* 0x2000001eff1d7230 */ /* 0x100fe40000004100 */
[C---:B------:R-:W-:Y:S01]  /*16940*/  FMUL.FTZ R31, R34.reuse, R35 ;  /* 0x00000023221f7220 */ /* 0x040fe20000410000 */
[----:B------:R-:W-:Y:S02]  /*16950*/  HADD2.F32 R30, -RZ, R30.H1_H1 ;  /* 0x3000001eff1e7230 */ /* 0x000fe40000004100 */
[-C--:B------:R-:W-:Y:S01]  /*16960*/  FMUL.FTZ R34, R34, R33.reuse ;  /* 0x0000002122227220 */ /* 0x080fe20000410000 */
[----:B------:R-:W-:Y:S01]  /*16970*/  F2FP.SATFINITE.E4M3.F32.PACK_AB_MERGE_C R15, R53, R52, R57 ;  /* 0x00000034350f723e */ /* 0x000fe20004807039 */
[C---:B------:R-:W-:Y:S01]  /*16980*/  FFMA.FTZ R36, R29.reuse, R36, -R32 ;  /* 0x000000241d247223 */ /* 0x040fe20000010820 */
[----:B------:R-:W-:Y:S01]  /*16990*/  FFMA.FTZ R50, R29, R38, R50 ;  /* 0x000000261d327223 */ /* 0x000fe20000010032 */
[C---:B------:R-:W-:Y:S01]  /*169a0*/  FFMA.FTZ R41, R30.reuse, R33, -R31 ;  /* 0x000000211e297223 */ /* 0x040fe2000001081f */
[----:B------:R-:W-:Y:S01]  /*169b0*/  FFMA.FTZ R45, R30, R35, R34 ;  /* 0x000000231e2d7223 */ /* 0x000fe20000010022 */
[----:B------:R-:W-:-:S02]  /*169c0*/  HADD2.F32 R29, -RZ, R12.H0_H0 ;  /* 0x2000000cff1d7230 */ /* 0x000fc40000004100 */
[----:B------:R-:W-:Y:S01]  /*169d0*/  HADD2.F32 R30, -RZ, R12.H1_H1 ;  /* 0x3000000cff1e7230 */ /* 0x000fe20000004100 */
[----:B------:R-:W-:Y:S01]  /*169e0*/  F2FP.SATFINITE.E4M3.F32.PACK_AB_MERGE_C R36, R41, R36, RZ ;  /* 0x000000242924723e */ /* 0x000fe200048070ff */
[--C-:B------:R-:W-:Y:S01]  /*169f0*/  HADD2.F32 R31, -RZ, R6.reuse.H0_H0 ;  /* 0x20000006ff1f7230 */ /* 0x100fe20000004100 */
[----:B------:R-:W-:Y:S01]  /*16a00*/  F2FP.SATFINITE.E4M3.F32.PACK_AB_MERGE_C R45, R45, R50, RZ ;  /* 0x000000322d2d723e */ /* 0x000fe200048070ff */
[--C-:B------:R-:W-:Y:S02]  /*16a10*/  HADD2.F32 R12, -RZ, R7.reuse.H0_H0 ;  /* 0x20000007ff0c7230 */ /* 0x100fe40000004100 */
[----:B------:R-:W-:Y:S02]  /*16a20*/  HADD2.F32 R32, -RZ, R6.H1_H1 ;  /* 0x30000006ff207230 */ /* 0x000fe40000004100 */
[----:B------:R-:W-:Y:S02]  /*16a30*/  HADD2.F32 R7, -RZ, R7.H1_H1 ;  /* 0x30000007ff077230 */ /* 0x000fe40000004100 */
[----:B------:R-:W-:Y:S01]  /*16a40*/  FMUL.FTZ R33, R12, R31 ;  /* 0x0000001f0c217220 */ /* 0x000fe20000410000 */
[----:B------:R-:W-:-:S02]  /*16a50*/  HADD2.F32 R6, -RZ, R4.H0_H0 ;  /* 0x20000004ff067230 */ /* 0x000fc40000004100 */
        /* <DEDUP_REMOVED lines=8> */
[----:B------:R-:W-:Y:S02]  /*16ae0*/  F2FP.SATFINITE.E4M3.F32.PACK_AB_MERGE_C R7, R58, R55, RZ ;  /* 0x000000373a07723e */ /* 0x000fe400048070ff */
[----:B------:R-:W-:-:S02]  /*16af0*/  F2FP.SATFINITE.E4M3.F32.PACK_AB_MERGE_C R4, R40, R47, RZ ;  /* 0x0000002f2804723e */ /* 0x000fc400048070ff */
[----:B------:R-:W-:Y:S02]  /*16b00*/  F2FP.SATFINITE.E4M3.F32.PACK_AB_MERGE_C R12, R46, R43, RZ ;  /* 0x0000002b2e0c723e */ /* 0x000fe400048070ff */
[----:B------:R-:W-:Y:S02]  /*16b10*/  F2FP.SATFINITE.E4M3.F32.PACK_AB_MERGE_C R7, R49, R28, R7 ;  /* 0x0000001c3107723e */ /* 0x000fe40004807007 */
[----:B------:R-:W-:Y:S02]  /*16b20*/  F2FP.SATFINITE.E4M3.F32.PACK_AB_MERGE_C R4, R42, R39, R4 ;  /* 0x000000272a04723e */ /* 0x000fe40004807004 */
[----:B------:R-:W-:Y:S02]  /*16b30*/  F2FP.SATFINITE.E4M3.F32.PACK_AB_MERGE_C R6, R6, R33, R36 ;  /* 0x000000210606723e */ /* 0x000fe40004807024 */
[----:B------:R-:W-:Y:S02]  /*16b40*/  F2FP.SATFINITE.E4M3.F32.PACK_AB_MERGE_C R12, R48, R37, R12 ;  /* 0x00000025300c723e */ /* 0x000fe4000480700c */
[----:B------:R-:W-:Y:S01]  /*16b50*/  F2FP.SATFINITE.E4M3.F32.PACK_AB_MERGE_C R14, R32, R31, R45 ;  /* 0x0000001f200e723e */ /* 0x000fe2000480702d */
[----:B------:R4:W-:Y:S04]  /*16b60*/  STS.128 [R61+0x1e200], R4 ;  /* 0x01e200043d007388 */ /* 0x0009e80000000c00 */
[----:B------:R4:W-:Y:S02]  /*16b70*/  STS.128 [R0+0x1e200], R12 ;  /* 0x01e2000c00007388 */ /* 0x0009e40000000c00 */
.L_x_477:
[----:B------:R-:W-:Y:S05]  /*16b80*/  BSYNC B1 ;  /* 0x0000000000017941 */ /* 0x000fea0003800000 */
.L_x_476:
[----:B------:R-:W-:Y:S05]  /*16b90*/  @P2 BRA `(.L_x_458) ;  /* 0x0000000c00ec2947 */ /* 0x000fea0003800000 */
[----:B------:R-:W2:Y:S01]  /*16ba0*/  LDL R53, [R1+0xc8] ;  /* 0x0000c80001357983 */ /* 0x000ea20000100800 */
[----:B---34-:R-:W-:Y:S01]  /*16bb0*/  IMAD.IADD R0, R22, 0x1, R222 ;  /* 0x0000000116007824 */ /* 0x018fe200078e02de */
[----:B-----5:R-:W-:Y:S02]  /*16bc0*/  SHF.R.U32.HI R4, RZ, 0x8, R24 ;  /* 0x00000008ff047819 */ /* 0x020fe40000011618 */
[----:B------:R-:W-:Y:S02]  /*16bd0*/  SHF.R.U32.HI R12, RZ, 0x8, R26 ;  /* 0x00000008ff0c7819 */ /* 0x000fe4000001161a */
[----:B------:R-:W-:Y:S02]  /*16be0*/  SHF.R.S32.HI R5, RZ, 0x1f, R0 ;  /* 0x0000001fff057819 */ /* 0x000fe40000011400 */
[----:B------:R-:W-:Y:S02]  /*16bf0*/  LOP3.LUT R13, R12, 0xff, RZ, 0xc0, !PT ;  /* 0x000000ff0c0d7812 */ /* 0x000fe400078ec0ff */
[----:B------:R-:W-:-:S02]  /*16c00*/  LEA.HI R5, R5, R0, RZ, 0x4 ;  /* 0x0000000005057211 */ /* 0x000fc400078f20ff */
[----:B------:R-:W-:Y:S02]  /*16c10*/  LOP3.LUT R0, R24, 0xff, RZ, 0xc0, !PT ;  /* 0x000000ff18007812 */ /* 0x000fe400078ec0ff */
[----:B------:R-:W-:Y:S02]  /*16c20*/  SHF.R.S32.HI R6, RZ, 0x4, R5 ;  /* 0x00000004ff067819 */ /* 0x000fe40000011405 */
[----:B------:R-:W-:Y:S02]  /*16c30*/  LOP3.LUT R5, R4, 0xff, RZ, 0xc0, !PT ;  /* 0x000000ff04057812 */ /* 0x000fe400078ec0ff */
[----:B------:R-:W-:Y:S02]  /*16c40*/  LEA.HI R3, R3, R6, RZ, 0x1c ;  /* 0x0000000603037211 */ /* 0x000fe400078fe0ff */
[----:B------:R-:W-:Y:S02]  /*16c50*/  LOP3.LUT R4, R26, 0xff, RZ, 0xc0, !PT ;  /* 0x000000ff1a047812 */ /* 0x000fe400078ec0ff */
[----:B-1----:R-:W-:-:S02]  /*16c60*/  PRMT R21, R5, 0x7604, R0 ;  /* 0x0000760405157816 */ /* 0x002fc40000000000 */
[----:B------:R-:W-:Y:S02]  /*16c70*/  SHF.R.S32.HI R0, RZ, 0x1f, R3 ;  /* 0x0000001fff007819 */ /* 0x000fe40000011403 */
[----:B------:R-:W-:Y:S02]  /*16c80*/  PRMT R29, R13, 0x7604, R4 ;  /* 0x000076040d1d7816 */ /* 0x000fe40000000004 */
[----:B------:R-:W-:Y:S02]  /*16c90*/  LEA.HI R4, R0, R3, RZ, 0x2 ;  /* 0x0000000300047211 */ /* 0x000fe400078f10ff */
[----:B------:R-:W-:Y:S02]  /*16ca0*/  SHF.L.U32 R0, R3, 0x4, RZ ;  /* 0x0000000403007819 */ /* 0x000fe400000006ff */
[----:B------:R-:W-:Y:S01]  /*16cb0*/  SHF.R.U32.HI R7, RZ, 0x8, R25 ;  /* 0x00000008ff077819 */ /* 0x000fe20000011619 */
[----:B------:R-:W-:Y:S01]  /*16cc0*/  IMAD.SHL.U32 R4, R4, 0x800, RZ ;  /* 0x0000080004047824 */ /* 0x000fe200078e00ff */
[----:B------:R-:W-:-:S02]  /*16cd0*/  LOP3.LUT R3, R227, 0x30, R0, 0xf8, !PT ;  /* 0x00000030e3037812 */ /* 0x000fc400078ef800 */
[----:B------:R-:W-:Y:S02]  /*16ce0*/  LOP3.LUT R6, R25, 0xff, RZ, 0xc0, !PT ;  /* 0x000000ff19067812 */ /* 0x000fe400078ec0ff */
[----:B------:R-:W-:Y:S02]  /*16cf0*/  LOP3.LUT R7, R7, 0xff, RZ, 0xc0, !PT ;  /* 0x000000ff07077812 */ /* 0x000fe400078ec0ff */
[----:B------:R-:W-:Y:S02]  /*16d00*/  SHF.R.U32.HI R12, RZ, 0x8, R8 ;  /* 0x00000008ff0c7819 */ /* 0x000fe40000011608 */
[----:B------:R-:W-:Y:S02]  /*16d10*/  LOP3.LUT R3, R3, R228, RZ, 0x3c, !PT ;  /* 0x000000e403037212 */ /* 0x000fe400078e3cff */
[----:B------:R-:W-:Y:S02]  /*16d20*/  LOP3.LUT R0, R4, 0xffffe000, RZ, 0xc0, !PT ;  /* 0xffffe00004007812 */ /* 0x000fe400078ec0ff */
[----:B------:R-:W-:-:S02]  /*16d30*/  PRMT R20, R7, 0x7604, R6 ;  /* 0x0000760407147816 */ /* 0x000fc40000000006 */
[----:B------:R-:W-:Y:S02]  /*16d40*/  SHF.R.U32.HI R6, RZ, 0x8, R27 ;  /* 0x00000008ff067819 */ /* 0x000fe4000001161b */
[----:B------:R-:W-:Y:S02]  /*16d50*/  LOP3.LUT R7, R8, 0xff, RZ, 0xc0, !PT ;  /* 0x000000ff08077812 */ /* 0x000fe400078ec0ff */
[----:B------:R-:W-:Y:S02]  /*16d60*/  LOP3.LUT R12, R12, 0xff, RZ, 0xc0, !PT ;  /* 0x000000ff0c0c7812 */ /* 0x000fe400078ec0ff */
[----:B------:R-:W-:Y:S02]  /*16d70*/  IADD3 R3, R3, R229, R0 ;  /* 0x000000e503037210 */ /* 0x000fe40007ffe000 */
[----:B------:R-:W-:Y:S02]  /*16d80*/  LOP3.LUT R5, R27, 0xff, RZ, 0xc0, !PT ;  /* 0x000000ff1b057812 */ /* 0x000fe400078ec0ff */
[----:B------:R-:W-:Y:S01]  /*16d90*/  LOP3.LUT R6, R6, 0xff, RZ, 0xc0, !PT ;  /* 0x000000ff06067812 */ /* 0x000fe200078ec0ff */
[----:B------:R-:W-:Y:S01]  /*16da0*/  IMAD.IADD R0, R16, 0x1, R3 ;  /* 0x0000000110007824 */ /* 0x000fe200078e0203 */
[----:B------:R-:W-:-:S02]  /*16db0*/  PRMT R35, R12, 0x7604, R7 ;  /* 0x000076040c237816 */ /* 0x000fc40000000007 */
[----:B------:R-:W-:Y:S02]  /*16dc0*/  SHF.R.U32.HI R12, RZ, 0x8, R9 ;  /* 0x00000008ff0c7819 */ /* 0x000fe40000011609 */
[----:B------:R-:W-:Y:S02]  /*16dd0*/  PRMT R28, R6, 0x7604, R5 ;  /* 0x00007604061c7816 */ /* 0x000fe40000000005 */
[----:B------:R-:W-:Y:S02]  /*16de0*/  LOP3.LUT R3, R12, 0xff, RZ, 0xc0, !PT ;  /* 0x000000ff0c037812 */ /* 0x000fe400078ec0ff */
[----:B------:R-:W1:Y:S01]  /*16df0*/  LDS.128 R12, [R0+0x1e200] ;  /* 0x01e20000000c7984 */ /* 0x000e620000000c00 */
[----:B------:R-:W-:Y:S02]  /*16e00*/  SHF.R.U32.HI R32, RZ, 0x8, R10 ;  /* 0x00000008ff207819 */ /* 0x000fe4000001160a */
[----:B------:R-:W-:Y:S02]  /*16e10*/  LOP3.LUT R30, R9, 0xff, RZ, 0xc0, !PT ;  /* 0x000000ff091e7812 */ /* 0x000fe400078ec0ff */
[----:B------:R-:W-:-:S02]  /*16e20*/  LOP3.LUT R31, R10, 0xff, RZ, 0xc0, !PT ;  /* 0x000000ff0a1f7812 */ /* 0x000fc400078ec0ff */
[----:B------:R-:W-:Y:S02]  /*16e30*/  LOP3.LUT R32, R32, 0xff, RZ, 0xc0, !PT ;  /* 0x000000ff20207812 */ /* 0x000fe400078ec0ff */
[----:B------:R-:W-:Y:S02]  /*16e40*/  PRMT R30, R3, 0x7604, R30 ;  /* 0x00007604031e7816 */ /* 0x000fe4000000001e */
[----:B0-----:R-:W-:Y:S02]  /*16e50*/  SHF.R.U32.HI R37, RZ, 0x10, R9 ;  /* 0x00000010ff257819 */ /* 0x001fe40000011609 */
[----:B------:R-:W-:Y:S02]  /*16e60*/  SHF.R.U32.HI R3, RZ, 0x10, R25 ;  /* 0x00000010ff037819 */ /* 0x000fe40000011619 */
[----:B------:R-:W-:Y:S01]  /*16e70*/  PRMT R39, R32, 0x7604, R31 ;  /* 0x0000760420277816 */ /* 0x000fe2000000001f */
[----:B------:R-:W-:Y:S01]  /*16e80*/  IMAD.U32 R37, R37, 0x10000, RZ ;  /* 0x0001000025257824 */ /* 0x000fe200078e00ff */
[----:B------:R-:W-:Y:S01]  /*16e90*/  SHF.R.U32.HI R31, RZ, 0x10, R27 ;  /* 0x00000010ff1f7819 */ /* 0x000fe2000001161b */
[----:B------:R-:W-:Y:S01]  /*16ea0*/  IMAD.U32 R3, R3, 0x10000, RZ ;  /* 0x0001000003037824 */ /* 0x000fe200078e00ff */
[----:B------:R-:W-:-:S02]  /*16eb0*/  SHF.R.U32.HI R34, RZ, 0x8, R11 ;  /* 0x00000008ff227819 */ /* 0x000fc4000001160b */
[----:B------:R-:W-:Y:S01]  /*16ec0*/  LOP3.LUT R33, R11, 0xff, RZ, 0xc0, !PT ;  /* 0x000000ff0b217812 */ /* 0x000fe200078ec0ff */
[----:B------:R-:W-:Y:S01]  /*16ed0*/  IMAD.U32 R31, R31, 0x10000, RZ ;  /* 0x000100001f1f7824 */ /* 0x000fe200078e00ff */
[----:B------:R-:W-:Y:S02]  /*16ee0*/  LOP3.LUT R34, R34, 0xff, RZ, 0xc0, !PT ;  /* 0x000000ff22227812 */ /* 0x000fe400078ec0ff */
[----:B------:R-:W-:Y:S02]  /*16ef0*/  SHF.R.U32.HI R41, RZ, 0x10, R11 ;  /* 0x00000010ff297819 */ /* 0x000fe4000001160b */
[----:B------:R-:W-:Y:S02]  /*16f00*/  LOP3.LUT R37, R30, 0xff0000, R37, 0xf8, !PT ;  /* 0x00ff00001e257812 */ /* 0x000fe400078ef825 */
[----:B------:R-:W-:Y:S02]  /*16f10*/  LOP3.LUT R3, R20, 0xff0000, R3, 0xf8, !PT ;  /* 0x00ff000014037812 */ /* 0x000fe400078ef803 */
[----:B------:R-:W-:-:S02]  /*16f20*/  LOP3.LUT R21, R21, 0xff0000, R24, 0xf8, !PT ;  /* 0x00ff000015157812 */ /* 0x000fc400078ef818 */
[----:B------:R-:W-:Y:S02]  /*16f30*/  PRMT R34, R34, 0x7604, R33 ;  /* 0x0000760422227816 */ /* 0x000fe40000000021 */
[----:B------:R-:W-:Y:S02]  /*16f40*/  SHF.L.U32 R41, R41, 0x10, RZ ;  /* 0x0000001029297819 */ /* 0x000fe400000006ff */
        /* <DEDUP_REMOVED lines=8> */
[----:B------:R-:W-:Y:S02]  /*16fd0*/  LOP3.LUT R36, R35, 0xff000000, R8, 0xf8, !PT ;  /* 0xff00000023247812 */ /* 0x000fe400078ef808 */
[----:B------:R-:W-:-:S02]  /*16fe0*/  LOP3.LUT R34, R33, 0xff000000, R27, 0xf8, !PT ;  /* 0xff00000021227812 */ /* 0x000fc400078ef81b */
[----:B------:R-:W-:Y:S02]  /*16ff0*/  F2FP.F16.E4M3.UNPACK_B R35, R37 ;  /* 0x00000025ff23723e */ /* 0x000fe400020006ff */
[----:B------:R-:W-:Y:S02]  /*17000*/  F2FP.F16.E4M3.UNPACK_B R33, R32 ;  /* 0x00000020ff21723e */ /* 0x000fe400020006ff */
[----:B------:R-:W-:Y:S01]  /*17010*/  LOP3.LUT R20, R29, 0xff000000, R26, 0xf8, !PT ;  /* 0xff0000001d147812 */ /* 0x000fe200078ef81a */
[----:B------:R-:W-:Y:S01]  /*17020*/  HADD2.F32 R38, -RZ, R35.H0_H0 ;  /* 0x20000023ff267230 */ /* 0x000fe20000004100 */
[----:B------:R-:W-:Y:S02]  /*17030*/  LOP3.LUT R8, R39, 0xff000000, R10, 0xf8, !PT ;  /* 0xff00000027087812 */ /* 0x000fe400078ef80a */
[----:B------:R-:W-:Y:S02]  /*17040*/  LOP3.LUT R40, R41, 0xff000000, R11, 0xf8, !PT ;  /* 0xff00000029287812 */ /* 0x000fe400078ef80b */
[----:B-1----:R-:W-:-:S02]  /*17050*/  F2FP.F16.E4M3.UNPACK_B R27, R13.H1 ;  /* 0x0000000dff1b723e */ /* 0x002fc400030006ff */
[-C--:B------:R-:W-:Y:S02]  /*17060*/  F2FP.F16.E4M3.UNPACK_B R29, R15.reuse ;  /* 0x0000000fff1d723e */ /* 0x080fe400020006ff */
[----:B------:R-:W-:Y:S02]  /*17070*/  F2FP.F16.E4M3.UNPACK_B R30, R15.H1 ;  /* 0x0000000fff1e723e */ /* 0x000fe400030006ff */
[----:B------:R-:W-:Y:S02]  /*17080*/  F2FP.F16.E4M3.UNPACK_B R15, R12.H1 ;  /* 0x0000000cff0f723e */ /* 0x000fe400030006ff */
[----:B------:R-:W-:Y:S02]  /*17090*/  F2FP.F16.E4M3.UNPACK_B R37, R37.H1 ;  /* 0x00000025ff25723e */ /* 0x000fe400030006ff */
[----:B------:R-:W-:Y:S02]  /*170a0*/  F2FP.F16.E4M3.UNPACK_B R32, R32.H1 ;  /* 0x00000020ff20723e */ /* 0x000fe400030006ff */
[----:B------:R-:W-:Y:S01]  /*170b0*/  F2FP.F16.E4M3.UNPACK_B R28, R14.H1 ;  /* 0x0000000eff1c723e */ /* 0x000fe200030006ff */
[----:B------:R-:W-:Y:S01]  /*170c0*/  HADD2.F32 R41, -RZ, R37.H0_H0 ;  /* 0x20000025ff297230 */ /* 0x000fe20000004100 */
[----:B--2---:R-:W0:Y:S02]  /*170d0*/  LDS.128 R4, [R53+0x1e200] ;  /* 0x01e2000035047984 */ /* 0x004e240000000c00 */
[----:B0-----:R-:W-:-:S02]  /*170e0*/  F2FP.F16.E4M3.UNPACK_B R3, R6 ;  /* 0x00000006ff03723e */ /* 0x001fc400020006ff */
[----:B------:R-:W-:Y:S02]  /*170f0*/  F2FP.F16.E4M3.UNPACK_B R24, R6.H1 ;  /* 0x00000006ff18723e */ /* 0x000fe400030006ff */
[----:B------:R-:W-:Y:S02]  /*17100*/  F2FP.F16.E4M3.UNPACK_B R6, R13 ;  /* 0x0000000dff06723e */ /* 0x000fe400020006ff */
[-C--:B------:R-:W-:Y:S02]  /*17110*/  F2FP.F16.E4M3.UNPACK_B R25, R7.reuse ;  /* 0x00000007ff19723e */ /* 0x080fe400020006ff */
[----:B------:R-:W-:Y:S02]  /*17120*/  F2FP.F16.E4M3.UNPACK_B R26, R7.H1 ;  /* 0x00000007ff1a723e */ /* 0x000fe400030006ff */
[----:B------:R-:W-:Y:S02]  /*17130*/  F2FP.F16.E4M3.UNPACK_B R10, R5 ;  /* 0x00000005ff0a723e */ /* 0x000fe400020006ff */
[----:B------:R-:W-:-:S02]  /*17140*/  F2FP.F16.E4M3.UNPACK_B R7, R4 ;  /* 0x00000004ff07723e */ /* 0x000fc400020006ff */
[----:B------:R-:W-:Y:S01]  /*17150*/  F2FP.F16.E4M3.UNPACK_B R11, R4.H1 ;  /* 0x00000004ff0b723e */ /* 0x000fe200030006ff */
[----:B------:R-:W-:Y:S01]  /*17160*/  HADD2.F32 R4, -RZ, R6.H0_H0 ;  /* 0x20000006ff047230 */ /* 0x000fe20000004100 */
[----:B------:R-:W-:Y:S01]  /*17170*/  F2FP.F16.E4M3.UNPACK_B R21, R5.H1 ;  /* 0x00000005ff15723e */ /* 0x000fe200030006ff */
[--C-:B------:R-:W-:Y:S01]  /*17180*/  HADD2.F32 R5, -RZ, R33.reuse.H0_H0 ;  /* 0x20000021ff057230 */ /* 0x100fe20000004100 */
[----:B------:R-:W-:Y:S01]  /*17190*/  F2FP.F16.E4M3.UNPACK_B R13, R12 ;  /* 0x0000000cff0d723e */ /* 0x000fe200020006ff */
[----:B------:R-:W-:Y:S02]  /*171a0*/  HADD2.F32 R9, -RZ, R10.H0_H0 ;  /* 0x2000000aff097230 */ /* 0x000fe40000004100 */
[C---:B------:R-:W-:Y:S01]  /*171b0*/  FMUL.FTZ R12, R4.reuse, R38 ;  /* 0x00000026040c7220 */ /* 0x040fe20000410000 */
[----:B------:R-:W-:Y:S02]  /*171c0*/  HADD2.F32 R6, -RZ, R6.H1_H1 ;  /* 0x30000006ff067230 */ /* 0x000fe40000004100 */
[----:B------:R-:W-:Y:S01]  /*171d0*/  FMUL.FTZ R39, R4, R5 ;  /* 0x0000000504277220 */ /* 0x000fe20000410000 */
[----:B------:R-:W-:-:S02]  /*171e0*/  HADD2.F32 R33, -RZ, R33.H1_H1 ;  /* 0x30000021ff217230 */ /* 0x000fc40000004100 */
[C---:B------:R-:W-:Y:S01]  /*171f0*/  FFMA.FTZ R5, R9.reuse, R5, -R12 ;  /* 0x0000000509057223 */ /* 0x040fe2000001080c */
[----:B------:R-:W-:Y:S01]  /*17200*/  F2FP.F16.E4M3.UNPACK_B R4, R14 ;  /* 0x0000000eff04723e */ /* 0x000fe200020006ff */
[----:B------:R-:W-:Y:S01]  /*17210*/  FFMA.FTZ R9, R9, R38, R39 ;  /* 0x0000002609097223 */ /* 0x000fe20000010027 */
[----:B------:R-:W-:Y:S02]  /*17220*/  HADD2.F32 R39, -RZ, R35.H1_H1 ;  /* 0x30000023ff277230 */ /* 0x000fe40000004100 */
[C---:B------:R-:W-:Y:S01]  /*17230*/  FMUL.FTZ R38, R6.reuse, R33 ;  /* 0x0000002106267220 */ /* 0x040fe20000410000 */
[----:B------:R-:W-:Y:S02]  /*17240*/  HADD2.F32 R10, -RZ, R10.H1_H1 ;  /* 0x3000000aff0a7230 */ /* 0x000fe40000004100 */
[----:B------:R-:W-:Y:S02]  /*17250*/  HADD2.F32 R14, -RZ, R27.H0_H0 ;  /* 0x2000001bff0e7230 */ /* 0x000fe40000004100 */
[----:B------:R-:W-:Y:S01]  /*17260*/  FMUL.FTZ R43, R6, R39 ;  /* 0x00000027062b7220 */ /* 0x000fe20000410000 */
[----:B------:R-:W-:-:S02]  /*17270*/  HADD2.F32 R35, -RZ, R32.H0_H0 ;  /* 0x20000020ff237230 */ /* 0x000fc40000004100 */
[----:B------:R-:W-:Y:S02]  /*17280*/  HADD2.F32 R12, -RZ, R21.H0_H0 ;  /* 0x20000015ff0c7230 */ /* 0x000fe40000004100 */
[----:B------:R-:W-:Y:S01]  /*17290*/  FFMA.FTZ R6, R10, R33, -R43 ;  /* 0x000000210a067223 */ /* 0x000fe2000001082b */
[----:B------:R-:W-:Y:S01]  /*172a0*/  FMUL.FTZ R45, R14, R41 ;  /* 0x000000290e2d7220 */ /* 0x000fe20000410000 */
[----:B------:R-:W-:Y:S01]  /*172b0*/  FFMA.FTZ R10, R10, R39, R38 ;  /* 0x000000270a0a7223 */ /* 0x000fe20000010026 */
[----:B------:R-:W-:Y:S01]  /*172c0*/  FMUL.FTZ R14, R14, R35 ;  /* 0x000000230e0e7220 */ /* 0x000fe20000410000 */
[----:B------:R-:W-:Y:S01]  /*172d0*/  F2FP.F16.E4M3.UNPACK_B R39, R40 ;  /* 0x00000028ff27723e */ /* 0x000fe200020006ff */
[----:B------:R-:W-:Y:S01]  /*172e0*/  HADD2.F32 R38, -RZ, R37.H1_H1 ;  /* 0x30000025ff267230 */ /* 0x000fe20000004100 */
[----:B------:R-:W-:Y:S01]  /*172f0*/  F2FP.F16.E4M3.UNPACK_B R33, R34 ;  /* 0x00000022ff21723e */ /* 0x000fe200020006ff */
[----:B------:R-:W-:Y:S02]  /*17300*/  HADD2.F32 R27, -RZ, R27.H1_H1 ;  /* 0x3000001bff1b7230 */ /* 0x000fe40000004100 */
[----:B------:R-:W-:Y:S01]  /*17310*/  FFMA.FTZ R41, R12, R41, R14 ;  /* 0x000000290c297223 */ /* 0x000fe2000001000e */
[----:B------:R-:W-:-:S02]  /*17320*/  HADD2.F32 R32, -RZ, R32.H1_H1 ;  /* 0x30000020ff207230 */ /* 0x000fc40000004100 */
[----:B------:R-:W-:Y:S01]  /*17330*/  FFMA.FTZ R45, R12, R35, -R45 ;  /* 0x000000230c2d7223 */ /* 0x000fe2000001082d */
[----:B------:R-:W-:Y:S02]  /*17340*/  HADD2.F32 R37, -RZ, R39.H0_H0 ;  /* 0x20000027ff257230 */ /* 0x000fe40000004100 */
[C---:B------:R-:W-:Y:S01]  /*17350*/  FMUL.FTZ R42, R27.reuse, R38 ;  /* 0x000000261b2a7220 */ /* 0x040fe20000410000 */
[----:B------:R-:W-:Y:S02]  /*17360*/  HADD2.F32 R14, -RZ, R29.H0_H0 ;  /* 0x2000001dff0e7230 */ /* 0x000fe40000004100 */
[----:B------:R-:W-:Y:S01]  /*17370*/  FMUL.FTZ R27, R27, R32 ;  /* 0x000000201b1b7220 */ /* 0x000fe20000410000 */
[----:B------:R-:W-:Y:S01]  /*17380*/  HADD2.F32 R35, -RZ, R33.H0_H0 ;  /* 0x20000021ff237230 */ /* 0x000fe20000004100 */
[----:B------:R-:W-:Y:S01]  /*17390*/  F2FP.F16.E4M3.UNPACK_B R40, R40.H1 ;  /* 0x00000028ff28723e */ /* 0x000fe200030006ff */
[----:B------:R-:W-:Y:S02]  /*173a0*/  HADD2.F32 R21, -RZ, R21.H1_H1 ;  /* 0x30000015ff157230 */ /* 0x000fe40000004100 */
[----:B------:R-:W-:Y:S01]  /*173b0*/  FMUL.FTZ R43, R14, R37 ;  /* 0x000000250e2b7220 */ /* 0x000fe20000410000 */
[----:B------:R-:W-:-:S02]  /*173c0*/  HADD2.F32 R12, -RZ, R25.H0_H0 ;  /* 0x20000019ff0c7230 */ /* 0x000fc40000004100 */
[----:B------:R-:W-:Y:S01]  /*173d0*/  FMUL.FTZ R14, R14, R35 ;  /* 0x000000230e0e7220 */ /* 0x000fe20000410000 */
[----:B------:R-:W-:Y:S02]  /*173e0*/  HADD2.F32 R29, -RZ, R29.H1_H1 ;  /* 0x3000001dff1d7230 */ /* 0x000fe40000004100 */
[C---:B------:R-:W-:Y:S01]  /*173f0*/  FFMA.FTZ R46, R21.reuse, R38, R27 ;  /* 0x00000026152e7223 */ /* 0x040fe2000001001b */
[----:B------:R-:W-:Y:S01]  /*17400*/  FFMA.FTZ R42, R21, R32, -R42 ;  /* 0x00000020152a7223 */ /* 0x000fe2000001082a */
[----:B------:R-:W-:Y:S02]  /*17410*/  HADD2.F32 R38, -RZ, R39.H1_H1 ;  /* 0x30000027ff267230 */ /* 0x000fe40000004100 */
[----:B------:R-:W-:Y:S01]  /*17420*/  FFMA.FTZ R47, R12, R37, R14 ;  /* 0x000000250c2f7223 */ /* 0x000fe2000001000e */
[----:B------:R-:W-:Y:S01]  /*17430*/  HADD2.F32 R32, -RZ, R33.H1_H1 ;  /* 0x30000021ff207230 */ /* 0x000fe20000004100 */
[----:B------:R-:W-:Y:S01]  /*17440*/  F2FP.F16.E4M3.UNPACK_B R34, R34.H1 ;  /* 0x00000022ff22723e */ /* 0x000fe200030006ff */
[----:B------:R-:W-:-:S02]  /*17450*/  HADD2.F32 R27, -RZ, R40.H0_H0 ;  /* 0x20000028ff1b7230 */ /* 0x000fc40000004100 */
[----:B------:R-:W-:Y:S01]  /*17460*/  FFMA.FTZ R43, R12, R35, -R43 ;  /* 0x000000230c2b7223 */ /* 0x000fe2000001082b */
[----:B------:R-:W-:Y:S02]  /*17470*/  HADD2.F32 R14, -RZ, R30.H0_H0 ;  /* 0x2000001eff0e7230 */ /* 0x000fe40000004100 */
[C---:B------:R-:W-:Y:S01]  /*17480*/  FMUL.FTZ R48, R29.reuse, R38 ;  /* 0x000000261d307220 */ /* 0x040fe20000410000 */
[----:B------:R-:W-:Y:S02]  /*17490*/  HADD2.F32 R25, -RZ, R25.H1_H1 ;  /* 0x30000019ff197230 */ /* 0x000fe40000004100 */
[----:B------:R-:W-:Y:S01]  /*174a0*/  FMUL.FTZ R29, R29, R32 ;  /* 0x000000201d1d7220 */ /* 0x000fe20000410000 */
[----:B------:R-:W-:Y:S02]  /*174b0*/  HADD2.F32 R21, -RZ, R34.H0_H0 ;  /* 0x20000022ff157230 */ /* 0x000fe40000004100 */
[----:B------:R-:W-:Y:S01]  /*174c0*/  FMUL.FTZ R33, R14, R27 ;  /* 0x0000001b0e217220 */ /* 0x000fe20000410000 */
[----:B------:R-:W-:-:S02]  /*174d0*/  HADD2.F32 R12, -RZ, R26.H0_H0 ;  /* 0x2000001aff0c7230 */ /* 0x000fc40000004100 */
[C---:B------:R-:W-:Y:S01]  /*174e0*/  FFMA.FTZ R50, R25.reuse, R38, R29 ;  /* 0x0000002619327223 */ /* 0x040fe2000001001d */
[----:B------:R-:W-:Y:S01]  /*174f0*/  F2FP.F16.E4M3.UNPACK_B R29, R36.H1 ;  /* 0x00000024ff1d723e */ /* 0x000fe200030006ff */
[-C--:B------:R-:W-:Y:S01]  /*17500*/  FMUL.FTZ R14, R14, R21.reuse ;  /* 0x000000150e0e7220 */ /* 0x080fe20000410000 */
[----:B------:R-:W-:Y:S02]  /*17510*/  HADD2.F32 R35, -RZ, R40.H1_H1 ;  /* 0x30000028ff237230 */ /* 0x000fe40000004100 */
[C---:B------:R-:W-:Y:S01]  /*17520*/  FFMA.FTZ R39, R12.reuse, R21, -R33 ;  /* 0x000000150c277223 */ /* 0x040fe20000010821 */
[----:B------:R-:W-:Y:S01]  /*17530*/  F2FP.F16.E4M3.UNPACK_B R21, R31.H1 ;  /* 0x0000001fff15723e */ /* 0x000fe200030006ff */
[----:B------:R-:W-:Y:S01]  /*17540*/  FFMA.FTZ R49, R12, R27, R14 ;  /* 0x0000001b0c317223 */ /* 0x000fe2000001000e */
[----:B------:R-:W-:Y:S02]  /*17550*/  HADD2.F32 R30, -RZ, R30.H1_H1 ;  /* 0x3000001eff1e7230 */ /* 0x000fe40000004100 */
[----:B------:R-:W-:Y:S01]  /*17560*/  FFMA.FTZ R48, R25, R32, -R48 ;  /* 0x0000002019307223 */ /* 0x000fe20000010830 */
[----:B------:R-:W-:Y:S01]  /*17570*/  HADD2.F32 R27, -RZ, R34.H1_H1 ;  /* 0x30000022ff1b7230 */ /* 0x000fe20000004100 */
[----:B------:R-:W-:Y:S01]  /*17580*/  F2FP.F16.E4M3.UNPACK_B R36, R36 ;  /* 0x00000024ff24723e */ /* 0x000fe200020006ff */
[----:B------:R-:W-:-:S02]  /*17590*/  HADD2.F32 R33, -RZ, R29.H0_H0 ;  /* 0x2000001dff217230 */ /* 0x000fc40000004100 */
[C---:B------:R-:W-:Y:S01]  /*175a0*/  FMUL.FTZ R51, R30.reuse, R35 ;  /* 0x000000231e337220 */ /* 0x040fe20000410000 */
[----:B------:R-:W-:Y:S02]  /*175b0*/  HADD2.F32 R14, -RZ, R15.H0_H0 ;  /* 0x2000000fff0e7230 */ /* 0x000fe40000004100 */
[----:B------:R-:W-:Y:S01]  /*175c0*/  FMUL.FTZ R30, R30, R27 ;  /* 0x0000001b1e1e7220 */ /* 0x000fe20000410000 */
[----:B------:R-:W-:Y:S01]  /*175d0*/  HADD2.F32 R25, -RZ, R21.H0_H0 ;  /* 0x20000015ff197230 */ /* 0x000fe20000004100 */
[----:B------:R-:W-:Y:S01]  /*175e0*/  F2FP.F16.E4M3.UNPACK_B R31, R31 ;  /* 0x0000001fff1f723e */ /* 0x000fe200020006ff */
        /* <DEDUP_REMOVED lines=16> */
[--C-:B------:R-:W-:Y:S02]  /*176f0*/  HADD2.F32 R15, -RZ, R36.reuse.H0_H0 ;  /* 0x20000024ff0f7230 */ /* 0x100fe40000004100 */
[C---:B------:R-:W-:Y:S01]  /*17700*/  FFMA.FTZ R34, R11.reuse, R14, -R30 ;  /* 0x0000000e0b227223 */ /* 0x040fe2000001081e */
[----:B------:R-:W-:Y:S02]  /*17710*/  HADD2.F32 R14, -RZ, R31.H0_H0 ;  /* 0x2000001fff0e7230 */ /* 0x000fe40000004100 */
[----:B------:R-:W-:Y:S01]  /*17720*/  FFMA.FTZ R38, R11, R26, R21 ;  /* 0x0000001a0b267223 */ /* 0x000fe20000010015 */
[----:B------:R-:W-:Y:S02]  /*17730*/  HADD2.F32 R11, -RZ, R7.H0_H0 ;  /* 0x20000007ff0b7230 */ /* 0x000fe40000004100 */
[----:B------:R-:W-:Y:S01]  /*17740*/  FMUL.FTZ R26, R12, R15 ;  /* 0x0000000f0c1a7220 */ /* 0x000fe20000410000 */
[----:B------:R-:W-:-:S02]  /*17750*/  HADD2.F32 R36, -RZ, R36.H1_H1 ;  /* 0x30000024ff247230 */ /* 0x000fc40000004100 */
[-C--:B------:R-:W-:Y:S01]  /*17760*/  FMUL.FTZ R30, R12, R14.reuse ;  /* 0x0000000e0c1e7220 */ /* 0x080fe20000410000 */
[----:B------:R-:W-:Y:S02]  /*17770*/  HADD2.F32 R13, -RZ, R13.H1_H1 ;  /* 0x3000000dff0d7230 */ /* 0x000fe40000004100 */
[----:B------:R-:W-:Y:S01]  /*17780*/  FFMA.FTZ R25, R11, R14, -R26 ;  /* 0x0000000e0b197223 */ /* 0x000fe2000001081a */
[----:B------:R-:W-:Y:S01]  /*17790*/  HADD2.F32 R12, -RZ, R31.H1_H1 ;  /* 0x3000001fff0c7230 */ /* 0x000fe20000004100 */
[----:B------:R-:W-:Y:S01]  /*177a0*/  F2FP.F16.E4M3.UNPACK_B R21, R8.H1 ;  /* 0x00000008ff15723e */ /* 0x000fe200030006ff */
[----:B------:R-:W-:Y:S02]  /*177b0*/  HADD2.F32 R7, -RZ, R7.H1_H1 ;  /* 0x30000007ff077230 */ /* 0x000fe40000004100 */
[----:B------:R-:W-:Y:S01]  /*177c0*/  FMUL.FTZ R26, R13, R36 ;  /* 0x000000240d1a7220 */ /* 0x000fe20000410000 */
[----:B------:R-:W-:Y:S01]  /*177d0*/  F2FP.F16.E4M3.UNPACK_B R14, R20.H1 ;  /* 0x00000014ff0e723e */ /* 0x000fe200030006ff */
[----:B------:R-:W-:Y:S01]  /*177e0*/  FFMA.FTZ R30, R11, R15, R30 ;  /* 0x0000000f0b1e7223 */ /* 0x000fe2000001001e */
[-C--:B------:R-:W-:Y:S01]  /*177f0*/  FMUL.FTZ R13, R13, R12.reuse ;  /* 0x0000000c0d0d7220 */ /* 0x080fe20000410000 */
[----:B------:R-:W-:Y:S01]  /*17800*/  FFMA.FTZ R32, R7, R12, -R26 ;  /* 0x0000000c07207223 */ /* 0x000fe2000001081a */
[----:B------:R-:W-:Y:S01]  /*17810*/  HADD2.F32 R26, -RZ, R21.H0_H0 ;  /* 0x20000015ff1a7230 */ /* 0x000fe20000004100 */
[----:B------:R-:W-:Y:S01]  /*17820*/  F2FP.F16.E4M3.UNPACK_B R8, R8 ;  /* 0x00000008ff08723e */ /* 0x000fe200020006ff */
[----:B------:R-:W-:-:S02]  /*17830*/  HADD2.F32 R11, -RZ, R28.H0_H0 ;  /* 0x2000001cff0b7230 */ /* 0x000fc40000004100 */
[----:B------:R-:W-:Y:S01]  /*17840*/  FFMA.FTZ R15, R7, R36, R13 ;  /* 0x00000024070f7223 */ /* 0x000fe2000001000d */
[----:B------:R-:W-:Y:S01]  /*17850*/  HADD2.F32 R12, -RZ, R14.H0_H0 ;  /* 0x2000000eff0c7230 */ /* 0x000fe20000004100 */
[----:B------:R-:W-:Y:S01]  /*17860*/  F2FP.F16.E4M3.UNPACK_B R20, R20 ;  /* 0x00000014ff14723e */ /* 0x000fe200020006ff */
[----:B------:R-:W-:Y:S01]  /*17870*/  HADD2.F32 R21, -RZ, R21.H1_H1 ;  /* 0x30000015ff157230 */ /* 0x000fe20000004100 */
[----:B------:R-:W-:Y:S01]  /*17880*/  F2FP.SATFINITE.E4M3.F32.PACK_AB_MERGE_C R41, R46, R41, RZ ;  /* 0x000000292e29723e */ /* 0x000fe200048070ff */
[----:B------:R-:W-:Y:S02]  /*17890*/  HADD2.F32 R28, -RZ, R28.H1_H1 ;  /* 0x3000001cff1c7230 */ /* 0x000fe40000004100 */
[C---:B------:R-:W-:Y:S01]  /*178a0*/  FMUL.FTZ R36, R11.reuse, R12 ;  /* 0x0000000c0b247220 */ /* 0x040fe20000410000 */
[----:B------:R-:W-:Y:S02]  /*178b0*/  HADD2.F32 R13, -RZ, R14.H1_H1 ;  /* 0x3000000eff0d7230 */ /* 0x000fe40000004100 */
[----:B------:R-:W-:Y:S01]  /*178c0*/  FMUL.FTZ R14, R11, R26 ;  /* 0x0000001a0b0e7220 */ /* 0x000fe20000410000 */
[----:B------:R-:W-:-:S02]  /*178d0*/  HADD2.F32 R7, -RZ, R24.H0_H0 ;  /* 0x20000018ff077230 */ /* 0x000fc40000004100 */
[C---:B------:R-:W-:Y:S01]  /*178e0*/  FMUL.FTZ R11, R28.reuse, R21 ;  /* 0x000000151c0b7220 */ /* 0x040fe20000410000 */
[----:B------:R-:W-:Y:S02]  /*178f0*/  HADD2.F32 R24, -RZ, R24.H1_H1 ;  /* 0x30000018ff187230 */ /* 0x000fe40000004100 */
[----:B------:R-:W-:Y:S01]  /*17900*/  FMUL.FTZ R28, R28, R13 ;  /* 0x0000000d1c1c7220 */ /* 0x000fe20000410000 */
[----:B------:R-:W-:Y:S01]  /*17910*/  F2FP.SATFINITE.E4M3.F32.PACK_AB_MERGE_C R5, R6, R5, R42 ;  /* 0x000000050605723e */ /* 0x000fe2000480702a */
[C---:B------:R-:W-:Y:S01]  /*17920*/  FFMA.FTZ R36, R7.reuse, R26, R36 ;  /* 0x0000001a07247223 */ /* 0x040fe20000010024 */
[----:B------:R-:W-:Y:S01]  /*17930*/  FFMA.FTZ R27, R7, R12, -R14 ;  /* 0x0000000c071b7223 */ /* 0x000fe2000001080e */
[C---:B------:R-:W-:Y:S01]  /*17940*/  FFMA.FTZ R26, R24.reuse, R13, -R11 ;  /* 0x0000000d181a7223 */ /* 0x040fe2000001080b */
[----:B------:R-:W-:Y:S02]  /*17950*/  HADD2.F32 R12, -RZ, R8.H0_H0 ;  /* 0x20000008ff0c7230 */ /* 0x000fe40000004100 */
[----:B------:R-:W-:Y:S01]  /*17960*/  FFMA.FTZ R29, R24, R21, R28 ;  /* 0x00000015181d7223 */ /* 0x000fe2000001001c */
[----:B------:R-:W-:Y:S01]  /*17970*/  HADD2.F32 R7, -RZ, R4.H0_H0 ;  /* 0x20000004ff077230 */ /* 0x000fe20000004100 */
[----:B------:R-:W-:Y:S01]  /*17980*/  F2FP.SATFINITE.E4M3.F32.PACK_AB_MERGE_C R9, R10, R9, R41 ;  /* 0x000000090a09723e */ /* 0x000fe20004807029 */
[----:B------:R-:W-:Y:S01]  /*17990*/  HADD2.F32 R13, -RZ, R8.H1_H1 ;  /* 0x30000008ff0d7230 */ /* 0x000fe20000004100 */
[----:B------:R-:W-:Y:S01]  /*179a0*/  F2FP.SATFINITE.E4M3.F32.PACK_AB_MERGE_C R26, R26, R27, RZ ;  /* 0x0000001b1a1a723e */ /* 0x000fe200048070ff */
[----:B------:R-:W-:-:S02]  /*179b0*/  HADD2.F32 R11, -RZ, R20.H0_H0 ;  /* 0x20000014ff0b7230 */ /* 0x000fc40000004100 */
[----:B------:R-:W-:Y:S01]  /*179c0*/  FMUL.FTZ R21, R7, R12 ;  /* 0x0000000c07157220 */ /* 0x000fe20000410000 */
[----:B------:R-:W-:Y:S01]  /*179d0*/  HADD2.F32 R8, -RZ, R4.H1_H1 ;  /* 0x30000004ff087230 */ /* 0x000fe20000004100 */
[----:B------:R-:W-:Y:S01]  /*179e0*/  F2FP.SATFINITE.E4M3.F32.PACK_AB_MERGE_C R29, R29, R36, RZ ;  /* 0x000000241d1d723e */ /* 0x000fe200048070ff */
[----:B------:R-:W-:Y:S02]  /*179f0*/  HADD2.F32 R20, -RZ, R20.H1_H1 ;  /* 0x30000014ff147230 */ /* 0x000fe40000004100 */
[----:B------:R-:W-:Y:S01]  /*17a00*/  FMUL.FTZ R7, R7, R11 ;  /* 0x0000000b07077220 */ /* 0x000fe20000410000 */
[--C-:B------:R-:W-:Y:S02]  /*17a10*/  HADD2.F32 R4, -RZ, R3.reuse.H0_H0 ;  /* 0x20000003ff047230 */ /* 0x100fe40000004100 */
[C---:B------:R-:W-:Y:S01]  /*17a20*/  FMUL.FTZ R14, R8.reuse, R13 ;  /* 0x0000000d080e7220 */ /* 0x040fe20000410000 */
[----:B------:R-:W-:Y:S02]  /*17a30*/  HADD2.F32 R3, -RZ, R3.H1_H1 ;  /* 0x30000003ff037230 */ /* 0x000fe40000004100 */
[----:B------:R-:W-:Y:S01]  /*17a40*/  FMUL.FTZ R8, R8, R20 ;  /* 0x0000001408087220 */ /* 0x000fe20000410000 */
        /* <DEDUP_REMOVED lines=11> */
[----:B------:R-:W-:Y:S02]  /*17b00*/  F2FP.SATFINITE.E4M3.F32.PACK_AB_MERGE_C R11, R50, R47, R11 ;  /* 0x0000002f320b723e */ /* 0x000fe4000480700b */
[----:B------:R-:W-:Y:S01]  /*17b10*/  F2FP.SATFINITE.E4M3.F32.PACK_AB_MERGE_C R8, R15, R30, R8 ;  /* 0x0000001e0f08723e */ /* 0x000fe20004807008 */
[----:B------:R0:W-:Y:S01]  /*17b20*/  STS.128 [R53+0x1e200], R4 ;  /* 0x01e2000435007388 */ /* 0x0001e20000000c00 */
[----:B------:R-:W-:-:S05]  /*17b30*/  F2FP.SATFINITE.E4M3.F32.PACK_AB_MERGE_C R10, R3, R12, R29 ;  /* 0x0000000c030a723e */ /* 0x000fca000480701d */
[----:B------:R0:W-:Y:S02]  /*17b40*/  STS.128 [R0+0x1e200], R8 ;  /* 0x01e2000800007388 */ /* 0x0001e40000000c00 */
.L_x_458:
[----:B------:R-:W-:Y:S05]  /*17b50*/  BSYNC B0 ;  /* 0x0000000000007941 */ /* 0x000fea0003800000 */
.L_x_451:
[----:B------:R-:W-:Y:S01]  /*17b60*/  @!PT LDS RZ, [RZ] ;  /* 0x00000000fffff984 */ /* 0x000fe20000000800 */
[----:B------:R-:W-:Y:S01]  /*17b70*/  @!PT LDS RZ, [RZ] ;  /* 0x00000000fffff984 */ /* 0x000fe20000000800 */
[----:B------:R-:W-:Y:S01]  /*17b80*/  @!PT LDS RZ, [RZ] ;  /* 0x00000000fffff984 */ /* 0x000fe20000000800 */
[----:B------:R-:W-:Y:S01]  /*17b90*/  @!PT LDS RZ, [RZ] ;  /* 0x00000000fffff984 */ /* 0x000fe20000000800 */
[----:B------:R1:W-:Y:S06]  /*17ba0*/  MEMBAR.ALL.CTA ;  /* 0x0000000000007992 */ /* 0x0003ec0000008000 */
[----:B-1----:R-:W1:Y:S01]  /*17bb0*/  FENCE.VIEW.ASYNC.S ;  /* 0x00000000000073c6 */ /* 0x002e620000000000 */
[----:B------:R-:W-:Y:S05]  /*17bc0*/  WARPSYNC.ALL ;  /* 0x0000000000007948 */ /* 0x000fea0003800000 */
[----:B-1----:R-:W-:Y:S06]  /*17bd0*/  BAR.SYNC.DEFER_BLOCKING 0xd, 0x100 ;  /* 0x0344000000007b1d */ /* 0x002fec0000010000 */
.L_x_449:
[----:B0--34-:R-:W-:-:S05]  /*17be0*/  IMAD.U32 R0, RZ, RZ, UR53 ;  /* 0x00000035ff007e24 */ /* 0x019fca000f8e00ff */
[----:B------:R-:W-:-:S13]  /*17bf0*/  ISETP.NE.AND P0, PT, R0, 0x3, PT ;  /* 0x000000030000780c */ /* 0x000fda0003f05270 */
[----:B------:R-:W-:Y:S05]  /*17c00*/  @!P0 BRA `(.L_x_478) ;  /* 0x0000000000048947 */ /* 0x000fea0003800000 */
[----:B------:R-:W-:Y:S01]  /*17c10*/  BPT.TRAP 0x1 ;  /* 0x000000040000795c */ /* 0x000fe20000300000 */
.L_x_478:
[----:B------:R-:W-:Y:S01]  /*17c20*/  IMAD R0, R152, 0x8, R16 ;  /* 0x0000000898007824 */ /* 0x000fe200078e0210 */
[----:B-1----:R-:W-:-:S04]  /*17c30*/  SHF.L.U32 R3, R230, 0x1f, RZ ;  /* 0x0000001fe6037819 */ /* 0x002fc800000006ff */
[----:B------:R0:W1:Y:S01]  /*17c40*/  SYNCS.PHASECHK.TRANS64.TRYWAIT P2, [R0+URZ+0x33430], R3 ;  /* 0x03343003000075a7 */ /* 0x000062000804017f */
[----:B------:R-:W-:Y:S05]  /*17c50*/  @!P0 BRA `(.L_x_479) ;  /* 0x0000000000048947 */ /* 0x000fea0003800000 */
[----:B------:R-:W-:Y:S01]  /*17c60*/  BPT.TRAP 0x1 ;  /* 0x000000040000795c */ /* 0x000fe20000300000 */
.L_x_479:
[----:B-----5:R-:W3:Y:S01]  /*17c70*/  S2R R4, SR_TID.X ;  /* 0x0000000000047919 */ /* 0x020ee20000002100 */
[----:B------:R-:W-:Y:S01]  /*17c80*/  IMAD.MOV.U32 R25, RZ, RZ, RZ ;  /* 0x000000ffff197224 */ /* 0x000fe200078e00ff */
[----:B---3--:R-:W-:-:S04]  /*17c90*/  LOP3.LUT R4, R4, 0x7f, RZ, 0xc0, !PT ;  /* 0x0000007f04047812 */ /* 0x008fc800078ec0ff */
[----:B------:R-:W-:Y:S01]  /*17ca0*/  ISETP.NE.AND P1, PT, R4, RZ, PT ;  /* 0x000000ff0400720c */ /* 0x000fe20003f25270 */
[----:B-1----:R-:W-:-:S12]  /*17cb0*/  @P2 BRA `(.L_x_480) ;  /* 0x0000000000082947 */ /* 0x002fd80003800000 */
[----:B------:R-:W1:Y:S02]  /*17cc0*/  SYNCS.PHASECHK.TRANS64.TRYWAIT P2, [R0+URZ+0x33430], R3 ;  /* 0x03343003000075a7 */ /* 0x000e64000804017f */
[----:B-1----:R-:W-:Y:S05]  /*17cd0*/  @!P2 BRA `(.L_x_481) ;  /* 0x000001680028a947 */ /* 0x002fea0003800000 */
.L_x_480:
[----:B------:R-:W-:Y:S05]  /*17ce0*/  WARPSYNC.ALL ;  /* 0x0000000000007948 */ /* 0x000fea0003800000 */
[----:B01----:R-:W-:Y:S01]  /*17cf0*/  VIADD R3, R16, 0x24200 ;  /* 0x0002420010037836 */ /* 0x003fe20000000000 */
[----:B------:R-:W-:Y:S01]  /*17d00*/  R2UR UR32, R44 ;  /* 0x000000002c2072ca */ /* 0x000fe200000e0000 */
[----:B------:R-:W-:Y:S01]  /*17d10*/  IMAD.MOV.U32 R5, RZ, RZ, -0x7fffffe0 ;  /* 0x80000020ff057424 */ /* 0x000fe200078e00ff */
[----:B------:R-:W-:Y:S01]  /*17d20*/  WARPGROUP.ARRIVE ;  /* 0x00000000000079c5 */ /* 0x000fe20000000000 */
[----:B------:R-:W-:Y:S01]  /*17d30*/  UMOV UR29, 0x80000020 ;  /* 0x80000020001d7882 */ /* 0x000fe20000000000 */
[----:B------:R-:W-:Y:S01]  /*17d40*/  SHF.R.U32.HI R3, RZ, 0x4, R3 ;  /* 0x00000004ff037819 */ /* 0x000fe20000011603 */
[----:B------:R-:W-:Y:S01]  /*17d50*/  IMAD.MOV.U32 R7, RZ, RZ, -0x7fffffe0 ;  /* 0x80000020ff077424 */ /* 0x000fe200078e00ff */
[----:B------:R-:W3:Y:S01]  /*17d60*/  LDL R108, [R1] ;  /* 0x00000000016c7983 */ /* 0x000ee20000100800 */
[----:B------:R-:W-:Y:S01]  /*17d70*/  R2UR UR31, R5 ;  /* 0x00000000051f72ca */ /* 0x000fe200000e0000 */
[----:B------:R-:W-:Y:S01]  /*17d80*/  IMAD.MOV.U32 R9, RZ, RZ, -0x7fffffe0 ;  /* 0x80000020ff097424 */ /* 0x000fe200078e00ff */
[----:B------:R-:W-:Y:S01]  /*17d90*/  LOP3.LUT R3, R3, 0x3fff, RZ, 0xc0, !PT ;  /* 0x00003fff03037812 */ /* 0x000fe200078ec0ff */
[----:B------:R-:W-:Y:S01]  /*17da0*/  UMOV UR5, UR29 ;  /* 0x0000001d00057c82 */ /* 0x000fe20008000000 */
[----:B------:R-:W-:Y:S01]  /*17db0*/  UMOV UR9, UR29 ;  /* 0x0000001d00097c82 */ /* 0x000fe20008000000 */
[----:B------:R-:W-:Y:S01]  /*17dc0*/  UMOV UR13, UR29 ;  /* 0x0000001d000d7c82 */ /* 0x000fe20008000000 */
[----:B--2---:R-:W-:Y:S01]  /*17dd0*/  LOP3.LUT R14, R3, 0x10000, RZ, 0xfc, !PT ;  /* 0x00010000030e7812 */ /* 0x004fe200078efcff */
[----:B------:R-:W-:Y:S01]  /*17de0*/  ULOP3.LUT UR32, UR32, 0x10000, URZ, 0xfc, !UPT ;  /* 0x0001000020207892 */ /* 0x000fe2000f8efc3f */
[----:B------:R-:W-:Y:S01]  /*17df0*/  R2UR UR7, R9 ;  /* 0x00000000090772ca */ /* 0x000fe200000e0000 */
[----:B------:R-:W-:Y:S01]  /*17e00*/  IMAD.MOV.U32 R9, RZ, RZ, -0x7fffffe0 ;  /* 0x80000020ff097424 */ /* 0x000fe200078e00ff */
[----:B------:R-:W-:Y:S01]  /*17e10*/  UMOV UR49, 0x80000020 ;  /* 0x8000002000317882 */ /* 0x000fe20000000000 */
[----:B------:R-:W-:Y:S01]  /*17e20*/  IMAD R4, R152, 0x780, R14 ;  /* 0x0000078098047824 */ /* 0x000fe200078e020e */
[----:B------:R-:W-:Y:S01]  /*17e30*/  UIADD3 UR48, UR32, 0x2, URZ ;  /* 0x0000000220307890 */ /* 0x000fe2000fffe03f */
[----:B------:R-:W-:Y:S01]  /*17e40*/  IMAD.MOV.U32 R11, RZ, RZ, -0x7fffffe0 ;  /* 0x80000020ff0b7424 */ /* 0x000fe200078e00ff */
[----:B------:R-:W-:Y:S01]  /*17e50*/  UMOV UR28, UR32 ;  /* 0x00000020001c7c82 */ /* 0x000fe20008000000 */
[C---:B------:R-:W-:Y:S01]  /*17e60*/  VIADD R8, R4.reuse, 0x100 ;  /* 0x0000010004087836 */ /* 0x040fe20000000000 */
[C---:B------:R-:W-:Y:S01]  /*17e70*/  R2UR UR30, R4.reuse ;  /* 0x00000000041e72ca */ /* 0x040fe200000e0000 */
[----:B------:R-:W-:Y:S01]  /*17e80*/  UMOV UR4, UR28 ;  /* 0x0000001c00047c82 */ /* 0x000fe20008000000 */
[----:B------:R-:W-:Y:S01]  /*17e90*/  IADD3 R6, R4, 0x80, RZ ;  /* 0x0000008004067810 */ /* 0x000fe20007ffe0ff */
[----:B------:R-:W-:Y:S01]  /*17ea0*/  UMOV UR8, UR28 ;  /* 0x0000001c00087c82 */ /* 0x000fe20008000000 */
[----:B------:R-:W-:Y:S01]  /*17eb0*/  R2UR UR6, R8 ;  /* 0x00000000080672ca */ /* 0x000fe200000e0000 */
[C---:B------:R-:W-:Y:S01]  /*17ec0*/  VIADD R8, R4.reuse, 0x200 ;  /* 0x0000020004087836 */ /* 0x040fe20000000000 */
[----:B------:R-:W-:Y:S01]  /*17ed0*/  R2UR UR15, R9 ;  /* 0x00000000090f72ca */ /* 0x000fe200000e0000 */
[----:B------:R-:W-:Y:S01]  /*17ee0*/  UMOV UR12, UR28 ;  /* 0x0000001c000c7c82 */ /* 0x000fe20008000000 */
[----:B------:R-:W-:Y:S01]  /*17ef0*/  IADD3 R10, R4, 0x2, RZ ;  /* 0x00000002040a7810 */ /* 0x000fe20007ffe0ff */
[----:B------:R-:W-:Y:S01]  /*17f00*/  IMAD.MOV.U32 R9, RZ, RZ, -0x7fffffe0 ;  /* 0x80000020ff097424 */ /* 0x000fe200078e00ff */
[----:B------:R-:W-:Y:S01]  /*17f10*/  R2UR UR14, R8 ;  /* 0x00000000080e72ca */ /* 0x000fe200000e0000 */
[----:B------:R-:W-:Y:S01]  /*17f20*/  VIADD R8, R4, 0x102 ;  /* 0x0000010204087836 */ /* 0x000fe20000000000 */
[----:B------:R-:W-:Y:S01]  /*17f30*/  R2UR UR50, R10 ;  /* 0x000000000a3272ca */ /* 0x000fe200000e0000 */
[----:B------:R-:W-:Y:S01]  /*17f40*/  QGMMA.64x32x32.F32.E4M3.E4M3 R92, gdesc[UR28], RZ, !UPT, gsb0 ;  /* 0x006000001c5c79f3 */ /* 0x000fe2000c0008ff */
[----:B------:R-:W-:Y:S01]  /*17f50*/  R2UR UR30, R6 ;  /* 0x00000000061e72ca */ /* 0x000fe200000e0000 */
[----:B------:R-:W-:Y:S01]  /*17f60*/  VIADD R6, R4, 0x180 ;  /* 0x0000018004067836 */ /* 0x000fe20000000000 */
[----:B------:R-:W-:Y:S01]  /*17f70*/  R2UR UR31, R7 ;  /* 0x00000000071f72ca */ /* 0x000fe200000e0000 */
[----:B------:R-:W-:Y:S01]  /*17f80*/  IMAD.MOV.U32 R7, RZ, RZ, -0x7fffffe0 ;  /* 0x80000020ff077424 */ /* 0x000fe200078e00ff */
[----:B------:R-:W-:Y:S01]  /*17f90*/  R2UR UR51, R11 ;  /* 0x000000000b3372ca */ /* 0x000fe200000e0000 */
[----:B------:R-:W-:Y:S01]  /*17fa0*/  UMOV UR16, UR48 ;  /* 0x0000003000107c82 */ /* 0x000fe20008000000 */
[----:B------:R-:W-:Y:S01]  /*17fb0*/  R2UR UR10, R6 ;  /* 0x00000000060a72ca */ /* 0x000fe200000e0000 */
[C---:B------:R-:W-:Y:S01]  /*17fc0*/  VIADD R6, R4.reuse, 0x82 ;  /* 0x0000008204067836 */ /* 0x040fe20000000000 */
[----:B------:R-:W-:Y:S01]  /*17fd0*/  R2UR UR11, R7 ;  /* 0x00000000070b72ca */ /* 0x000fe200000e0000 */
[----:B------:R-:W-:Y:S01]  /*17fe0*/  UMOV UR17, UR49 ;  /* 0x0000003100117c82 */ /* 0x000fe20008000000 */
[----:B------:R-:W-:Y:S01]  /*17ff0*/  MOV R7, 0x80000020 ;  /* 0x8000002000077802 */ /* 0x000fe20000000f00 */
[----:B------:R-:W-:Y:S01]  /*18000*/  VIADD R10, R4, 0x280 ;  /* 0x00000280040a7836 */ /* 0x000fe20000000000 */
[----:B------:R-:W-:Y:S01]  /*18010*/  ULDC UR56, c[0x0][0x988] ;  /* 0x0002620000387ab9 */ /* 0x000fe20000000800 */
[----:B------:R-:W-:-:S02]  /*18020*/  IMAD.MOV.U32 R11, RZ, RZ, -0x7fffffe0 ;  /* 0x80000020ff0b7424 */ /* 0x000fc400078e00ff */
[----:B------:R-:W-:Y:S02]  /*18030*/  IMAD.MOV.U32 R5, RZ, RZ, -0x7fffffe0 ;  /* 0x80000020ff057424 */ /* 0x000fe400078e00ff */
[--C-:B------:R-:W-:Y:S02]  /*18040*/  IMAD.MOV.U32 R110, RZ, RZ, R25.reuse ;  /* 0x000000ffff6e7224 */ /* 0x100fe400078e0019 */
[--C-:B------:R-:W-:Y:S02]  /*18050*/  IMAD.MOV.U32 R112, RZ, RZ, R25.reuse ;  /* 0x000000ffff707224 */ /* 0x100fe400078e0019 */
[--C-:B------:R-:W-:Y:S02]  /*18060*/  IMAD.MOV.U32 R114, RZ, RZ, R25.reuse ;  /* 0x000000ffff727224 */ /* 0x100fe400078e0019 */
[--C-:B------:R-:W-:Y:S02]  /*18070*/  IMAD.MOV.U32 R116, RZ, RZ, R25.reuse ;  /* 0x000000ffff747224 */ /* 0x100fe400078e0019 */
[----:B------:R-:W-:Y:S01]  /*18080*/  IMAD.MOV.U32 R118, RZ, RZ, R25 ;  /* 0x000000ffff767224 */ /* 0x000fe200078e0019 */
[----:B------:R-:W-:-:S02]  /*18090*/  WARPGROUP.DEPBAR.LE gsb0, 0x0 ;  /* 0x00008000000079c5 */ /* 0x000fc40000010000 */
[----:B------:R-:W-:-:S06]  /*180a0*/  WARPGROUP.ARRIVE ;  /* 0x00000000000079c5 */ /* 0x000fcc0000000000 */
[----:B------:R-:W-:Y:S03]  /*180b0*/  QGMMA.64x32x32.F32.E4M3.E4M3 R76, gdesc[UR28], RZ, !UPT, gsb0 ;  /* 0x006000001c4c79f3 */ /* 0x000fe6000c0008ff */
[----:B------:R-:W-:Y:S02]  /*180c0*/  WARPGROUP.DEPBAR.LE gsb0, 0x0 ;  /* 0x00008000000079c5 */ /* 0x000fe40000010000 */
[----:B------:R-:W-:-:S06]  /*180d0*/  WARPGROUP.ARRIVE ;  /* 0x00000000000079c5 */ /* 0x000fcc0000000000 */
[----:B------:R-:W-:Y:S01]  /*180e0*/  QGMMA.64x32x32.F32.E4M3.E4M3 R60, gdesc[UR4], RZ, !UPT, gsb0 ;  /* 0x00600000043c79f3 */ /* 0x000fe2000c0008ff */
[----:B------:R-:W-:Y:S01]  /*180f0*/  R2UR UR6, R10 ;  /* 0x000000000a0672ca */ /* 0x000fe200000e0000 */
[----:B------:R-:W-:Y:S01]  /*18100*/  UIADD3 UR4, UR32, 0x200, URZ ;  /* 0x0000020020047890 */ /* 0x000fe2000fffe03f */
[----:B------:R-:W-:Y:S01]  /*18110*/  R2UR UR7, R11 ;  /* 0x000000000b0772ca */ /* 0x000fe200000e0000 */
[----:B------:R-:W-:Y:S01]  /*18120*/  UMOV UR5, 0x80000020 ;  /* 0x8000002000057882 */ /* 0x000fe20000000000 */
[----:B------:R-:W-:Y:S01]  /*18130*/  VIADD R10, R4, 0x282 ;  /* 0x00000282040a7836 */ /* 0x000fe20000000000 */
[----:B------:R-:W-:Y:S01]  /*18140*/  UMOV UR21, UR5 ;  /* 0x0000000500157c82 */ /* 0x000fe20008000000 */
[----:B------:R-:W-:Y:S02]  /*18150*/  IMAD.MOV.U32 R11, RZ, RZ, -0x7fffffe0 ;  /* 0x80000020ff0b7424 */ /* 0x000fe400078e00ff */
[----:B------:R-:W-:Y:S01]  /*18160*/  UMOV UR20, UR4 ;  /* 0x0000000400147c82 */ /* 0x000fe20008000000 */
[----:B------:R-:W-:-:S02]  /*18170*/  WARPGROUP.DEPBAR.LE gsb0, 0x0 ;  /* 0x00008000000079c5 */ /* 0x000fc40000010000 */
[----:B------:R-:W-:-:S06]  /*18180*/  WARPGROUP.ARRIVE ;  /* 0x00000000000079c5 */ /* 0x000fcc0000000000 */
[----:B------:R-:W-:Y:S01]  /*18190*/  QGMMA.64x32x32.F32.E4M3.E4M3 R44, gdesc[UR8], RZ, !UPT, gsb0 ;  /* 0x00600000082c79f3 */ /* 0x000fe2000c0008ff */
[----:B------:R-:W-:Y:S01]  /*181a0*/  R2UR UR10, R8 ;  /* 0x00000000080a72ca */ /* 0x000fe200000e0000 */
[----:B------:R-:W-:Y:S01]  /*181b0*/  UMOV UR8, UR48 ;  /* 0x0000003000087c82 */ /* 0x000fe20008000000 */
[----:B------:R-:W-:Y:S01]  /*181c0*/  R2UR UR11, R9 ;  /* 0x00000000090b72ca */ /* 0x000fe200000e0000 */
[----:B------:R-:W-:Y:S01]  /*181d0*/  UMOV UR9, UR49 ;  /* 0x0000003100097c82 */ /* 0x000fe20008000000 */
[----:B------:R-:W-:Y:S01]  /*181e0*/  VIADD R8, R4, 0x202 ;  /* 0x0000020204087836 */ /* 0x000fe20000000000 */
[----:B------:R-:W-:-:S04]  /*181f0*/  MOV R9, 0x80000020 ;  /* 0x8000002000097802 */ /* 0x000fc80000000f00 */
[----:B------:R-:W-:Y:S01]  /*18200*/  R2UR UR18, R8 ;  /* 0x00000000081272ca */ /* 0x000fe200000e0000 */
[----:B------:R-:W-:Y:S01]  /*18210*/  VIADD R8, R4, 0x380 ;  /* 0x0000038004087836 */ /* 0x000fe20000000000 */
[----:B------:R-:W-:Y:S02]  /*18220*/  R2UR UR19, R9 ;  /* 0x00000000091372ca */ /* 0x000fe400000e0000 */
[----:B------:R-:W-:Y:S01]  /*18230*/  MOV R9, 0x80000020 ;  /* 0x8000002000097802 */ /* 0x000fe20000000f00 */
[----:B------:R-:W-:Y:S02]  /*18240*/  WARPGROUP.DEPBAR.LE gsb0, 0x0 ;  /* 0x00008000000079c5 */ /* 0x000fe40000010000 */
[----:B------:R-:W-:Y:S01]  /*18250*/  WARPGROUP.ARRIVE ;  /* 0x00000000000079c5 */ /* 0x000fe20000000000 */
[----:B---3--:R-:W-:Y:S01]  /*18260*/  IADD3 R157, R157, 0xa0, -R108 ;  /* 0x000000a09d9d7810 */ /* 0x008fe20007ffe86c */
[----:B------:R-:W-:-:S04]  /*18270*/  IMAD.MOV.U32 R108, RZ, RZ, R25 ;  /* 0x000000ffff6c7224 */ /* 0x000fc800078e0019 */
[----:B------:R-:W-:Y:S01]  /*18280*/  QGMMA.64x32x32.F32.E4M3.E4M3 R28, gdesc[UR12], RZ, !UPT, gsb0 ;  /* 0x006000000c1c79f3 */ /* 0x000fe2000c0008ff */
[----:B------:R-:W-:Y:S01]  /*18290*/  UMOV UR12, UR48 ;  /* 0x00000030000c7c82 */ /* 0x000fe20008000000 */
[----:B------:R-:W-:Y:S01]  /*182a0*/  UMOV UR13, UR49 ;  /* 0x00000031000d7c82 */ /* 0x000fe20008000000 */
[----:B------:R-:W-:Y:S02]  /*182b0*/  WARPGROUP.DEPBAR.LE gsb0, 0x0 ;  /* 0x00008000000079c5 */ /* 0x000fe40000010000 */
[----:B------:R-:W-:-:S06]  /*182c0*/  WARPGROUP.ARRIVE ;  /* 0x00000000000079c5 */ /* 0x000fcc0000000000 */
[----:B------:R-:W-:Y:S01]  /*182d0*/  QGMMA.64x32x32.F32.E4M3.E4M3 R92, gdesc[UR48], R92, gsb0 ;  /* 0x00600000305c79f3 */ /* 0x000fe2000800085c */
[----:B------:R-:W-:Y:S01]  /*182e0*/  R2UR UR50, R6 ;  /* 0x00000000063272ca */ /* 0x000fe200000e0000 */
[----:B------:R-:W-:Y:S01]  /*182f0*/  VIADD R6, R4, 0x182 ;  /* 0x0000018204067836 */ /* 0x000fe20000000000 */
[----:B------:R-:W-:Y:S01]  /*18300*/  R2UR UR51, R7 ;  /* 0x00000000073372ca */ /* 0x000fe200000e0000 */
[----:B------:R-:W-:-:S03]  /*18310*/  IMAD.MOV.U32 R7, RZ, RZ, -0x7fffffe0 ;  /* 0x80000020ff077424 */ /* 0x000fc600078e00ff */
[----:B------:R-:W-:Y:S01]  /*18320*/  R2UR UR14, R6 ;  /* 0x00000000060e72ca */ /* 0x000fe200000e0000 */
[----:B------:R-:W-:Y:S01]  /*18330*/  VIADD R6, R4, 0x300 ;  /* 0x0000030004067836 */ /* 0x000fe20000000000 */
[----:B------:R-:W-:Y:S01]  /*18340*/  R2UR UR15, R7 ;  /* 0x00000000070f72ca */ /* 0x000fe200000e0000 */
[----:B------:R-:W-:Y:S01]  /*18350*/  IMAD.MOV.U32 R7, RZ, RZ, -0x7fffffe0 ;  /* 0x80000020ff077424 */ /* 0x000fe200078e00ff */
[----:B------:R-:W-:Y:S02]  /*18360*/  WARPGROUP.DEPBAR.LE gsb0, 0x0 ;  /* 0x00008000000079c5 */ /* 0x000fe40000010000 */
[----:B------:R-:W-:-:S06]  /*18370*/  WARPGROUP.ARRIVE ;  /* 0x00000000000079c5 */ /* 0x000fcc0000000000 */
[----:B------:R-:W-:Y:S03]  /*18380*/  QGMMA.64x32x32.F32.E4M3.E4M3 R76, gdesc[UR48], R76, gsb0 ;  /* 0x00600000304c79f3 */ /* 0x000fe6000800084c */
[----:B------:R-:W-:Y:S02]  /*18390*/  WARPGROUP.DEPBAR.LE gsb0, 0x0 ;  /* 0x00008000000079c5 */ /* 0x000fe40000010000 */
[----:B------:R-:W-:-:S06]  /*183a0*/  WARPGROUP.ARRIVE ;  /* 0x00000000000079c5 */ /* 0x000fcc0000000000 */
[----:B------:R-:W-:Y:S01]  /*183b0*/  QGMMA.64x32x32.F32.E4M3.E4M3 R60, gdesc[UR8], R60, gsb0 ;  /* 0x00600000083c79f3 */ /* 0x000fe2000800083c */
[----:B------:R-:W-:Y:S01]  /*183c0*/  R2UR UR10, R10 ;  /* 0x000000000a0a72ca */ /* 0x000fe200000e0000 */
[----:B------:R-:W-:Y:S01]  /*183d0*/  UIADD3 UR8, UR32, 0x202, URZ ;  /* 0x0000020220087890 */ /* 0x000fe2000fffe03f */
[----:B------:R-:W-:Y:S01]  /*183e0*/  R2UR UR11, R11 ;  /* 0x000000000b0b72ca */ /* 0x000fe200000e0000 */
[----:B------:R-:W-:Y:S01]  /*183f0*/  UMOV UR9, 0x80000020 ;  /* 0x8000002000097882 */ /* 0x000fe20000000000 */
[----:B------:R-:W-:Y:S01]  /*18400*/  IMAD.MOV.U32 R11, RZ, RZ, -0x7fffffe0 ;  /* 0x80000020ff0b7424 */ /* 0x000fe200078e00ff */
[----:B------:R-:W-:Y:S01]  /*18410*/  UMOV UR25, UR9 ;  /* 0x0000000900197c82 */ /* 0x000fe20008000000 */
[----:B------:R-:W-:Y:S02]  /*18420*/  IADD3 R10, R4, 0x500, RZ ;  /* 0x00000500040a7810 */ /* 0x000fe40007ffe0ff */
[----:B------:R-:W-:Y:S01]  /*18430*/  UMOV UR24, UR8 ;  /* 0x0000000800187c82 */ /* 0x000fe20008000000 */
[----:B------:R-:W-:-:S02]  /*18440*/  WARPGROUP.DEPBAR.LE gsb0, 0x0 ;  /* 0x00008000000079c5 */ /* 0x000fc40000010000 */
[----:B------:R-:W-:-:S06]  /*18450*/  WARPGROUP.ARRIVE ;  /* 0x00000000000079c5 */ /* 0x000fcc0000000000 */
[----:B------:R-:W-:Y:S01]  /*18460*/  QGMMA.64x32x32.F32.E4M3.E4M3 R44, gdesc[UR12], R44, gsb0 ;  /* 0x006000000c2c79f3 */ /* 0x000fe2000800082c */
[----:B------:R-:W-:Y:S01]  /*18470*/  R2UR UR14, R8 ;  /* 0x00000000080e72ca */ /* 0x000fe200000e0000 */
[----:B------:R-:W-:Y:S01]  /*18480*/  UMOV UR12, UR4 ;  /* 0x00000004000c7c82 */ /* 0x000fe20008000000 */
[----:B------:R-:W-:Y:S01]  /*18490*/  R2UR UR15, R9 ;  /* 0x00000000090f72ca */ /* 0x000fe200000e0000 */
[----:B------:R-:W-:Y:S01]  /*184a0*/  UMOV UR13, UR5 ;  /* 0x00000005000d7c82 */ /* 0x000fe20008000000 */
[----:B------:R-:W-:Y:S02]  /*184b0*/  VIADD R8, R4, 0x480 ;  /* 0x0000048004087836 */ /* 0x000fe40000000000 */
[----:B------:R-:W-:-:S03]  /*184c0*/  IMAD.MOV.U32 R9, RZ, RZ, -0x7fffffe0 ;  /* 0x80000020ff097424 */ /* 0x000fc600078e00ff */
[----:B------:R-:W-:Y:S01]  /*184d0*/  R2UR UR22, R8 ;  /* 0x00000000081672ca */ /* 0x000fe200000e0000 */
[----:B------:R-:W-:Y:S01]  /*184e0*/  VIADD R8, R4, 0x382 ;  /* 0x0000038204087836 */ /* 0x000fe20000000000 */
[----:B------:R-:W-:Y:S01]  /*184f0*/  R2UR UR23, R9 ;  /* 0x00000000091772ca */ /* 0x000fe200000e0000 */
[----:B------:R-:W-:Y:S01]  /*18500*/  IMAD.MOV.U32 R9, RZ, RZ, -0x7fffffe0 ;  /* 0x80000020ff097424 */ /* 0x000fe200078e00ff */
[----:B------:R-:W-:Y:S02]  /*18510*/  WARPGROUP.DEPBAR.LE gsb0, 0x0 ;  /* 0x00008000000079c5 */ /* 0x000fe40000010000 */
[----:B------:R-:W-:-:S06]  /*18520*/  WARPGROUP.ARRIVE ;  /* 0x00000000000079c5 */ /* 0x000fcc0000000000 */
[----:B------:R-:W-:Y:S01]  /*18530*/  QGMMA.64x32x32.F32.E4M3.E4M3 R28, gdesc[UR16], R28, gsb0 ;  /* 0x00600000101c79f3 */ /* 0x000fe2000800081c */
        /* <DEDUP_REMOVED lines=9> */
[----:B------:R-:W-:Y:S02]  /*185d0*/  R2UR UR18, R6 ;  /* 0x00000000061272ca */ /* 0x000fe400000e0000 */
[----:B------:R-:W-:Y:S01]  /*185e0*/  R2UR UR19, R7 ;  /* 0x00000000071372ca */ /* 0x000fe200000e0000 */
[----:B------:R-:W-:Y:S01]  /*185f0*/  IMAD.MOV.U32 R7, RZ, RZ, -0x7fffffe0 ;  /* 0x80000020ff077424 */ /* 0x000fe200078e00ff */
[----:B------:R-:W-:Y:S01]  /*18600*/  IADD3 R6, R4, 0x302, RZ ;  /* 0x0000030204067810 */ /* 0x000fe20007ffe0ff */
[----:B------:R-:W-:Y:S02]  /*18610*/  WARPGROUP.DEPBAR.LE gsb0, 0x0 ;  /* 0x00008000000079c5 */ /* 0x000fe40000010000 */
[----:B------:R-:W-:-:S06]  /*18620*/  WARPGROUP.ARRIVE ;  /* 0x00000000000079c5 */ /* 0x000fcc0000000000 */
[----:B------:R-:W-:Y:S01]  /*18630*/  QGMMA.64x32x32.F32.E4M3.E4M3 R76, gdesc[UR4], R76, gsb0 ;  /* 0x00600000044c79f3 */ /* 0x000fe2000800084c */
[----:B------:R-:W-:Y:S02]  /*18640*/  ULDC UR6, c[0x0][0x988] ;  /* 0x0002620000067ab9 */ /* 0x000fe40000000800 */
[----:B------:R-:W-:Y:S02]  /*18650*/  WARPGROUP.DEPBAR.LE gsb0, 0x0 ;  /* 0x00008000000079c5 */ /* 0x000fe40000010000 */
[----:B------:R-:W-:-:S06]  /*18660*/  WARPGROUP.ARRIVE ;  /* 0x00000000000079c5 */ /* 0x000fcc0000000000 */
[----:B------:R-:W-:Y:S01]  /*18670*/  QGMMA.64x32x32.F32.E4M3.E4M3 R60, gdesc[UR12], R60, gsb0 ;  /* 0x006000000c3c79f3 */ /* 0x000fe2000800083c */
[----:B------:R-:W-:Y:S01]  /*18680*/  R2UR UR14, R10 ;  /* 0x000000000a0e72ca */ /* 0x000fe200000e0000 */
[----:B------:R-:W-:Y:S01]  /*18690*/  UIADD3 UR12, UR32, 0x400, URZ ;  /* 0x00000400200c7890 */ /* 0x000fe2000fffe03f */
[----:B------:R-:W-:Y:S01]  /*186a0*/  R2UR UR15, R11 ;  /* 0x000000000b0f72ca */ /* 0x000fe200000e0000 */
[----:B------:R-:W-:Y:S01]  /*186b0*/  UMOV UR13, 0x80000020 ;  /* 0x80000020000d7882 */ /* 0x000fe20000000000 */
[----:B------:R-:W-:Y:S01]  /*186c0*/  VIADD R10, R4, 0x502 ;  /* 0x00000502040a7836 */ /* 0x000fe20000000000 */
[----:B------:R-:W-:Y:S01]  /*186d0*/  UMOV UR33, UR13 ;  /* 0x0000000d00217c82 */ /* 0x000fe20008000000 */
[----:B------:R-:W-:Y:S01]  /*186e0*/  IMAD.MOV.U32 R11, RZ, RZ, -0x7fffffe0 ;  /* 0x80000020ff0b7424 */ /* 0x000fe200078e00ff */
[----:B------:R-:W-:Y:S02]  /*186f0*/  WARPGROUP.DEPBAR.LE gsb0, 0x0 ;  /* 0x00008000000079c5 */ /* 0x000fe40000010000 */
        /* <DEDUP_REMOVED lines=26> */
[----:B------:R-:W-:Y:S02]  /*188a0*/  R2UR UR23, R7 ;  /* 0x00000000071772ca */ /* 0x000fe400000e0000 */
[----:B------:R-:W-:Y:S01]  /*188b0*/  MOV R7, 0x80000020 ;  /* 0x8000002000077802 */ /* 0x000fe20000000f00 */
[----:B------:R-:W-:Y:S02]  /*188c0*/  WARPGROUP.DEPBAR.LE gsb0, 0x0 ;  /* 0x00008000000079c5 */ /* 0x000fe40000010000 */
[----:B------:R-:W-:-:S06]  /*188d0*/  WARPGROUP.ARRIVE ;  /* 0x00000000000079c5 */ /* 0x000fcc0000000000 */
[----:B------:R-:W-:Y:S03]  /*188e0*/  QGMMA.64x32x32.F32.E4M3.E4M3 R76, gdesc[UR8], R76, gsb0 ;  /* 0x00600000084c79f3 */ /* 0x000fe6000800084c */
[----:B------:R-:W-:Y:S02]  /*188f0*/  WARPGROUP.DEPBAR.LE gsb0, 0x0 ;  /* 0x00008000000079c5 */ /* 0x000fe40000010000 */
[----:B------:R-:W-:-:S06]  /*18900*/  WARPGROUP.ARRIVE ;  /* 0x00000000000079c5 */ /* 0x000fcc0000000000 */
[----:B------:R-:W-:Y:S01]  /*18910*/  QGMMA.64x32x32.F32.E4M3.E4M3 R60, gdesc[UR16], R60, gsb0 ;  /* 0x00600000103c79f3 */ /* 0x000fe2000800083c */
[----:B------:R-:W-:Y:S01]  /*18920*/  UIADD3 UR16, UR32, 0x402, URZ ;  /* 0x0000040220107890 */ /* 0x000fe2000fffe03f */
[----:B------:R-:W-:Y:S01]  /*18930*/  R2UR UR18, R10 ;  /* 0x000000000a1272ca */ /* 0x000fe200000e0000 */
[----:B------:R-:W-:Y:S01]  /*18940*/  UMOV UR17, 0x80000020 ;  /* 0x8000002000117882 */ /* 0x000fe20000000000 */
[----:B------:R-:W-:Y:S01]  /*18950*/  UMOV UR32, UR12 ;  /* 0x0000000c00207c82 */ /* 0x000fe20008000000 */
[----:B------:R-:W-:Y:S01]  /*18960*/  R2UR UR19, R11 ;  /* 0x000000000b1372ca */ /* 0x000fe200000e0000 */
[----:B------:R-:W-:Y:S02]  /*18970*/  WARPGROUP.DEPBAR.LE gsb0, 0x0 ;  /* 0x00008000000079c5 */ /* 0x000fe40000010000 */
[----:B------:R-:W-:-:S06]  /*18980*/  WARPGROUP.ARRIVE ;  /* 0x00000000000079c5 */ /* 0x000fcc0000000000 */
[----:B------:R-:W-:Y:S01]  /*18990*/  QGMMA.64x32x32.F32.E4M3.E4M3 R44, gdesc[UR20], R44, gsb0 ;  /* 0x00600000142c79f3 */ /* 0x000fe2000800082c */
[----:B------:R-:W-:Y:S01]  /*189a0*/  R2UR UR22, R8 ;  /* 0x00000000081672ca */ /* 0x000fe200000e0000 */
[----:B------:R-:W-:Y:S01]  /*189b0*/  UMOV UR20, UR12 ;  /* 0x0000000c00147c82 */ /* 0x000fe20008000000 */
[----:B------:R-:W-:Y:S01]  /*189c0*/  R2UR UR23, R9 ;  /* 0x00000000091772ca */ /* 0x000fe200000e0000 */
[----:B------:R-:W-:Y:S01]  /*189d0*/  UMOV UR21, UR13 ;  /* 0x0000000d00157c82 */ /* 0x000fe20008000000 */
[----:B------:R-:W-:Y:S01]  /*189e0*/  VIADD R8, R4, 0x700 ;  /* 0x0000070004087836 */ /* 0x000fe20000000000 */
[----:B------:R-:W-:-:S04]  /*189f0*/  MOV R9, 0x80000020 ;  /* 0x8000002000097802 */ /* 0x000fc80000000f00 */
[----:B------:R-:W-:Y:S02]  /*18a00*/  R2UR UR34, R8 ;  /* 0x00000000082272ca */ /* 0x000fe400000e0000 */
[----:B------:R-:W-:Y:S01]  /*18a10*/  R2UR UR35, R9 ;  /* 0x00000000092372ca */ /* 0x000fe200000e0000 */
        /* <DEDUP_REMOVED lines=31> */
[----:B------:R-:W-:Y:S01]  /*18c10*/  R2UR UR18, R6 ;  /* 0x00000000061272ca */ /* 0x000fe200000e0000 */
[----:B------:R-:W-:Y:S01]  /*18c20*/  VIADD R6, R4, 0x602 ;  /* 0x0000060204067836 */ /* 0x000fe20000000000 */
[----:B------:R-:W-:Y:S01]  /*18c30*/  R2UR UR19, R7 ;  /* 0x00000000071372ca */ /* 0x000fe200000e0000 */
[----:B------:R-:W-:Y:S01]  /*18c40*/  IMAD.MOV.U32 R7, RZ, RZ, -0x7fffffe0 ;  /* 0x80000020ff077424 */ /* 0x000fe200078e00ff */
[----:B------:R-:W-:Y:S02]  /*18c50*/  WARPGROUP.DEPBAR.LE gsb0, 0x0 ;  /* 0x00008000000079c5 */ /* 0x000fe40000010000 */
[----:B------:R-:W-:Y:S01]  /*18c60*/  WARPGROUP.ARRIVE ;  /* 0x00000000000079c5 */ /* 0x000fe20000000000 */
[C---:B------:R-:W-:Y:S01]  /*18c70*/  FMUL.FTZ R8, R2.reuse, R92 ;  /* 0x0000005c02087220 */ /* 0x040fe20000410000 */
[C---:B------:R-:W-:Y:S01]  /*18c80*/  FMUL.FTZ R3, R2.reuse, R94 ;  /* 0x0000005e02037220 */ /* 0x040fe20000410000 */
[C---:B------:R-:W-:Y:S01]  /*18c90*/  FMUL.FTZ R9, R2.reuse, R93 ;  /* 0x0000005d02097220 */ /* 0x040fe20000410000 */
[C---:B------:R-:W-:Y:S01]  /*18ca0*/  FMUL.FTZ R21, R2.reuse, R100 ;  /* 0x0000006402157220 */ /* 0x040fe20000410000 */
[----:B------:R-:W-:-:S04]  /*18cb0*/  FMUL.FTZ R94, R2, R102 ;  /* 0x00000066025e7220 */ /* 0x000fc80000410000 */
[----:B------:R-:W-:Y:S01]  /*18cc0*/  QGMMA.64x32x32.F32.E4M3.E4M3 R76, gdesc[UR16], R76, gsb0 ;  /* 0x00600000104c79f3 */ /* 0x000fe2000800084c */
[----:B------:R-:W-:Y:S01]  /*18cd0*/  R2UR UR18, R6 ;  /* 0x00000000061272ca */ /* 0x000fe200000e0000 */
[----:B------:R-:W-:Y:S01]  /*18ce0*/  MUFU.TANH R8, R8 ;  /* 0x0000000800087308 */ /* 0x000fe20000002400 */
[----:B------:R-:W-:Y:S01]  /*18cf0*/  R2UR UR19, R7 ;  /* 0x00000000071372ca */ /* 0x000fe200000e0000 */
[----:B------:R-:W-:Y:S01]  /*18d00*/  IMAD.MOV.U32 R7, RZ, RZ, -0x7fffffe0 ;  /* 0x80000020ff077424 */ /* 0x000fe200078e00ff */
[----:B------:R-:W-:Y:S01]  /*18d10*/  IADD3 R6, R4, 0x682, RZ ;  /* 0x0000068204067810 */ /* 0x000fe20007ffe0ff */
[C---:B------:R-:W-:Y:S01]  /*18d20*/  FMUL.FTZ R11, R2.reuse, R96 ;  /* 0x00000060020b7220 */ /* 0x040fe20000410000 */
[C---:B------:R-:W-:Y:S01]  /*18d30*/  FMUL.FTZ R13, R2.reuse, R97 ;  /* 0x00000061020d7220 */ /* 0x040fe20000410000 */
[C---:B------:R-:W-:Y:S01]  /*18d40*/  FMUL.FTZ R15, R2.reuse, R95 ;  /* 0x0000005f020f7220 */ /* 0x040fe20000410000 */
[C---:B------:R-:W-:Y:S01]  /*18d50*/  FMUL.FTZ R97, R2.reuse, R105 ;  /* 0x0000006902617220 */ /* 0x040fe20000410000 */
[----:B------:R-:W0:Y:S01]  /*18d60*/  MUFU.TANH R3, R3 ;  /* 0x0000000300037308 */ /* 0x000e220000002400 */
[----:B------:R-:W-:Y:S01]  /*18d70*/  FMUL.FTZ R27, R2, R98 ;  /* 0x00000062021b7220 */ /* 0x000fe20000410000 */
[----:B------:R-:W-:-:S02]  /*18d80*/  VIADD R4, R4, 0x702 ;  /* 0x0000070204047836 */ /* 0x000fc40000000000 */
[C---:B------:R-:W-:Y:S01]  /*18d90*/  FMUL.FTZ R93, R2.reuse, R101 ;  /* 0x00000065025d7220 */ /* 0x040fe20000410000 */
[C---:B------:R-:W-:Y:S01]  /*18da0*/  FMUL.FTZ R96, R2.reuse, R103 ;  /* 0x0000006702607220 */ /* 0x040fe20000410000 */
[C---:B------:R-:W-:Y:S01]  /*18db0*/  FMUL.FTZ R92, R2.reuse, R99 ;  /* 0x00000063025c7220 */ /* 0x040fe20000410000 */
[C---:B------:R-:W-:Y:S01]  /*18dc0*/  FMUL.FTZ R95, R2.reuse, R104 ;  /* 0x00000068025f7220 */ /* 0x040fe20000410000 */
[C---:B------:R-:W-:Y:S01]  /*18dd0*/  FMUL.FTZ R99, R2.reuse, R106 ;  /* 0x0000006a02637220 */ /* 0x040fe20000410000 */
[----:B------:R-:W-:Y:S01]  /*18de0*/  MUFU.TANH R9, R9 ;  /* 0x0000000900097308 */ /* 0x000fe20000002400 */
[----:B------:R-:W-:-:S07]  /*18df0*/  FMUL.FTZ R100, R2, R107 ;  /* 0x0000006b02647220 */ /* 0x000fce0000410000 */
[----:B------:R-:W-:Y:S08]  /*18e00*/  MUFU.TANH R21, R21 ;  /* 0x0000001500157308 */ /* 0x000ff00000002400 */
[----:B------:R-:W-:Y:S08]  /*18e10*/  MUFU.TANH R94, R94 ;  /* 0x0000005e005e7308 */ /* 0x000ff00000002400 */
[----:B------:R-:W-:Y:S08]  /*18e20*/  MUFU.TANH R11, R11 ;  /* 0x0000000b000b7308 */ /* 0x000ff00000002400 */
[----:B------:R-:W-:Y:S08]  /*18e30*/  MUFU.TANH R13, R13 ;  /* 0x0000000d000d7308 */ /* 0x000ff00000002400 */
[----:B------:R-:W-:Y:S01]  /*18e40*/  MUFU.TANH R15, R15 ;  /* 0x0000000f000f7308 */ /* 0x000fe20000002400 */
[----:B------:R-:W-:-:S02]  /*18e50*/  WARPGROUP.DEPBAR.LE gsb0, 0x0 ;  /* 0x00008000000079c5 */ /* 0x000fc40000010000 */
[----:B------:R-:W-:Y:S01]  /*18e60*/  WARPGROUP.ARRIVE ;  /* 0x00000000000079c5 */ /* 0x000fe20000000000 */
[C---:B------:R-:W-:Y:S01]  /*18e70*/  FMUL.FTZ R78, R2.reuse, R78 ;  /* 0x0000004e024e7220 */ /* 0x040fe20000410000 */
[C---:B------:R-:W-:Y:S01]  /*18e80*/  FMUL.FTZ R98, R2.reuse, R76 ;  /* 0x0000004c02627220 */ /* 0x040fe20000410000 */
[C---:B------:R-:W-:Y:S02]  /*18e90*/  FMUL.FTZ R101, R2.reuse, R77 ;  /* 0x0000004d02657220 */ /* 0x040fe40000410000 */
[----:B------:R-:W-:Y:S01]  /*18ea0*/  MUFU.TANH R27, R27 ;  /* 0x0000001b001b7308 */ /* 0x000fe20000002400 */
[----:B------:R-:W-:Y:S01]  /*18eb0*/  FMUL.FTZ R102, R2, R79 ;  /* 0x0000004f02667220 */ /* 0x000fe20000410000 */
[----:B------:R-:W-:Y:S01]  /*18ec0*/  QGMMA.64x32x32.F32.E4M3.E4M3 R60, gdesc[UR16], R60, gsb0 ;  /* 0x00600000103c79f3 */ /* 0x000fe2000800083c */
[----:B------:R-:W-:Y:S01]  /*18ed0*/  R2UR UR18, R6 ;  /* 0x00000000061272ca */ /* 0x000fe200000e0000 */
[----:B------:R-:W-:Y:S01]  /*18ee0*/  IMAD R6, R148, -0xa0, R157 ;  /* 0xffffff6094067824 */ /* 0x000fe200078e029d */
[----:B------:R-:W-:Y:S01]  /*18ef0*/  R2UR UR19, R7 ;  /* 0x00000000071372ca */ /* 0x000fe200000e0000 */
[C---:B------:R-:W-:Y:S01]  /*18f00*/  FMUL.FTZ R79, R2.reuse, R80 ;  /* 0x00000050024f7220 */ /* 0x040fe20000410000 */
[----:B------:R-:W-:Y:S01]  /*18f10*/  FMUL.FTZ R83, R2, R83 ;  /* 0x0000005302537220 */ /* 0x000fe20000410000 */
[----:B------:R-:W-:Y:S01]  /*18f20*/  MUFU.TANH R78, R78 ;  /* 0x0000004e004e7308 */ /* 0x000fe20000002400 */
[----:B------:R-:W-:Y:S01]  /*18f30*/  ISETP.GT.AND P2, PT, R6, RZ, PT ;  /* 0x000000ff0600720c */ /* 0x000fe20003f44270 */
[----:B------:R-:W-:Y:S01]  /*18f40*/  FMUL.FTZ R80, R2, R81 ;  /* 0x0000005102507220 */ /* 0x000fe20000410000 */
[----:B------:R-:W-:Y:S01]  /*18f50*/  ISETP.GT.AND P3, PT, R6, 0x1, PT ;  /* 0x000000010600780c */ /* 0x000fe20003f64270 */
[C---:B------:R-:W-:Y:S01]  /*18f60*/  FMUL.FTZ R10, R2.reuse, R89 ;  /* 0x00000059020a7220 */ /* 0x040fe20000410000 */
[----:B0-----:R-:W-:Y:S01]  /*18f70*/  FSEL R3, R3, -INF , P2 ;  /* 0xff80000003037808 */ /* 0x001fe20001000000 */
[----:B------:R-:W-:Y:S01]  /*18f80*/  FMUL.FTZ R81, R2, R84 ;  /* 0x0000005402517220 */ /* 0x000fe20000410000 */
[C---:B------:R-:W-:Y:S01]  /*18f90*/  ISETP.GT.AND P4, PT, R6.reuse, 0x8, PT ;  /* 0x000000080600780c */ /* 0x040fe20003f84270 */
[----:B------:R-:W-:Y:S01]  /*18fa0*/  MUFU.TANH R93, R93 ;  /* 0x0000005d005d7308 */ /* 0x000fe20000002400 */
[----:B------:R-:W-:Y:S01]  /*18fb0*/  ISETP.GT.AND P5, PT, R6, 0x9, PT ;  /* 0x000000090600780c */ /* 0x000fe20003fa4270 */
[C---:B------:R-:W-:Y:S01]  /*18fc0*/  FMUL.FTZ R84, R2.reuse, R86 ;  /* 0x0000005602547220 */ /* 0x040fe20000410000 */
[C---:B------:R-:W-:Y:S01]  /*18fd0*/  FMUL.FTZ R86, R2.reuse, R87 ;  /* 0x0000005702567220 */ /* 0x040fe20000410000 */
[C---:B------:R-:W-:Y:S01]  /*18fe0*/  FMUL.FTZ R82, R2.reuse, R82 ;  /* 0x0000005202527220 */ /* 0x040fe20000410000 */
[C---:B------:R-:W-:Y:S01]  /*18ff0*/  FMUL.FTZ R87, R2.reuse, R90 ;  /* 0x0000005a02577220 */ /* 0x040fe20000410000 */
[C---:B------:R-:W-:Y:S01]  /*19000*/  FMUL.FTZ R20, R2.reuse, R85 ;  /* 0x0000005502147220 */ /* 0x040fe20000410000 */
[C---:B------:R-:W-:Y:S01]  /*19010*/  FMUL.FTZ R24, R2.reuse, R88 ;  /* 0x0000005802187220 */ /* 0x040fe20000410000 */
[----:B------:R-:W0:Y:S01]  /*19020*/  MUFU.TANH R92, R92 ;  /* 0x0000005c005c7308 */ /* 0x000e220000002400 */
[----:B------:R-:W-:-:S07]  /*19030*/  FMUL.FTZ R88, R2, R91 ;  /* 0x0000005b02587220 */ /* 0x000fce0000410000 */
[----:B------:R-:W1:Y:S08]  /*19040*/  MUFU.TANH R95, R95 ;  /* 0x0000005f005f7308 */ /* 0x000e700000002400 */
[----:B------:R-:W2:Y:S01]  /*19050*/  MUFU.TANH R97, R97 ;  /* 0x0000006100617308 */ /* 0x000ea20000002400 */
[----:B0-----:R-:W-:Y:S01]  /*19060*/  FSEL R7, R92, -INF , P5 ;  /* 0xff8000005c077808 */ /* 0x001fe20002800000 */
[----:B------:R-:W-:-:S06]  /*19070*/  IMAD.MOV.U32 R92, RZ, RZ, R25 ;  /* 0x000000ffff5c7224 */ /* 0x000fcc00078e0019 */
[----:B------:R-:W0:Y:S08]  /*19080*/  MUFU.TANH R96, R96 ;  /* 0x0000006000607308 */ /* 0x000e300000002400 */
[----:B------:R-:W3:Y:S01]  /*19090*/  MUFU.TANH R98, R98 ;  /* 0x0000006200627308 */ /* 0x000ee20000002400 */
[----:B------:R-:W-:Y:S02]  /*190a0*/  WARPGROUP.DEPBAR.LE gsb0, 0x0 ;  /* 0x00008000000079c5 */ /* 0x000fe40000010000 */
[----:B------:R-:W-:Y:S01]  /*190b0*/  WARPGROUP.ARRIVE ;  /* 0x00000000000079c5 */ /* 0x000fe20000000000 */
[----:B------:R-:W-:-:S04]  /*190c0*/  FMUL.FTZ R103, R2, R71 ;  /* 0x0000004702677220 */ /* 0x000fc80000410000 */
[----:B------:R-:W4:Y:S01]  /*190d0*/  MUFU.TANH R99, R99 ;  /* 0x0000006300637308 */ /* 0x000f220000002400 */
[C---:B------:R-:W-:Y:S01]  /*190e0*/  FMUL.FTZ R89, R2.reuse, R63 ;  /* 0x0000003f02597220 */ /* 0x040fe20000410000 */
[C---:B------:R-:W-:Y:S01]  /*190f0*/  FMUL.FTZ R77, R2.reuse, R62 ;  /* 0x0000003e024d7220 */ /* 0x040fe20000410000 */
[----:B------:R-:W-:Y:S01]  /*19100*/  FMUL.FTZ R62, R2, R65 ;  /* 0x00000041023e7220 */ /* 0x000fe20000410000 */
[----:B------:R-:W-:Y:S01]  /*19110*/  QGMMA.64x32x32.F32.E4M3.E4M3 R44, gdesc[UR16], R44, gsb0 ;  /* 0x00600000102c79f3 */ /* 0x000fe2000800082c */
[----:B------:R-:W-:Y:S01]  /*19120*/  R2UR UR18, R4 ;  /* 0x00000000041272ca */ /* 0x000fe200000e0000 */
[C---:B------:R-:W-:Y:S01]  /*19130*/  FMUL.FTZ R90, R2.reuse, R66 ;  /* 0x00000042025a7220 */ /* 0x040fe20000410000 */
[----:B------:R-:W-:Y:S01]  /*19140*/  R2UR UR19, R5 ;  /* 0x00000000051372ca */ /* 0x000fe200000e0000 */
[----:B------:R-:W5:Y:S01]  /*19150*/  MUFU.TANH R101, R101 ;  /* 0x0000006500657308 */ /* 0x000f620000002400 */
[----:B------:R-:W-:Y:S01]  /*19160*/  FSEL R4, R15, -INF , P3 ;  /* 0xff8000000f047808 */ /* 0x000fe20001800000 */
[C---:B------:R-:W-:Y:S01]  /*19170*/  FMUL.FTZ R66, R2.reuse, R68 ;  /* 0x0000004402427220 */ /* 0x040fe20000410000 */
[----:B------:R-:W-:Y:S01]  /*19180*/  FSEL R5, R27, -INF , P4 ;  /* 0xff8000001b057808 */ /* 0x000fe20002000000 */
        /* <DEDUP_REMOVED lines=9> */
[C---:B------:R-:W-:Y:S01]  /*19220*/  FMUL.FTZ R26, R2.reuse, R73 ;  /* 0x00000049021a7220 */ /* 0x040fe20000410000 */
[----:B------:R-:W-:-:S02]  /*19230*/  FMUL.FTZ R70, R2, R70 ;  /* 0x0000004602467220 */ /* 0x000fc40000410000 */
[----:B------:R-:W5:Y:S08]  /*19240*/  MUFU.TANH R79, R79 ;  /* 0x0000004f004f7308 */ /* 0x000f700000002400 */
[----:B------:R-:W5:Y:S08]  /*19250*/  MUFU.TANH R83, R83 ;  /* 0x0000005300537308 */ /* 0x000f700000002400 */
[----:B------:R-:W5:Y:S08]  /*19260*/  MUFU.TANH R80, R80 ;  /* 0x0000005000507308 */ /* 0x000f700000002400 */
[----:B------:R-:W5:Y:S08]  /*19270*/  MUFU.TANH R102, R102 ;  /* 0x0000006600667308 */ /* 0x000f700000002400 */
[----:B------:R-:W5:Y:S01]  /*19280*/  MUFU.TANH R81, R81 ;  /* 0x0000005100517308 */ /* 0x000f620000002400 */
[----:B------:R-:W-:-:S02]  /*19290*/  WARPGROUP.DEPBAR.LE gsb0, 0x0 ;  /* 0x00008000000079c5 */ /* 0x000fc40000010000 */
[----:B------:R-:W-:Y:S01]  /*192a0*/  FMUL.FTZ R105, R2, R47 ;  /* 0x0000002f02697220 */ /* 0x000fe20000410000 */
[----:B------:R-:W-:Y:S01]  /*192b0*/  FSEL R47, R8, -INF , P2 ;  /* 0xff800000082f7808 */ /* 0x000fe20001000000 */
[----:B------:R-:W-:Y:S01]  /*192c0*/  FMUL.FTZ R71, R2, R55 ;  /* 0x0000003702477220 */ /* 0x000fe20000410000 */
[----:B------:R-:W-:Y:S01]  /*192d0*/  ISETP.GT.AND P2, PT, R6, 0x10, PT ;  /* 0x000000100600780c */ /* 0x000fe20003f44270 */
[C---:B------:R-:W-:Y:S01]  /*192e0*/  FMUL.FTZ R104, R2.reuse, R46 ;  /* 0x0000002e02687220 */ /* 0x040fe20000410000 */
[----:B------:R-:W-:Y:S01]  /*192f0*/  FSEL R8, R9, -INF , P3 ;  /* 0xff80000009087808 */ /* 0x000fe20001800000 */
[----:B------:R-:W-:Y:S01]  /*19300*/  FMUL.FTZ R46, R2, R45 ;  /* 0x0000002d022e7220 */ /* 0x000fe20000410000 */
[----:B------:R-:W-:Y:S01]  /*19310*/  FSEL R9, R94, -INF , P2 ;  /* 0xff8000005e097808 */ /* 0x000fe20001000000 */
[----:B------:R-:W-:Y:S01]  /*19320*/  FMUL.FTZ R45, R2, R51 ;  /* 0x00000033022d7220 */ /* 0x000fe20000410000 */
[----:B------:R-:W-:Y:S01]  /*19330*/  FSEL R55, R21, -INF , P2 ;  /* 0xff80000015377808 */ /* 0x000fe20001000000 */
[----:B------:R-:W-:Y:S01]  /*19340*/  WARPGROUP.ARRIVE ;  /* 0x00000000000079c5 */ /* 0x000fe20000000000 */
[----:B------:R-:W-:Y:S01]  /*19350*/  ISETP.GT.AND P2, PT, R6, 0x20, PT ;  /* 0x000000200600780c */ /* 0x000fe20003f44270 */
[C---:B------:R-:W-:Y:S01]  /*19360*/  FMUL.FTZ R141, R2.reuse, R53 ;  /* 0x00000035028d7220 */ /* 0x040fe20000410000 */
[----:B------:R-:W-:Y:S01]  /*19370*/  FSEL R51, R11, -INF , P4 ;  /* 0xff8000000b337808 */ /* 0x000fe20002000000 */
[----:B------:R-:W-:Y:S01]  /*19380*/  FMUL.FTZ R106, R2, R59 ;  /* 0x0000003b026a7220 */ /* 0x000fe20000410000 */
[----:B------:R-:W-:Y:S01]  /*19390*/  FSEL R21, R78, -INF , P2 ;  /* 0xff8000004e157808 */ /* 0x000fe20001000000 */
[----:B------:R-:W-:Y:S01]  /*193a0*/  QGMMA.64x32x32.F32.E4M3.E4M3 R28, gdesc[UR16], R28, gsb0 ;  /* 0x00600000101c79f3 */ /* 0x000fe2000800081c */
[----:B------:R-:W-:Y:S01]  /*193b0*/  FMNMX.FTZ R78, R47, R8, !PT ;  /* 0x000000082f4e7209 */ /* 0x000fe20007810000 */
[----:B------:R-:W-:Y:S01]  /*193c0*/  MUFU.TANH R82, R82 ;  /* 0x0000005200527308 */ /* 0x000fe20000002400 */
[----:B------:R-:W-:Y:S01]  /*193d0*/  FSEL R53, R13, -INF , P5 ;  /* 0xff8000000d357808 */ /* 0x000fe20002800000 */
[C---:B------:R-:W-:Y:S01]  /*193e0*/  FMUL.FTZ R49, R2.reuse, R49 ;  /* 0x0000003102317220 */ /* 0x040fe20000410000 */
[----:B------:R-:W-:Y:S01]  /*193f0*/  FMNMX.FTZ R78, R51, R78, !PT ;  /* 0x0000004e334e7209 */ /* 0x000fe20007810000 */
[----:B------:R-:W-:Y:S01]  /*19400*/  FMUL.FTZ R61, R2, R52 ;  /* 0x00000034023d7220 */ /* 0x000fe20000410000 */
[----:B------:R-:W-:Y:S01]  /*19410*/  ISETP.GT.AND P3, PT, R6, 0x11, PT ;  /* 0x000000110600780c */ /* 0x000fe20003f64270 */
[----:B------:R-:W-:Y:S01]  /*19420*/  FMUL.FTZ R67, R2, R54 ;  /* 0x0000003602437220 */ /* 0x000fe20000410000 */
[----:B------:R-:W-:Y:S01]  /*19430*/  FMNMX.FTZ R78, R53, R78, !PT ;  /* 0x0000004e354e7209 */ /* 0x000fe20007810000 */
[----:B------:R-:W5:Y:S01]  /*19440*/  MUFU.TANH R20, R20 ;  /* 0x0000001400147308 */ /* 0x000f620000002400 */
[----:B------:R-:W-:Y:S01]  /*19450*/  ISETP.GT.AND P4, PT, R6, 0x18, PT ;  /* 0x000000180600780c */ /* 0x000fe20003f84270 */
[C---:B------:R-:W-:Y:S01]  /*19460*/  FMUL.FTZ R145, R2.reuse, R57 ;  /* 0x0000003902917220 */ /* 0x040fe20000410000 */
[----:B------:R-:W-:Y:S01]  /*19470*/  FSEL R59, R93, -INF , P3 ;  /* 0xff8000005d3b7808 */ /* 0x000fe20001800000 */
[C---:B------:R-:W-:Y:S01]  /*19480*/  FMUL.FTZ R143, R2.reuse, R56 ;  /* 0x00000038028f7220 */ /* 0x040fe20000410000 */
[----:B------:R-:W-:Y:S01]  /*19490*/  FMNMX.FTZ R78, R55, R78, !PT ;  /* 0x0000004e374e7209 */ /* 0x000fe20007810000 */
[----:B------:R-:W-:Y:S01]  /*194a0*/  FMUL.FTZ R73, R2, R58 ;  /* 0x0000003a02497220 */ /* 0x000fe20000410000 */
[----:B------:R-:W-:Y:S01]  /*194b0*/  ISETP.GT.AND P5, PT, R6, 0x19, PT ;  /* 0x000000190600780c */ /* 0x000fe20003fa4270 */
[----:B------:R-:W-:Y:S01]  /*194c0*/  MUFU.TANH R24, R24 ;  /* 0x0000001800187308 */ /* 0x000fe20000002400 */
[----:B-1----:R-:W-:Y:S01]  /*194d0*/  FSEL R63, R95, -INF , P4 ;  /* 0xff8000005f3f7808 */ /* 0x002fe20002000000 */
[C---:B------:R-:W-:Y:S01]  /*194e0*/  FMUL.FTZ R44, R2.reuse, R44 ;  /* 0x0000002c022c7220 */ /* 0x040fe20000410000 */
[----:B------:R-:W-:Y:S01]  /*194f0*/  FMNMX.FTZ R78, R59, R78, !PT ;  /* 0x0000004e3b4e7209 */ /* 0x000fe20007810000 */
[C---:B------:R-:W-:Y:S01]  /*19500*/  FMUL.FTZ R48, R2.reuse, R48 ;  /* 0x0000003002307220 */ /* 0x040fe20000410000 */
[----:B--2---:R-:W-:Y:S01]  /*19510*/  FSEL R65, R97, -INF , P5 ;  /* 0xff80000061417808 */ /* 0x004fe20002800000 */
[----:B------:R-:W-:Y:S01]  /*19520*/  FMUL.FTZ R50, R2, R50 ;  /* 0x0000003202327220 */ /* 0x000fe20000410000 */
[----:B------:R-:W-:Y:S01]  /*19530*/  FMNMX.FTZ R78, R63, R78, !PT ;  /* 0x0000004e3f4e7209 */ /* 0x000fe20007810000 */
[----:B------:R-:W1:Y:S01]  /*19540*/  MUFU.TANH R84, R84 ;  /* 0x0000005400547308 */ /* 0x000e620000002400 */
[----:B0-----:R-:W-:Y:S01]  /*19550*/  FSEL R11, R96, -INF , P3 ;  /* 0xff800000600b7808 */ /* 0x001fe20001800000 */
[--C-:B------:R-:W-:Y:S01]  /*19560*/  IMAD.MOV.U32 R94, RZ, RZ, R25.reuse ;  /* 0x000000ffff5e7224 */ /* 0x100fe200078e0019 */
[----:B------:R-:W-:Y:S01]  /*19570*/  ISETP.GT.AND P3, PT, R6, 0x21, PT ;  /* 0x000000210600780c */ /* 0x000fe20003f64270 */
[--C-:B------:R-:W-:Y:S01]  /*19580*/  IMAD.MOV.U32 R96, RZ, RZ, R25.reuse ;  /* 0x000000ffff607224 */ /* 0x100fe200078e0019 */
[----:B---3--:R-:W-:Y:S01]  /*19590*/  FSEL R69, R98, -INF , P2 ;  /* 0xff80000062457808 */ /* 0x008fe20001000000 */
[----:B------:R-:W-:Y:S01]  /*195a0*/  IMAD.MOV.U32 R98, RZ, RZ, R25 ;  /* 0x000000ffff627224 */ /* 0x000fe200078e0019 */
[----:B------:R-:W-:Y:S01]  /*195b0*/  FMNMX.FTZ R78, R65, R78, !PT ;  /* 0x0000004e414e7209 */ /* 0x000fe20007810000 */
[----:B------:R0:W-:Y:S01]  /*195c0*/  MUFU.TANH R52, R49 ;  /* 0x0000003100347308 */ /* 0x0001e20000002400 */
[----:B----4-:R-:W-:-:S02]  /*195d0*/  FSEL R13, R99, -INF , P4 ;  /* 0xff800000630d7808 */ /* 0x010fc40002000000 */
[----:B------:R-:W-:Y:S02]  /*195e0*/  ISETP.GT.AND P4, PT, R6, 0x28, PT ;  /* 0x000000280600780c */ /* 0x000fe40003f84270 */
[----:B-----5:R-:W-:Y:S02]  /*195f0*/  FSEL R75, R101, -INF , P3 ;  /* 0xff800000654b7808 */ /* 0x020fe40001800000 */
[----:B------:R-:W-:Y:S01]  /*19600*/  FMNMX.FTZ R78, R69, R78, !PT ;  /* 0x0000004e454e7209 */ /* 0x000fe20007810000 */
[----:B------:R-:W2:Y:S01]  /*19610*/  MUFU.TANH R10, R10 ;  /* 0x0000000a000a7308 */ /* 0x000ea20000002400 */
[----:B------:R-:W-:Y:S01]  /*19620*/  FSEL R15, R100, -INF , P5 ;  /* 0xff800000640f7808 */ /* 0x000fe20002800000 */
[----:B------:R-:W-:Y:S01]  /*19630*/  IMAD.MOV.U32 R100, RZ, RZ, R25 ;  /* 0x000000ffff647224 */ /* 0x000fe200078e0019 */
[----:B------:R-:W-:Y:S02]  /*19640*/  ISETP.GT.AND P5, PT, R6, 0x29, PT ;  /* 0x000000290600780c */ /* 0x000fe40003fa4270 */
[----:B------:R-:W-:-:S02]  /*19650*/  FSEL R79, R79, -INF , P4 ;  /* 0xff8000004f4f7808 */ /* 0x000fc40002000000 */
[----:B------:R-:W-:Y:S01]  /*19660*/  FMNMX.FTZ R78, R75, R78, !PT ;  /* 0x0000004e4b4e7209 */ /* 0x000fe20007810000 */
[----:B------:R-:W-:Y:S01]  /*19670*/  MUFU.TANH R86, R86 ;  /* 0x0000005600567308 */ /* 0x000fe20000002400 */
[----:B0-----:R-:W-:Y:S02]  /*19680*/  FSEL R49, R83, -INF , P5 ;  /* 0xff80000053317808 */ /* 0x001fe40002800000 */
[----:B------:R-:W-:Y:S02]  /*19690*/  ISETP.GT.AND P2, PT, R6, 0x30, PT ;  /* 0x000000300600780c */ /* 0x000fe40003f44270 */
[----:B------:R-:W-:Y:S01]  /*196a0*/  FSEL R83, R80, -INF , P5 ;  /* 0xff80000050537808 */ /* 0x000fe20002800000 */
[----:B------:R-:W-:Y:S01]  /*196b0*/  IMAD.MOV.U32 R80, RZ, RZ, R25 ;  /* 0x000000ffff507224 */ /* 0x000fe200078e0019 */
[----:B------:R-:W-:Y:S01]  /*196c0*/  FMNMX.FTZ R78, R79, R78, !PT ;  /* 0x0000004e4f4e7209 */ /* 0x000fe20007810000 */
[----:B------:R-:W0:Y:S01]  /*196d0*/  MUFU.TANH R12, R12 ;  /* 0x0000000c000c7308 */ /* 0x000e220000002400 */
[----:B------:R-:W-:Y:S01]  /*196e0*/  FSEL R27, R102, -INF , P3 ;  /* 0xff800000661b7808 */ /* 0x000fe20001800000 */
[----:B------:R-:W-:-:S02]  /*196f0*/  WARPGROUP.DEPBAR.LE gsb0, 0x0 ;  /* 0x00008000000079c5 */ /* 0x000fc40000010000 */
[----:B------:R-:W-:Y:S01]  /*19700*/  ISETP.GT.AND P3, PT, R6, 0x31, PT ;  /* 0x000000310600780c */ /* 0x000fe20003f64270 */
[C---:B------:R-:W-:Y:S01]  /*19710*/  FMUL.FTZ R28, R2.reuse, R28 ;  /* 0x0000001c021c7220 */ /* 0x040fe20000410000 */
[----:B------:R-:W-:Y:S01]  /*19720*/  FSEL R85, R81, -INF , P2 ;  /* 0xff80000051557808 */ /* 0x000fe20001000000 */
[----:B------:R-:W-:Y:S01]  /*19730*/  FMUL.FTZ R32, R2, R32 ;  /* 0x0000002002207220 */ /* 0x000fe20000410000 */
        /* <DEDUP_REMOVED lines=9> */
[----:B------:R3:W-:Y:S01]  /*197d0*/  MUFU.TANH R54, R45 ;  /* 0x0000002d00367308 */ /* 0x0007e20000002400 */
[----:B-1----:R-:W-:Y:S01]  /*197e0*/  FSEL R57, R84, -INF , P2 ;  /* 0xff80000054397808 */ /* 0x002fe20001000000 */
[----:B------:R-:W-:Y:S01]  /*197f0*/  FMUL.FTZ R40, R2, R40 ;  /* 0x0000002802287220 */ /* 0x000fe20000410000 */
[----:B------:R-:W-:Y:S01]  /*19800*/  ISETP.GT.AND P2, PT, R6, 0x40, PT ;  /* 0x000000400600780c */ /* 0x000fe20003f44270 */
[----:B------:R-:W-:Y:S01]  /*19810*/  FMUL.FTZ R41, R2, R41 ;  /* 0x0000002902297220 */ /* 0x000fe20000410000 */
[----:B--2---:R-:W-:Y:S01]  /*19820*/  FSEL R113, R10, -INF , P5 ;  /* 0xff8000000a717808 */ /* 0x004fe20002800000 */
[----:B------:R-:W-:Y:S01]  /*19830*/  FMUL.FTZ R10, R2, R29 ;  /* 0x0000001d020a7220 */ /* 0x000fe20000410000 */
[----:B0-----:R-:W-:Y:S01]  /*19840*/  FSEL R115, R12, -INF , P2 ;  /* 0xff8000000c737808 */ /* 0x001fe20001000000 */
[----:B------:R-:W-:Y:S01]  /*19850*/  MUFU.TANH R60, R60 ;  /* 0x0000003c003c7308 */ /* 0x000fe20000002400 */
[----:B---3--:R-:W-:Y:S01]  /*19860*/  FSEL R45, R82, -INF , P4 ;  /* 0xff800000522d7808 */ /* 0x008fe20002000000 */
[----:B------:R-:W-:Y:S01]  /*19870*/  FMUL.FTZ R12, R2, R31 ;  /* 0x0000001f020c7220 */ /* 0x000fe20000410000 */
[----:B------:R-:W-:Y:S01]  /*19880*/  ISETP.GT.AND P4, PT, R6, 0x38, PT ;  /* 0x000000380600780c */ /* 0x000fe20003f84270 */
[----:B------:R-:W-:-:S02]  /*19890*/  IMAD.MOV.U32 R82, RZ, RZ, R25 ;  /* 0x000000ffff527224 */ /* 0x000fc400078e0019 */
[--C-:B------:R-:W-:Y:S01]  /*198a0*/  IMAD.MOV.U32 R84, RZ, RZ, R25.reuse ;  /* 0x000000ffff547224 */ /* 0x100fe200078e0019 */
[----:B------:R-:W-:Y:S01]  /*198b0*/  FSEL R111, R24, -INF , P4 ;  /* 0xff800000186f7808 */ /* 0x000fe20002000000 */
[----:B------:R-:W-:Y:S01]  /*198c0*/  MUFU.TANH R88, R88 ;  /* 0x0000005800587308 */ /* 0x000fe20000002400 */
[----:B------:R-:W-:Y:S01]  /*198d0*/  FMUL.FTZ R24, R2, R33 ;  /* 0x0000002102187220 */ /* 0x000fe20000410000 */
[----:B------:R-:W-:Y:S01]  /*198e0*/  IMAD.MOV.U32 R102, RZ, RZ, R25 ;  /* 0x000000ffff667224 */ /* 0x000fe200078e0019 */
[----:B------:R-:W-:-:S04]  /*198f0*/  FMNMX.FTZ R78, R111, R78, !PT ;  /* 0x0000004e6f4e7209 */ /* 0x000fc80007810000 */
[----:B------:R-:W-:Y:S01]  /*19900*/  FMNMX.FTZ R78, R113, R78, !PT ;  /* 0x0000004e714e7209 */ /* 0x000fe20007810000 */
[----:B------:R-:W-:Y:S03]  /*19910*/  MUFU.TANH R76, R76 ;  /* 0x0000004c004c7308 */ /* 0x000fe60000002400 */
[----:B------:R-:W-:-:S05]  /*19920*/  FMNMX.FTZ R78, R115, R78, !PT ;  /* 0x0000004e734e7209 */ /* 0x000fca0007810000 */
[----:B------:R-:W0:Y:S08]  /*19930*/  MUFU.TANH R77, R77 ;  /* 0x0000004d004d7308 */ /* 0x000e300000002400 */
[----:B------:R-:W-:Y:S08]  /*19940*/  MUFU.TANH R62, R62 ;  /* 0x0000003e003e7308 */ /* 0x000ff00000002400 */
[----:B------:R-:W-:Y:S01]  /*19950*/  MUFU.TANH R89, R89 ;  /* 0x0000005900597308 */ /* 0x000fe20000002400 */
[----:B0-----:R-:W-:-:S02]  /*19960*/  FSEL R77, R77, -INF , P2 ;  /* 0xff8000004d4d7808 */ /* 0x001fc40001000000 */
[----:B------:R-:W-:-:S05]  /*19970*/  ISETP.GT.AND P2, PT, R6, 0x50, PT ;  /* 0x000000500600780c */ /* 0x000fca0003f44270 */
[----:B------:R0:W-:Y:S08]  /*19980*/  MUFU.TANH R56, R61 ;  /* 0x0000003d00387308 */ /* 0x0001f00000002400 */
[----:B------:R-:W1:Y:S01]  /*19990*/  MUFU.TANH R66, R66 ;  /* 0x0000004200427308 */ /* 0x000e620000002400 */
[----:B0-----:R-:W-:Y:S01]  /*199a0*/  FSEL R61, R86, -INF , P3 ;  /* 0xff800000563d7808 */ /* 0x001fe20001800000 */
[----:B------:R-:W-:Y:S01]  /*199b0*/  IMAD.MOV.U32 R86, RZ, RZ, R25 ;  /* 0x000000ffff567224 */ /* 0x000fe200078e0019 */
[----:B------:R-:W-:-:S04]  /*199c0*/  ISETP.GT.AND P3, PT, R6, 0x41, PT ;  /* 0x000000410600780c */ /* 0x000fc80003f64270 */
[----:B------:R-:W-:Y:S01]  /*199d0*/  FSEL R117, R60, -INF , P3 ;  /* 0xff8000003c757808 */ /* 0x000fe20001800000 */
[----:B------:R-:W-:Y:S03]  /*199e0*/  MUFU.TANH R68, R68 ;  /* 0x0000004400447308 */ /* 0x000fe60000002400 */
[----:B------:R-:W-:-:S05]  /*199f0*/  FMNMX.FTZ R78, R117, R78, !PT ;  /* 0x0000004e754e7209 */ /* 0x000fca0007810000 */
[----:B------:R-:W-:Y:S01]  /*19a00*/  MUFU.TANH R103, R103 ;  /* 0x0000006700677308 */ /* 0x000fe20000002400 */
[----:B-1----:R-:W-:-:S07]  /*19a10*/  FSEL R123, R66, -INF , P2 ;  /* 0xff800000427b7808 */ /* 0x002fce0001000000 */
[----:B------:R-:W0:Y:S08]  /*19a20*/  MUFU.TANH R90, R90 ;  /* 0x0000005a005a7308 */ /* 0x000e300000002400 */
[----:B------:R1:W-:Y:S08]  /*19a30*/  MUFU.TANH R58, R67 ;  /* 0x00000043003a7308 */ /* 0x0003f00000002400 */
[----:B------:R-:W2:Y:S01]  /*19a40*/  MUFU.TANH R91, R91 ;  /* 0x0000005b005b7308 */ /* 0x000ea20000002400 */
[----:B-1----:R-:W-:-:S02]  /*19a50*/  FSEL R67, R87, -INF , P4 ;  /* 0xff80000057437808 */ /* 0x002fc40002000000 */
[----:B------:R-:W-:-:S04]  /*19a60*/  ISETP.GT.AND P4, PT, R6, 0x48, PT ;  /* 0x000000480600780c */ /* 0x000fc80003f84270 */
[----:B------:R-:W-:Y:S01]  /*19a70*/  FSEL R119, R76, -INF , P4 ;  /* 0xff8000004c777808 */ /* 0x000fe20002000000 */
[----:B------:R-:W-:Y:S01]  /*19a80*/  MUFU.TANH R46, R46 ;  /* 0x0000002e002e7308 */ /* 0x000fe20000002400 */
[----:B0-----:R-:W-:Y:S01]  /*19a90*/  FSEL R81, R90, -INF , P4 ;  /* 0xff8000005a517808 */ /* 0x001fe20002000000 */
[--C-:B------:R-:W-:Y:S01]  /*19aa0*/  IMAD.MOV.U32 R76, RZ, RZ, R25.reuse ;  /* 0x000000ffff4c7224 */ /* 0x100fe200078e0019 */
[----:B------:R-:W-:Y:S01]  /*19ab0*/  FMNMX.FTZ R78, R119, R78, !PT ;  /* 0x0000004e774e7209 */ /* 0x000fe20007810000 */
[----:B------:R-:W-:Y:S01]  /*19ac0*/  IMAD.MOV.U32 R90, RZ, RZ, R25 ;  /* 0x000000ffff5a7224 */ /* 0x000fe200078e0019 */
[----:B------:R-:W-:-:S03]  /*19ad0*/  ISETP.GT.AND P4, PT, R6, 0x58, PT ;  /* 0x000000580600780c */ /* 0x000fc60003f84270 */
[----:B------:R-:W-:Y:S08]  /*19ae0*/  MUFU.TANH R105, R105 ;  /* 0x0000006900697308 */ /* 0x000ff00000002400 */
[----:B------:R0:W-:Y:S08]  /*19af0*/  MUFU.TANH R99, R71 ;  /* 0x0000004700637308 */ /* 0x0001f00000002400 */
[----:B------:R-:W1:Y:S01]  /*19b00*/  MUFU.TANH R64, R64 ;  /* 0x0000004000407308 */ /* 0x000e620000002400 */
[----:B0-----:R-:W-:Y:S01]  /*19b10*/  FSEL R71, R88, -INF , P5 ;  /* 0xff80000058477808 */ /* 0x001fe20002800000 */
[----:B------:R-:W-:Y:S01]  /*19b20*/  IMAD.MOV.U32 R88, RZ, RZ, R25 ;  /* 0x000000ffff587224 */ /* 0x000fe200078e0019 */
[----:B------:R-:W-:-:S04]  /*19b30*/  ISETP.GT.AND P5, PT, R6, 0x49, PT ;  /* 0x000000490600780c */ /* 0x000fc80003fa4270 */
[----:B------:R-:W-:Y:S01]  /*19b40*/  FSEL R121, R62, -INF , P5 ;  /* 0xff8000003e797808 */ /* 0x000fe20002800000 */
[----:B------:R-:W-:Y:S01]  /*19b50*/  MUFU.TANH R70, R70 ;  /* 0x0000004600467308 */ /* 0x000fe20000002400 */
[----:B--2---:R-:W-:Y:S02]  /*19b60*/  FSEL R87, R91, -INF , P5 ;  /* 0xff8000005b577808 */ /* 0x004fe40002800000 */
[----:B------:R-:W-:Y:S02]  /*19b70*/  FMNMX.FTZ R78, R121, R78, !PT ;  /* 0x0000004e794e7209 */ /* 0x000fe40007810000 */
[----:B------:R-:W-:Y:S02]  /*19b80*/  ISETP.GT.AND P5, PT, R6, 0x59, PT ;  /* 0x000000590600780c */ /* 0x000fe40003fa4270 */
[----:B------:R-:W-:Y:S01]  /*19b90*/  FMNMX.FTZ R78, R123, R78, !PT ;  /* 0x0000004e7b4e7209 */ /* 0x000fe20007810000 */
[----:B------:R-:W0:Y:S01]  /*19ba0*/  MUFU.TANH R26, R26 ;  /* 0x0000001a001a7308 */ /* 0x000e220000002400 */
[----:B-1----:R-:W-:-:S07]  /*19bb0*/  FSEL R127, R64, -INF , P4 ;  /* 0xff800000407f7808 */ /* 0x002fce0002000000 */
[----:B------:R-:W1:Y:S08]  /*19bc0*/  MUFU.TANH R141, R141 ;  /* 0x0000008d008d7308 */ /* 0x000e700000002400 */
[----:B------:R2:W-:Y:S01]  /*19bd0*/  MUFU.TANH R20, R73 ;  /* 0x0000004900147308 */ /* 0x0005e20000002400 */
[----:B0-----:R-:W-:Y:S01]  /*19be0*/  FSEL R129, R26, -INF , P5 ;  /* 0xff8000001a817808 */ /* 0x001fe20002800000 */
[----:B------:R-:W-:-:S06]  /*19bf0*/  FMUL.FTZ R26, R2, R35 ;  /* 0x00000023021a7220 */ /* 0x000fcc0000410000 */
[----:B------:R-:W0:Y:S01]  /*19c00*/  MUFU.TANH R44, R44 ;  /* 0x0000002c002c7308 */ /* 0x000e220000002400 */
[----:B--2---:R-:W-:Y:S02]  /*19c10*/  FSEL R73, R89, -INF , P3 ;  /* 0xff80000059497808 */ /* 0x004fe40001800000 */
[----:B------:R-:W-:Y:S02]  /*19c20*/  ISETP.GT.AND P3, PT, R6, 0x51, PT ;  /* 0x000000510600780c */ /* 0x000fe40003f64270 */
[----:B------:R-:W-:Y:S02]  /*19c30*/  FSEL R89, R70, -INF , P2 ;  /* 0xff80000046597808 */ /* 0x000fe40001000000 */
[----:B------:R-:W-:Y:S01]  /*19c40*/  FSEL R29, R103, -INF , P3 ;  /* 0xff800000671d7808 */ /* 0x000fe20001800000 */
[----:B------:R-:W2:Y:S01]  /*19c50*/  MUFU.TANH R12, R12 ;  /* 0x0000000c000c7308 */ /* 0x000ea20000002400 */
[----:B------:R-:W-:Y:S02]  /*19c60*/  FSEL R125, R68, -INF , P3 ;  /* 0xff800000447d7808 */ /* 0x000fe40001800000 */
[----:B------:R-:W-:-:S02]  /*19c70*/  ISETP.GT.AND P3, PT, R6, 0x61, PT ;  /* 0x000000610600780c */ /* 0x000fc40003f64270 */
[----:B------:R-:W-:Y:S02]  /*19c80*/  FMNMX.FTZ R78, R125, R78, !PT ;  /* 0x0000004e7d4e7209 */ /* 0x000fe40007810000 */
[----:B------:R-:W-:Y:S01]  /*19c90*/  FSEL R95, R105, -INF , P3 ;  /* 0xff800000695f7808 */ /* 0x000fe20001800000 */
[----:B------:R-:W3:Y:S01]  /*19ca0*/  MUFU.TANH R72, R72 ;  /* 0x0000004800487308 */ /* 0x000ee20000002400 */
[----:B------:R-:W-:Y:S02]  /*19cb0*/  FSEL R133, R46, -INF , P3 ;  /* 0xff8000002e857808 */ /* 0x000fe40001800000 */
[C---:B------:R-:W-:Y:S02]  /*19cc0*/  ISETP.GT.AND P3, PT, R6.reuse, 0x71, PT ;  /* 0x000000710600780c */ /* 0x040fe40003f64270 */
[----:B------:R-:W-:Y:S02]  /*19cd0*/  ISETP.GT.AND P2, PT, R6, 0x60, PT ;  /* 0x000000600600780c */ /* 0x000fe40003f44270 */
[----:B------:R-:W-:Y:S01]  /*19ce0*/  FMNMX.FTZ R78, R127, R78, !PT ;  /* 0x0000004e7f4e7209 */ /* 0x000fe20007810000 */
[----:B------:R-:W4:Y:S01]  /*19cf0*/  MUFU.TANH R74, R74 ;  /* 0x0000004a004a7308 */ /* 0x000f220000002400 */
[----:B------:R-:W-:-:S02]  /*19d00*/  FSEL R99, R99, -INF , P3 ;  /* 0xff80000063637808 */ /* 0x000fc40001800000 */
[----:B-1----:R-:W-:Y:S02]  /*19d10*/  FSEL R141, R141, -INF , P3 ;  /* 0xff8000008d8d7808 */ /* 0x002fe40001800000 */
[----:B------:R-:W-:Y:S02]  /*19d20*/  ISETP.GT.AND P3, PT, R6, 0x81, PT ;  /* 0x000000810600780c */ /* 0x000fe40003f64270 */
[----:B0-----:R-:W-:Y:S01]  /*19d30*/  FSEL R131, R44, -INF , P2 ;  /* 0xff8000002c837808 */ /* 0x001fe20001000000 */
[----:B------:R-:W0:Y:S01]  /*19d40*/  MUFU.TANH R48, R48 ;  /* 0x0000003000307308 */ /* 0x000e220000002400 */
[----:B------:R-:W-:Y:S01]  /*19d50*/  FMNMX.FTZ R78, R129, R78, !PT ;  /* 0x0000004e814e7209 */ /* 0x000fe20007810000 */
[----:B------:R-:W-:Y:S01]  /*19d60*/  FMUL.FTZ R44, R2, R37 ;  /* 0x00000025022c7220 */ /* 0x000fe20000410000 */
[----:B--2---:R-:W-:Y:S02]  /*19d70*/  FSEL R105, R12, -INF , P3 ;  /* 0xff8000000c697808 */ /* 0x004fe40001800000 */
[----:B------:R-:W-:-:S02]  /*19d80*/  FMNMX.FTZ R12, R3, R4, !PT ;  /* 0x00000004030c7209 */ /* 0x000fc40007810000 */
[----:B---3--:R-:W-:Y:S01]  /*19d90*/  FSEL R31, R72, -INF , P4 ;  /* 0xff800000481f7808 */ /* 0x008fe20002000000 */
[----:B------:R-:W1:Y:S01]  /*19da0*/  MUFU.TANH R104, R104 ;  /* 0x0000006800687308 */ /* 0x000e620000002400 */
[----:B------:R-:W-:Y:S01]  /*19db0*/  ISETP.GT.AND P4, PT, R6, 0x68, PT ;  /* 0x000000680600780c */ /* 0x000fe20003f84270 */
[--C-:B------:R-:W-:Y:S01]  /*19dc0*/  IMAD.MOV.U32 R72, RZ, RZ, R25.reuse ;  /* 0x000000ffff487224 */ /* 0x100fe200078e0019 */
[----:B------:R-:W-:Y:S02]  /*19dd0*/  FMNMX.FTZ R78, R131, R78, !PT ;  /* 0x0000004e834e7209 */ /* 0x000fe40007810000 */
[----:B------:R-:W-:Y:S02]  /*19de0*/  FMNMX.FTZ R12, R5, R12, !PT ;  /* 0x0000000c050c7209 */ /* 0x000fe40007810000 */
[----:B----4-:R-:W-:Y:S01]  /*19df0*/  FSEL R91, R74, -INF , P5 ;  /* 0xff8000004a5b7808 */ /* 0x010fe20002800000 */
[----:B------:R-:W2:Y:S01]  /*19e00*/  MUFU.TANH R50, R50 ;  /* 0x0000003200327308 */ /* 0x000ea20000002400 */
[----:B------:R-:W-:Y:S01]  /*19e10*/  ISETP.GT.AND P5, PT, R6, 0x69, PT ;  /* 0x000000690600780c */ /* 0x000fe20003fa4270 */
[----:B------:R-:W-:Y:S01]  /*19e20*/  IMAD.MOV.U32 R74, RZ, RZ, R25 ;  /* 0x000000ffff4a7224 */ /* 0x000fe200078e0019 */
[----:B0-----:R-:W-:-:S02]  /*19e30*/  FSEL R135, R48, -INF , P4 ;  /* 0xff80000030877808 */ /* 0x001fc40002000000 */
[----:B------:R-:W-:Y:S02]  /*19e40*/  FMNMX.FTZ R78, R133, R78, !PT ;  /* 0x0000004e854e7209 */ /* 0x000fe40007810000 */
[----:B------:R-:W-:Y:S01]  /*19e50*/  FMNMX.FTZ R12, R7, R12, !PT ;  /* 0x0000000c070c7209 */ /* 0x000fe20007810000 */
[----:B------:R-:W0:Y:S01]  /*19e60*/  MUFU.TANH R143, R143 ;  /* 0x0000008f008f7308 */ /* 0x000e220000002400 */
[----:B-1----:R-:W-:Y:S01]  /*19e70*/  FSEL R93, R104, -INF , P2 ;  /* 0xff800000685d7808 */ /* 0x002fe20001000000 */
[----:B------:R-:W-:Y:S01]  /*19e80*/  IMAD.MOV.U32 R104, RZ, RZ, R25 ;  /* 0x000000ffff687224 */ /* 0x000fe200078e0019 */
[----:B------:R-:W-:Y:S02]  /*19e90*/  ISETP.GT.AND P2, PT, R6, 0x70, PT ;  /* 0x000000700600780c */ /* 0x000fe40003f44270 */
[----:B------:R-:W-:Y:S02]  /*19ea0*/  FSEL R137, R52, -INF , P5 ;  /* 0xff80000034897808 */ /* 0x000fe40002800000 */
[----:B------:R-:W-:Y:S01]  /*19eb0*/  FMNMX.FTZ R78, R135, R78, !PT ;  /* 0x0000004e874e7209 */ /* 0x000fe20007810000 */
[----:B------:R-:W1:Y:S01]  /*19ec0*/  MUFU.TANH R145, R145 ;  /* 0x0000009100917308 */ /* 0x000e620000002400 */
[----:B------:R-:W-:-:S02]  /*19ed0*/  FMNMX.FTZ R12, R9, R12, !PT ;  /* 0x0000000c090c7209 */ /* 0x000fc40007810000 */
[----:B------:R-:W-:Y:S02]  /*19ee0*/  FSEL R139, R56, -INF , P2 ;  /* 0xff800000388b7808 */ /* 0x000fe40001000000 */
[----:B------:R-:W-:Y:S02]  /*19ef0*/  FMNMX.FTZ R78, R137, R78, !PT ;  /* 0x0000004e894e7209 */ /* 0x000fe40007810000 */
[----:B------:R-:W-:Y:S01]  /*19f00*/  FMNMX.FTZ R12, R11, R12, !PT ;  /* 0x0000000c0b0c7209 */ /* 0x000fe20007810000 */
[----:B------:R-:W3:Y:S01]  /*19f10*/  MUFU.TANH R28, R28 ;  /* 0x0000001c001c7308 */ /* 0x000ee20000002400 */
[----:B--2---:R-:W-:Y:S02]  /*19f20*/  FSEL R33, R50, -INF , P4 ;  /* 0xff80000032217808 */ /* 0x004fe40002000000 */
[----:B------:R-:W-:Y:S02]  /*19f30*/  ISETP.GT.AND P4, PT, R6, 0x78, PT ;  /* 0x000000780600780c */ /* 0x000fe40003f84270 */
[----:B------:R-:W-:-:S02]  /*19f40*/  FMNMX.FTZ R78, R139, R78, !PT ;  /* 0x0000004e8b4e7209 */ /* 0x000fc40007810000 */
[----:B------:R-:W-:Y:S01]  /*19f50*/  FMNMX.FTZ R12, R13, R12, !PT ;  /* 0x0000000c0d0c7209 */ /* 0x000fe20007810000 */
[----:B------:R-:W2:Y:S01]  /*19f60*/  MUFU.TANH R10, R10 ;  /* 0x0000000a000a7308 */ /* 0x000ea20000002400 */
[----:B------:R-:W-:Y:S02]  /*19f70*/  FSEL R35, R54, -INF , P5 ;  /* 0xff80000036237808 */ /* 0x000fe40002800000 */
[----:B------:R-:W-:Y:S02]  /*19f80*/  ISETP.GT.AND P5, PT, R6, 0x79, PT ;  /* 0x000000790600780c */ /* 0x000fe40003fa4270 */
[----:B0-----:R-:W-:Y:S02]  /*19f90*/  FSEL R143, R143, -INF , P4 ;  /* 0xff8000008f8f7808 */ /* 0x001fe40002000000 */
[----:B------:R-:W-:Y:S01]  /*19fa0*/  FMNMX.FTZ R78, R141, R78, !PT ;  /* 0x0000004e8d4e7209 */ /* 0x000fe20007810000 */
[----:B------:R0:W4:Y:S01]  /*19fb0*/  MUFU.TANH R101, R106 ;  /* 0x0000006a00657308 */ /* 0x0001220000002400 */
[----:B------:R-:W-:-:S02]  /*19fc0*/  FSEL R37, R20, -INF , P4 ;  /* 0xff80000014257808 */ /* 0x000fc40002000000 */
[----:B------:R-:W-:Y:S02]  /*19fd0*/  FMNMX.FTZ R20, R15, R12, !PT ;  /* 0x0000000c0f147209 */ /* 0x000fe40007810000 */
[----:B------:R-:W-:Y:S02]  /*19fe0*/  FSEL R97, R58, -INF , P2 ;  /* 0xff8000003a617808 */ /* 0x000fe40001000000 */
[----:B------:R-:W-:Y:S01]  /*19ff0*/  ISETP.GT.AND P2, PT, R6, 0x80, PT ;  /* 0x000000800600780c */ /* 0x000fe20003f44270 */
[----:B------:R-:W5:Y:S01]  /*1a000*/  MUFU.TANH R32, R32 ;  /* 0x0000002000207308 */ /* 0x000f620000002400 */
[----:B-1----:R-:W-:Y:S01]  /*1a010*/  FSEL R145, R145, -INF , P5 ;  /* 0xff80000091917808 */ /* 0x002fe20002800000 */
[----:B0-----:R-:W-:Y:S01]  /*1a020*/  IMAD.MOV.U32 R106, RZ, RZ, R25 ;  /* 0x000000ffff6a7224 */ /* 0x001fe200078e0019 */
[----:B------:R-:W-:Y:S02]  /*1a030*/  FMNMX.FTZ R78, R143, R78, !PT ;  /* 0x0000004e8f4e7209 */ /* 0x000fe40007810000 */
[----:B------:R-:W-:-:S02]  /*1a040*/  FMNMX.FTZ R20, R21, R20, !PT ;  /* 0x0000001415147209 */ /* 0x000fc40007810000 */
[----:B---3--:R-:W-:Y:S01]  /*1a050*/  FSEL R147, R28, -INF , P2 ;  /* 0xff8000001c937808 */ /* 0x008fe20001000000 */
[----:B------:R-:W0:Y:S01]  /*1a060*/  MUFU.TANH R30, R30 ;  /* 0x0000001e001e7308 */ /* 0x000e220000002400 */
[----:B------:R-:W-:Y:S02]  /*1a070*/  FMNMX.FTZ R78, R145, R78, !PT ;  /* 0x0000004e914e7209 */ /* 0x000fe40007810000 */
[----:B------:R-:W-:Y:S02]  /*1a080*/  FMNMX.FTZ R20, R27, R20, !PT ;  /* 0x000000141b147209 */ /* 0x000fe40007810000 */
[----:B------:R-:W-:Y:S02]  /*1a090*/  ISETP.GT.AND P4, PT, R6, 0x88, PT ;  /* 0x000000880600780c */ /* 0x000fe40003f84270 */
[----:B--2---:R-:W-:Y:S01]  /*1a0a0*/  FSEL R149, R10, -INF , P3 ;  /* 0xff8000000a957808 */ /* 0x004fe20001800000 */
[----:B------:R-:W1:Y:S01]  /*1a0b0*/  MUFU.TANH R24, R24 ;  /* 0x0000001800187308 */ /* 0x000e620000002400 */
[----:B------:R-:W-:Y:S01]  /*1a0c0*/  FMNMX.FTZ R78, R147, R78, !PT ;  /* 0x0000004e934e7209 */ /* 0x000fe20007810000 */
[----:B------:R-:W-:Y:S01]  /*1a0d0*/  IMAD.U32 R10, RZ, RZ, UR6 ;  /* 0x00000006ff0a7e24 */ /* 0x000fe2000f8e00ff */
[----:B------:R-:W-:-:S02]  /*1a0e0*/  FMNMX.FTZ R20, R45, R20, !PT ;  /* 0x000000142d147209 */ /* 0x000fc40007810000 */
[----:B----4-:R-:W-:Y:S02]  /*1a0f0*/  FSEL R101, R101, -INF , P5 ;  /* 0xff80000065657808 */ /* 0x010fe40002800000 */
[----:B------:R-:W-:Y:S01]  /*1a100*/  ISETP.GT.AND P5, PT, R6, 0x89, PT ;  /* 0x000000890600780c */ /* 0x000fe20003fa4270 */
[----:B------:R-:W2:Y:S01]  /*1a110*/  MUFU.TANH R36, R36 ;  /* 0x0000002400247308 */ /* 0x000ea20000002400 */
[----:B-----5:R-:W-:Y:S01]  /*1a120*/  FSEL R151, R32, -INF , P4 ;  /* 0xff80000020977808 */ /* 0x020fe20002000000 */
[----:B------:R-:W-:Y:S01]  /*1a130*/  FMUL.FTZ R32, R2, R43 ;  /* 0x0000002b02207220 */ /* 0x000fe20000410000 */
[----:B------:R-:W-:Y:S02]  /*1a140*/  FMNMX.FTZ R78, R149, R78, !PT ;  /* 0x0000004e954e7209 */ /* 0x000fe40007810000 */
[----:B------:R-:W-:Y:S02]  /*1a150*/  FMNMX.FTZ R20, R49, R20, !PT ;  /* 0x0000001431147209 */ /* 0x000fe40007810000 */
[----:B0-----:R-:W-:Y:S01]  /*1a160*/  FSEL R103, R30, -INF , P2 ;  /* 0xff8000001e677808 */ /* 0x001fe20001000000 */
[----:B------:R-:W0:Y:S01]  /*1a170*/  MUFU.TANH R34, R34 ;  /* 0x0000002200227308 */ /* 0x000e220000002400 */
[----:B------:R-:W-:Y:S01]  /*1a180*/  ISETP.GT.AND P2, PT, R6, 0x90, PT ;  /* 0x000000900600780c */ /* 0x000fe20003f44270 */
[----:B------:R-:W-:Y:S01]  /*1a190*/  FMUL.FTZ R30, R2, R42 ;  /* 0x0000002a021e7220 */ /* 0x000fe20000410000 */
[----:B-1----:R-:W-:-:S02]  /*1a1a0*/  FSEL R153, R24, -INF , P5 ;  /* 0xff80000018997808 */ /* 0x002fc40002800000 */
[----:B------:R-:W-:Y:S02]  /*1a1b0*/  FMNMX.FTZ R78, R151, R78, !PT ;  /* 0x0000004e974e7209 */ /* 0x000fe40007810000 */
[----:B------:R-:W-:Y:S01]  /*1a1c0*/  FMNMX.FTZ R20, R57, R20, !PT ;  /* 0x0000001439147209 */ /* 0x000fe20007810000 */
[----:B------:R-:W1:Y:S01]  /*1a1d0*/  MUFU.TANH R44, R44 ;  /* 0x0000002c002c7308 */ /* 0x000e620000002400 */
[----:B------:R-:W-:Y:S02]  /*1a1e0*/  ISETP.GT.AND P3, PT, R6, 0x91, PT ;  /* 0x000000910600780c */ /* 0x000fe40003f64270 */
[----:B--2---:R-:W-:Y:S01]  /*1a1f0*/  FSEL R155, R36, -INF , P2 ;  /* 0xff800000249b7808 */ /* 0x004fe20001000000 */
[----:B------:R-:W-:Y:S01]  /*1a200*/  FMUL.FTZ R36, R2, R39 ;  /* 0x0000002702247220 */ /* 0x000fe20000410000 */
[----:B------:R-:W-:Y:S02]  /*1a210*/  FMNMX.FTZ R78, R153, R78, !PT ;  /* 0x0000004e994e7209 */ /* 0x000fe40007810000 */
[----:B------:R-:W-:Y:S01]  /*1a220*/  FMNMX.FTZ R20, R61, R20, !PT ;  /* 0x000000143d147209 */ /* 0x000fe20007810000 */
[----:B------:R-:W2:Y:S01]  /*1a230*/  MUFU.TANH R26, R26 ;  /* 0x0000001a001a7308 */ /* 0x000ea20000002400 */
[----:B0-----:R-:W-:Y:S01]  /*1a240*/  FSEL R107, R34, -INF , P4 ;  /* 0xff800000226b7808 */ /* 0x001fe20002000000 */
[----:B------:R-:W-:Y:S01]  /*1a250*/  FMUL.FTZ R34, R2, R38 ;  /* 0x0000002602227220 */ /* 0x000fe20000410000 */
[----:B------:R-:W-:-:S02]  /*1a260*/  ISETP.GT.AND P4, PT, R6, 0x98, PT ;  /* 0x000000980600780c */ /* 0x000fc40003f84270 */
[----:B------:R-:W-:Y:S02]  /*1a270*/  FMNMX.FTZ R78, R155, R78, !PT ;  /* 0x0000004e9b4e7209 */ /* 0x000fe40007810000 */
[----:B------:R-:W-:Y:S01]  /*1a280*/  FMNMX.FTZ R20, R67, R20, !PT ;  /* 0x0000001443147209 */ /* 0x000fe20007810000 */
[----:B------:R-:W0:Y:S01]  /*1a290*/  MUFU.TANH R40, R40 ;  /* 0x0000002800287308 */ /* 0x000e220000002400 */
[----:B-1----:R-:W-:-:S04]  /*1a2a0*/  FSEL R157, R44, -INF , P3 ;  /* 0xff8000002c9d7808 */ /* 0x002fc80001800000 */
[----:B------:R-:W-:-:S03]  /*1a2b0*/  FMNMX.FTZ R78, R157, R78, !PT ;  /* 0x0000004e9d4e7209 */ /* 0x000fc60007810000 */
[----:B------:R2:W1:Y:S08]  /*1a2c0*/  MUFU.TANH R159, R41 ;  /* 0x00000029009f7308 */ /* 0x0004700000002400 */
[----:B------:R-:W3:Y:S01]  /*1a2d0*/  MUFU.TANH R34, R34 ;  /* 0x0000002200227308 */ /* 0x000ee20000002400 */
[----:B--2---:R-:W-:Y:S02]  /*1a2e0*/  FSEL R41, R26, -INF , P5 ;  /* 0xff8000001a297808 */ /* 0x004fe40002800000 */
[----:B------:R-:W-:-:S02]  /*1a2f0*/  ISETP.GT.AND P5, PT, R6, 0x99, PT ;  /* 0x000000990600780c */ /* 0x000fc40003fa4270 */
[----:B0-----:R-:W-:Y:S02]  /*1a300*/  FSEL R161, R40, -INF , P4 ;  /* 0xff80000028a17808 */ /* 0x001fe40002000000 */
[----:B------:R-:W-:Y:S01]  /*1a310*/  FMNMX.FTZ R26, R71, R20, !PT ;  /* 0x00000014471a7209 */ /* 0x000fe20007810000 */
[----:B------:R-:W0:Y:S01]  /*1a320*/  MUFU.TANH R36, R36 ;  /* 0x0000002400247308 */ /* 0x000e220000002400 */
[----:B-1----:R-:W-:Y:S02]  /*1a330*/  FSEL R159, R159, -INF , P5 ;  /* 0xff8000009f9f7808 */ /* 0x002fe40002800000 */
[----:B------:R-:W-:Y:S02]  /*1a340*/  FMNMX.FTZ R78, R161, R78, !PT ;  /* 0x0000004ea14e7209 */ /* 0x000fe40007810000 */
[----:B------:R-:W-:Y:S02]  /*1a350*/  FMNMX.FTZ R26, R77, R26, !PT ;  /* 0x0000001a4d1a7209 */ /* 0x000fe40007810000 */
[----:B------:R-:W-:Y:S01]  /*1a360*/  FMNMX.FTZ R78, R159, R78, !PT ;  /* 0x0000004e9f4e7209 */ /* 0x000fe20007810000 */
[----:B------:R-:W-:Y:S01]  /*1a370*/  MUFU.TANH R30, R30 ;  /* 0x0000001e001e7308 */ /* 0x000fe20000002400 */
[----:B------:R-:W-:-:S03]  /*1a380*/  FMNMX.FTZ R26, R73, R26, !PT ;  /* 0x0000001a491a7209 */ /* 0x000fc60007810000 */
[----:B------:R-:W1:Y:S01]  /*1a390*/  SHFL.BFLY PT, R163, R78, 0x2, 0x1f ;  /* 0x0c401f004ea37f89 */ /* 0x000e6200000e0000 */
[----:B------:R-:W-:-:S03]  /*1a3a0*/  FMNMX.FTZ R26, R81, R26, !PT ;  /* 0x0000001a511a7209 */ /* 0x000fc60007810000 */
[----:B------:R-:W2:Y:S01]  /*1a3b0*/  MUFU.TANH R32, R32 ;  /* 0x0000002000207308 */ /* 0x000ea20000002400 */
[----:B------:R-:W-:-:S04]  /*1a3c0*/  FMNMX.FTZ R26, R87, R26, !PT ;  /* 0x0000001a571a7209 */ /* 0x000fc80007810000 */
[----:B------:R-:W-:-:S04]  /*1a3d0*/  FMNMX.FTZ R26, R89, R26, !PT ;  /* 0x0000001a591a7209 */ /* 0x000fc80007810000 */
[----:B------:R-:W-:-:S04]  /*1a3e0*/  FMNMX.FTZ R26, R29, R26, !PT ;  /* 0x0000001a1d1a7209 */ /* 0x000fc80007810000 */
[----:B------:R-:W-:-:S04]  /*1a3f0*/  FMNMX.FTZ R26, R31, R26, !PT ;  /* 0x0000001a1f1a7209 */ /* 0x000fc80007810000 */
[----:B------:R-:W-:Y:S02]  /*1a400*/  FMNMX.FTZ R28, R91, R26, !PT ;  /* 0x0000001a5b1c7209 */ /* 0x000fe40007810000 */
[----:B-1----:R-:W-:Y:S01]  /*1a410*/  FMNMX.FTZ R163, R78, R163, !PT ;  /* 0x000000a34ea37209 */ /* 0x002fe20007810000 */
[----:B------:R-:W-:Y:S01]  /*1a420*/  IMAD.MOV.U32 R78, RZ, RZ, R25 ;  /* 0x000000ffff4e7224 */ /* 0x000fe200078e0019 */
[----:B------:R-:W-:-:S03]  /*1a430*/  FMNMX.FTZ R28, R93, R28, !PT ;  /* 0x0000001c5d1c7209 */ /* 0x000fc60007810000 */
[----:B------:R-:W1:Y:S01]  /*1a440*/  SHFL.BFLY PT, R122, R163, 0x1, 0x1f ;  /* 0x0c201f00a37a7f89 */ /* 0x000e6200000e0000 */
[----:B------:R-:W-:-:S04]  /*1a450*/  FMNMX.FTZ R28, R95, R28, !PT ;  /* 0x0000001c5f1c7209 */ /* 0x000fc80007810000 */
[----:B------:R-:W-:-:S04]  /*1a460*/  FMNMX.FTZ R28, R33, R28, !PT ;  /* 0x0000001c211c7209 */ /* 0x000fc80007810000 */
[----:B------:R-:W-:-:S04]  /*1a470*/  FMNMX.FTZ R28, R35, R28, !PT ;  /* 0x0000001c231c7209 */ /* 0x000fc80007810000 */
[----:B------:R-:W-:-:S04]  /*1a480*/  FMNMX.FTZ R28, R97, R28, !PT ;  /* 0x0000001c611c7209 */ /* 0x000fc80007810000 */
[----:B------:R-:W-:-:S04]  /*1a490*/  FMNMX.FTZ R28, R99, R28, !PT ;  /* 0x0000001c631c7209 */ /* 0x000fc80007810000 */
[----:B------:R-:W-:Y:S02]  /*1a4a0*/  FMNMX.FTZ R28, R37, R28, !PT ;  /* 0x0000001c251c7209 */ /* 0x000fe40007810000 */
[----:B-1----:R-:W-:Y:S02]  /*1a4b0*/  FMNMX.FTZ R122, R163, R122, !PT ;  /* 0x0000007aa37a7209 */ /* 0x002fe40007810000 */
[----:B------:R-:W-:Y:S02]  /*1a4c0*/  FMNMX.FTZ R38, R101, R28, !PT ;  /* 0x0000001c65267209 */ /* 0x000fe40007810000 */
[C---:B------:R-:W-:Y:S01]  /*1a4d0*/  FSETP.NEU.FTZ.AND P6, PT, R122.reuse, -INF , PT ;  /* 0xff8000007a00780b */ /* 0x040fe20003fdd000 */
[----:B------:R-:W-:-:S01]  /*1a4e0*/  FFMA.FTZ R24, R122, R10, -8 ;  /* 0xc10000007a187423 */ /* 0x000fc2000001000a */
[----:B------:R-:W-:-:S04]  /*1a4f0*/  FMNMX.FTZ R38, R103, R38, !PT ;  /* 0x0000002667267209 */ /* 0x000fc80007810000 */
[----:B------:R-:W-:Y:S02]  /*1a500*/  FMNMX.FTZ R38, R105, R38, !PT ;  /* 0x0000002669267209 */ /* 0x000fe40007810000 */
[----:B------:R-:W-:Y:S02]  /*1a510*/  FSEL R24, R24, RZ, P6 ;  /* 0x000000ff18187208 */ /* 0x000fe40003000000 */
[----:B------:R-:W-:-:S03]  /*1a520*/  FMNMX.FTZ R38, R107, R38, !PT ;  /* 0x000000266b267209 */ /* 0x000fc60007810000 */
[-CC-:B------:R-:W-:Y:S01]  /*1a530*/  FFMA.FTZ R206, R85, R10.reuse, -R24.reuse ;  /* 0x0000000a55ce7223 */ /* 0x180fe20000010818 */
[----:B---3--:R-:W-:Y:S01]  /*1a540*/  FSEL R85, R34, -INF , P2 ;  /* 0xff80000022557808 */ /* 0x008fe20001000000 */
[--C-:B------:R-:W-:Y:S01]  /*1a550*/  FFMA.FTZ R202, R55, R10, -R24.reuse ;  /* 0x0000000a37ca7223 */ /* 0x100fe20000010818 */
[----:B------:R-:W-:Y:S01]  /*1a560*/  FMNMX.FTZ R38, R41, R38, !PT ;  /* 0x0000002629267209 */ /* 0x000fe20007810000 */
[-CC-:B------:R-:W-:Y:S01]  /*1a570*/  FFMA.FTZ R55, R109, R10.reuse, -R24.reuse ;  /* 0x0000000a6d377223 */ /* 0x180fe20000010818 */
[----:B------:R-:W-:-:S01]  /*1a580*/  FFMA.FTZ R111, R111, R10, -R24 ;  /* 0x0000000a6f6f7223 */ /* 0x000fc20000010818 */
[----:B0-----:R-:W-:Y:S01]  /*1a590*/  FSEL R109, R36, -INF , P3 ;  /* 0xff800000246d7808 */ /* 0x001fe20001800000 */
[----:B------:R-:W-:-:S01]  /*1a5a0*/  FFMA.FTZ R43, R53, R10, -R24 ;  /* 0x0000000a352b7223 */ /* 0x000fc20000010818 */
[----:B------:R-:W-:Y:S01]  /*1a5b0*/  FMNMX.FTZ R38, R85, R38, !PT ;  /* 0x0000002655267209 */ /* 0x000fe20007810000 */
[----:B------:R0:W-:Y:S01]  /*1a5c0*/  MUFU.EX2 R20, R111 ;  /* 0x0000006f00147308 */ /* 0x0001e20000000800 */
[----:B------:R-:W-:-:S01]  /*1a5d0*/  FFMA.FTZ R53, R65, R10, -R24 ;  /* 0x0000000a41357223 */ /* 0x000fc20000010818 */
[--C-:B------:R-:W-:Y:S01]  /*1a5e0*/  FFMA.FTZ R65, R113, R10, -R24.reuse ;  /* 0x0000000a71417223 */ /* 0x100fe20000010818 */
[----:B------:R-:W-:Y:S01]  /*1a5f0*/  FMNMX.FTZ R38, R109, R38, !PT ;  /* 0x000000266d267209 */ /* 0x000fe20007810000 */
[-CC-:B------:R-:W-:Y:S01]  /*1a600*/  FFMA.FTZ R204, R69, R10.reuse, -R24.reuse ;  /* 0x0000000a45cc7223 */ /* 0x180fe20000010818 */
[----:B--2---:R-:W-:Y:S01]  /*1a610*/  FSEL R113, R32, -INF , P5 ;  /* 0xff80000020717808 */ /* 0x004fe20002800000 */
[-CC-:B------:R-:W-:Y:S01]  /*1a620*/  FFMA.FTZ R69, R121, R10.reuse, -R24.reuse ;  /* 0x0000000a79457223 */ /* 0x180fe20000010818 */
[----:B------:R-:W-:-:S01]  /*1a630*/  FFMA.FTZ R210, R123, R10, -R24 ;  /* 0x0000000a7bd27223 */ /* 0x000fc20000010818 */
[-CC-:B------:R-:W-:Y:S01]  /*1a640*/  FFMA.FTZ R79, R79, R10.reuse, -R24.reuse ;  /* 0x0000000a4f4f7223 */ /* 0x180fe20000010818 */
[----:B0-----:R-:W-:Y:S01]  /*1a650*/  FSEL R111, R30, -INF , P4 ;  /* 0xff8000001e6f7808 */ /* 0x001fe20002000000 */
[-CC-:B------:R-:W-:Y:S01]  /*1a660*/  FFMA.FTZ R119, R119, R10.reuse, -R24.reuse ;  /* 0x0000000a77777223 */ /* 0x180fe20000010818 */
[----:B------:R-:W-:-:S01]  /*1a670*/  FFMA.FTZ R127, R127, R10, -R24 ;  /* 0x0000000a7f7f7223 */ /* 0x000fc20000010818 */
[--C-:B------:R-:W-:Y:S01]  /*1a680*/  FFMA.FTZ R200, R47, R10, -R24.reuse ;  /* 0x0000000a2fc87223 */ /* 0x100fe20000010818 */
[----:B------:R-:W-:Y:S01]  /*1a690*/  FMNMX.FTZ R38, R111, R38, !PT ;  /* 0x000000266f267209 */ /* 0x000fe20007810000 */
[-CC-:B------:R-:W-:Y:S01]  /*1a6a0*/  FFMA.FTZ R39, R8, R10.reuse, -R24.reuse ;  /* 0x0000000a08277223 */ /* 0x180fe20000010818 */
[----:B------:R-:W-:-:S01]  /*1a6b0*/  FFMA.FTZ R6, R51, R10, -R24 ;  /* 0x0000000a33067223 */ /* 0x000fc20000010818 */
[--C-:B------:R-:W-:Y:S01]  /*1a6c0*/  FFMA.FTZ R47, R59, R10, -R24.reuse ;  /* 0x0000000a3b2f7223 */ /* 0x100fe20000010818 */
[----:B------:R-:W-:Y:S01]  /*1a6d0*/  FMNMX.FTZ R38, R113, R38, !PT ;  /* 0x0000002671267209 */ /* 0x000fe20007810000 */
[-CC-:B------:R-:W-:Y:S01]  /*1a6e0*/  FFMA.FTZ R8, R63, R10.reuse, -R24.reuse ;  /* 0x0000000a3f087223 */ /* 0x180fe20000010818 */
[----:B------:R-:W-:-:S01]  /*1a6f0*/  FFMA.FTZ R51, R75, R10, -R24 ;  /* 0x0000000a4b337223 */ /* 0x000fc20000010818 */
[----:B------:R0:W-:Y:S01]  /*1a700*/  MUFU.EX2 R12, R79 ;  /* 0x0000004f000c7308 */ /* 0x0001e20000000800 */
[----:B------:R-:W-:-:S01]  /*1a710*/  FFMA.FTZ R59, R83, R10, -R24 ;  /* 0x0000000a533b7223 */ /* 0x000fc20000010818 */
[----:B------:R-:W1:Y:S01]  /*1a720*/  SHFL.BFLY PT, R121, R38, 0x2, 0x1f ;  /* 0x0c401f0026797f89 */ /* 0x000e6200000e0000 */
[----:B------:R-:W-:-:S01]  /*1a730*/  FFMA.FTZ R208, R115, R10, -R24 ;  /* 0x0000000a73d07223 */ /* 0x000fc20000010818 */
[-CC-:B------:R-:W-:Y:S01]  /*1a740*/  FFMA.FTZ R63, R117, R10.reuse, -R24.reuse ;  /* 0x0000000a753f7223 */ /* 0x180fe20000010818 */
[----:B------:R-:W-:-:S01]  /*1a750*/  FFMA.FTZ R75, R125, R10, -R24 ;  /* 0x0000000a7d4b7223 */ /* 0x000fc20000010818 */
[-CC-:B------:R-:W-:Y:S01]  /*1a760*/  FFMA.FTZ R212, R131, R10.reuse, -R24.reuse ;  /* 0x0000000a83d47223 */ /* 0x180fe20000010818 */
[----:B------:R-:W-:-:S01]  /*1a770*/  FFMA.FTZ R83, R133, R10, -R24 ;  /* 0x0000000a85537223 */ /* 0x000fc20000010818 */
[----:B------:R2:W-:Y:S01]  /*1a780*/  MUFU.EX2 R26, R119 ;  /* 0x00000077001a7308 */ /* 0x0005e20000000800 */
[----:B0-----:R-:W-:-:S01]  /*1a790*/  FFMA.FTZ R79, R129, R10, -R24 ;  /* 0x0000000a814f7223 */ /* 0x001fc20000010818 */
[-CC-:B------:R-:W-:Y:S01]  /*1a7a0*/  FFMA.FTZ R30, R135, R10.reuse, -R24.reuse ;  /* 0x0000000a871e7223 */ /* 0x180fe20000010818 */
[----:B------:R-:W-:-:S01]  /*1a7b0*/  FFMA.FTZ R115, R137, R10, -R24 ;  /* 0x0000000a89737223 */ /* 0x000fc20000010818 */
[-CC-:B------:R-:W-:Y:S01]  /*1a7c0*/  FFMA.FTZ R214, R139, R10.reuse, -R24.reuse ;  /* 0x0000000a8bd67223 */ /* 0x180fe20000010818 */
[----:B------:R-:W-:-:S01]  /*1a7d0*/  FFMA.FTZ R117, R141, R10, -R24 ;  /* 0x0000000a8d757223 */ /* 0x000fc20000010818 */
[-CC-:B------:R-:W-:Y:S01]  /*1a7e0*/  FFMA.FTZ R32, R143, R10.reuse, -R24.reuse ;  /* 0x0000000a8f207223 */ /* 0x180fe20000010818 */
[----:B------:R-:W-:-:S01]  /*1a7f0*/  FFMA.FTZ R34, R147, R10, -R24 ;  /* 0x0000000a93227223 */ /* 0x000fc20000010818 */
[----:B------:R0:W-:Y:S01]  /*1a800*/  MUFU.EX2 R28, R127 ;  /* 0x0000007f001c7308 */ /* 0x0001e20000000800 */
[----:B--2---:R-:W-:-:S01]  /*1a810*/  FFMA.FTZ R119, R145, R10, -R24 ;  /* 0x0000000a91777223 */ /* 0x004fc20000010818 */
[-CC-:B------:R-:W-:Y:S01]  /*1a820*/  FFMA.FTZ R125, R151, R10.reuse, -R24.reuse ;  /* 0x0000000a977d7223 */ /* 0x180fe20000010818 */
[----:B------:R-:W-:-:S01]  /*1a830*/  FFMA.FTZ R36, R155, R10, -R24 ;  /* 0x0000000a9b247223 */ /* 0x000fc20000010818 */
[----:B------:R-:W-:-:S04]  /*1a840*/  FFMA.FTZ R129, R159, R10, -R24 ;  /* 0x0000000a9f817223 */ /* 0x000fc80000010818 */
[----:B------:R-:W-:Y:S01]  /*1a850*/  MUFU.EX2 R200, R200 ;  /* 0x000000c800c87308 */ /* 0x000fe20000000800 */
[----:B0-----:R-:W-:-:S01]  /*1a860*/  FFMA.FTZ R127, R157, R10, -R24 ;  /* 0x0000000a9d7f7223 */ /* 0x001fc20000010818 */
[----:B-1----:R-:W-:Y:S01]  /*1a870*/  FMNMX.FTZ R40, R38, R121, !PT ;  /* 0x0000007926287209 */ /* 0x002fe20007810000 */
[----:B------:R-:W-:-:S01]  /*1a880*/  FFMA.FTZ R121, R149, R10, -R24 ;  /* 0x0000000a95797223 */ /* 0x000fc20000010818 */
[----:B------:R-:W-:-:S03]  /*1a890*/  FFMA.FTZ R38, R153, R10, -R24 ;  /* 0x0000000a99267223 */ /* 0x000fc60000010818 */
[----:B------:R-:W0:Y:S01]  /*1a8a0*/  SHFL.BFLY PT, R123, R40, 0x1, 0x1f ;  /* 0x0c201f00287b7f89 */ /* 0x000e2200000e0000 */
[----:B------:R-:W1:Y:S08]  /*1a8b0*/  MUFU.EX2 R39, R39 ;  /* 0x0000002700277308 */ /* 0x000e700000000800 */
[----:B------:R-:W2:Y:S08]  /*1a8c0*/  MUFU.EX2 R6, R6 ;  /* 0x0000000600067308 */ /* 0x000eb00000000800 */
[----:B------:R-:W3:Y:S01]  /*1a8d0*/  MUFU.EX2 R43, R43 ;  /* 0x0000002b002b7308 */ /* 0x000ee20000000800 */
[----:B0-----:R-:W-:Y:S01]  /*1a8e0*/  FMNMX.FTZ R123, R40, R123, !PT ;  /* 0x0000007b287b7209 */ /* 0x001fe20007810000 */
[----:B------:R-:W-:-:S06]  /*1a8f0*/  FFMA.FTZ R40, R161, R10, -R24 ;  /* 0x0000000aa1287223 */ /* 0x000fcc0000010818 */
[----:B------:R-:W0:Y:S01]  /*1a900*/  MUFU.EX2 R202, R202 ;  /* 0x000000ca00ca7308 */ /* 0x000e220000000800 */
[C---:B------:R-:W-:Y:S01]  /*1a910*/  FSETP.NEU.FTZ.AND P2, PT, R123.reuse, -INF , PT ;  /* 0xff8000007b00780b */ /* 0x040fe20003f5d000 */
[----:B------:R-:W-:-:S05]  /*1a920*/  FFMA.FTZ R42, R123, R10, -8 ;  /* 0xc10000007b2a7423 */ /* 0x000fca000001000a */
[----:B------:R-:W-:Y:S01]  /*1a930*/  FSEL R24, R42, RZ, P2 ;  /* 0x000000ff2a187208 */ /* 0x000fe20001000000 */
[----:B------:R-:W4:Y:S04]  /*1a940*/  MUFU.EX2 R47, R47 ;  /* 0x0000002f002f7308 */ /* 0x000f280000000800 */
[----:B------:R-:W-:-:S01]  /*1a950*/  FFMA.FTZ R201, R3, R10, -R24 ;  /* 0x0000000a03c97223 */ /* 0x000fc20000010818 */
[-CC-:B------:R-:W-:Y:S01]  /*1a960*/  FFMA.FTZ R4, R4, R10.reuse, -R24.reuse ;  /* 0x0000000a04047223 */ /* 0x180fe20000010818 */
[----:B------:R-:W-:-:S01]  /*1a970*/  FFMA.FTZ R3, R5, R10, -R24 ;  /* 0x0000000a05037223 */ /* 0x000fc20000010818 */
[-CC-:B------:R-:W-:Y:S01]  /*1a980*/  FFMA.FTZ R46, R7, R10.reuse, -R24.reuse ;  /* 0x0000000a072e7223 */ /* 0x180fe20000010818 */
[----:B------:R-:W-:-:S01]  /*1a990*/  FFMA.FTZ R203, R9, R10, -R24 ;  /* 0x0000000a09cb7223 */ /* 0x000fc20000010818 */
[-CC-:B------:R-:W-:Y:S01]  /*1a9a0*/  FFMA.FTZ R42, R11, R10.reuse, -R24.reuse ;  /* 0x0000000a0b2a7223 */ /* 0x180fe20000010818 */
[----:B------:R-:W-:Y:S01]  /*1a9b0*/  MUFU.EX2 R201, R201 ;  /* 0x000000c900c97308 */ /* 0x000fe20000000800 */
[----:B------:R-:W-:-:S01]  /*1a9c0*/  FFMA.FTZ R9, R13, R10, -R24 ;  /* 0x0000000a0d097223 */ /* 0x000fc20000010818 */
[----:B------:R-:W-:Y:S01]  /*1a9d0*/  FFMA.FTZ R44, R27, R10, -R24 ;  /* 0x0000000a1b2c7223 */ /* 0x000fe20000010818 */
[----:B-1----:R-:W-:-:S01]  /*1a9e0*/  FADD.FTZ R27, R200, R39 ;  /* 0x00000027c81b7221 */ /* 0x002fc20000010000 */
[-CC-:B------:R-:W-:Y:S01]  /*1a9f0*/  FFMA.FTZ R52, R15, R10.reuse, -R24.reuse ;  /* 0x0000000a0f347223 */ /* 0x180fe20000010818 */
[----:B------:R-:W-:-:S01]  /*1aa00*/  FFMA.FTZ R54, R29, R10, -R24 ;  /* 0x0000000a1d367223 */ /* 0x000fc20000010818 */
[----:B------:R-:W-:Y:S01]  /*1aa10*/  FFMA.FTZ R29, R31, R10, -R24 ;  /* 0x0000000a1f1d7223 */ /* 0x000fe20000010818 */
[----:B--2---:R-:W-:-:S01]  /*1aa20*/  FADD.FTZ R66, R6, R27 ;  /* 0x0000001b06427221 */ /* 0x004fc20000010000 */
[----:B------:R-:W1:Y:S01]  /*1aa30*/  MUFU.EX2 R4, R4 ;  /* 0x0000000400047308 */ /* 0x000e620000000800 */
[----:B------:R-:W-:-:S01]  /*1aa40*/  FFMA.FTZ R5, R21, R10, -R24 ;  /* 0x0000000a15057223 */ /* 0x000fc20000010818 */
[----:B------:R-:W-:Y:S01]  /*1aa50*/  FFMA.FTZ R13, R45, R10, -R24 ;  /* 0x0000000a2d0d7223 */ /* 0x000fe20000010818 */
[----:B---3--:R-:W-:-:S01]  /*1aa60*/  FADD.FTZ R45, R43, R66 ;  /* 0x000000422b2d7221 */ /* 0x008fc20000010000 */
[-CC-:B------:R-:W-:Y:S01]  /*1aa70*/  FFMA.FTZ R56, R49, R10.reuse, -R24.reuse ;  /* 0x0000000a31387223 */ /* 0x180fe20000010818 */
[----:B------:R-:W-:-:S01]  /*1aa80*/  FFMA.FTZ R7, R57, R10, -R24 ;  /* 0x0000000a39077223 */ /* 0x000fc20000010818 */
[----:B------:R-:W-:Y:S01]  /*1aa90*/  FFMA.FTZ R48, R61, R10, -R24 ;  /* 0x0000000a3d307223 */ /* 0x000fe20000010818 */
[----:B0-----:R-:W-:-:S01]  /*1aaa0*/  FADD.FTZ R66, R202, R45 ;  /* 0x0000002dca427221 */ /* 0x001fc20000010000 */
[----:B------:R-:W0:Y:S01]  /*1aab0*/  MUFU.EX2 R3, R3 ;  /* 0x0000000300037308 */ /* 0x000e220000000800 */
[----:B------:R-:W-:-:S01]  /*1aac0*/  FFMA.FTZ R15, R67, R10, -R24 ;  /* 0x0000000a430f7223 */ /* 0x000fc20000010818 */
[----:B------:R-:W-:Y:S01]  /*1aad0*/  FFMA.FTZ R58, R71, R10, -R24 ;  /* 0x0000000a473a7223 */ /* 0x000fe20000010818 */
[----:B----4-:R-:W-:-:S01]  /*1aae0*/  FADD.FTZ R45, R47, R66 ;  /* 0x000000422f2d7221 */ /* 0x010fc20000010000 */
[-CC-:B------:R-:W-:Y:S01]  /*1aaf0*/  FFMA.FTZ R66, R35, R10.reuse, -R24.reuse ;  /* 0x0000000a23427223 */ /* 0x180fe20000010818 */
[----:B------:R-:W-:-:S01]  /*1ab00*/  FFMA.FTZ R209, R77, R10, -R24 ;  /* 0x0000000a4dd17223 */ /* 0x000fc20000010818 */
[-CC-:B------:R-:W-:Y:S01]  /*1ab10*/  FFMA.FTZ R50, R73, R10.reuse, -R24.reuse ;  /* 0x0000000a49327223 */ /* 0x180fe20000010818 */
[----:B------:R-:W-:-:S01]  /*1ab20*/  FFMA.FTZ R21, R81, R10, -R24 ;  /* 0x0000000a51157223 */ /* 0x000fc20000010818 */
[----:B------:R-:W2:Y:S01]  /*1ab30*/  MUFU.EX2 R46, R46 ;  /* 0x0000002e002e7308 */ /* 0x000ea20000000800 */
[----:B-1----:R-:W-:-:S01]  /*1ab40*/  FADD.FTZ R64, R201, R4 ;  /* 0x00000004c9407221 */ /* 0x002fc20000010000 */
[-CC-:B------:R-:W-:Y:S01]  /*1ab50*/  FFMA.FTZ R60, R87, R10.reuse, -R24.reuse ;  /* 0x0000000a573c7223 */ /* 0x180fe20000010818 */
[----:B------:R-:W-:-:S01]  /*1ab60*/  FFMA.FTZ R11, R89, R10, -R24 ;  /* 0x0000000a590b7223 */ /* 0x000fc20000010818 */
[----:B------:R-:W-:Y:S01]  /*1ab70*/  F2FP.SATFINITE.E4M3.F32.PACK_AB_MERGE_C R49, R43, R6, RZ ;  /* 0x000000062b31723e */ /* 0x000fe200048070ff */
[----:B------:R-:W-:-:S01]  /*1ab80*/  FFMA.FTZ R62, R91, R10, -R24 ;  /* 0x0000000a5b3e7223 */ /* 0x000fc20000010818 */
[----:B------:R-:W-:-:S02]  /*1ab90*/  @!P1 VIADD R27, R0, 0x33440 ;  /* 0x00033440001b9836 */ /* 0x000fc40000000000 */
[----:B------:R-:W-:-:S01]  /*1aba0*/  FFMA.FTZ R93, R93, R10, -R24 ;  /* 0x0000000a5d5d7223 */ /* 0x000fc20000010818 */
[----:B------:R-:W1:Y:S01]  /*1abb0*/  MUFU.EX2 R203, R203 ;  /* 0x000000cb00cb7308 */ /* 0x000e620000000800 */
[----:B0-----:R-:W-:-:S01]  /*1abc0*/  FADD.FTZ R31, R3, R64 ;  /* 0x00000040031f7221 */ /* 0x001fc20000010000 */
[-CC-:B------:R-:W-:Y:S01]  /*1abd0*/  FFMA.FTZ R95, R95, R10.reuse, -R24.reuse ;  /* 0x0000000a5f5f7223 */ /* 0x180fe20000010818 */
[----:B------:R-:W-:Y:S01]  /*1abe0*/  @!P1 PRMT R27, RZ, 0x654, R27 ;  /* 0x00000654ff1b9816 */ /* 0x000fe2000000001b */
[-CC-:B------:R-:W-:Y:S01]  /*1abf0*/  FFMA.FTZ R33, R33, R10.reuse, -R24.reuse ;  /* 0x0000000a21217223 */ /* 0x180fe20000010818 */
[----:B------:R-:W-:-:S01]  /*1ac00*/  FFMA.FTZ R37, R37, R10, -R24 ;  /* 0x0000000a25257223 */ /* 0x000fc20000010818 */
[----:B------:R-:W-:Y:S01]  /*1ac10*/  FFMA.FTZ R101, R101, R10, -R24 ;  /* 0x0000000a65657223 */ /* 0x000fe20000010818 */
[----:B------:R0:W-:Y:S01]  /*1ac20*/  @!P1 SYNCS.ARRIVE.TRANS64.RED.A1T0 RZ, [R27+URZ], RZ ;  /* 0x000000ff1bff99a7 */ /* 0x0001e2000810043f */
[----:B------:R-:W3:Y:S01]  /*1ac30*/  MUFU.EX2 R42, R42 ;  /* 0x0000002a002a7308 */ /* 0x000ee20000000800 */
[----:B--2---:R-:W-:-:S01]  /*1ac40*/  FADD.FTZ R64, R46, R31 ;  /* 0x0000001f2e407221 */ /* 0x004fc20000010000 */
[----:B------:R-:W-:Y:S01]  /*1ac50*/  F2FP.SATFINITE.E4M3.F32.PACK_AB_MERGE_C R46, R46, R3, RZ ;  /* 0x000000032e2e723e */ /* 0x000fe200048070ff */
[----:B------:R-:W-:-:S01]  /*1ac60*/  FFMA.FTZ R103, R103, R10, -R24 ;  /* 0x0000000a67677223 */ /* 0x000fc20000010818 */
        /* <DEDUP_REMOVED lines=8> */
[----:B------:R-:W-:Y:S01]  /*1acf0*/  F2FP.SATFINITE.E4M3.F32.PACK_AB_MERGE_C R201, R4, R201, R46 ;  /* 0x000000c904c9723e */ /* 0x000fe2000480702e */
[----:B------:R-:W-:Y:S01]  /*1ad00*/  IMAD.MOV.U32 R46, RZ, RZ, R25 ;  /* 0x000000ffff2e7224 */ /* 0x000fe200078e0019 */
[----:B------:R-:W-:Y:S01]  /*1ad10*/  F2FP.SATFINITE.E4M3.F32.PACK_AB_MERGE_C R200, R39, R200, R49 ;  /* 0x000000c827c8723e */ /* 0x000fe20004807031 */
[----:B------:R-:W-:Y:S01]  /*1ad20*/  IMAD.MOV.U32 R39, RZ, RZ, R25 ;  /* 0x000000ffff277224 */ /* 0x000fe200078e0019 */
[----:B------:R-:W1:Y:S01]  /*1ad30*/  MUFU.EX2 R9, R9 ;  /* 0x0000000900097308 */ /* 0x000e620000000800 */
[----:B---3--:R-:W-:-:S01]  /*1ad40*/  FADD.FTZ R64, R42, R31 ;  /* 0x0000001f2a407221 */ /* 0x008fc20000010000 */
[----:B------:R-:W-:Y:S01]  /*1ad50*/  FFMA.FTZ R31, R97, R10, -R24 ;  /* 0x0000000a611f7223 */ /* 0x000fe20000010818 */
[-C--:B------:R-:W-:Y:S01]  /*1ad60*/  MOV R49, R25.reuse ;  /* 0x0000001900317202 */ /* 0x080fe20000000f00 */
[--C-:B------:R-:W-:Y:S01]  /*1ad70*/  IMAD.MOV.U32 R57, RZ, RZ, R25.reuse ;  /* 0x000000ffff397224 */ /* 0x100fe200078e0019 */
[-C--:B------:R-:W-:Y:S01]  /*1ad80*/  MOV R61, R25.reuse ;  /* 0x00000019003d7202 */ /* 0x080fe20000000f00 */
[----:B------:R-:W-:Y:S01]  /*1ad90*/  IMAD.MOV.U32 R71, RZ, RZ, R25 ;  /* 0x000000ffff477224 */ /* 0x000fe200078e0019 */
[----:B------:R-:W-:Y:S01]  /*1ada0*/  MOV R67, R25 ;  /* 0x0000001900437202 */ /* 0x000fe20000000f00 */
[----:B------:R-:W3:Y:S01]  /*1adb0*/  MUFU.EX2 R53, R53 ;  /* 0x0000003500357308 */ /* 0x000ee20000000800 */
[----:B--2---:R-:W-:-:S01]  /*1adc0*/  FADD.FTZ R68, R8, R45 ;  /* 0x0000002d08447221 */ /* 0x004fc20000010000 */
[-C--:B------:R-:W-:Y:S01]  /*1add0*/  MOV R73, R25.reuse ;  /* 0x0000001900497202 */ /* 0x080fe20000000f00 */
[--C-:B------:R-:W-:Y:S01]  /*1ade0*/  IMAD.MOV.U32 R77, RZ, RZ, R25.reuse ;  /* 0x000000ffff4d7224 */ /* 0x100fe200078e0019 */
[-C--:B------:R-:W-:Y:S01]  /*1adf0*/  MOV R91, R25.reuse ;  /* 0x00000019005b7202 */ /* 0x080fe20000000f00 */
[--C-:B------:R-:W-:Y:S01]  /*1ae00*/  IMAD.MOV.U32 R81, RZ, RZ, R25.reuse ;  /* 0x000000ffff517224 */ /* 0x100fe200078e0019 */
[----:B------:R-:W-:Y:S01]  /*1ae10*/  MOV R97, R25 ;  /* 0x0000001900617202 */ /* 0x000fe20000000f00 */
[----:B------:R-:W-:Y:S01]  /*1ae20*/  IMAD.MOV.U32 R87, RZ, RZ, R25 ;  /* 0x000000ffff577224 */ /* 0x000fe200078e0019 */
[----:B------:R-:W2:Y:S01]  /*1ae30*/  MUFU.EX2 R52, R52 ;  /* 0x0000003400347308 */ /* 0x000ea20000000800 */
[----:B-1----:R-:W-:-:S01]  /*1ae40*/  FADD.FTZ R45, R9, R64 ;  /* 0x00000040092d7221 */ /* 0x002fc20000010000 */
[-CC-:B------:R-:W-:Y:S01]  /*1ae50*/  FFMA.FTZ R64, R99, R10.reuse, -R24.reuse ;  /* 0x0000000a63407223 */ /* 0x180fe20000010818 */
[----:B------:R-:W-:-:S01]  /*1ae60*/  FFMA.FTZ R24, R113, R10, -R24 ;  /* 0x0000000a71187223 */ /* 0x000fc20000010818 */
[----:B------:R-:W-:-:S02]  /*1ae70*/  IMAD.MOV.U32 R89, RZ, RZ, R25 ;  /* 0x000000ffff597224 */ /* 0x000fc400078e0019 */
[----:B------:R-:W-:Y:S02]  /*1ae80*/  IMAD.MOV.U32 R99, RZ, RZ, R25 ;  /* 0x000000ffff637224 */ /* 0x000fe400078e0019 */
[----:B------:R-:W1:Y:S01]  /*1ae90*/  MUFU.EX2 R204, R204 ;  /* 0x000000cc00cc7308 */ /* 0x000e620000000800 */
[----:B---3--:R-:W-:-:S01]  /*1aea0*/  FADD.FTZ R35, R53, R68 ;  /* 0x0000004435237221 */ /* 0x008fc20000010000 */
[----:B------:R-:W-:Y:S01]  /*1aeb0*/  F2FP.SATFINITE.E4M3.F32.PACK_AB_MERGE_C R53, R53, R8, RZ ;  /* 0x000000083535723e */ /* 0x000fe200048070ff */
[----:B------:R-:W-:-:S03]  /*1aec0*/  IMAD.MOV.U32 R113, RZ, RZ, R25 ;  /* 0x000000ffff717224 */ /* 0x000fc600078e0019 */
[----:B------:R-:W-:Y:S01]  /*1aed0*/  F2FP.SATFINITE.E4M3.F32.PACK_AB_MERGE_C R202, R47, R202, R53 ;  /* 0x000000ca2fca723e */ /* 0x000fe20004807035 */
[----:B------:R-:W-:Y:S01]  /*1aee0*/  IMAD.MOV.U32 R47, RZ, RZ, R25 ;  /* 0x000000ffff2f7224 */ /* 0x000fe200078e0019 */
[----:B------:R-:W3:Y:S01]  /*1aef0*/  MUFU.EX2 R5, R5 ;  /* 0x0000000500057308 */ /* 0x000ee20000000800 */
[----:B--2---:R-:W-:-:S01]  /*1af00*/  FADD.FTZ R68, R52, R45 ;  /* 0x0000002d34447221 */ /* 0x004fc20000010000 */
[----:B------:R-:W-:Y:S01]  /*1af10*/  F2FP.SATFINITE.E4M3.F32.PACK_AB_MERGE_C R52, R52, R9, RZ ;  /* 0x000000093434723e */ /* 0x000fe200048070ff */
[----:B------:R-:W-:-:S03]  /*1af20*/  IMAD.MOV.U32 R53, RZ, RZ, R25 ;  /* 0x000000ffff357224 */ /* 0x000fc600078e0019 */
[----:B------:R-:W-:Y:S01]  /*1af30*/  F2FP.SATFINITE.E4M3.F32.PACK_AB_MERGE_C R203, R42, R203, R52 ;  /* 0x000000cb2acb723e */ /* 0x000fe20004807034 */
[----:B------:R-:W-:Y:S01]  /*1af40*/  IMAD.MOV.U32 R42, RZ, RZ, R25 ;  /* 0x000000ffff2a7224 */ /* 0x000fe200078e0019 */
[----:B------:R-:W2:Y:S01]  /*1af50*/  MUFU.EX2 R51, R51 ;  /* 0x0000003300337308 */ /* 0x000ea20000000800 */
[----:B-1----:R-:W-:-:S01]  /*1af60*/  FADD.FTZ R70, R204, R35 ;  /* 0x00000023cc467221 */ /* 0x002fc20000010000 */
[----:B------:R-:W-:-:S06]  /*1af70*/  IMAD.MOV.U32 R52, RZ, RZ, R25 ;  /* 0x000000ffff347224 */ /* 0x000fcc00078e0019 */
[----:B------:R-:W1:Y:S01]  /*1af80*/  MUFU.EX2 R44, R44 ;  /* 0x0000002c002c7308 */ /* 0x000e620000000800 */
[----:B---3--:R-:W-:-:S07]  /*1af90*/  FADD.FTZ R35, R5, R68 ;  /* 0x0000004405237221 */ /* 0x008fce0000010000 */
[----:B------:R-:W3:Y:S01]  /*1afa0*/  MUFU.EX2 R13, R13 ;  /* 0x0000000d000d7308 */ /* 0x000ee20000000800 */
[----:B--2---:R-:W-:-:S04]  /*1afb0*/  FADD.FTZ R45, R51, R70 ;  /* 0x00000046332d7221 */ /* 0x004fc80000010000 */
[----:B------:R-:W-:-:S03]  /*1afc0*/  FADD.FTZ R70, R12, R45 ;  /* 0x0000002d0c467221 */ /* 0x000fc60000010000 */
[----:B------:R-:W2:Y:S01]  /*1afd0*/  MUFU.EX2 R59, R59 ;  /* 0x0000003b003b7308 */ /* 0x000ea20000000800 */
[----:B-1----:R-:W-:-:S07]  /*1afe0*/  FADD.FTZ R68, R44, R35 ;  /* 0x000000232c447221 */ /* 0x002fce0000010000 */
[----:B------:R-:W1:Y:S01]  /*1aff0*/  MUFU.EX2 R56, R56 ;  /* 0x0000003800387308 */ /* 0x000e620000000800 */
[----:B---3--:R-:W-:-:S07]  /*1b000*/  FADD.FTZ R35, R13, R68 ;  /* 0x000000440d237221 */ /* 0x008fce0000010000 */
[----:B------:R-:W3:Y:S01]  /*1b010*/  MUFU.EX2 R206, R206 ;  /* 0x000000ce00ce7308 */ /* 0x000ee20000000800 */
[----:B--2---:R-:W-:-:S01]  /*1b020*/  FADD.FTZ R45, R59, R70 ;  /* 0x000000463b2d7221 */ /* 0x004fc20000010000 */
[----:B------:R-:W-:-:S04]  /*1b030*/  F2FP.SATFINITE.E4M3.F32.PACK_AB_MERGE_C R59, R59, R12, RZ ;  /* 0x0000000c3b3b723e */ /* 0x000fc800048070ff */
[----:B------:R-:W-:Y:S01]  /*1b040*/  F2FP.SATFINITE.E4M3.F32.PACK_AB_MERGE_C R204, R51, R204, R59 ;  /* 0x000000cc33cc723e */ /* 0x000fe2000480703b */
[----:B------:R-:W-:Y:S01]  /*1b050*/  IMAD.MOV.U32 R51, RZ, RZ, R25 ;  /* 0x000000ffff337224 */ /* 0x000fe200078e0019 */
[----:B------:R-:W2:Y:S01]  /*1b060*/  MUFU.EX2 R7, R7 ;  /* 0x0000000700077308 */ /* 0x000ea20000000800 */
[----:B-1----:R-:W-:-:S01]  /*1b070*/  FADD.FTZ R68, R56, R35 ;  /* 0x0000002338447221 */ /* 0x002fc20000010000 */
[----:B------:R-:W-:Y:S01]  /*1b080*/  F2FP.SATFINITE.E4M3.F32.PACK_AB_MERGE_C R205, R56, R13, RZ ;  /* 0x0000000d38cd723e */ /* 0x000fe200048070ff */
[--C-:B------:R-:W-:Y:S02]  /*1b090*/  IMAD.MOV.U32 R56, RZ, RZ, R25.reuse ;  /* 0x000000ffff387224 */ /* 0x100fe400078e0019 */
[----:B------:R-:W-:Y:S01]  /*1b0a0*/  IMAD.MOV.U32 R59, RZ, RZ, R25 ;  /* 0x000000ffff3b7224 */ /* 0x000fe200078e0019 */
[----:B------:R-:W-:Y:S01]  /*1b0b0*/  F2FP.SATFINITE.E4M3.F32.PACK_AB_MERGE_C R205, R44, R5, R205 ;  /* 0x000000052ccd723e */ /* 0x000fe200048070cd */
[----:B------:R-:W-:Y:S01]  /*1b0c0*/  IMAD.MOV.U32 R44, RZ, RZ, R25 ;  /* 0x000000ffff2c7224 */ /* 0x000fe200078e0019 */
[----:B------:R-:W1:Y:S01]  /*1b0d0*/  MUFU.EX2 R55, R55 ;  /* 0x0000003700377308 */ /* 0x000e620000000800 */
[----:B---3--:R-:W-:-:S07]  /*1b0e0*/  FADD.FTZ R70, R206, R45 ;  /* 0x0000002dce467221 */ /* 0x008fce0000010000 */
[----:B------:R-:W3:Y:S01]  /*1b0f0*/  MUFU.EX2 R48, R48 ;  /* 0x0000003000307308 */ /* 0x000ee20000000800 */
[----:B--2---:R-:W-:-:S07]  /*1b100*/  FADD.FTZ R35, R7, R68 ;  /* 0x0000004407237221 */ /* 0x004fce0000010000 */
[----:B------:R-:W2:Y:S01]  /*1b110*/  MUFU.EX2 R15, R15 ;  /* 0x0000000f000f7308 */ /* 0x000ea20000000800 */
[----:B-1----:R-:W-:-:S04]  /*1b120*/  FADD.FTZ R45, R55, R70 ;  /* 0x00000046372d7221 */ /* 0x002fc80000010000 */
[----:B------:R-:W-:-:S03]  /*1b130*/  FADD.FTZ R70, R20, R45 ;  /* 0x0000002d14467221 */ /* 0x000fc60000010000 */
[----:B------:R-:W1:Y:S01]  /*1b140*/  MUFU.EX2 R65, R65 ;  /* 0x0000004100417308 */ /* 0x000e620000000800 */
[----:B---3--:R-:W-:-:S07]  /*1b150*/  FADD.FTZ R68, R48, R35 ;  /* 0x0000002330447221 */ /* 0x008fce0000010000 */
[----:B------:R-:W3:Y:S01]  /*1b160*/  MUFU.EX2 R58, R58 ;  /* 0x0000003a003a7308 */ /* 0x000ee20000000800 */
[----:B--2---:R-:W-:-:S07]  /*1b170*/  FADD.FTZ R35, R15, R68 ;  /* 0x000000440f237221 */ /* 0x004fce0000010000 */
[----:B------:R-:W2:Y:S01]  /*1b180*/  MUFU.EX2 R208, R208 ;  /* 0x000000d000d07308 */ /* 0x000ea20000000800 */
[----:B-1----:R-:W-:-:S01]  /*1b190*/  FADD.FTZ R45, R65, R70 ;  /* 0x00000046412d7221 */ /* 0x002fc20000010000 */
[----:B------:R-:W-:Y:S01]  /*1b1a0*/  F2FP.SATFINITE.E4M3.F32.PACK_AB_MERGE_C R65, R65, R20, RZ ;  /* 0x000000144141723e */ /* 0x000fe200048070ff */
[----:B------:R-:W-:-:S03]  /*1b1b0*/  IMAD.MOV.U32 R70, RZ, RZ, R25 ;  /* 0x000000ffff467224 */ /* 0x000fc600078e0019 */
[----:B------:R-:W-:Y:S01]  /*1b1c0*/  F2FP.SATFINITE.E4M3.F32.PACK_AB_MERGE_C R206, R55, R206, R65 ;  /* 0x000000ce37ce723e */ /* 0x000fe20004807041 */
[----:B------:R-:W-:Y:S01]  /*1b1d0*/  IMAD.MOV.U32 R65, RZ, RZ, R25 ;  /* 0x000000ffff417224 */ /* 0x000fe200078e0019 */
[----:B------:R-:W1:Y:S01]  /*1b1e0*/  MUFU.EX2 R209, R209 ;  /* 0x000000d100d17308 */ /* 0x000e620000000800 */
[----:B---3--:R-:W-:-:S01]  /*1b1f0*/  FADD.FTZ R6, R58, R35 ;  /* 0x000000233a067221 */ /* 0x008fc20000010000 */
[----:B------:R-:W-:Y:S01]  /*1b200*/  F2FP.SATFINITE.E4M3.F32.PACK_AB_MERGE_C R207, R58, R15, RZ ;  /* 0x0000000f3acf723e */ /* 0x000fe200048070ff */
[----:B------:R-:W-:Y:S01]  /*1b210*/  IMAD.MOV.U32 R58, RZ, RZ, R25 ;  /* 0x000000ffff3a7224 */ /* 0x000fe200078e0019 */
[----:B------:R-:W-:Y:S02]  /*1b220*/  MOV R55, R25 ;  /* 0x0000001900377202 */ /* 0x000fe40000000f00 */
[----:B------:R-:W-:Y:S01]  /*1b230*/  F2FP.SATFINITE.E4M3.F32.PACK_AB_MERGE_C R207, R48, R7, R207 ;  /* 0x0000000730cf723e */ /* 0x000fe200048070cf */
[----:B------:R-:W-:Y:S01]  /*1b240*/  IMAD.MOV.U32 R48, RZ, RZ, R25 ;  /* 0x000000ffff307224 */ /* 0x000fe200078e0019 */
[----:B------:R-:W3:Y:S01]  /*1b250*/  MUFU.EX2 R63, R63 ;  /* 0x0000003f003f7308 */ /* 0x000ee20000000800 */
[----:B--2---:R-:W-:-:S01]  /*1b260*/  FADD.FTZ R68, R208, R45 ;  /* 0x0000002dd0447221 */ /* 0x004fc20000010000 */
[----:B------:R-:W-:-:S06]  /*1b270*/  IMAD.MOV.U32 R45, RZ, RZ, R25 ;  /* 0x000000ffff2d7224 */ /* 0x000fcc00078e0019 */
[----:B------:R-:W2:Y:S01]  /*1b280*/  MUFU.EX2 R50, R50 ;  /* 0x0000003200327308 */ /* 0x000ea20000000800 */
[----:B-1----:R-:W-:-:S07]  /*1b290*/  FADD.FTZ R35, R209, R6 ;  /* 0x00000006d1237221 */ /* 0x002fce0000010000 */
[----:B------:R-:W1:Y:S01]  /*1b2a0*/  MUFU.EX2 R21, R21 ;  /* 0x0000001500157308 */ /* 0x000e620000000800 */
[----:B---3--:R-:W-:-:S01]  /*1b2b0*/  FADD.FTZ R43, R63, R68 ;  /* 0x000000443f2b7221 */ /* 0x008fc20000010000 */
[----:B------:R-:W-:-:S03]  /*1b2c0*/  IMAD.MOV.U32 R68, RZ, RZ, R25 ;  /* 0x000000ffff447224 */ /* 0x000fc600078e0019 */
[----:B------:R-:W-:Y:S01]  /*1b2d0*/  FADD.FTZ R12, R26, R43 ;  /* 0x0000002b1a0c7221 */ /* 0x000fe20000010000 */
[----:B------:R-:W-:Y:S02]  /*1b2e0*/  MOV R43, R25 ;  /* 0x00000019002b7202 */ /* 0x000fe40000000f00 */
[----:B------:R-:W3:Y:S01]  /*1b2f0*/  MUFU.EX2 R69, R69 ;  /* 0x0000004500457308 */ /* 0x000ee20000000800 */
[----:B--2---:R-:W-:-:S07]  /*1b300*/  FADD.FTZ R8, R50, R35 ;  /* 0x0000002332087221 */ /* 0x004fce0000010000 */
[----:B------:R-:W2:Y:S01]  /*1b310*/  MUFU.EX2 R60, R60 ;  /* 0x0000003c003c7308 */ /* 0x000ea20000000800 */
[----:B-1----:R-:W-:-:S07]  /*1b320*/  FADD.FTZ R3, R21, R8 ;  /* 0x0000000815037221 */ /* 0x002fce0000010000 */
[----:B------:R-:W1:Y:S01]  /*1b330*/  MUFU.EX2 R210, R210 ;  /* 0x000000d200d27308 */ /* 0x000e620000000800 */
[C---:B---3--:R-:W-:Y:S01]  /*1b340*/  F2FP.SATFINITE.E4M3.F32.PACK_AB_MERGE_C R35, R69.reuse, R26, RZ ;  /* 0x0000001a4523723e */ /* 0x048fe200048070ff */
[----:B------:R-:W-:-:S03]  /*1b350*/  FADD.FTZ R69, R69, R12 ;  /* 0x0000000c45457221 */ /* 0x000fc60000010000 */
[----:B------:R-:W-:Y:S01]  /*1b360*/  F2FP.SATFINITE.E4M3.F32.PACK_AB_MERGE_C R208, R63, R208, R35 ;  /* 0x000000d03fd0723e */ /* 0x000fe20004807023 */
        /* <DEDUP_REMOVED lines=21> */
[C---:B--2---:R-:W-:Y:S01]  /*1b4c0*/  F2FP.SATFINITE.E4M3.F32.PACK_AB_MERGE_C R28, R79.reuse, R28, RZ ;  /* 0x0000001c4f1c723e */ /* 0x044fe200048070ff */
[----:B------:R-:W-:-:S03]  /*1b4d0*/  FADD.FTZ R79, R79, R20 ;  /* 0x000000144f4f7221 */ /* 0x000fc60000010000 */
[----:B------:R-:W-:Y:S01]  /*1b4e0*/  F2FP.SATFINITE.E4M3.F32.PACK_AB_MERGE_C R210, R75, R210, R28 ;  /* 0x000000d24bd2723e */ /* 0x000fe2000480701c */
[----:B------:R-:W-:Y:S02]  /*1b4f0*/  IMAD.MOV.U32 R28, RZ, RZ, R25 ;  /* 0x000000ffff1c7224 */ /* 0x000fe400078e0019 */
[----:B------:R2:W4:Y:S01]  /*1b500*/  MUFU.EX2 R0, R93 ;  /* 0x0000005d00007308 */ /* 0x0005220000000800 */
[----:B-1----:R-:W-:-:S01]  /*1b510*/  FADD.FTZ R9, R62, R9 ;  /* 0x000000093e097221 */ /* 0x002fc20000010000 */
[----:B------:R-:W-:Y:S01]  /*1b520*/  F2FP.SATFINITE.E4M3.F32.PACK_AB_MERGE_C R211, R62, R29, RZ ;  /* 0x0000001d3ed3723e */ /* 0x000fe200048070ff */
[--C-:B------:R-:W-:Y:S02]  /*1b530*/  IMAD.MOV.U32 R29, RZ, RZ, R25.reuse ;  /* 0x000000ffff1d7224 */ /* 0x100fe400078e0019 */
[----:B------:R-:W-:Y:S01]  /*1b540*/  IMAD.MOV.U32 R62, RZ, RZ, R25 ;  /* 0x000000ffff3e7224 */ /* 0x000fe200078e0019 */
[----:B------:R-:W-:Y:S01]  /*1b550*/  F2FP.SATFINITE.E4M3.F32.PACK_AB_MERGE_C R211, R54, R11, R211 ;  /* 0x0000000b36d3723e */ /* 0x000fe200048070d3 */
[----:B------:R-:W-:Y:S01]  /*1b560*/  IMAD.MOV.U32 R54, RZ, RZ, R25 ;  /* 0x000000ffff367224 */ /* 0x000fe200078e0019 */
[----:B------:R-:W1:Y:S01]  /*1b570*/  MUFU.EX2 R83, R83 ;  /* 0x0000005300537308 */ /* 0x000e620000000800 */
[----:B---3--:R-:W-:-:S01]  /*1b580*/  FADD.FTZ R12, R212, R79 ;  /* 0x0000004fd40c7221 */ /* 0x008fc20000010000 */
[--C-:B------:R-:W-:Y:S01]  /*1b590*/  IMAD.MOV.U32 R75, RZ, RZ, R25.reuse ;  /* 0x000000ffff4b7224 */ /* 0x100fe200078e0019 */
[----:B------:R-:W-:Y:S01]  /*1b5a0*/  MOV R79, R25 ;  /* 0x00000019004f7202 */ /* 0x000fe20000000f00 */
[----:B--2---:R-:W-:-:S04]  /*1b5b0*/  IMAD.MOV.U32 R93, RZ, RZ, R25 ;  /* 0x000000ffff5d7224 */ /* 0x004fc800078e0019 */
[----:B0-----:R0:W2:Y:S01]  /*1b5c0*/  MUFU.EX2 R27, R95 ;  /* 0x0000005f001b7308 */ /* 0x0010a20000000800 */
[----:B----4-:R-:W-:-:S07]  /*1b5d0*/  FADD.FTZ R20, R0, R9 ;  /* 0x0000000900147221 */ /* 0x010fce0000010000 */
[----:B------:R-:W3:Y:S01]  /*1b5e0*/  MUFU.EX2 R30, R30 ;  /* 0x0000001e001e7308 */ /* 0x000ee20000000800 */
[----:B-1----:R-:W-:-:S01]  /*1b5f0*/  FADD.FTZ R9, R83, R12 ;  /* 0x0000000c53097221 */ /* 0x002fc20000010000 */
[----:B0-----:R-:W-:-:S06]  /*1b600*/  IMAD.MOV.U32 R95, RZ, RZ, R25 ;  /* 0x000000ffff5f7224 */ /* 0x001fcc00078e0019 */
[----:B------:R-:W0:Y:S01]  /*1b610*/  MUFU.EX2 R33, R33 ;  /* 0x0000002100217308 */ /* 0x000e220000000800 */
[----:B--2---:R-:W-:-:S07]  /*1b620*/  FADD.FTZ R20, R27, R20 ;  /* 0x000000141b147221 */ /* 0x004fce0000010000 */
[----:B------:R-:W1:Y:S01]  /*1b630*/  MUFU.EX2 R66, R66 ;  /* 0x0000004200427308 */ /* 0x000e620000000800 */
[----:B---3--:R-:W-:-:S07]  /*1b640*/  FADD.FTZ R26, R30, R9 ;  /* 0x000000091e1a7221 */ /* 0x008fce0000010000 */
[----:B------:R-:W2:Y:S01]  /*1b650*/  MUFU.EX2 R115, R115 ;  /* 0x0000007300737308 */ /* 0x000ea20000000800 */
[----:B0-----:R-:W-:-:S07]  /*1b660*/  FADD.FTZ R9, R33, R20 ;  /* 0x0000001421097221 */ /* 0x001fce0000010000 */
[----:B------:R-:W0:Y:S01]  /*1b670*/  MUFU.EX2 R31, R31 ;  /* 0x0000001f001f7308 */ /* 0x000e220000000800 */
[C---:B-1----:R-:W-:Y:S01]  /*1b680*/  F2FP.SATFINITE.E4M3.F32.PACK_AB_MERGE_C R213, R66.reuse, R33, RZ ;  /* 0x0000002142d5723e */ /* 0x042fe200048070ff */
[----:B------:R-:W-:Y:S01]  /*1b690*/  FADD.FTZ R66, R66, R9 ;  /* 0x0000000942427221 */ /* 0x000fe20000010000 */
[----:B------:R-:W-:Y:S02]  /*1b6a0*/  IMAD.MOV.U32 R33, RZ, RZ, R25 ;  /* 0x000000ffff217224 */ /* 0x000fe400078e0019 */
[----:B------:R-:W-:Y:S01]  /*1b6b0*/  F2FP.SATFINITE.E4M3.F32.PACK_AB_MERGE_C R213, R27, R0, R213 ;  /* 0x000000001bd5723e */ /* 0x000fe200048070d5 */
[----:B------:R-:W-:Y:S02]  /*1b6c0*/  IMAD.MOV.U32 R27, RZ, RZ, R25 ;  /* 0x000000ffff1b7224 */ /* 0x000fe400078e0019 */
[----:B------:R-:W1:Y:S01]  /*1b6d0*/  MUFU.EX2 R214, R214 ;  /* 0x000000d600d67308 */ /* 0x000e620000000800 */
[C---:B--2---:R-:W-:Y:S01]  /*1b6e0*/  F2FP.SATFINITE.E4M3.F32.PACK_AB_MERGE_C R30, R115.reuse, R30, RZ ;  /* 0x0000001e731e723e */ /* 0x044fe200048070ff */
[----:B------:R-:W-:-:S03]  /*1b6f0*/  FADD.FTZ R115, R115, R26 ;  /* 0x0000001a73737221 */ /* 0x000fc60000010000 */
[----:B------:R-:W-:Y:S01]  /*1b700*/  F2FP.SATFINITE.E4M3.F32.PACK_AB_MERGE_C R212, R83, R212, R30 ;  /* 0x000000d453d4723e */ /* 0x000fe2000480701e */
[----:B------:R-:W-:Y:S02]  /*1b710*/  IMAD.MOV.U32 R30, RZ, RZ, R25 ;  /* 0x000000ffff1e7224 */ /* 0x000fe400078e0019 */
[----:B------:R-:W2:Y:S01]  /*1b720*/  MUFU.EX2 R64, R64 ;  /* 0x0000004000407308 */ /* 0x000ea20000000800 */
[----:B0-----:R-:W-:-:S01]  /*1b730*/  FADD.FTZ R9, R31, R66 ;  /* 0x000000421f097221 */ /* 0x001fc20000010000 */
[--C-:B------:R-:W-:Y:S02]  /*1b740*/  IMAD.MOV.U32 R66, RZ, RZ, R25.reuse ;  /* 0x000000ffff427224 */ /* 0x100fe400078e0019 */
[----:B------:R-:W-:-:S04]  /*1b750*/  IMAD.MOV.U32 R83, RZ, RZ, R25 ;  /* 0x000000ffff537224 */ /* 0x000fc800078e0019 */
[----:B------:R-:W0:Y:S01]  /*1b760*/  MUFU.EX2 R117, R117 ;  /* 0x0000007500757308 */ /* 0x000e220000000800 */
[----:B-1----:R-:W-:-:S01]  /*1b770*/  FADD.FTZ R20, R214, R115 ;  /* 0x00000073d6147221 */ /* 0x002fc20000010000 */
[----:B------:R-:W-:-:S06]  /*1b780*/  MOV R115, R25 ;  /* 0x0000001900737202 */ /* 0x000fcc0000000f00 */
[----:B------:R-:W1:Y:S01]  /*1b790*/  MUFU.EX2 R37, R37 ;  /* 0x0000002500257308 */ /* 0x000e620000000800 */
[----:B--2---:R-:W-:-:S07]  /*1b7a0*/  FADD.FTZ R26, R64, R9 ;  /* 0x00000009401a7221 */ /* 0x004fce0000010000 */
[----:B------:R-:W-:Y:S01]  /*1b7b0*/  MUFU.EX2 R32, R32 ;  /* 0x0000002000207308 */ /* 0x000fe20000000800 */
[----:B0-----:R-:W-:-:S07]  /*1b7c0*/  FADD.FTZ R13, R117, R20 ;  /* 0x00000014750d7221 */ /* 0x001fce0000010000 */
[----:B------:R-:W0:Y:S01]  /*1b7d0*/  MUFU.EX2 R119, R119 ;  /* 0x0000007700777308 */ /* 0x000e220000000800 */
[----:B-1----:R-:W-:-:S01]  /*1b7e0*/  FADD.FTZ R9, R37, R26 ;  /* 0x0000001a25097221 */ /* 0x002fc20000010000 */
[----:B------:R-:W-:-:S06]  /*1b7f0*/  IMAD.MOV.U32 R26, RZ, RZ, R25 ;  /* 0x000000ffff1a7224 */ /* 0x000fcc00078e0019 */
[----:B------:R1:W2:Y:S08]  /*1b800*/  MUFU.EX2 R6, R101 ;  /* 0x0000006500067308 */ /* 0x0002b00000000800 */
[----:B------:R-:W3:Y:S01]  /*1b810*/  MUFU.EX2 R3, R103 ;  /* 0x0000006700037308 */ /* 0x000ee20000000800 */
[----:B0-----:R-:W-:Y:S01]  /*1b820*/  F2FP.SATFINITE.E4M3.F32.PACK_AB_MERGE_C R15, R119, R32, RZ ;  /* 0x00000020770f723e */ /* 0x001fe200048070ff */
[----:B------:R-:W-:Y:S01]  /*1b830*/  FADD.FTZ R32, R32, R13 ;  /* 0x0000000d20207221 */ /* 0x000fe20000010000 */
[----:B-1----:R-:W-:-:S02]  /*1b840*/  IMAD.MOV.U32 R101, RZ, RZ, R25 ;  /* 0x000000ffff657224 */ /* 0x002fc400078e0019 */
[----:B------:R-:W-:Y:S01]  /*1b850*/  F2FP.SATFINITE.E4M3.F32.PACK_AB_MERGE_C R214, R117, R214, R15 ;  /* 0x000000d675d6723e */ /* 0x000fe2000480700f */
[----:B------:R-:W-:-:S01]  /*1b860*/  FADD.FTZ R119, R119, R32 ;  /* 0x0000002077777221 */ /* 0x000fc20000010000 */
[----:B------:R-:W-:Y:S01]  /*1b870*/  IMAD.MOV.U32 R32, RZ, RZ, R25 ;  /* 0x000000ffff207224 */ /* 0x000fe200078e0019 */
[----:B------:R-:W0:Y:S01]  /*1b880*/  MUFU.EX2 R34, R34 ;  /* 0x0000002200227308 */ /* 0x000e220000000800 */
[C---:B--2---:R-:W-:Y:S01]  /*1b890*/  F2FP.SATFINITE.E4M3.F32.PACK_AB_MERGE_C R215, R6.reuse, R37, RZ ;  /* 0x0000002506d7723e */ /* 0x044fe200048070ff */
[----:B------:R-:W-:Y:S01]  /*1b8a0*/  FADD.FTZ R6, R6, R9 ;  /* 0x0000000906067221 */ /* 0x000fe20000010000 */
[----:B------:R-:W-:Y:S01]  /*1b8b0*/  MOV R37, R25 ;  /* 0x0000001900257202 */ /* 0x000fe20000000f00 */
[----:B------:R-:W-:Y:S01]  /*1b8c0*/  IMAD.MOV.U32 R117, RZ, RZ, R25 ;  /* 0x000000ffff757224 */ /* 0x000fe200078e0019 */
[----:B------:R-:W-:Y:S01]  /*1b8d0*/  F2FP.SATFINITE.E4M3.F32.PACK_AB_MERGE_C R215, R64, R31, R215 ;  /* 0x0000001f40d7723e */ /* 0x000fe200048070d7 */
[----:B------:R-:W-:Y:S01]  /*1b8e0*/  IMAD.MOV.U32 R64, RZ, RZ, R25 ;  /* 0x000000ffff407224 */ /* 0x000fe200078e0019 */
[----:B------:R-:W-:Y:S01]  /*1b8f0*/  MOV R31, R25 ;  /* 0x00000019001f7202 */ /* 0x000fe20000000f00 */
[----:B------:R1:W2:Y:S01]  /*1b900*/  MUFU.EX2 R8, R105 ;  /* 0x0000006900087308 */ /* 0x0002a20000000800 */
[----:B---3--:R-:W-:-:S01]  /*1b910*/  FADD.FTZ R9, R3, R6 ;  /* 0x0000000603097221 */ /* 0x008fc20000010000 */
[----:B------:R-:W-:-:S06]  /*1b920*/  MOV R103, R25 ;  /* 0x0000001900677202 */ /* 0x000fcc0000000f00 */
[----:B------:R-:W3:Y:S01]  /*1b930*/  MUFU.EX2 R121, R121 ;  /* 0x0000007900797308 */ /* 0x000ee20000000800 */
[----:B0-----:R-:W-:-:S01]  /*1b940*/  FADD.FTZ R4, R34, R119 ;  /* 0x0000007722047221 */ /* 0x001fc20000010000 */
[--C-:B-1----:R-:W-:Y:S02]  /*1b950*/  IMAD.MOV.U32 R105, RZ, RZ, R25.reuse ;  /* 0x000000ffff697224 */ /* 0x102fe400078e0019 */
[----:B------:R-:W-:-:S04]  /*1b960*/  IMAD.MOV.U32 R119, RZ, RZ, R25 ;  /* 0x000000ffff777224 */ /* 0x000fc800078e0019 */
[----:B------:R-:W0:Y:S01]  /*1b970*/  MUFU.EX2 R107, R107 ;  /* 0x0000006b006b7308 */ /* 0x000e220000000800 */
[----:B--2---:R-:W-:-:S07]  /*1b980*/  FADD.FTZ R6, R8, R9 ;  /* 0x0000000908067221 */ /* 0x004fce0000010000 */
[----:B------:R1:W2:Y:S01]  /*1b990*/  MUFU.EX2 R12, R41 ;  /* 0x00000029000c7308 */ /* 0x0002a20000000800 */
[----:B---3--:R-:W-:-:S07]  /*1b9a0*/  FADD.FTZ R4, R121, R4 ;  /* 0x0000000479047221 */ /* 0x008fce0000010000 */
[----:B------:R-:W-:Y:S01]  /*1b9b0*/  MUFU.EX2 R125, R125 ;  /* 0x0000007d007d7308 */ /* 0x000fe20000000800 */
[----:B0-----:R-:W-:-:S01]  /*1b9c0*/  FADD.FTZ R5, R107, R6 ;  /* 0x000000066b057221 */ /* 0x001fc20000010000 */
[----:B-1----:R-:W-:-:S06]  /*1b9d0*/  IMAD.MOV.U32 R41, RZ, RZ, R25 ;  /* 0x000000ffff297224 */ /* 0x002fcc00078e0019 */
[----:B------:R-:W0:Y:S01]  /*1b9e0*/  MUFU.EX2 R38, R38 ;  /* 0x0000002600267308 */ /* 0x000e220000000800 */
[C---:B--2---:R-:W-:Y:S01]  /*1b9f0*/  F2FP.SATFINITE.E4M3.F32.PACK_AB_MERGE_C R107, R12.reuse, R107, RZ ;  /* 0x0000006b0c6b723e */ /* 0x044fe200048070ff */
[----:B------:R-:W-:-:S03]  /*1ba00*/  FADD.FTZ R12, R12, R5 ;  /* 0x000000050c0c7221 */ /* 0x000fc60000010000 */
[----:B------:R-:W-:Y:S01]  /*1ba10*/  F2FP.SATFINITE.E4M3.F32.PACK_AB_MERGE_C R217, R8, R3, R107 ;  /* 0x0000000308d9723e */ /* 0x000fe2000480706b */
[----:B------:R-:W-:Y:S01]  /*1ba20*/  IMAD.MOV.U32 R107, RZ, RZ, R25 ;  /* 0x000000ffff6b7224 */ /* 0x000fe200078e0019 */
[----:B------:R-:W-:Y:S01]  /*1ba30*/  IADD3 R3, R148, -0x2, RZ ;  /* 0xfffffffe94037810 */ /* 0x000fe20007ffe0ff */
[----:B------:R-:W-:Y:S03]  /*1ba40*/  MUFU.EX2 R40, R40 ;  /* 0x0000002800287308 */ /* 0x000fe60000000800 */
[----:B------:R-:W-:-:S05]  /*1ba50*/  ISETP.GE.AND P1, PT, R3, R233, PT ;  /* 0x000000e90300720c */ /* 0x000fca0003f26270 */
[----:B------:R-:W1:Y:S01]  /*1ba60*/  MUFU.EX2 R129, R129 ;  /* 0x0000008100817308 */ /* 0x000e620000000800 */
[----:B0-----:R-:W-:Y:S01]  /*1ba70*/  F2FP.SATFINITE.E4M3.F32.PACK_AB_MERGE_C R216, R38, R125, RZ ;  /* 0x0000007d26d8723e */ /* 0x001fe200048070ff */
[----:B------:R-:W-:-:S03]  /*1ba80*/  FADD.FTZ R125, R125, R4 ;  /* 0x000000047d7d7221 */ /* 0x000fc60000010000 */
[----:B------:R-:W-:Y:S01]  /*1ba90*/  F2FP.SATFINITE.E4M3.F32.PACK_AB_MERGE_C R216, R121, R34, R216 ;  /* 0x0000002279d8723e */ /* 0x000fe200048070d8 */
[----:B------:R-:W-:-:S01]  /*1baa0*/  FADD.FTZ R125, R38, R125 ;  /* 0x0000007d267d7221 */ /* 0x000fc20000010000 */
[--C-:B------:R-:W-:Y:S01]  /*1bab0*/  IMAD.MOV.U32 R34, RZ, RZ, R25.reuse ;  /* 0x000000ffff227224 */ /* 0x100fe200078e0019 */
[----:B------:R-:W0:Y:S01]  /*1bac0*/  MUFU.EX2 R36, R36 ;  /* 0x0000002400247308 */ /* 0x000e220000000800 */
[----:B------:R-:W-:-:S07]  /*1bad0*/  IMAD.MOV.U32 R38, RZ, RZ, R25 ;  /* 0x000000ffff267224 */ /* 0x000fce00078e0019 */
[----:B------:R-:W2:Y:S01]  /*1bae0*/  MUFU.EX2 R85, R85 ;  /* 0x0000005500557308 */ /* 0x000ea20000000800 */
[----:B-1----:R-:W-:-:S07]  /*1baf0*/  F2FP.SATFINITE.E4M3.F32.PACK_AB_MERGE_C R218, R129, R40, RZ ;  /* 0x0000002881da723e */ /* 0x002fce00048070ff */
[----:B------:R-:W1:Y:S01]  /*1bb00*/  MUFU.EX2 R127, R127 ;  /* 0x0000007f007f7308 */ /* 0x000e620000000800 */
[----:B0-----:R-:W-:-:S07]  /*1bb10*/  FADD.FTZ R4, R36, R125 ;  /* 0x0000007d24047221 */ /* 0x001fce0000010000 */
[----:B------:R0:W3:Y:S01]  /*1bb20*/  MUFU.EX2 R20, R109 ;  /* 0x0000006d00147308 */ /* 0x0000e20000000800 */
[----:B--2---:R-:W-:-:S07]  /*1bb30*/  FADD.FTZ R5, R85, R12 ;  /* 0x0000000c55057221 */ /* 0x004fce0000010000 */
[----:B------:R-:W-:Y:S01]  /*1bb40*/  MUFU.EX2 R111, R111 ;  /* 0x0000006f006f7308 */ /* 0x000fe20000000800 */
[C---:B-1----:R-:W-:Y:S01]  /*1bb50*/  F2FP.SATFINITE.E4M3.F32.PACK_AB_MERGE_C R218, R127.reuse, R36, R218 ;  /* 0x000000247fda723e */ /* 0x042fe200048070da */
[----:B------:R-:W-:Y:S01]  /*1bb60*/  FADD.FTZ R127, R127, R4 ;  /* 0x000000047f7f7221 */ /* 0x000fe20000010000 */
[----:B------:R-:W-:Y:S01]  /*1bb70*/  IMAD.MOV.U32 R36, RZ, RZ, R25 ;  /* 0x000000ffff247224 */ /* 0x000fe200078e0019 */
[----:B0-----:R-:W-:Y:S02]  /*1bb80*/  MOV R109, R25 ;  /* 0x00000019006d7202 */ /* 0x001fe40000000f00 */
[----:B------:R-:W-:-:S02]  /*1bb90*/  FADD.FTZ R40, R40, R127 ;  /* 0x0000007f28287221 */ /* 0x000fc40000010000 */
[----:B------:R-:W0:Y:S01]  /*1bba0*/  MUFU.EX2 R24, R24 ;  /* 0x0000001800187308 */ /* 0x000e220000000800 */
[----:B---3--:R-:W-:-:S01]  /*1bbb0*/  FADD.FTZ R0, R20, R5 ;  /* 0x0000000514007221 */ /* 0x008fc20000010000 */
[----:B------:R-:W-:Y:S01]  /*1bbc0*/  FADD.FTZ R9, R129, R40 ;  /* 0x0000002881097221 */ /* 0x000fe20000010000 */
[----:B------:R-:W-:Y:S01]  /*1bbd0*/  IMAD.MOV.U32 R40, RZ, RZ, R25 ;  /* 0x000000ffff287224 */ /* 0x000fe200078e0019 */
[----:B0-----:R-:W-:Y:S01]  /*1bbe0*/  F2FP.SATFINITE.E4M3.F32.PACK_AB_MERGE_C R4, R24, R111, RZ ;  /* 0x0000006f1804723e */ /* 0x001fe200048070ff */
[----:B------:R-:W-:-:S03]  /*1bbf0*/  FADD.FTZ R111, R111, R0 ;  /* 0x000000006f6f7221 */ /* 0x000fc60000010000 */
[----:B------:R-:W-:Y:S01]  /*1bc00*/  F2FP.SATFINITE.E4M3.F32.PACK_AB_MERGE_C R219, R20, R85, R4 ;  /* 0x0000005514db723e */ /* 0x000fe20004807004 */
[----:B------:R-:W-:-:S01]  /*1bc10*/  FADD.FTZ R0, R24, R111 ;  /* 0x0000006f18007221 */ /* 0x000fc20000010000 */
[--C-:B------:R-:W-:Y:S01]  /*1bc20*/  IMAD.MOV.U32 R24, RZ, RZ, R25.reuse ;  /* 0x000000ffff187224 */ /* 0x100fe200078e0019 */
[----:B------:R-:W-:Y:S01]  /*1bc30*/  MOV R85, R25 ;  /* 0x0000001900557202 */ /* 0x000fe20000000f00 */
[----:B------:R-:W-:Y:S01]  /*1bc40*/  IMAD.MOV.U32 R111, RZ, RZ, R25 ;  /* 0x000000ffff6f7224 */ /* 0x000fe200078e0019 */
[----:B------:R-:W-:Y:S06]  /*1bc50*/  @!P1 BRA `(.L_x_482) ;  /* 0x0000004000989947 */ /* 0x000fec0003800000 */
[----:B------:R-:W-:Y:S01]  /*1bc60*/  MOV R4, R123 ;  /* 0x0000007b00047202 */ /* 0x000fe20000000f00 */
[----:B------:R-:W-:Y:S01]  /*1bc70*/  IMAD.MOV.U32 R5, RZ, RZ, R122 ;  /* 0x000000ffff057224 */ /* 0x000fe200078e007a */
[----:B------:R-:W-:Y:S01]  /*1bc80*/  CS2R R118, SRZ ;  /* 0x0000000000767805 */ /* 0x000fe2000001ff00 */
[----:B------:R-:W-:Y:S01]  /*1bc90*/  IMAD.MOV.U32 R6, RZ, RZ, R230 ;  /* 0x000000ffff067224 */ /* 0x000fe200078e00e6 */
[----:B------:R-:W-:Y:S01]  /*1bca0*/  CS2R R116, SRZ ;  /* 0x0000000000747805 */ /* 0x000fe2000001ff00 */
[----:B------:R-:W-:Y:S01]  /*1bcb0*/  IMAD.MOV.U32 R7, RZ, RZ, R152 ;  /* 0x000000ffff077224 */ /* 0x000fe200078e0098 */
        /* <DEDUP_REMOVED lines=45> */
[----:B------:R-:W-:-:S07]  /*1bf90*/  CS2R R24, SRZ ;  /* 0x0000000000187805 */ /* 0x000fce000001ff00 */
.L_x_493:
[----:B------:R-:W-:Y:S01]  /*1bfa0*/  ISETP.NE.AND P1, PT, R7, 0x1, PT ;  /* 0x000000010700780c */ /* 0x000fe20003f25270 */
[----:B------:R-:W-:Y:S05]  /*1bfb0*/  YIELD ;  /* 0x0000000000007946 */ /* 0x000fea0003800000 */
[----:B------:R-:W-:Y:S02]  /*1bfc0*/  SEL R11, RZ, 0x1, P1 ;  /* 0x00000001ff0b7807 */ /* 0x000fe40000800000 */
[----:B------:R-:W-:Y:S02]  /*1bfd0*/  ISETP.NE.AND P1, PT, R234, RZ, PT ;  /* 0x000000ffea00720c */ /* 0x000fe40003f25270 */
[----:B------:R-:W-:-:S11]  /*1bfe0*/  LOP3.LUT R230, R6, R11, RZ, 0x3c, !PT ;  /* 0x0000000b06e67212 */ /* 0x000fd600078e3cff */
[----:B------:R-:W-:Y:S05]  /*1bff0*/  @P1 BRA `(.L_x_483) ;  /* 0x00000000003c1947 */ /* 0x000fea0003800000 */
[----:B------:R-:W-:Y:S05]  /*1c000*/  @!P0 BRA `(.L_x_484) ;  /* 0x0000000000048947 */ /* 0x000fea0003800000 */
[----:B------:R-:W-:Y:S01]  /*1c010*/  BPT.TRAP 0x1 ;  /* 0x000000040000795c */ /* 0x000fe20000300000 */
.L_x_484:
[----:B------:R-:W-:-:S05]  /*1c020*/  VIADD R8, R7, 0x1 ;  /* 0x0000000107087836 */ /* 0x000fca0000000000 */
[----:B------:R-:W-:-:S04]  /*1c030*/  ISETP.NE.AND P2, PT, R8, 0x2, PT ;  /* 0x000000020800780c */ /* 0x000fc80003f45270 */
[----:B------:R-:W-:Y:S02]  /*1c040*/  SEL R11, R8, RZ, P2 ;  /* 0x000000ff080b7207 */ /* 0x000fe40001000000 */
[----:B------:R-:W-:-:S03]  /*1c050*/  SHF.L.U32 R8, R230, 0x1f, RZ ;  /* 0x0000001fe6087819 */ /* 0x000fc600000006ff */
[----:B------:R-:W-:-:S04]  /*1c060*/  IMAD R11, R11, 0x8, R16 ;  /* 0x000000080b0b7824 */ /* 0x000fc800078e0210 */
[----:B------:R0:W1:Y:S01]  /*1c070*/  SYNCS.PHASECHK.TRANS64.TRYWAIT P2, [R11+URZ+0x33430], R8 ;  /* 0x033430080b0075a7 */ /* 0x000062000804017f */
[----:B------:R-:W-:Y:S05]  /*1c080*/  @!P0 BRA `(.L_x_485) ;  /* 0x0000000000048947 */ /* 0x000fea0003800000 */
[----:B------:R-:W-:Y:S01]  /*1c090*/  BPT.TRAP 0x1 ;  /* 0x000000040000795c */ /* 0x000fe20000300000 */
.L_x_485:
[----:B------:R-:W-:Y:S04]  /*1c0a0*/  BSSY B0, `(.L_x_483) ;  /* 0x0000004000007945 */ /* 0x000fe80003800000 */
[----:B-1----:R-:W-:Y:S05]  /*1c0b0*/  @P2 BRA `(.L_x_486) ;  /* 0x0000000000082947 */ /* 0x002fea0003800000 */
[----:B------:R-:W1:Y:S02]  /*1c0c0*/  SYNCS.PHASECHK.TRANS64.TRYWAIT P2, [R11+URZ+0x33430], R8 ;  /* 0x033430080b0075a7 */ /* 0x000e64000804017f */
[----:B-1----:R-:W-:Y:S05]  /*1c0d0*/  @!P2 BRA `(.L_x_487) ;  /* 0x00000124003ca947 */ /* 0x002fea0003800000 */
.L_x_486:
[----:B------:R-:W-:Y:S05]  /*1c0e0*/  BSYNC B0 ;  /* 0x0000000000007941 */ /* 0x000fea0003800000 */
.L_x_483:
[----:B01----:R-:W0:Y:S01]  /*1c0f0*/  S2R R8, SR_TID.X ;  /* 0x0000000000087919 */ /* 0x003e220000002100 */
[----:B------:R-:W-:Y:S05]  /*1c100*/  WARPSYNC.ALL ;  /* 0x0000000000007948 */ /* 0x000fea0003800000 */
[----:B------:R-:W-:Y:S01]  /*1c110*/  IMAD.MOV.U32 R11, RZ, RZ, -0x7fffffe0 ;  /* 0x80000020ff0b7424 */ /* 0x000fe200078e00ff */
[----:B------:R-:W-:Y:S01]  /*1c120*/  UMOV UR20, UR28 ;  /* 0x0000001c00147c82 */ /* 0x000fe20008000000 */
[----:B------:R-:W-:Y:S01]  /*1c130*/  UMOV UR21, UR29 ;  /* 0x0000001d00157c82 */ /* 0x000fe20008000000 */
[----:B------:R-:W-:Y:S01]  /*1c140*/  MOV R121, 0x80000020 ;  /* 0x8000002000797802 */ /* 0x000fe20000000f00 */
[----:B------:R-:W-:Y:S01]  /*1c150*/  UMOV UR24, UR28 ;  /* 0x0000001c00187c82 */ /* 0x000fe20008000000 */
[----:B------:R-:W-:Y:S01]  /*1c160*/  R2UR UR23, R11 ;  /* 0x000000000b1772ca */ /* 0x000fe200000e0000 */
[----:B------:R-:W-:Y:S01]  /*1c170*/  UMOV UR25, UR29 ;  /* 0x0000001d00197c82 */ /* 0x000fe20008000000 */
[C---:B------:R-:W-:Y:S01]  /*1c180*/  R2UR UR27, R121.reuse ;  /* 0x00000000791b72ca */ /* 0x040fe200000e0000 */
[----:B------:R-:W-:Y:S01]  /*1c190*/  IMAD.MOV.U32 R13, RZ, RZ, -0x7fffffe0 ;  /* 0x80000020ff0d7424 */ /* 0x000fe200078e00ff */
[----:B------:R-:W-:Y:S01]  /*1c1a0*/  UMOV UR32, UR28 ;  /* 0x0000001c00207c82 */ /* 0x000fe20008000000 */
[----:B------:R-:W-:Y:S01]  /*1c1b0*/  IMAD.MOV.U32 R21, RZ, RZ, -0x7fffffe0 ;  /* 0x80000020ff157424 */ /* 0x000fe200078e00ff */
[----:B------:R-:W-:Y:S01]  /*1c1c0*/  UMOV UR33, UR29 ;  /* 0x0000001d00217c82 */ /* 0x000fe20008000000 */
[----:B------:R-:W-:Y:S01]  /*1c1d0*/  R2UR UR47, R121 ;  /* 0x00000000792f72ca */ /* 0x000fe200000e0000 */
[----:B------:R-:W-:Y:S01]  /*1c1e0*/  UMOV UR44, UR28 ;  /* 0x0000001c002c7c82 */ /* 0x000fe20008000000 */
[----:B------:R-:W-:Y:S01]  /*1c1f0*/  R2UR UR31, R13 ;  /* 0x000000000d1f72ca */ /* 0x000fe200000e0000 */
[----:B------:R-:W-:Y:S01]  /*1c200*/  UMOV UR45, UR29 ;  /* 0x0000001d002d7c82 */ /* 0x000fe20008000000 */
[----:B------:R-:W-:Y:S01]  /*1c210*/  R2UR UR35, R21 ;  /* 0x00000000152372ca */ /* 0x000fe200000e0000 */
[----:B------:R-:W-:Y:S01]  /*1c220*/  IMAD.MOV.U32 R21, RZ, RZ, -0x7fffffe0 ;  /* 0x80000020ff157424 */ /* 0x000fe200078e00ff */
[----:B------:R-:W-:Y:S01]  /*1c230*/  R2UR UR51, R13 ;  /* 0x000000000d3372ca */ /* 0x000fe200000e0000 */
[----:B------:R-:W-:-:S02]  /*1c240*/  IMAD.MOV.U32 R13, RZ, RZ, -0x7fffffe0 ;  /* 0x80000020ff0d7424 */ /* 0x000fc400078e00ff */
[----:B------:R-:W-:Y:S01]  /*1c250*/  IMAD.MOV.U32 R11, RZ, RZ, -0x7fffffe0 ;  /* 0x80000020ff0b7424 */ /* 0x000fe200078e00ff */
[----:B0-----:R-:W-:Y:S02]  /*1c260*/  SHF.R.U32.HI R10, RZ, 0x7, R8 ;  /* 0x00000007ff0a7819 */ /* 0x001fe40000011608 */
[----:B------:R-:W-:-:S03]  /*1c270*/  IADD3 R8, R7, 0x1, RZ ;  /* 0x0000000107087810 */ /* 0x000fc60007ffe0ff */
[----:B------:R-:W-:-:S05]  /*1c280*/  VIADD R15, R10, 0x8 ;  /* 0x000000080a0f7836 */ /* 0x000fca0000000000 */
[----:B------:R0:W-:Y:S01]  /*1c290*/  BAR.SYNC.DEFER_BLOCKING R15, 0x100 ;  /* 0x0004000f0000751d */ /* 0x0001e20000010000 */
[----:B------:R-:W-:-:S04]  /*1c2a0*/  ISETP.NE.AND P2, PT, R8, 0x2, PT ;  /* 0x000000020800780c */ /* 0x000fc80003f45270 */
[----:B------:R-:W-:-:S05]  /*1c2b0*/  SEL R8, R8, RZ, P2 ;  /* 0x000000ff08087207 */ /* 0x000fca0001000000 */
[----:B------:R-:W-:-:S04]  /*1c2c0*/  IMAD R10, R8, 0x780, R14 ;  /* 0x00000780080a7824 */ /* 0x000fc800078e020e */
[C---:B------:R-:W-:Y:S01]  /*1c2d0*/  VIADD R120, R10.reuse, 0x80 ;  /* 0x000000800a787836 */ /* 0x040fe20000000000 */
[C---:B------:R-:W-:Y:S01]  /*1c2e0*/  R2UR UR22, R10.reuse ;  /* 0x000000000a1672ca */ /* 0x040fe200000e0000 */
[C---:B------:R-:W-:Y:S02]  /*1c2f0*/  VIADD R12, R10.reuse, 0x100 ;  /* 0x000001000a0c7836 */ /* 0x040fe40000000000 */
[----:B------:R-:W-:Y:S01]  /*1c300*/  VIADD R20, R10, 0x180 ;  /* 0x000001800a147836 */ /* 0x000fe20000000000 */
[----:B------:R-:W-:Y:S01]  /*1c310*/  R2UR UR26, R120 ;  /* 0x00000000781a72ca */ /* 0x000fe200000e0000 */
[----:B------:R-:W-:Y:S01]  /*1c320*/  VIADD R120, R10, 0x200 ;  /* 0x000002000a787836 */ /* 0x000fe20000000000 */
[----:B------:R-:W-:Y:S01]  /*1c330*/  R2UR UR30, R12 ;  /* 0x000000000c1e72ca */ /* 0x000fe200000e0000 */
[----:B------:R-:W-:Y:S01]  /*1c340*/  VIADD R12, R10, 0x2 ;  /* 0x000000020a0c7836 */ /* 0x000fe20000000000 */
[----:B------:R-:W-:Y:S01]  /*1c350*/  R2UR UR34, R20 ;  /* 0x00000000142272ca */ /* 0x000fe200000e0000 */
[----:B------:R-:W-:Y:S01]  /*1c360*/  WARPGROUP.ARRIVE ;  /* 0x00000000000079c5 */ /* 0x000fe20000000000 */
[----:B------:R-:W-:Y:S01]  /*1c370*/  R2UR UR46, R120 ;  /* 0x00000000782e72ca */ /* 0x000fe200000e0000 */
[----:B------:R-:W-:Y:S01]  /*1c380*/  VIADD R20, R10, 0x82 ;  /* 0x000000820a147836 */ /* 0x000fe20000000000 */
[----:B------:R-:W-:-:S02]  /*1c390*/  R2UR UR50, R12 ;  /* 0x000000000c3272ca */ /* 0x000fc400000e0000 */
[----:B------:R-:W-:Y:S01]  /*1c3a0*/  IADD3 R12, R10, 0x102, RZ ;  /* 0x000001020a0c7810 */ /* 0x000fe20007ffe0ff */
[----:B------:R-:W-:Y:S01]  /*1c3b0*/  QGMMA.64x32x32.F32.E4M3.E4M3 R184, gdesc[UR20], RZ, !UPT, gsb0 ;  /* 0x0060000014b879f3 */ /* 0x000fe2000c0008ff */
[----:B------:R-:W-:Y:S01]  /*1c3c0*/  R2UR UR22, R20 ;  /* 0x00000000141672ca */ /* 0x000fe200000e0000 */
[----:B------:R-:W-:Y:S01]  /*1c3d0*/  UMOV UR20, UR48 ;  /* 0x0000003000147c82 */ /* 0x000fe20008000000 */
[----:B------:R-:W-:Y:S01]  /*1c3e0*/  R2UR UR23, R21 ;  /* 0x00000000151772ca */ /* 0x000fe200000e0000 */
[----:B------:R-:W-:Y:S01]  /*1c3f0*/  UMOV UR21, UR49 ;  /* 0x0000003100157c82 */ /* 0x000fe20008000000 */
[----:B------:R-:W-:Y:S02]  /*1c400*/  WARPGROUP.DEPBAR.LE gsb0, 0x0 ;  /* 0x00008000000079c5 */ /* 0x000fe40000010000 */
[----:B------:R-:W-:-:S06]  /*1c410*/  WARPGROUP.ARRIVE ;  /* 0x00000000000079c5 */ /* 0x000fcc0000000000 */
[----:B------:R-:W-:Y:S01]  /*1c420*/  QGMMA.64x32x32.F32.E4M3.E4M3 R168, gdesc[UR24], RZ, !UPT, gsb0 ;  /* 0x0060000018a879f3 */ /* 0x000fe2000c0008ff */
[----:B------:R-:W-:Y:S01]  /*1c430*/  R2UR UR26, R12 ;  /* 0x000000000c1a72ca */ /* 0x000fe200000e0000 */
[----:B------:R-:W-:Y:S01]  /*1c440*/  UMOV UR24, UR48 ;  /* 0x0000003000187c82 */ /* 0x000fe20008000000 */
[----:B------:R-:W-:Y:S01]  /*1c450*/  R2UR UR27, R13 ;  /* 0x000000000d1b72ca */ /* 0x000fe200000e0000 */
[----:B------:R-:W-:Y:S01]  /*1c460*/  UMOV UR25, UR49 ;  /* 0x0000003100197c82 */ /* 0x000fe20008000000 */
[----:B------:R-:W-:Y:S02]  /*1c470*/  VIADD R12, R10, 0x182 ;  /* 0x000001820a0c7836 */ /* 0x000fe40000000000 */
[----:B------:R-:W-:Y:S01]  /*1c480*/  IMAD.MOV.U32 R13, RZ, RZ, -0x7fffffe0 ;  /* 0x80000020ff0d7424 */ /* 0x000fe200078e00ff */
[----:B------:R-:W-:Y:S02]  /*1c490*/  WARPGROUP.DEPBAR.LE gsb0, 0x0 ;  /* 0x00008000000079c5 */ /* 0x000fe40000010000 */
[----:B------:R-:W-:-:S06]  /*1c4a0*/  WARPGROUP.ARRIVE ;  /* 0x00000000000079c5 */ /* 0x000fcc0000000000 */
[----:B------:R-:W-:Y:S03]  /*1c4b0*/  QGMMA.64x32x32.F32.E4M3.E4M3 R152, gdesc[UR28], RZ, !UPT, gsb0 ;  /* 0x006000001c9879f3 */ /* 0x000fe6000c0008ff */
[----:B------:R-:W-:Y:S02]  /*1c4c0*/  WARPGROUP.DEPBAR.LE gsb0, 0x0 ;  /* 0x00008000000079c5 */ /* 0x000fe40000010000 */
[----:B------:R-:W-:-:S06]  /*1c4d0*/  WARPGROUP.ARRIVE ;  /* 0x00000000000079c5 */ /* 0x000fcc0000000000 */
[----:B------:R-:W-:Y:S01]  /*1c4e0*/  QGMMA.64x32x32.F32.E4M3.E4M3 R136, gdesc[UR32], RZ, !UPT, gsb0 ;  /* 0x00600000208879f3 */ /* 0x000fe2000c0008ff */
[----:B------:R-:W-:Y:S01]  /*1c4f0*/  R2UR UR34, R12 ;  /* 0x000000000c2272ca */ /* 0x000fe200000e0000 */
[----:B------:R-:W-:Y:S01]  /*1c500*/  UMOV UR32, UR48 ;  /* 0x0000003000207c82 */ /* 0x000fe20008000000 */
[----:B------:R-:W-:Y:S01]  /*1c510*/  R2UR UR35, R13 ;  /* 0x000000000d2372ca */ /* 0x000fe200000e0000 */
[----:B------:R-:W-:Y:S01]  /*1c520*/  UMOV UR33, UR49 ;  /* 0x0000003100217c82 */ /* 0x000fe20008000000 */
[----:B------:R-:W-:Y:S01]  /*1c530*/  VIADD R12, R10, 0x202 ;  /* 0x000002020a0c7836 */ /* 0x000fe20000000000 */
[----:B------:R-:W-:Y:S01]  /*1c540*/  MOV R13, 0x80000020 ;  /* 0x80000020000d7802 */ /* 0x000fe20000000f00 */
        /* <DEDUP_REMOVED lines=161> */
[C---:B------:R-:W-:Y:S02]  /*1cf60*/  VIADD R12, R10.reuse, 0x682 ;  /* 0x000006820a0c7836 */ /* 0x040fe40000000000 */
[----:B------:R-:W-:Y:S02]  /*1cf70*/  IMAD.MOV.U32 R13, RZ, RZ, -0x7fffffe0 ;  /* 0x80000020ff0d7424 */ /* 0x000fe400078e00ff */
[----:B------:R-:W-:Y:S01]  /*1cf80*/  VIADD R10, R10, 0x702 ;  /* 0x000007020a0a7836 */ /* 0x000fe20000000000 */
[----:B------:R-:W-:-:S02]  /*1cf90*/  WARPGROUP.DEPBAR.LE gsb0, 0x0 ;  /* 0x00008000000079c5 */ /* 0x000fc40000010000 */
[----:B------:R-:W-:-:S06]  /*1cfa0*/  WARPGROUP.ARRIVE ;  /* 0x00000000000079c5 */ /* 0x000fcc0000000000 */
[----:B------:R-:W-:Y:S01]  /*1cfb0*/  QGMMA.64x32x32.F32.E4M3.E4M3 R136, gdesc[UR32], R136, gsb0 ;  /* 0x00600000208879f3 */ /* 0x000fe20008000888 */
[----:B------:R-:W-:Y:S01]  /*1cfc0*/  R2UR UR34, R12 ;  /* 0x000000000c2272ca */ /* 0x000fe200000e0000 */
[----:B------:R-:W-:Y:S01]  /*1cfd0*/  UMOV UR32, UR16 ;  /* 0x0000001000207c82 */ /* 0x000fe20008000000 */
[----:B------:R-:W-:Y:S01]  /*1cfe0*/  R2UR UR35, R13 ;  /* 0x000000000d2372ca */ /* 0x000fe200000e0000 */
[----:B------:R-:W-:Y:S01]  /*1cff0*/  UMOV UR33, UR17 ;  /* 0x0000001100217c82 */ /* 0x000fe20008000000 */
[----:B------:R-:W-:Y:S02]  /*1d000*/  WARPGROUP.DEPBAR.LE gsb0, 0x0 ;  /* 0x00008000000079c5 */ /* 0x000fe40000010000 */
        /* <DEDUP_REMOVED lines=22> */
[----:B0-----:R-:W-:Y:S05]  /*1d170*/  @P1 BRA `(.L_x_488) ;  /* 0x0000000000281947 */ /* 0x001fea0003800000 */
[----:B------:R-:W-:Y:S05]  /*1d180*/  @!P0 BRA `(.L_x_489) ;  /* 0x0000000000048947 */ /* 0x000fea0003800000 */
[----:B------:R-:W-:Y:S01]  /*1d190*/  BPT.TRAP 0x1 ;  /* 0x000000040000795c */ /* 0x000fe20000300000 */
.L_x_489:
[----:B------:R-:W-:Y:S01]  /*1d1a0*/  SHF.L.U32 R6, R6, 0x1f, RZ ;  /* 0x0000001f06067819 */ /* 0x000fe200000006ff */
[----:B------:R-:W-:-:S04]  /*1d1b0*/  IMAD R10, R7, 0x8, R16 ;  /* 0x00000008070a7824 */ /* 0x000fc800078e0210 */
[----:B------:R0:W1:Y:S01]  /*1d1c0*/  SYNCS.PHASECHK.TRANS64.TRYWAIT P1, [R10+URZ+0x33450], R6 ;  /* 0x033450060a0075a7 */ /* 0x000062000802017f */
[----:B------:R-:W-:Y:S05]  /*1d1d0*/  @!P0 BRA `(.L_x_490) ;  /* 0x0000000000048947 */ /* 0x000fea0003800000 */
[----:B------:R-:W-:Y:S01]  /*1d1e0*/  BPT.TRAP 0x1 ;  /* 0x000000040000795c */ /* 0x000fe20000300000 */
.L_x_490:
[----:B-1----:R-:W-:Y:S05]  /*1d1f0*/  @P1 BRA `(.L_x_488) ;  /* 0x0000000000081947 */ /* 0x002fea0003800000 */
[----:B------:R-:W1:Y:S02]  /*1d200*/  SYNCS.PHASECHK.TRANS64.TRYWAIT P1, [R10+URZ+0x33450], R6 ;  /* 0x033450060a0075a7 */ /* 0x000e64000802017f */
[----:B-1----:R-:W-:Y:S05]  /*1d210*/  @!P1 BRA `(.L_x_491) ;  /* 0x0000011400009947 */ /* 0x002fea0003800000 */
.L_x_488:
[----:B01----:R-:W-:Y:S01]  /*1d220*/  IADD3 R6, R16, 0x200, RZ ;  /* 0x0000020010067810 */ /* 0x003fe20007ffe0ff */
[----:B------:R-:W-:Y:S01]  /*1d230*/  IMAD.MOV.U32 R11, RZ, RZ, -0x3ffffff0 ;  /* 0xc0000010ff0b7424 */ /* 0x000fe200078e00ff */
[----:B------:R-:W-:Y:S05]  /*1d240*/  WARPSYNC.ALL ;  /* 0x0000000000007948 */ /* 0x000fea0003800000 */
[----:B------:R-:W-:Y:S01]  /*1d250*/  SHF.R.U32.HI R6, RZ, 0x4, R6 ;  /* 0x00000004ff067819 */ /* 0x000fe20000011606 */
[----:B------:R-:W-:Y:S01]  /*1d260*/  WARPGROUP.ARRIVE ;  /* 0x00000000000079c5 */ /* 0x000fe20000000000 */
[----:B------:R-:W-:Y:S01]  /*1d270*/  R2UR UR7, R11 ;  /* 0x000000000b0772ca */ /* 0x000fe200000e0000 */
[----:B------:R-:W-:Y:S01]  /*1d280*/  IMAD.MOV.U32 R13, RZ, RZ, -0x3ffffff0 ;  /* 0xc0000010ff0d7424 */ /* 0x000fe200078e00ff */
[----:B------:R-:W-:Y:S01]  /*1d290*/  LOP3.LUT R6, R6, 0x3fff, RZ, 0xc0, !PT ;  /* 0x00003fff06067812 */ /* 0x000fe200078ec0ff */
[C---:B------:R-:W-:Y:S01]  /*1d2a0*/  FMUL.FTZ R11, R2.reuse, R185 ;  /* 0x000000b9020b7220 */ /* 0x040fe20000410000 */
[C---:B------:R-:W-:Y:S01]  /*1d2b0*/  FMUL.FTZ R15, R2.reuse, R188 ;  /* 0x000000bc020f7220 */ /* 0x040fe20000410000 */
[----:B------:R-:W-:Y:S01]  /*1d2c0*/  FMUL.FTZ R21, R2, R190 ;  /* 0x000000be02157220 */ /* 0x000fe20000410000 */
[----:B------:R-:W-:Y:S01]  /*1d2d0*/  LOP3.LUT R6, R6, 0x10000, RZ, 0xfc, !PT ;  /* 0x0001000006067812 */ /* 0x000fe200078efcff */
[C---:B------:R-:W-:Y:S01]  /*1d2e0*/  FMUL.FTZ R20, R2.reuse, R189 ;  /* 0x000000bd02147220 */ /* 0x040fe20000410000 */
[C---:B------:R-:W-:Y:S01]  /*1d2f0*/  FMUL.FTZ R185, R2.reuse, R192 ;  /* 0x000000c002b97220 */ /* 0x040fe20000410000 */
[----:B------:R-:W-:Y:S01]  /*1d300*/  MUFU.TANH R11, R11 ;  /* 0x0000000b000b7308 */ /* 0x000fe20000002400 */
[----:B------:R-:W-:Y:S01]  /*1d310*/  FMUL.FTZ R188, R2, R195 ;  /* 0x000000c302bc7220 */ /* 0x000fe20000410000 */
[----:B------:R-:W-:-:S02]  /*1d320*/  IMAD R10, R7, 0x780, R6 ;  /* 0x00000780070a7824 */ /* 0x000fc400078e0206 */
[C---:B------:R-:W-:Y:S01]  /*1d330*/  FMUL.FTZ R6, R2.reuse, R184 ;  /* 0x000000b802067220 */ /* 0x040fe20000410000 */
[C---:B------:R-:W-:Y:S01]  /*1d340*/  FMUL.FTZ R184, R2.reuse, R191 ;  /* 0x000000bf02b87220 */ /* 0x040fe20000410000 */
[----:B------:R-:W-:Y:S01]  /*1d350*/  FMUL.FTZ R189, R2, R196 ;  /* 0x000000c402bd7220 */ /* 0x000fe20000410000 */
[C---:B------:R-:W-:Y:S01]  /*1d360*/  VIADD R12, R10.reuse, 0x180 ;  /* 0x000001800a0c7836 */ /* 0x040fe20000000000 */
[----:B------:R-:W-:Y:S01]  /*1d370*/  R2UR UR6, R10 ;  /* 0x000000000a0672ca */ /* 0x000fe200000e0000 */
        /* <DEDUP_REMOVED lines=12> */
[----:B------:R-:W-:Y:S01]  /*1d440*/  QGMMA.64x192x32.F32.E4M3.E4M3 R24, R200, gdesc[UR4], R24, gsb0 ;  /* 0x02e00004c8187df3 */ /* 0x000fe20008000818 */
[----:B------:R-:W-:Y:S01]  /*1d450*/  R2UR UR6, R12 ;  /* 0x000000000c0672ca */ /* 0x000fe200000e0000 */
[----:B------:R-:W-:Y:S01]  /*1d460*/  VIADD R12, R10, 0x300 ;  /* 0x000003000a0c7836 */ /* 0x000fe20000000000 */
[----:B------:R-:W-:Y:S01]  /*1d470*/  R2UR UR7, R13 ;  /* 0x000000000d0772ca */ /* 0x000fe200000e0000 */
[----:B------:R-:W-:Y:S01]  /*1d480*/  IMAD.MOV.U32 R13, RZ, RZ, -0x3ffffff0 ;  /* 0xc0000010ff0d7424 */ /* 0x000fe200078e00ff */
        /* <DEDUP_REMOVED lines=24> */
[----:B------:R-:W2:Y:S01]  /*1d610*/  MUFU.TANH R185, R185 ;  /* 0x000000b900b97308 */ /* 0x000ea20000002400 */
        /* <DEDUP_REMOVED lines=37> */
[----:B------:R-:W-:Y:S08]  /*1d870*/  MUFU.TANH R192, R192 ;  /* 0x000000c000c07308 */ /* 0x000ff00000002400 */
        /* <DEDUP_REMOVED lines=16> */
[----:B------:R-:W-:Y:S01]  /*1d980*/  MUFU.TANH R152, R152 ;  /* 0x0000009800987308 */ /* 0x000fe20000002400 */
[----:B------:R-:W-:-:S02]  /*1d990*/  WARPGROUP.DEPBAR.LE gsb0, 0x0 ;  /* 0x00008000000079c5 */ /* 0x000fc40000010000 */
[----:B------:R-:W-:-:S06]  /*1d9a0*/  WARPGROUP.ARRIVE ;  /* 0x00000000000079c5 */ /* 0x000fcc0000000000 */
[----:B------:R-:W3:Y:S01]  /*1d9b0*/  S2R R203, SR_TID.X ;  /* 0x0000000000cb7919 */ /* 0x000ee20000002100 */
[----:B------:R-:W-:Y:S01]  /*1d9c0*/  MUFU.TANH R154, R154 ;  /* 0x0000009a009a7308 */ /* 0x000fe20000002400 */
[----:B------:R-:W-:Y:S01]  /*1d9d0*/  QGMMA.64x192x32.F32.E4M3.E4M3 R24, R204, gdesc[UR4], R24, gsb0 ;  /* 0x02e00004cc187df3 */ /* 0x000fe20008000818 */
[----:B------:R-:W-:Y:S02]  /*1d9e0*/  R2UR UR6, R12 ;  /* 0x000000000c0672ca */ /* 0x000fe400000e0000 */
[----:B------:R-:W-:Y:S01]  /*1d9f0*/  R2UR UR7, R13 ;  /* 0x000000000d0772ca */ /* 0x000fe200000e0000 */
[----:B------:R-:W-:Y:S01]  /*1da00*/  IMAD.MOV.U32 R13, RZ, RZ, -0x3ffffff0 ;  /* 0xc0000010ff0d7424 */ /* 0x000fe200078e00ff */
[----:B------:R-:W-:Y:S02]  /*1da10*/  IADD3 R12, R10, 0x480, RZ ;  /* 0x000004800a0c7810 */ /* 0x000fe40007ffe0ff */
[----:B------:R-:W-:Y:S08]  /*1da20*/  MUFU.TANH R153, R153 ;  /* 0x0000009900997308 */ /* 0x000ff00000002400 */
[----:B------:R-:W-:Y:S08]  /*1da30*/  MUFU.TANH R155, R155 ;  /* 0x0000009b009b7308 */ /* 0x000ff00000002400 */
[----:B------:R-:W-:Y:S01]  /*1da40*/  MUFU.TANH R156, R156 ;  /* 0x0000009c009c7308 */ /* 0x000fe20000002400 */
[----:B---3--:R-:W-:-:S07]  /*1da50*/  LOP3.LUT R203, R203, 0x7f, RZ, 0xc0, !PT ;  /* 0x0000007fcbcb7812 */ /* 0x008fce00078ec0ff */
[----:B------:R-:W-:Y:S01]  /*1da60*/  MUFU.TANH R158, R158 ;  /* 0x0000009e009e7308 */ /* 0x000fe20000002400 */
[----:B------:R-:W-:Y:S02]  /*1da70*/  ISETP.NE.AND P1, PT, R203, RZ, PT ;  /* 0x000000ffcb00720c */ /* 0x000fe40003f25270 */
[----:B------:R-:W3:Y:S05]  /*1da80*/  S2R R203, SR_TID.X ;  /* 0x0000000000cb7919 */ /* 0x000eea0000002100 */
[----:B------:R-:W-:Y:S08]  /*1da90*/  MUFU.TANH R157, R157 ;  /* 0x0000009d009d7308 */ /* 0x000ff00000002400 */
[----:B------:R-:W-:Y:S08]  /*1daa0*/  MUFU.TANH R159, R159 ;  /* 0x0000009f009f7308 */ /* 0x000ff00000002400 */
[----:B------:R-:W-:Y:S08]  /*1dab0*/  MUFU.TANH R160, R160 ;  /* 0x000000a000a07308 */ /* 0x000ff00000002400 */
[----:B------:R-:W-:Y:S01]  /*1dac0*/  MUFU.TANH R162, R162 ;  /* 0x000000a200a27308 */ /* 0x000fe20000002400 */
[----:B---3--:R-:W-:-:S07]  /*1dad0*/  SHF.R.U32.HI R203, RZ, 0x7, R203 ;  /* 0x00000007ffcb7819 */ /* 0x008fce00000116cb */
        /* <DEDUP_REMOVED lines=18> */
[----:B------:R-:W-:-:S05]  /*1dc00*/  WARPGROUP.ARRIVE ;  /* 0x00000000000079c5 */ /* 0x000fca0000000000 */
[----:B------:R-:W-:Y:S01]  /*1dc10*/  MUFU.TANH R147, R147 ;  /* 0x0000009300937308 */ /* 0x000fe20000002400 */
[----:B------:R-:W-:Y:S01]  /*1dc20*/  QGMMA.64x192x32.F32.E4M3.E4M3 R24, R208, gdesc[UR4], R24, gsb0 ;  /* 0x02e00004d0187df3 */ /* 0x000fe20008000818 */
[----:B------:R-:W-:Y:S01]  /*1dc30*/  R2UR UR6, R12 ;  /* 0x000000000c0672ca */ /* 0x000fe200000e0000 */
[C---:B------:R-:W-:Y:S01]  /*1dc40*/  FMUL.FTZ R12, R2.reuse, R186 ;  /* 0x000000ba020c7220 */ /* 0x040fe20000410000 */
[----:B------:R-:W-:Y:S01]  /*1dc50*/  R2UR UR7, R13 ;  /* 0x000000000d0772ca */ /* 0x000fe200000e0000 */
[C---:B------:R-:W-:Y:S01]  /*1dc60*/  FMUL.FTZ R13, R2.reuse, R187 ;  /* 0x000000bb020d7220 */ /* 0x040fe20000410000 */
[C---:B------:R-:W-:Y:S01]  /*1dc70*/  FMUL.FTZ R187, R2.reuse, R194 ;  /* 0x000000c202bb7220 */ /* 0x040fe20000410000 */
[----:B------:R-:W-:Y:S01]  /*1dc80*/  FMUL.FTZ R186, R2, R193 ;  /* 0x000000c102ba7220 */ /* 0x000fe20000410000 */
[----:B0-----:R-:W-:Y:S01]  /*1dc90*/  FMNMX.FTZ R194, R6, R5, !PT ;  /* 0x0000000506c27209 */ /* 0x001fe20007810000 */
[----:B------:R-:W0:Y:S01]  /*1dca0*/  MUFU.TANH R12, R12 ;  /* 0x0000000c000c7308 */ /* 0x000e220000002400 */
[----:B------:R-:W-:-:S02]  /*1dcb0*/  FMUL.FTZ R193, R2, R120 ;  /* 0x0000007802c17220 */ /* 0x000fc40000410000 */
[----:B------:R-:W-:-:S04]  /*1dcc0*/  FMNMX.FTZ R194, R11, R194, !PT ;  /* 0x000000c20bc27209 */ /* 0x000fc80007810000 */
[----:B------:R-:W-:Y:S01]  /*1dcd0*/  FMNMX.FTZ R194, R15, R194, !PT ;  /* 0x000000c20fc27209 */ /* 0x000fe20007810000 */
[----:B------:R-:W3:Y:S03]  /*1dce0*/  MUFU.TANH R13, R13 ;  /* 0x0000000d000d7308 */ /* 0x000ee60000002400 */
[----:B-1----:R-:W-:-:S04]  /*1dcf0*/  FMNMX.FTZ R194, R20, R194, !PT ;  /* 0x000000c214c27209 */ /* 0x002fc80007810000 */
[----:B--2---:R-:W-:Y:S01]  /*1dd00*/  FMNMX.FTZ R194, R185, R194, !PT ;  /* 0x000000c2b9c27209 */ /* 0x004fe20007810000 */
[----:B------:R-:W1:Y:S01]  /*1dd10*/  MUFU.TANH R187, R187 ;  /* 0x000000bb00bb7308 */ /* 0x000e620000002400 */
[----:B0-----:R-:W-:-:S07]  /*1dd20*/  FMNMX.FTZ R195, R12, R4, !PT ;  /* 0x000000040cc37209 */ /* 0x001fce0007810000 */
[----:B------:R-:W0:Y:S01]  /*1dd30*/  MUFU.TANH R186, R186 ;  /* 0x000000ba00ba7308 */ /* 0x000e220000002400 */
[----:B---3--:R-:W-:-:S04]  /*1dd40*/  FMNMX.FTZ R195, R13, R195, !PT ;  /* 0x000000c30dc37209 */ /* 0x008fc80007810000 */
[----:B------:R-:W-:-:S03]  /*1dd50*/  FMNMX.FTZ R195, R21, R195, !PT ;  /* 0x000000c315c37209 */ /* 0x000fc60007810000 */
[----:B------:R-:W2:Y:S01]  /*1dd60*/  MUFU.TANH R148, R148 ;  /* 0x0000009400947308 */ /* 0x000ea20000002400 */
[----:B------:R-:W-:-:S04]  /*1dd70*/  FMNMX.FTZ R195, R184, R195, !PT ;  /* 0x000000c3b8c37209 */ /* 0x000fc80007810000 */
[----:B-1----:R-:W-:Y:S01]  /*1dd80*/  FMNMX.FTZ R120, R187, R195, !PT ;  /* 0x000000c3bb787209 */ /* 0x002fe20007810000 */
[----:B------:R-:W-:Y:S02]  /*1dd90*/  FMUL.FTZ R195, R2, R121 ;  /* 0x0000007902c37220 */ /* 0x000fe40000410000 */
[----:B------:R-:W1:Y:S01]  /*1dda0*/  MUFU.TANH R150, R150 ;  /* 0x0000009600967308 */ /* 0x000e620000002400 */
[----:B0-----:R-:W-:Y:S02]  /*1ddb0*/  FMNMX.FTZ R194, R186, R194, !PT ;  /* 0x000000c2bac27209 */ /* 0x001fe40007810000 */
[----:B------:R-:W-:Y:S02]  /*1ddc0*/  FMNMX.FTZ R120, R188, R120, !PT ;  /* 0x00000078bc787209 */ /* 0x000fe40007810000 */
[----:B------:R-:W-:Y:S02]  /*1ddd0*/  FMNMX.FTZ R194, R189, R194, !PT ;  /* 0x000000c2bdc27209 */ /* 0x000fe40007810000 */
[----:B------:R-:W-:Y:S01]  /*1dde0*/  FMNMX.FTZ R120, R191, R120, !PT ;  /* 0x00000078bf787209 */ /* 0x000fe20007810000 */
[----:B------:R-:W0:Y:S01]  /*1ddf0*/  MUFU.TANH R149, R149 ;  /* 0x0000009500957308 */ /* 0x000e220000002400 */
[----:B------:R-:W-:-:S02]  /*1de00*/  FMNMX.FTZ R121, R190, R194, !PT ;  /* 0x000000c2be797209 */ /* 0x000fc40007810000 */
[----:B------:R-:W-:Y:S02]  /*1de10*/  FMNMX.FTZ R120, R192, R120, !PT ;  /* 0x00000078c0787209 */ /* 0x000fe40007810000 */
[----:B------:R-:W-:Y:S02]  /*1de20*/  FMNMX.FTZ R121, R168, R121, !PT ;  /* 0x00000079a8797209 */ /* 0x000fe40007810000 */
[----:B------:R-:W-:Y:S01]  /*1de30*/  FMNMX.FTZ R120, R170, R120, !PT ;  /* 0x00000078aa787209 */ /* 0x000fe20007810000 */
[----:B------:R3:W-:Y:S01]  /*1de40*/  MUFU.TANH R194, R195 ;  /* 0x000000c300c27308 */ /* 0x0007e20000002400 */
[----:B------:R-:W-:Y:S02]  /*1de50*/  FMNMX.FTZ R121, R169, R121, !PT ;  /* 0x00000079a9797209 */ /* 0x000fe40007810000 */
[----:B------:R-:W-:Y:S02]  /*1de60*/  FMNMX.FTZ R120, R171, R120, !PT ;  /* 0x00000078ab787209 */ /* 0x000fe40007810000 */
[----:B------:R-:W-:-:S02]  /*1de70*/  FMNMX.FTZ R121, R172, R121, !PT ;  /* 0x00000079ac797209 */ /* 0x000fc40007810000 */
[----:B------:R-:W-:Y:S01]  /*1de80*/  FMNMX.FTZ R120, R174, R120, !PT ;  /* 0x00000078ae787209 */ /* 0x000fe20007810000 */
[----:B------:R-:W4:Y:S01]  /*1de90*/  MUFU.TANH R151, R151 ;  /* 0x0000009700977308 */ /* 0x000f220000002400 */
[----:B------:R-:W-:Y:S01]  /*1dea0*/  FMNMX.FTZ R121, R173, R121, !PT ;  /* 0x00000079ad797209 */ /* 0x000fe20007810000 */
[----:B---3--:R-:W-:Y:S01]  /*1deb0*/  FMUL.FTZ R195, R2, R122 ;  /* 0x0000007a02c37220 */ /* 0x008fe20000410000 */
[----:B------:R-:W-:Y:S02]  /*1dec0*/  FMNMX.FTZ R120, R175, R120, !PT ;  /* 0x00000078af787209 */ /* 0x000fe40007810000 */
[----:B------:R-:W-:Y:S02]  /*1ded0*/  FMNMX.FTZ R121, R176, R121, !PT ;  /* 0x00000079b0797209 */ /* 0x000fe40007810000 */
[----:B------:R-:W-:Y:S01]  /*1dee0*/  FMNMX.FTZ R120, R178, R120, !PT ;  /* 0x00000078b2787209 */ /* 0x000fe20007810000 */
[----:B------:R-:W3:Y:S01]  /*1def0*/  MUFU.TANH R193, R193 ;  /* 0x000000c100c17308 */ /* 0x000ee20000002400 */
[----:B------:R-:W-:-:S02]  /*1df00*/  FMNMX.FTZ R121, R177, R121, !PT ;  /* 0x00000079b1797209 */ /* 0x000fc40007810000 */
[----:B------:R-:W-:Y:S02]  /*1df10*/  FMNMX.FTZ R120, R179, R120, !PT ;  /* 0x00000078b3787209 */ /* 0x000fe40007810000 */
[----:B------:R-:W-:Y:S02]  /*1df20*/  FMNMX.FTZ R121, R180, R121, !PT ;  /* 0x00000079b4797209 */ /* 0x000fe40007810000 */
[----:B------:R-:W-:Y:S01]  /*1df30*/  FMNMX.FTZ R120, R182, R120, !PT ;  /* 0x00000078b6787209 */ /* 0x000fe20007810000 */
[----:B------:R-:W5:Y:S01]  /*1df40*/  MUFU.TANH R195, R195 ;  /* 0x000000c300c37308 */ /* 0x000f620000002400 */
[----:B------:R-:W-:Y:S02]  /*1df50*/  FMNMX.FTZ R121, R181, R121, !PT ;  /* 0x00000079b5797209 */ /* 0x000fe40007810000 */
[----:B------:R-:W-:Y:S02]  /*1df60*/  FMNMX.FTZ R120, R183, R120, !PT ;  /* 0x00000078b7787209 */ /* 0x000fe40007810000 */
[----:B------:R-:W-:-:S02]  /*1df70*/  FMNMX.FTZ R121, R152, R121, !PT ;  /* 0x0000007998797209 */ /* 0x000fc40007810000 */
[----:B------:R-:W-:Y:S01]  /*1df80*/  FMNMX.FTZ R120, R154, R120, !PT ;  /* 0x000000789a787209 */ /* 0x000fe20007810000 */
[----:B------:R-:W5:Y:S01]  /*1df90*/  MUFU.TANH R196, R196 ;  /* 0x000000c400c47308 */ /* 0x000f620000002400 */
[----:B------:R-:W-:Y:S02]  /*1dfa0*/  FMNMX.FTZ R121, R153, R121, !PT ;  /* 0x0000007999797209 */ /* 0x000fe40007810000 */
[----:B------:R-:W-:Y:S02]  /*1dfb0*/  FMNMX.FTZ R120, R155, R120, !PT ;  /* 0x000000789b787209 */ /* 0x000fe40007810000 */
[----:B------:R-:W-:Y:S02]  /*1dfc0*/  FMNMX.FTZ R121, R156, R121, !PT ;  /* 0x000000799c797209 */ /* 0x000fe40007810000 */
[----:B------:R-:W-:Y:S01]  /*1dfd0*/  FMNMX.FTZ R120, R158, R120, !PT ;  /* 0x000000789e787209 */ /* 0x000fe20007810000 */
[----:B------:R-:W5:Y:S01]  /*1dfe0*/  MUFU.TANH R124, R124 ;  /* 0x0000007c007c7308 */ /* 0x000f620000002400 */
        /* <DEDUP_REMOVED lines=27> */
[----:B--2---:R-:W-:Y:S02]  /*1e1a0*/  FMNMX.FTZ R121, R148, R121, !PT ;  /* 0x0000007994797209 */ /* 0x004fe40007810000 */
[----:B-1----:R-:W-:Y:S01]  /*1e1b0*/  FMNMX.FTZ R120, R150, R120, !PT ;  /* 0x0000007896787209 */ /* 0x002fe20007810000 */
[----:B------:R-:W1:Y:S01]  /*1e1c0*/  MUFU.TANH R129, R129 ;  /* 0x0000008100817308 */ /* 0x000e620000002400 */
[----:B0-----:R-:W-:-:S02]  /*1e1d0*/  FMNMX.FTZ R121, R149, R121, !PT ;  /* 0x0000007995797209 */ /* 0x001fc40007810000 */
[----:B----4-:R-:W-:Y:S02]  /*1e1e0*/  FMNMX.FTZ R120, R151, R120, !PT ;  /* 0x0000007897787209 */ /* 0x010fe40007810000 */
[----:B---3--:R-:W-:Y:S02]  /*1e1f0*/  FMNMX.FTZ R121, R193, R121, !PT ;  /* 0x00000079c1797209 */ /* 0x008fe40007810000 */
[----:B-----5:R-:W-:Y:S01]  /*1e200*/  FMNMX.FTZ R120, R195, R120, !PT ;  /* 0x00000078c3787209 */ /* 0x020fe20007810000 */
[----:B------:R-:W0:Y:S01]  /*1e210*/  MUFU.TANH R131, R131 ;  /* 0x0000008300837308 */ /* 0x000e220000002400 */
[----:B------:R-:W-:Y:S02]  /*1e220*/  FMNMX.FTZ R121, R194, R121, !PT ;  /* 0x00000079c2797209 */ /* 0x000fe40007810000 */
[----:B------:R-:W-:Y:S02]  /*1e230*/  FMNMX.FTZ R120, R196, R120, !PT ;  /* 0x00000078c4787209 */ /* 0x000fe40007810000 */
[----:B------:R-:W-:-:S02]  /*1e240*/  FMNMX.FTZ R121, R124, R121, !PT ;  /* 0x000000797c797209 */ /* 0x000fc40007810000 */
[----:B------:R-:W-:Y:S01]  /*1e250*/  FMNMX.FTZ R120, R126, R120, !PT ;  /* 0x000000787e787209 */ /* 0x000fe20007810000 */
[----:B------:R-:W2:Y:S01]  /*1e260*/  MUFU.TANH R132, R132 ;  /* 0x0000008400847308 */ /* 0x000ea20000002400 */
[----:B------:R-:W-:Y:S02]  /*1e270*/  FMNMX.FTZ R121, R125, R121, !PT ;  /* 0x000000797d797209 */ /* 0x000fe40007810000 */
[----:B------:R-:W-:Y:S02]  /*1e280*/  FMNMX.FTZ R120, R127, R120, !PT ;  /* 0x000000787f787209 */ /* 0x000fe40007810000 */
[----:B------:R-:W-:Y:S02]  /*1e290*/  FMNMX.FTZ R121, R128, R121, !PT ;  /* 0x0000007980797209 */ /* 0x000fe40007810000 */
[----:B------:R-:W-:Y:S01]  /*1e2a0*/  FMNMX.FTZ R120, R130, R120, !PT ;  /* 0x0000007882787209 */ /* 0x000fe20007810000 */
[----:B------:R-:W3:Y:S01]  /*1e2b0*/  MUFU.TANH R134, R134 ;  /* 0x0000008600867308 */ /* 0x000ee20000002400 */
[----:B-1----:R-:W-:-:S02]  /*1e2c0*/  FMNMX.FTZ R121, R129, R121, !PT ;  /* 0x0000007981797209 */ /* 0x002fc40007810000 */
[----:B0-----:R-:W-:-:S05]  /*1e2d0*/  FMNMX.FTZ R120, R131, R120, !PT ;  /* 0x0000007883787209 */ /* 0x001fca0007810000 */
[----:B------:R-:W0:Y:S01]  /*1e2e0*/  MUFU.TANH R133, R133 ;  /* 0x0000008500857308 */ /* 0x000e220000002400 */
[----:B--2---:R-:W-:-:S07]  /*1e2f0*/  FMNMX.FTZ R121, R132, R121, !PT ;  /* 0x0000007984797209 */ /* 0x004fce0007810000 */
[----:B------:R-:W1:Y:S01]  /*1e300*/  MUFU.TANH R135, R135 ;  /* 0x0000008700877308 */ /* 0x000e620000002400 */
[----:B---3--:R-:W-:Y:S02]  /*1e310*/  FMNMX.FTZ R120, R134, R120, !PT ;  /* 0x0000007886787209 */ /* 0x008fe40007810000 */
[----:B0-----:R-:W-:Y:S01]  /*1e320*/  FMNMX.FTZ R121, R133, R121, !PT ;  /* 0x0000007985797209 */ /* 0x001fe20007810000 */
[----:B------:R-:W-:Y:S02]  /*1e330*/  WARPGROUP.DEPBAR.LE gsb0, 0x0 ;  /* 0x00008000000079c5 */ /* 0x000fe40000010000 */
[----:B------:R-:W-:Y:S01]  /*1e340*/  WARPGROUP.ARRIVE ;  /* 0x00000000000079c5 */ /* 0x000fe20000000000 */
[----:B-1----:R-:W-:Y:S01]  /*1e350*/  FMNMX.FTZ R122, R135, R120, !PT ;  /* 0x00000078877a7209 */ /* 0x002fe20007810000 */
[----:B------:R-:W0:Y:S01]  /*1e360*/  SHFL.BFLY PT, R123, R121, 0x2, 0x1f ;  /* 0x0c401f00797b7f89 */ /* 0x000e2200000e0000 */
[----:B------:R-:W-:-:S03]  /*1e370*/  VIADD R120, R10, 0x600 ;  /* 0x000006000a787836 */ /* 0x000fc60000000000 */
[----:B------:R-:W-:Y:S01]  /*1e380*/  QGMMA.64x192x32.F32.E4M3.E4M3 R24, R212, gdesc[UR4], R24, gsb0 ;  /* 0x02e00004d4187df3 */ /* 0x000fe20008000818 */
[----:B------:R-:W1:Y:S01]  /*1e390*/  SHFL.BFLY PT, R197, R122, 0x2, 0x1f ;  /* 0x0c401f007ac57f89 */ /* 0x000e6200000e0000 */
[----:B------:R-:W-:Y:S02]  /*1e3a0*/  R2UR UR6, R120 ;  /* 0x00000000780672ca */ /* 0x000fe400000e0000 */
[----:B0-----:R-:W-:Y:S01]  /*1e3b0*/  FMNMX.FTZ R123, R121, R123, !PT ;  /* 0x0000007b797b7209 */ /* 0x001fe20007810000 */
[----:B------:R-:W-:Y:S01]  /*1e3c0*/  IMAD.MOV.U32 R121, RZ, RZ, -0x3ffffff0 ;  /* 0xc0000010ff797424 */ /* 0x000fe200078e00ff */
[----:B-1----:R-:W-:-:S03]  /*1e3d0*/  FMNMX.FTZ R197, R122, R197, !PT ;  /* 0x000000c57ac57209 */ /* 0x002fc60007810000 */
[----:B------:R-:W0:Y:S01]  /*1e3e0*/  SHFL.BFLY PT, R122, R123, 0x1, 0x1f ;  /* 0x0c201f007b7a7f89 */ /* 0x000e2200000e0000 */
[----:B------:R-:W-:-:S03]  /*1e3f0*/  R2UR UR7, R121 ;  /* 0x00000000790772ca */ /* 0x000fc600000e0000 */
[----:B------:R-:W1:Y:S01]  /*1e400*/  SHFL.BFLY PT, R10, R197, 0x1, 0x1f ;  /* 0x0c201f00c50a7f89 */ /* 0x000e6200000e0000 */
[----:B0-----:R-:W-:Y:S02]  /*1e410*/  FMNMX.FTZ R122, R123, R122, !PT ;  /* 0x0000007a7b7a7209 */ /* 0x001fe40007810000 */
[----:B-1----:R-:W-:Y:S01]  /*1e420*/  FMNMX.FTZ R123, R197, R10, !PT ;  /* 0x0000000ac57b7209 */ /* 0x002fe20007810000 */
[----:B------:R-:W-:Y:S02]  /*1e430*/  IMAD.U32 R10, RZ, RZ, UR56 ;  /* 0x00000038ff0a7e24 */ /* 0x000fe4000f8e00ff */
[----:B------:R-:W-:-:S01]  /*1e440*/  FADD.FTZ R5, -R122, R5 ;  /* 0x000000057a057221 */ /* 0x000fc20000010100 */
[----:B------:R-:W-:Y:S01]  /*1e450*/  IADD3 R197, -R203, 0xb, RZ ;  /* 0x0000000bcbc57810 */ /* 0x000fe20007ffe1ff */
[----:B------:R-:W-:-:S01]  /*1e460*/  FFMA.FTZ R121, R122, R10, -8 ;  /* 0xc10000007a797423 */ /* 0x000fc2000001000a */
[----:B------:R-:W-:Y:S01]  /*1e470*/  FADD.FTZ R4, -R123, R4 ;  /* 0x000000047b047221 */ /* 0x000fe20000010100 */
[----:B------:R-:W-:-:S02]  /*1e480*/  FMUL.FTZ R5, R5, R10 ;  /* 0x0000000a05057220 */ /* 0x000fc40000410000 */
[-CC-:B------:R-:W-:Y:S01]  /*1e490*/  FFMA.FTZ R120, R185, R10.reuse, -R121.reuse ;  /* 0x0000000ab9787223 */ /* 0x180fe20000010879 */
[----:B------:R-:W-:-:S01]  /*1e4a0*/  FFMA.FTZ R185, R186, R10, -R121 ;  /* 0x0000000abab97223 */ /* 0x000fc20000010879 */
        /* <DEDUP_REMOVED lines=38> */
[-C--:B------:R-:W-:Y:S01]  /*1e710*/  FFMA.FTZ R133, R123, R10.reuse, -8 ;  /* 0xc10000007b857423 */ /* 0x080fe2000001000a */
[----:B------:R-:W-:Y:S01]  /*1e720*/  FMUL.FTZ R4, R4, R10 ;  /* 0x0000000a04047220 */ /* 0x000fe20000410000 */
[----:B------:R-:W-:Y:S01]  /*1e730*/  MUFU.EX2 R5, R5 ;  /* 0x0000000500057308 */ /* 0x000fe20000000800 */
[----:B------:R-:W-:-:S02]  /*1e740*/  @!P1 IMAD R194, R8, 0x8, R16 ;  /* 0x0000000808c29824 */ /* 0x000fc400078e0210 */
[-CC-:B------:R-:W-:Y:S01]  /*1e750*/  FFMA.FTZ R12, R12, R10.reuse, -R133.reuse ;  /* 0x0000000a0c0c7223 */ /* 0x180fe20000010885 */
[----:B------:R-:W-:-:S01]  /*1e760*/  FFMA.FTZ R13, R13, R10, -R133 ;  /* 0x0000000a0d0d7223 */ /* 0x000fc20000010885 */
[-CC-:B------:R-:W-:Y:S01]  /*1e770*/  FFMA.FTZ R21, R21, R10.reuse, -R133.reuse ;  /* 0x0000000a15157223 */ /* 0x180fe20000010885 */
[----:B------:R-:W-:-:S01]  /*1e780*/  FFMA.FTZ R184, R184, R10, -R133 ;  /* 0x0000000ab8b87223 */ /* 0x000fc20000010885 */
[-CC-:B------:R-:W-:Y:S01]  /*1e790*/  FFMA.FTZ R187, R187, R10.reuse, -R133.reuse ;  /* 0x0000000abbbb7223 */ /* 0x180fe20000010885 */
[----:B------:R-:W-:-:S01]  /*1e7a0*/  FFMA.FTZ R188, R188, R10, -R133 ;  /* 0x0000000abcbc7223 */ /* 0x000fc20000010885 */
[----:B------:R-:W0:Y:S01]  /*1e7b0*/  MUFU.EX2 R6, R6 ;  /* 0x0000000600067308 */ /* 0x000e220000000800 */
[----:B------:R-:W-:-:S01]  /*1e7c0*/  FFMA.FTZ R191, R191, R10, -R133 ;  /* 0x0000000abfbf7223 */ /* 0x000fc20000010885 */
[-CC-:B------:R-:W-:Y:S01]  /*1e7d0*/  FFMA.FTZ R192, R192, R10.reuse, -R133.reuse ;  /* 0x0000000ac0c07223 */ /* 0x180fe20000010885 */
[----:B------:R-:W-:-:S01]  /*1e7e0*/  FFMA.FTZ R170, R170, R10, -R133 ;  /* 0x0000000aaaaa7223 */ /* 0x000fc20000010885 */
[-CC-:B------:R-:W-:Y:S01]  /*1e7f0*/  FFMA.FTZ R171, R171, R10.reuse, -R133.reuse ;  /* 0x0000000aabab7223 */ /* 0x180fe20000010885 */
[----:B------:R-:W-:-:S01]  /*1e800*/  FFMA.FTZ R174, R174, R10, -R133 ;  /* 0x0000000aaeae7223 */ /* 0x000fc20000010885 */
[-CC-:B------:R-:W-:Y:S01]  /*1e810*/  FFMA.FTZ R175, R175, R10.reuse, -R133.reuse ;  /* 0x0000000aafaf7223 */ /* 0x180fe20000010885 */
[----:B------:R-:W-:-:S01]  /*1e820*/  FFMA.FTZ R178, R178, R10, -R133 ;  /* 0x0000000ab2b27223 */ /* 0x000fc20000010885 */
[----:B------:R-:W-:Y:S01]  /*1e830*/  MUFU.EX2 R4, R4 ;  /* 0x0000000400047308 */ /* 0x000fe20000000800 */
[----:B------:R-:W-:-:S01]  /*1e840*/  FFMA.FTZ R179, R179, R10, -R133 ;  /* 0x0000000ab3b37223 */ /* 0x000fc20000010885 */
[-CC-:B------:R-:W-:Y:S01]  /*1e850*/  FFMA.FTZ R182, R182, R10.reuse, -R133.reuse ;  /* 0x0000000ab6b67223 */ /* 0x180fe20000010885 */
[----:B------:R-:W-:-:S01]  /*1e860*/  FFMA.FTZ R183, R183, R10, -R133 ;  /* 0x0000000ab7b77223 */ /* 0x000fc20000010885 */
[-CC-:B------:R-:W-:Y:S01]  /*1e870*/  FFMA.FTZ R154, R154, R10.reuse, -R133.reuse ;  /* 0x0000000a9a9a7223 */ /* 0x180fe20000010885 */
[----:B------:R-:W-:-:S01]  /*1e880*/  FFMA.FTZ R155, R155, R10, -R133 ;  /* 0x0000000a9b9b7223 */ /* 0x000fc20000010885 */
[-CC-:B------:R-:W-:Y:S01]  /*1e890*/  FFMA.FTZ R158, R158, R10.reuse, -R133.reuse ;  /* 0x0000000a9e9e7223 */ /* 0x180fe20000010885 */
[----:B------:R-:W-:-:S01]  /*1e8a0*/  FFMA.FTZ R159, R159, R10, -R133 ;  /* 0x0000000a9f9f7223 */ /* 0x000fc20000010885 */
[----:B------:R-:W1:Y:S01]  /*1e8b0*/  MUFU.EX2 R12, R12 ;  /* 0x0000000c000c7308 */ /* 0x000e620000000800 */
[----:B0-----:R-:W-:-:S01]  /*1e8c0*/  FFMA.FTZ R9, R5, R9, R6 ;  /* 0x0000000905097223 */ /* 0x001fc20000010006 */
        /* <DEDUP_REMOVED lines=14> */
[----:B------:R-:W2:Y:S01]  /*1e9b0*/  MUFU.EX2 R13, R13 ;  /* 0x0000000d000d7308 */ /* 0x000ea20000000800 */
[----:B-1----:R-:W-:-:S01]  /*1e9c0*/  FFMA.FTZ R0, R4, R0, R12 ;  /* 0x0000000004007223 */ /* 0x002fc2000001000c */
[-CC-:B------:R-:W-:Y:S01]  /*1e9d0*/  FFMA.FTZ R196, R196, R10.reuse, -R133.reuse ;  /* 0x0000000ac4c47223 */ /* 0x180fe20000010885 */
[----:B------:R-:W-:-:S01]  /*1e9e0*/  FFMA.FTZ R126, R126, R10, -R133 ;  /* 0x0000000a7e7e7223 */ /* 0x000fc20000010885 */
[-CC-:B------:R-:W-:Y:S01]  /*1e9f0*/  FFMA.FTZ R127, R127, R10.reuse, -R133.reuse ;  /* 0x0000000a7f7f7223 */ /* 0x180fe20000010885 */
[----:B------:R-:W-:-:S01]  /*1ea00*/  FFMA.FTZ R130, R130, R10, -R133 ;  /* 0x0000000a82827223 */ /* 0x000fc20000010885 */
[-CC-:B------:R-:W-:Y:S01]  /*1ea10*/  FFMA.FTZ R131, R131, R10.reuse, -R133.reuse ;  /* 0x0000000a83837223 */ /* 0x180fe20000010885 */
[----:B------:R-:W-:-:S01]  /*1ea20*/  FFMA.FTZ R134, R134, R10, -R133 ;  /* 0x0000000a86867223 */ /* 0x000fc20000010885 */
[----:B------:R-:W1:Y:S01]  /*1ea30*/  MUFU.EX2 R15, R15 ;  /* 0x0000000f000f7308 */ /* 0x000e620000000800 */
[----:B------:R-:W-:-:S01]  /*1ea40*/  FFMA.FTZ R133, R135, R10, -R133 ;  /* 0x0000000a87857223 */ /* 0x000fc20000010885 */
[----:B0-----:R-:W-:Y:S01]  /*1ea50*/  FADD.FTZ R9, R11, R9 ;  /* 0x000000090b097221 */ /* 0x001fe20000010000 */
[----:B------:R-:W-:-:S04]  /*1ea60*/  @!P1 IADD3 R194, R194, 0x33440, RZ ;  /* 0x00033440c2c29810 */ /* 0x000fc80007ffe0ff */
[----:B------:R-:W-:Y:S01]  /*1ea70*/  @!P1 PRMT R194, RZ, 0x654, R194 ;  /* 0x00000654ffc29816 */ /* 0x000fe200000000c2 */
        /* <DEDUP_REMOVED lines=11> */
[----:B0-----:R-:W-:-:S01]  /*1eb30*/  FADD.FTZ R0, R120, R0 ;  /* 0x0000000078007221 */ /* 0x001fc20000010000 */
[----:B------:R-:W-:Y:S02]  /*1eb40*/  WARPGROUP.DEPBAR.LE gsb0, 0x0 ;  /* 0x00008000000079c5 */ /* 0x000fe40000010000 */
[----:B------:R-:W-:-:S04]  /*1eb50*/  WARPGROUP.ARRIVE ;  /* 0x00000000000079c5 */ /* 0x000fc80000000000 */
[----:B------:R-:W0:Y:S01]  /*1eb60*/  MUFU.EX2 R188, R188 ;  /* 0x000000bc00bc7308 */ /* 0x000e220000000800 */
[----:B--2---:R-:W-:-:S01]  /*1eb70*/  FADD.FTZ R9, R187, R9 ;  /* 0x00000009bb097221 */ /* 0x004fc20000010000 */
[----:B------:R-:W-:Y:S06]  /*1eb80*/  QGMMA.64x192x32.F32.E4M3.E4M3 R24, R216, gdesc[UR4], R24, gsb0 ;  /* 0x02e00004d8187df3 */ /* 0x000fec0008000818 */
        /* <DEDUP_REMOVED lines=53> */
[----:B------:R0:W-:Y:S06]  /*1eee0*/  BAR.ARV R197, 0x100 ;  /* 0x000400c50000751d */ /* 0x0001ec0000002000 */
[----:B------:R-:W3:Y:S01]  /*1eef0*/  MUFU.EX2 R157, R157 ;  /* 0x0000009d009d7308 */ /* 0x000ee20000000800 */
[----:B--2---:R-:W-:-:S01]  /*1ef00*/  FADD.FTZ R0, R156, R0 ;  /* 0x000000009c007221 */ /* 0x004fc20000010000 */
[----:B------:R0:W-:Y:S01]  /*1ef10*/  @!P1 SYNCS.ARRIVE.TRANS64.RED.A1T0 RZ, [R194+URZ], RZ ;  /* 0x000000ffc2ff99a7 */ /* 0x0001e2000810043f */
[----:B-1----:R-:W-:-:S05]  /*1ef20*/  FADD.FTZ R9, R158, R9 ;  /* 0x000000099e097221 */ /* 0x002fca0000010000 */
[----:B------:R-:W1:Y:S08]  /*1ef30*/  MUFU.EX2 R159, R159 ;  /* 0x0000009f009f7308 */ /* 0x000e700000000800 */
[----:B------:R-:W2:Y:S01]  /*1ef40*/  MUFU.EX2 R160, R160 ;  /* 0x000000a000a07308 */ /* 0x000ea20000000800 */
[----:B---3--:R-:W-:-:S07]  /*1ef50*/  FADD.FTZ R0, R157, R0 ;  /* 0x000000009d007221 */ /* 0x008fce0000010000 */
[----:B------:R-:W3:Y:S01]  /*1ef60*/  MUFU.EX2 R162, R162 ;  /* 0x000000a200a27308 */ /* 0x000ee20000000800 */
[----:B-1----:R-:W-:-:S07]  /*1ef70*/  FADD.FTZ R9, R159, R9 ;  /* 0x000000099f097221 */ /* 0x002fce0000010000 */
[----:B------:R-:W1:Y:S01]  /*1ef80*/  MUFU.EX2 R161, R161 ;  /* 0x000000a100a17308 */ /* 0x000e620000000800 */
[----:B--2---:R-:W-:-:S07]  /*1ef90*/  FADD.FTZ R0, R160, R0 ;  /* 0x00000000a0007221 */ /* 0x004fce0000010000 */
        /* <DEDUP_REMOVED lines=73> */
[----:B---3--:R-:W-:-:S01]  /*1f430*/  FADD.FTZ R135, R134, R9 ;  /* 0x0000000986877221 */ /* 0x008fc20000010000 */
[----:B-1----:R-:W-:-:S03]  /*1f440*/  FADD.FTZ R9, R121, R0 ;  /* 0x0000000079097221 */ /* 0x002fc60000010000 */
[----:B--2---:R-:W-:Y:S01]  /*1f450*/  FADD.FTZ R0, R133, R135 ;  /* 0x0000008785007221 */ /* 0x004fe20000010000 */
[----:B0-----:R-:W-:Y:S06]  /*1f460*/  @!P0 BRA `(.L_x_492) ;  /* 0x0000000000048947 */ /* 0x001fec0003800000 */
[----:B------:R-:W-:Y:S01]  /*1f470*/  BPT.TRAP 0x1 ;  /* 0x000000040000795c */ /* 0x000fe20000300000 */
.L_x_492:
[----:B------:R-:W-:Y:S01]  /*1f480*/  IMAD R7, R7, 0x8, R16 ;  /* 0x0000000807077824 */ /* 0x000fe200078e0210 */
[----:B------:R-:W-:Y:S01]  /*1f490*/  ISETP.GT.AND P1, PT, R3, R233, PT ;  /* 0x000000e90300720c */ /* 0x000fe20003f24270 */
[----:B------:R-:W-:Y:S01]  /*1f4a0*/  IMAD.U32 R135, RZ, RZ, UR42 ;  /* 0x0000002aff877e24 */ /* 0x000fe2000f8e00ff */
[----:B------:R-:W-:Y:S01]  /*1f4b0*/  F2FP.SATFINITE.E4M3.F32.PACK_AB_MERGE_C R15, R20, R15, RZ ;  /* 0x0000000f140f723e */ /* 0x000fe200048070ff */
[----:B------:R-:W-:Y:S01]  /*1f4c0*/  VIADD R7, R7, 0x33460 ;  /* 0x0003346007077836 */ /* 0x000fe20000000000 */
        /* <DEDUP_REMOVED lines=23> */
[----:B------:R-:W-:Y:S01]  /*1f640*/  FMUL.FTZ R45, R45, R5 ;  /* 0x000000052d2d7220 */ /* 0x000fe20000410000 */
[----:B------:R-:W-:Y:S01]  /*1f650*/  F2FP.SATFINITE.E4M3.F32.PACK_AB_MERGE_C R191, R192, R191, RZ ;  /* 0x000000bfc0bf723e */ /* 0x000fe200048070ff */
[-C--:B------:R-:W-:Y:S01]  /*1f660*/  FMUL.FTZ R48, R48, R5.reuse ;  /* 0x0000000530307220 */ /* 0x080fe20000410000 */
[----:B------:R-:W-:Y:S01]  /*1f670*/  F2FP.SATFINITE.E4M3.F32.PACK_AB_MERGE_C R158, R159, R158, RZ ;  /* 0x0000009e9f9e723e */ /* 0x000fe200048070ff */
[-C--:B------:R-:W-:Y:S01]  /*1f680*/  FMUL.FTZ R49, R49, R5.reuse ;  /* 0x0000000531317220 */ /* 0x080fe20000410000 */
[----:B------:R-:W-:Y:S01]  /*1f690*/  PRMT R7, R135, 0x654, R7 ;  /* 0x0000065487077816 */ /* 0x000fe20000000007 */
[-C--:B------:R-:W-:Y:S01]  /*1f6a0*/  FMUL.FTZ R52, R52, R5.reuse ;  /* 0x0000000534347220 */ /* 0x080fe20000410000 */
[----:B------:R-:W-:Y:S01]  /*1f6b0*/  F2FP.SATFINITE.E4M3.F32.PACK_AB_MERGE_C R15, R11, R6, R15 ;  /* 0x000000060b0f723e */ /* 0x000fe2000480700f */
[-C--:B------:R-:W-:Y:S01]  /*1f6c0*/  FMUL.FTZ R53, R53, R5.reuse ;  /* 0x0000000535357220 */ /* 0x080fe20000410000 */
[----:B------:R-:W-:Y:S01]  /*1f6d0*/  F2FP.SATFINITE.E4M3.F32.PACK_AB_MERGE_C R21, R13, R12, R21 ;  /* 0x0000000c0d15723e */ /* 0x000fe20004807015 */
[----:B------:R0:W-:Y:S01]  /*1f6e0*/  SYNCS.ARRIVE.TRANS64.RED.A1T0 RZ, [R7+URZ], RZ ;  /* 0x000000ff07ff79a7 */ /* 0x0001e2000810043f */
[----:B------:R-:W-:Y:S01]  /*1f6f0*/  F2FP.SATFINITE.E4M3.F32.PACK_AB_MERGE_C R186, R185, R120, R186 ;  /* 0x00000078b9ba723e */ /* 0x000fe200048070ba */
[-C--:B------:R-:W-:Y:S01]  /*1f700*/  FMUL.FTZ R56, R56, R5.reuse ;  /* 0x0000000538387220 */ /* 0x080fe20000410000 */
        /* <DEDUP_REMOVED lines=30> */
[----:B------:R-:W-:Y:S01]  /*1f8f0*/  F2FP.SATFINITE.E4M3.F32.PACK_AB_MERGE_C R191, R188, R187, R191 ;  /* 0x000000bbbcbf723e */ /* 0x000fe200048070bf */
        /* <DEDUP_REMOVED lines=72> */
[----:B0-----:R-:W-:Y:S01]  /*1fd80*/  IMAD.MOV.U32 R7, RZ, RZ, R8 ;  /* 0x000000ffff077224 */ /* 0x001fe200078e0008 */
[----:B------:R-:W-:Y:S01]  /*1fd90*/  F2FP.SATFINITE.E4M3.F32.PACK_AB_MERGE_C R219, R131, R130, R133 ;  /* 0x0000008283db723e */ /* 0x000fe20004807085 */
[----:B------:R-:W-:Y:S01]  /*1fda0*/  IMAD.MOV.U32 R200, RZ, RZ, R15 ;  /* 0x000000ffffc87224 */ /* 0x000fe200078e000f */
[----:B------:R-:W-:Y:S01]  /*1fdb0*/  MOV R5, R122 ;  /* 0x0000007a00057202 */ /* 0x000fe20000000f00 */
[----:B------:R-:W-:Y:S01]  /*1fdc0*/  IMAD.MOV.U32 R201, RZ, RZ, R21 ;  /* 0x000000ffffc97224 */ /* 0x000fe200078e0015 */
[----:B------:R-:W-:Y:S01]  /*1fdd0*/  MOV R203, R191 ;  /* 0x000000bf00cb7202 */ /* 0x000fe20000000f00 */
        /* <DEDUP_REMOVED lines=11> */
[----:B------:R-:W-:Y:S01]  /*1fe90*/  IMAD.MOV.U32 R214, RZ, RZ, R148 ;  /* 0x000000ffffd67224 */ /* 0x000fe200078e0094 */
[----:B------:R-:W-:Y:S06]  /*1fea0*/  @P1 BRA `(.L_x_493) ;  /* 0xffffffc0003c1947 */ /* 0x000fec000383ffff */
[----:B------:R-:W-:-:S07]  /*1feb0*/  MOV R152, R8 ;  /* 0x0000000800987202 */ /* 0x000fce0000000f00 */
.L_x_482:
[----:B------:R-:W-:Y:S05]  /*1fec0*/  WARPSYNC.ALL ;  /* 0x0000000000007948 */ /* 0x000fea0003800000 */
[----:B------:R-:W-:Y:S06]  /*1fed0*/  BAR.ARV 0x8, 0x180 ;  /* 0x0206000000007b1d */ /* 0x000fec0000002000 */
[----:B------:R-:W-:Y:S05]  /*1fee0*/  @!P0 BRA `(.L_x_494) ;  /* 0x0000000000048947 */ /* 0x000fea0003800000 */
[----:B------:R-:W-:Y:S01]  /*1fef0*/  BPT.TRAP 0x1 ;  /* 0x000000040000795c */ /* 0x000fe20000300000 */
.L_x_494:
[----:B------:R-:W-:Y:S01]  /*1ff00*/  IMAD R8, R152, 0x8, R16 ;  /* 0x0000000898087824 */ /* 0x000fe200078e0210 */
[----:B------:R-:W-:-:S04]  /*1ff10*/  SHF.L.U32 R3, R230, 0x1f, RZ ;  /* 0x0000001fe6037819 */ /* 0x000fc800000006ff */
[----:B------:R0:W1:Y:S01]  /*1ff20*/  SYNCS.PHASECHK.TRANS64.TRYWAIT P1, [R8+URZ+0x33450], R3 ;  /* 0x03345003080075a7 */ /* 0x000062000802017f */
[----:B------:R-:W-:Y:S05]  /*1ff30*/  @!P0 BRA `(.L_x_495) ;  /* 0x0000000000048947 */ /* 0x000fea0003800000 */
[----:B------:R-:W-:Y:S01]  /*1ff40*/  BPT.TRAP 0x1 ;  /* 0x000000040000795c */ /* 0x000fe20000300000 */
.L_x_495:
[----:B------:R-:W-:-:S05]  /*1ff50*/  VIADD R16, R16, 0x200 ;  /* 0x0000020010107836 */ /* 0x000fca0000000000 */
[----:B------:R-:W-:-:S04]  /*1ff60*/  SHF.R.U32.HI R16, RZ, 0x4, R16 ;  /* 0x00000004ff107819 */ /* 0x000fc80000011610 */
[----:B------:R-:W-:-:S04]  /*1ff70*/  LOP3.LUT R16, R16, 0x3fff, RZ, 0xc0, !PT ;  /* 0x00003fff10107812 */ /* 0x000fc800078ec0ff */
[----:B------:R-:W-:Y:S01]  /*1ff80*/  LOP3.LUT R5, R16, 0x10000, RZ, 0xfc, !PT ;  /* 0x0001000010057812 */ /* 0x000fe200078efcff */
[----:B-1----:R-:W-:Y:S06]  /*1ff90*/  @P1 BRA `(.L_x_496) ;  /* 0x0000000000081947 */ /* 0x002fec0003800000 */
[----:B------:R-:W1:Y:S02]  /*1ffa0*/  SYNCS.PHASECHK.TRANS64.TRYWAIT P1, [R8+URZ+0x33450], R3 ;  /* 0x03345003080075a7 */ /* 0x000e64000802017f */
[----:B-1----:R-:W-:Y:S05]  /*1ffb0*/  @!P1 BRA `(.L_x_497) ;  /* 0x000000e400ac9947 */ /* 0x002fea0003800000 */
.L_x_496:
[----:B------:R-:W-:Y:S01]  /*1ffc0*/  IMAD R2, R152, 0x780, R5 ;  /* 0x0000078098027824 */ /* 0x000fe200078e0205 */
[----:B------:R-:W2:Y:S01]  /*1ffd0*/  LDL R11, [R1+0x14] ;  /* 0x00001400010b7983 */ /* 0x000ea20000100800 */
[----:B01----:R-:W-:Y:S01]  /*1ffe0*/  IMAD.MOV.U32 R3, RZ, RZ, -0x3ffffff0 ;  /* 0xc0000010ff037424 */ /* 0x003fe200078e00ff */
[----:B------:R-:W-:Y:S05]  /*1fff0*/  WARPSYNC.ALL ;  /* 0x0000000000007948 */ /* 0x000fea0003800000 */
[C---:B------:R-:W-:Y:S01]  /*20000*/  R2UR UR6, R2.reuse ;  /* 0x00000000020672ca */ /* 0x040fe200000e0000 */
[----:B------:R-:W-:Y:S01]  /*20010*/  WARPGROUP.ARRIVE ;  /* 0x00000000000079c5 */ /* 0x000fe20000000000 */
[----:B------:R-:W-:Y:S01]  /*20020*/  R2UR UR7, R3 ;  /* 0x00000000030772ca */ /* 0x000fe200000e0000 */
[----:B------:R-:W-:Y:S01]  /*20030*/  VIADD R4, R2, 0x180 ;  /* 0x0000018002047836 */ /* 0x000fe20000000000 */
[----:B------:R-:W-:Y:S01]  /*20040*/  ULDC.64 UR4, c[0x0][0x9a0] ;  /* 0x0002680000047ab9 */ /* 0x000fe20000000a00 */
[----:B------:R-:W-:Y:S01]  /*20050*/  IMAD.MOV.U32 R5, RZ, RZ, -0x3ffffff0 ;  /* 0xc0000010ff057424 */ /* 0x000fe200078e00ff */
[----:B------:R-:W-:-:S04]  /*20060*/  ISETP.NE.U32.AND P1, PT, RZ, UR4, PT ;  /* 0x00000004ff007c0c */ /* 0x000fc8000bf25070 */
[----:B------:R-:W-:-:S05]  /*20070*/  ISETP.NE.AND.EX P1, PT, RZ, UR5, PT, P1 ;  /* 0x00000005ff007c0c */ /* 0x000fca000bf25310 */
[----:B------:R-:W-:Y:S01]  /*20080*/  QGMMA.64x192x32.F32.E4M3.E4M3 R24, R200, gdesc[UR4], R24, gsb0 ;  /* 0x02e00004c8187df3 */ /* 0x000fe20008000818 */
[----:B------:R-:W-:Y:S02]  /*20090*/  R2UR UR6, R4 ;  /* 0x00000000040672ca */ /* 0x000fe400000e0000 */
[----:B------:R-:W-:Y:S01]  /*200a0*/  R2UR UR7, R5 ;  /* 0x00000000050772ca */ /* 0x000fe200000e0000 */
[----:B------:R-:W-:Y:S01]  /*200b0*/  IMAD.MOV.U32 R5, RZ, RZ, -0x3ffffff0 ;  /* 0xc0000010ff057424 */ /* 0x000fe200078e00ff */
[----:B------:R-:W-:-:S03]  /*200c0*/  IADD3 R4, R2, 0x300, RZ ;  /* 0x0000030002047810 */ /* 0x000fc60007ffe0ff */
[----:B------:R-:W2:Y:S01]  /*200d0*/  @P1 LDC.64 R6, c[0x0][0x9c8] ;  /* 0x00027200ff061b82 */ /* 0x000ea20000000a00 */
[----:B------:R-:W-:Y:S02]  /*200e0*/  WARPGROUP.DEPBAR.LE gsb0, 0x0 ;  /* 0x00008000000079c5 */ /* 0x000fe40000010000 */
[----:B------:R-:W-:-:S09]  /*200f0*/  WARPGROUP.ARRIVE ;  /* 0x00000000000079c5 */ /* 0x000fd20000000000 */
[----:B------:R-:W-:Y:S01]  /*20100*/  QGMMA.64x192x32.F32.E4M3.E4M3 R24, R204, gdesc[UR4], R24, gsb0 ;  /* 0x02e00004cc187df3 */ /* 0x000fe20008000818 */
[----:B------:R-:W-:Y:S02]  /*20110*/  R2UR UR6, R4 ;  /* 0x00000000040672ca */ /* 0x000fe400000e0000 */
[----:B------:R-:W-:Y:S02]  /*20120*/  R2UR UR7, R5 ;  /* 0x00000000050772ca */ /* 0x000fe400000e0000 */
[----:B------:R-:W0:Y:S01]  /*20130*/  @P1 LDC.64 R4, c[0x0][0x9d0] ;  /* 0x00027400ff041b82 */ /* 0x000e220000000a00 */
[----:B--2---:R-:W-:-:S04]  /*20140*/  @P1 IMAD R12, R11, R6, RZ ;  /* 0x000000060b0c1224 */ /* 0x004fc800078e02ff */
[C---:B------:R-:W-:Y:S02]  /*20150*/  @P1 IMAD R3, R237.reuse, R7, R12 ;  /* 0x00000007ed031224 */ /* 0x040fe400078e020c */
[----:B------:R-:W-:-:S04]  /*20160*/  @P1 IMAD.WIDE.U32 R6, R237, R6, RZ ;  /* 0x00000006ed061225 */ /* 0x000fc800078e00ff */
[----:B------:R-:W-:Y:S02]  /*20170*/  @P1 IMAD.IADD R7, R7, 0x1, R3 ;  /* 0x0000000107071824 */ /* 0x000fe400078e0203 */
[----:B0-----:R-:W-:-:S04]  /*20180*/  @P1 IMAD.WIDE.U32 R6, R235, R4, R6 ;  /* 0x00000004eb061225 */ /* 0x001fc800078e0006 */
[----:B------:R-:W-:Y:S01]  /*20190*/  @P1 IMAD R5, R235, R5, R7 ;  /* 0x00000005eb051224 */ /* 0x000fe200078e0207 */
[----:B------:R-:W-:-:S04]  /*201a0*/  @P1 LEA R4, P2, R6, UR4, 0x2 ;  /* 0x0000000406041c11 */ /* 0x000fc8000f8410ff */
[----:B------:R-:W-:Y:S01]  /*201b0*/  @P1 LEA.HI.X R5, R6, UR5, R5, 0x2, P2 ;  /* 0x0000000506051c11 */ /* 0x000fe200090f1405 */
[----:B------:R-:W-:-:S06]  /*201c0*/  IMAD.MOV.U32 R6, RZ, RZ, 0x3f800000 ;  /* 0x3f800000ff067424 */ /* 0x000fcc00078e00ff */
[----:B------:R0:W2:Y:S01]  /*201d0*/  @P1 LDG.E R6, desc[UR54][R4.64] ;  /* 0x0000003604061981 */ /* 0x0000a2000c1e1900 */
[----:B------:R-:W-:Y:S02]  /*201e0*/  WARPGROUP.DEPBAR.LE gsb0, 0x0 ;  /* 0x00008000000079c5 */ /* 0x000fe40000010000 */
[----:B------:R-:W-:-:S06]  /*201f0*/  WARPGROUP.ARRIVE ;  /* 0x00000000000079c5 */ /* 0x000fcc0000000000 */
[----:B------:R-:W-:Y:S01]  /*20200*/  QGMMA.64x192x32.F32.E4M3.E4M3 R24, R208, gdesc[UR4], R24, gsb0 ;  /* 0x02e00004d0187df3 */ /* 0x000fe20008000818 */
[----:B0-----:R-:W-:Y:S02]  /*20210*/  VIADD R4, R2, 0x480 ;  /* 0x0000048002047836 */ /* 0x001fe40000000000 */
[----:B------:R-:W-:-:S03]  /*20220*/  IMAD.MOV.U32 R5, RZ, RZ, -0x3ffffff0 ;  /* 0xc0000010ff057424 */ /* 0x000fc600078e00ff */
[----:B------:R-:W-:Y:S02]  /*20230*/  R2UR UR6, R4 ;  /* 0x00000000040672ca */ /* 0x000fe400000e0000 */
[----:B------:R-:W-:Y:S01]  /*20240*/  R2UR UR7, R5 ;  /* 0x00000000050772ca */ /* 0x000fe200000e0000 */
[----:B------:R-:W-:Y:S01]  /*20250*/  IMAD.MOV.U32 R3, RZ, RZ, -0x3ffffff0 ;  /* 0xc0000010ff037424 */ /* 0x000fe200078e00ff */
[----:B------:R-:W-:Y:S01]  /*20260*/  IADD3 R2, R2, 0x600, RZ ;  /* 0x0000060002027810 */ /* 0x000fe20007ffe0ff */
[----:B------:R-:W0:Y:S01]  /*20270*/  SHFL.BFLY PT, R7, R0, 0x2, 0x1f ;  /* 0x0c401f0000077f89 */ /* 0x000e2200000e0000 */
[----:B------:R-:W-:Y:S02]  /*20280*/  WARPGROUP.DEPBAR.LE gsb0, 0x0 ;  /* 0x00008000000079c5 */ /* 0x000fe40000010000 */
[----:B------:R-:W-:-:S07]  /*20290*/  WARPGROUP.ARRIVE ;  /* 0x00000000000079c5 */ /* 0x000fce0000000000 */
[----:B------:R-:W-:Y:S01]  /*202a0*/  QGMMA.64x192x32.F32.E4M3.E4M3 R24, R212, gdesc[UR4], R24, gsb0 ;  /* 0x02e00004d4187df3 */ /* 0x000fe20008000818 */
[----:B------:R-:W-:Y:S02]  /*202b0*/  R2UR UR6, R2 ;  /* 0x00000000020672ca */ /* 0x000fe400000e0000 */
[----:B------:R-:W-:Y:S01]  /*202c0*/  R2UR UR7, R3 ;  /* 0x00000000030772ca */ /* 0x000fe200000e0000 */
[----:B------:R-:W1:Y:S01]  /*202d0*/  SHFL.BFLY PT, R2, R9, 0x2, 0x1f ;  /* 0x0c401f0009027f89 */ /* 0x000e6200000e0000 */
[----:B0-----:R-:W-:-:S05]  /*202e0*/  FADD.FTZ R7, R7, R0 ;  /* 0x0000000007077221 */ /* 0x001fca0000010000 */
[----:B------:R-:W0:Y:S01]  /*202f0*/  SHFL.BFLY PT, R4, R7, 0x1, 0x1f ;  /* 0x0c201f0007047f89 */ /* 0x000e2200000e0000 */
[----:B-1----:R-:W-:-:S05]  /*20300*/  FADD.FTZ R2, R2, R9 ;  /* 0x0000000902027221 */ /* 0x002fca0000010000 */
[----:B------:R-:W1:Y:S01]  /*20310*/  SHFL.BFLY PT, R3, R2, 0x1, 0x1f ;  /* 0x0c201f0002037f89 */ /* 0x000e6200000e0000 */
[----:B0-----:R-:W-:-:S04]  /*20320*/  FADD.FTZ R4, R7, R4 ;  /* 0x0000000407047221 */ /* 0x001fc80000010000 */
[----:B------:R-:W-:Y:S01]  /*20330*/  FMUL.FTZ R9, R4, 0.00390625 ;  /* 0x3b80000004097820 */ /* 0x000fe20000410000 */
[----:B-1----:R-:W-:-:S05]  /*20340*/  FADD.FTZ R11, R2, R3 ;  /* 0x00000003020b7221 */ /* 0x002fca0000010000 */
[C---:B------:R-:W-:Y:S01]  /*20350*/  FSETP.NE.FTZ.AND P1, PT, R11.reuse, RZ, PT ;  /* 0x000000ff0b00720b */ /* 0x040fe20003f35000 */
[----:B------:R-:W-:Y:S01]  /*20360*/  FMUL.FTZ R12, R11, 0.00390625 ;  /* 0x3b8000000b0c7820 */ /* 0x000fe20000410000 */
[----:B------:R-:W-:Y:S01]  /*20370*/  IMAD.MOV.U32 R3, RZ, RZ, RZ ;  /* 0x000000ffff037224 */ /* 0x000fe200078e00ff */
[----:B------:R-:W-:-:S03]  /*20380*/  FSETP.NE.FTZ.AND P3, PT, R9, RZ, PT ;  /* 0x000000ff0900720b */ /* 0x000fc60003f75000 */
[----:B------:R-:W-:-:S07]  /*20390*/  FSETP.NE.FTZ.AND P2, PT, R12, RZ, PT ;  /* 0x000000ff0c00720b */ /* 0x000fce0003f55000 */
[----:B------:R-:W-:Y:S01]  /*203a0*/  @P1 MUFU.RCP R3, R11 ;  /* 0x0000000b00031308 */ /* 0x000fe20000001000 */
[----:B------:R-:W-:Y:S01]  /*203b0*/  FSETP.NE.FTZ.AND P1, PT, R4, RZ, PT ;  /* 0x000000ff0400720b */ /* 0x000fe20003f35000 */
[----:B------:R-:W-:-:S06]  /*203c0*/  IMAD.MOV.U32 R7, RZ, RZ, RZ ;  /* 0x000000ffff077224 */ /* 0x000fcc00078e00ff */
[----:B------:R-:W0:Y:S01]  /*203d0*/  @P2 MUFU.LG2 R0, R12 ;  /* 0x0000000c00002308 */ /* 0x000e220000000c00 */
[----:B------:R-:W-:Y:S02]  /*203e0*/  WARPGROUP.DEPBAR.LE gsb0, 0x0 ;  /* 0x00008000000079c5 */ /* 0x000fe40000010000 */
[----:B------:R-:W-:-:S06]  /*203f0*/  WARPGROUP.ARRIVE ;  /* 0x00000000000079c5 */ /* 0x000fcc0000000000 */
[----:B------:R-:W-:Y:S01]  /*20400*/  QGMMA.64x192x32.F32.E4M3.E4M3 R24, R216, gdesc[UR4], R24, gsb0 ;  /* 0x02e00004d8187df3 */ /* 0x000fe20008000818 */
[----:B------:R-:W1:Y:S08]  /*20410*/  @P3 MUFU.LG2 R2, R9 ;  /* 0x0000000900023308 */ /* 0x000e700000000c00 */
[----:B------:R-:W3:Y:S01]  /*20420*/  @P1 MUFU.RCP R7, R4 ;  /* 0x0000000400071308 */ /* 0x000ee20000001000 */
[C---:B------:R-:W-:Y:S01]  /*20430*/  @P2 FMUL.FTZ R5, R10.reuse, 0.69314718246459960938 ;  /* 0x3f3172180a052820 */ /* 0x040fe20000410000 */
[----:B------:R-:W-:Y:S01]  /*20440*/  @P3 FMUL.FTZ R13, R10, 0.69314718246459960938 ;  /* 0x3f3172180a0d3820 */ /* 0x000fe20000410000 */
[----:B0-----:R-:W-:Y:S01]  /*20450*/  @P2 FMUL.FTZ R0, R0, 0.69314718246459960938 ;  /* 0x3f31721800002820 */ /* 0x001fe20000410000 */
[----:B------:R-:W-:-:S02]  /*20460*/  IMAD.MOV.U32 R120, RZ, RZ, -0x800000 ;  /* 0xff800000ff787424 */ /* 0x000fc400078e00ff */
[----:B--2---:R-:W-:Y:S01]  /*20470*/  FMUL.FTZ R129, R3, R6 ;  /* 0x0000000603817220 */ /* 0x004fe20000410000 */
[----:B------:R-:W-:Y:S02]  /*20480*/  IMAD.MOV.U32 R121, RZ, RZ, -0x800000 ;  /* 0xff800000ff797424 */ /* 0x000fe400078e00ff */
[----:B-1----:R-:W-:Y:S01]  /*20490*/  @P3 FMUL.FTZ R2, R2, 0.69314718246459960938 ;  /* 0x3f31721802023820 */ /* 0x002fe20000410000 */
[----:B------:R-:W-:-:S03]  /*204a0*/  @P2 FFMA.FTZ R120, R5, R122, R0 ;  /* 0x0000007a05782223 */ /* 0x000fc60000010000 */
[----:B------:R-:W-:Y:S01]  /*204b0*/  @P3 FFMA.FTZ R121, R13, R123, R2 ;  /* 0x0000007b0d793223 */ /* 0x000fe20000010002 */
[----:B---3--:R-:W-:Y:S01]  /*204c0*/  FMUL.FTZ R3, R7, R6 ;  /* 0x0000000607037220 */ /* 0x008fe20000410000 */
[----:B------:R-:W-:Y:S02]  /*204d0*/  WARPGROUP.DEPBAR.LE gsb0, 0x0 ;  /* 0x00008000000079c5 */ /* 0x000fe40000010000 */
[----:B------:R-:W-:Y:S05]  /*204e0*/  @!P0 BRA `(.L_x_498) ;  /* 0x0000000000048947 */ /* 0x000fea0003800000 */
[----:B------:R-:W-:Y:S01]  /*204f0*/  BPT.TRAP 0x1 ;  /* 0x000000040000795c */ /* 0x000fe20000300000 */
.L_x_498:
[----:B------:R-:W-:Y:S01]  /*20500*/  IMAD.U32 R5, RZ, RZ, UR42 ;  /* 0x0000002aff057e24 */ /* 0x000fe2000f8e00ff */
[----:B------:R-:W-:Y:S01]  /*20510*/  IADD3 R8, R8, 0x33460, RZ ;  /* 0x0003346008087810 */ /* 0x000fe20007ffe0ff */
[----:B------:R-:W-:Y:S02]  /*20520*/  VIADD R152, R152, 0x1 ;  /* 0x0000000198987836 */ /* 0x000fe40000000000 */
[----:B------:R-:W-:Y:S01]  /*20530*/  FMUL.FTZ R9, R53, R129 ;  /* 0x0000008135097220 */ /* 0x000fe20000410000 */
[----:B------:R-:W-:Y:S01]  /*20540*/  FMUL.FTZ R145, R27, R3 ;  /* 0x000000031b917220 */ /* 0x000fe20000410000 */
[----:B------:R-:W-:Y:S01]  /*20550*/  PRMT R16, R5, 0x654, R8 ;  /* 0x0000065405107816 */ /* 0x000fe20000000008 */
[-C--:B------:R-:W-:Y:S01]  /*20560*/  FMUL.FTZ R0, R24, R129.reuse ;  /* 0x0000008118007220 */ /* 0x080fe20000410000 */
[----:B------:R-:W-:Y:S01]  /*20570*/  ISETP.NE.AND P1, PT, R152, 0x2, PT ;  /* 0x000000029800780c */ /* 0x000fe20003f25270 */
[-C--:B------:R-:W-:Y:S01]  /*20580*/  FMUL.FTZ R6, R40, R129.reuse ;  /* 0x0000008128067220 */ /* 0x080fe20000410000 */
[----:B------:R0:W-:Y:S01]  /*20590*/  SYNCS.ARRIVE.TRANS64.RED.A1T0 RZ, [R16+URZ], RZ ;  /* 0x000000ff10ff79a7 */ /* 0x0001e2000810043f */
[-C--:B------:R-:W-:Y:S01]  /*205a0*/  FMUL.FTZ R7, R45, R129.reuse ;  /* 0x000000812d077220 */ /* 0x080fe20000410000 */
[-C--:B------:R-:W-:Y:S01]  /*205b0*/  FMUL.FTZ R53, R64, R129.reuse ;  /* 0x0000008140357220 */ /* 0x080fe20000410000 */
[----:B------:R-:W-:Y:S01]  /*205c0*/  SEL R27, RZ, 0x1, P1 ;  /* 0x00000001ff1b7807 */ /* 0x000fe20000800000 */
        /* <DEDUP_REMOVED lines=90> */
[----:B------:R-:W-:Y:S01]  /*20b70*/  FMUL.FTZ R38, R115, R3 ;  /* 0x0000000373267220 */ /* 0x000fe20000410000 */
[----:B------:R-:W-:Y:S01]  /*20b80*/  LOP3.LUT R230, R230, R27, RZ, 0x3c, !PT ;  /* 0x0000001be6e67212 */ /* 0x000fe200078e3cff */
[----:B------:R-:W-:Y:S01]  /*20b90*/  UIADD3 UR43, UR43, 0x1, URZ ;  /* 0x000000012b2b7890 */ /* 0x000fe2000fffe03f */
[----:B0-----:R-:W-:-:S11]  /*20ba0*/  SEL R152, R152, RZ, P1 ;  /* 0x000000ff98987207 */ /* 0x001fd60000800000 */
.L_x_442:
[----:B------:R-:W-:Y:S05]  /*20bb0*/  WARPSYNC.ALL ;  /* 0x0000000000007948 */ /* 0x000fea0003800000 */
[----:B------:R-:W2:Y:S01]  /*20bc0*/  LDL R165, [R1+0x4] ;  /* 0x0000040001a57983 */ /* 0x000ea20000100800 */
[----:B------:R-:W0:Y:S01]  /*20bd0*/  S2UR UR42, SR_CgaCtaId ;  /* 0x00000000002a79c3 */ /* 0x000e220000008800 */
[----:B------:R-:W-:Y:S01]  /*20be0*/  UMOV UR4, 0x400 ;  /* 0x0000040000047882 */ /* 0x000fe20000000000 */
[----:B------:R-:W-:Y:S01]  /*20bf0*/  BSSY B0, `(.L_x_499) ;  /* 0x0000595000007945 */ /* 0x000fe20003800000 */
[----:B0-----:R-:W-:-:S06]  /*20c00*/  ULEA UR4, UR42, UR4, 0x18 ;  /* 0x000000042a047291 */ /* 0x001fcc000f8ec03f */
[----:B------:R-:W-:Y:S01]  /*20c10*/  IMAD.U32 R16, RZ, RZ, UR4 ;  /* 0x00000004ff107e24 */ /* 0x000fe2000f8e00ff */
[----:B------:R-:W-:Y:S06]  /*20c20*/  BAR.SYNC.DEFER_BLOCKING 0x5, 0x180 ;  /* 0x0146000000007b1d */ /* 0x000fec0000010000 */
[----:B------:R0:W1:Y:S02]  /*20c30*/  LDS.128 R148, [R16+0x334d0] ;  /* 0x0334d00010947984 */ /* 0x0000640000000c00 */
[----:B------:R-:W-:Y:S06]  /*20c40*/  BAR.ARV 0x4, 0x180 ;  /* 0x0106000000007b1d */ /* 0x000fec0000002000 */
[----:B--2---:R-:W-:-:S13]  /*20c50*/  ISETP.NE.AND P1, PT, R165, RZ, PT ;  /* 0x000000ffa500720c */ /* 0x004fda0003f25270 */
[----:B------:R-:W2:Y:S02]  /*20c60*/  @!P1 LDC R165, c[0x0][0xad4] ;  /* 0x0002b500ffa59b82 */ /* 0x000ea40000000800 */
[----:B--2---:R0:W-:Y:S01]  /*20c70*/  @!P1 STL [R1+0x4], R165 ;  /* 0x000004a501009387 */ /* 0x0041e20000100800 */
[----:B-1----:R-:W-:Y:S05]  /*20c80*/  @P0 BRA `(.L_x_500) ;  /* 0x0000004800ac0947 */ /* 0x002fea0003800000 */
[----:B------:R-:W2:Y:S01]  /*20c90*/  LDL R26, [R1+0xdc] ;  /* 0x0000dc00011a7983 */ /* 0x000ea20000100800 */
[----:B------:R-:W-:Y:S01]  /*20ca0*/  ULDC.64 UR4, c[0x4][0x38] ;  /* 0x01000e0000047ab9 */ /* 0x000fe20000000a00 */
[----:B------:R-:W1:Y:S01]  /*20cb0*/  S2R R27, SR_SWINHI ;  /* 0x00000000001b7919 */ /* 0x000e620000002f00 */
[----:B------:R-:W3:Y:S01]  /*20cc0*/  S2R R166, SR_TID.X ;  /* 0x0000000000a67919 */ /* 0x000ee20000002100 */
[----:B------:R-:W-:Y:S02]  /*20cd0*/  MOV R90, R16 ;  /* 0x00000010005a7202 */ /* 0x000fe40000000f00 */
[----:B-1----:R-:W-:Y:S01]  /*20ce0*/  MOV R91, R27 ;  /* 0x0000001b005b7202 */ /* 0x002fe20000000f00 */
[----:B---3--:R-:W-:-:S05]  /*20cf0*/  IMAD.SHL.U32 R3, R166, 0x4, RZ ;  /* 0x00000004a6037824 */ /* 0x008fca00078e00ff */
[----:B------:R-:W-:-:S04]  /*20d00*/  LOP3.LUT R3, R3, 0xc, RZ, 0xc0, !PT ;  /* 0x0000000c03037812 */ /* 0x000fc800078ec0ff */
[----:B------:R-:W-:-:S05]  /*20d10*/  IADD3 R36, P0, R3, UR4, RZ ;  /* 0x0000000403247c10 */ /* 0x000fca000ff1e0ff */
[----:B------:R-:W-:Y:S01]  /*20d20*/  IMAD.X R37, RZ, RZ, UR5, P0 ;  /* 0x00000005ff257e24 */ /* 0x000fe200080e06ff */
[----:B------:R-:W-:-:S04]  /*20d30*/  LOP3.LUT P0, R3, R166, 0x3, RZ, 0xc0, !PT ;  /* 0x00000003a6037812 */ /* 0x000fc8000780c0ff */
[----:B------:R-:W-:Y:S01]  /*20d40*/  ISETP.EQ.OR P0, PT, R3, 0x3, !P0 ;  /* 0x000000030300780c */ /* 0x000fe20004702670 */
[----:B------:R1:W5:Y:S01]  /*20d50*/  LDG.E.CONSTANT R36, desc[UR54][R36.64] ;  /* 0x0000003624247981 */ /* 0x000362000c1e9900 */
[----:B------:R-:W-:Y:S02]  /*20d60*/  UMOV UR4, 0xffffffff ;  /* 0xffffffff00047882 */ /* 0x000fe40000000000 */
[----:B------:R-:W-:Y:S02]  /*20d70*/  SEL R3, R0, R13, P0 ;  /* 0x0000000d00037207 */ /* 0x000fe40000000000 */
[----:B------:R-:W-:Y:S02]  /*20d80*/  SEL R0, R13, R0, P0 ;  /* 0x000000000d007207 */ /* 0x000fe40000000000 */
[----:B------:R-:W-:Y:S02]  /*20d90*/  SEL R13, R64, R2, P0 ;  /* 0x00000002400d7207 */ /* 0x000fe40000000000 */
[----:B------:R-:W-:Y:S01]  /*20da0*/  SEL R2, R2, R64, P0 ;  /* 0x0000004002027207 */ /* 0x000fe20000000000 */
[----:B--2---:R-:W-:-:S03]  /*20db0*/  IMAD.WIDE R82, R26, 0x2, R90 ;  /* 0x000000021a527825 */ /* 0x004fc600078e025a */
[C---:B------:R-:W-:Y:S02]  /*20dc0*/  IADD3 R27, P3, R82.reuse, 0x8060, RZ ;  /* 0x00008060521b7810 */ /* 0x040fe40007f7e0ff */
[C---:B------:R-:W-:Y:S02]  /*20dd0*/  IADD3 R35, P5, R82.reuse, 0x8020, RZ ;  /* 0x0000802052237810 */ /* 0x040fe40007fbe0ff */
[----:B------:R-:W-:Y:S02]  /*20de0*/  LOP3.LUT R26, R27, 0x380, RZ, 0xc0, !PT ;  /* 0x000003801b1a7812 */ /* 0x000fe400078ec0ff */
[----:B------:R-:W-:Y:S02]  /*20df0*/  IADD3 R51, P1, R82, 0x8000, RZ ;  /* 0x0000800052337810 */ /* 0x000fe40007f3e0ff */
[----:B------:R-:W-:Y:S02]  /*20e00*/  SHF.R.U64 R26, R26, 0x3, RZ ;  /* 0x000000031a1a7819 */ /* 0x000fe400000012ff */
[----:B------:R-:W-:-:S02]  /*20e10*/  IADD3 R55, P2, R82, 0x4060, RZ ;  /* 0x0000406052377810 */ /* 0x000fc40007f5e0ff */
[----:B------:R-:W-:Y:S02]  /*20e20*/  LOP3.LUT R26, R26, R27, RZ, 0x3c, !PT ;  /* 0x0000001b1a1a7212 */ /* 0x000fe400078e3cff */
[----:B------:R-:W-:Y:S02]  /*20e30*/  IADD3.X R27, RZ, R83, RZ, P3, !PT ;  /* 0x00000053ff1b7210 */ /* 0x000fe40001ffe4ff */
[C---:B------:R-:W-:Y:S02]  /*20e40*/  IADD3 R63, P3, R82.reuse, 0x4040, RZ ;  /* 0x00004040523f7810 */ /* 0x040fe40007f7e0ff */
[----:B------:R-:W-:Y:S02]  /*20e50*/  IADD3 R31, P4, R82, 0x8040, RZ ;  /* 0x00008040521f7810 */ /* 0x000fe40007f9e0ff */
[----:B------:R-:W-:Y:S02]  /*20e60*/  LOP3.LUT R34, R35, 0x380, RZ, 0xc0, !PT ;  /* 0x0000038023227812 */ /* 0x000fe400078ec0ff */
        /* <DEDUP_REMOVED lines=19> */
[----:B------:R-:W-:-:S02]  /*20fa0*/  IADD3 R67, P5, R82, 0x4000, RZ ;  /* 0x0000400052437810 */ /* 0x000fc40007fbe0ff */
[C---:B------:R-:W-:Y:S02]  /*20fb0*/  IADD3 R75, P1, R82.reuse, 0x60, RZ ;  /* 0x00000060524b7810 */ /* 0x040fe40007f3e0ff */
[C---:B------:R-:W-:Y:S02]  /*20fc0*/  IADD3 R79, P2, R82.reuse, 0x40, RZ ;  /* 0x00000040524f7810 */ /* 0x040fe40007f5e0ff */
[C---:B------:R-:W-:Y:S02]  /*20fd0*/  IADD3 R81, P3, R82.reuse, 0x20, RZ ;  /* 0x0000002052517810 */ /* 0x040fe40007f7e0ff */
[----:B------:R-:W-:Y:S02]  /*20fe0*/  IADD3 R65, P4, R82, 0x4020, RZ ;  /* 0x0000402052417810 */ /* 0x000fe40007f9e0ff */
[----:B------:R-:W-:Y:S02]  /*20ff0*/  LOP3.LUT R66, R67, 0x380, RZ, 0xc0, !PT ;  /* 0x0000038043427812 */ /* 0x000fe400078ec0ff */
[----:B------:R-:W-:-:S02]  /*21000*/  LOP3.LUT R74, R75, 0x380, RZ, 0xc0, !PT ;  /* 0x000003804b4a7812 */ /* 0x000fc400078ec0ff */
[----:B------:R-:W-:Y:S02]  /*21010*/  LOP3.LUT R78, R79, 0x380, RZ, 0xc0, !PT ;  /* 0x000003804f4e7812 */ /* 0x000fe400078ec0ff */
[----:B------:R-:W-:Y:S02]  /*21020*/  LOP3.LUT R80, R81, 0x380, RZ, 0xc0, !PT ;  /* 0x0000038051507812 */ /* 0x000fe400078ec0ff */
[----:B------:R-:W-:Y:S02]  /*21030*/  LOP3.LUT R64, R65, 0x380, RZ, 0xc0, !PT ;  /* 0x0000038041407812 */ /* 0x000fe400078ec0ff */
[----:B-1----:R-:W-:Y:S02]  /*21040*/  LOP3.LUT R37, R82, 0x380, RZ, 0xc0, !PT ;  /* 0x0000038052257812 */ /* 0x002fe400078ec0ff */
[----:B------:R-:W-:Y:S02]  /*21050*/  SHF.R.U64 R66, R66, 0x3, RZ ;  /* 0x0000000342427819 */ /* 0x000fe400000012ff */
[----:B------:R-:W-:-:S02]  /*21060*/  SHF.R.U64 R74, R74, 0x3, RZ ;  /* 0x000000034a4a7819 */ /* 0x000fc400000012ff */
[----:B------:R-:W-:Y:S02]  /*21070*/  SHF.R.U64 R78, R78, 0x3, RZ ;  /* 0x000000034e4e7819 */ /* 0x000fe400000012ff */
[----:B------:R-:W-:Y:S02]  /*21080*/  SHF.R.U64 R80, R80, 0x3, RZ ;  /* 0x0000000350507819 */ /* 0x000fe400000012ff */
        /* <DEDUP_REMOVED lines=10> */
[----:B------:R-:W-:-:S02]  /*21130*/  LOP3.LUT R64, R64, R65, RZ, 0x3c, !PT ;  /* 0x0000004140407212 */ /* 0x000fc400078e3cff */
[----:B------:R-:W-:Y:S02]  /*21140*/  IADD3.X R65, RZ, R83, RZ, P4, !PT ;  /* 0x00000053ff417210 */ /* 0x000fe400027fe4ff */
[----:B------:R-:W-:Y:S02]  /*21150*/  LOP3.LUT R82, R37, R82, RZ, 0x3c, !PT ;  /* 0x0000005225527212 */ /* 0x000fe400078e3cff */
[----:B------:R-:W-:Y:S02]  /*21160*/  MOV R164, R26 ;  /* 0x0000001a00a47202 */ /* 0x000fe40000000f00 */
[----:B------:R-:W-:Y:S02]  /*21170*/  MOV R155, R82 ;  /* 0x00000052009b7202 */ /* 0x000fe40000000f00 */
[----:B------:R-:W-:Y:S02]  /*21180*/  MOV R163, R30 ;  /* 0x0000001e00a37202 */ /* 0x000fe40000000f00 */
[----:B------:R-:W-:-:S02]  /*21190*/  MOV R162, R34 ;  /* 0x0000002200a27202 */ /* 0x000fc40000000f00 */
[----:B------:R-:W-:Y:S02]  /*211a0*/  MOV R161, R50 ;  /* 0x0000003200a17202 */ /* 0x000fe40000000f00 */
[----:B------:R-:W-:Y:S02]  /*211b0*/  MOV R160, R54 ;  /* 0x0000003600a07202 */ /* 0x000fe40000000f00 */
[----:B------:R-:W-:Y:S02]  /*211c0*/  MOV R159, R62 ;  /* 0x0000003e009f7202 */ /* 0x000fe40000000f00 */
[----:B------:R-:W-:Y:S02]  /*211d0*/  MOV R158, R64 ;  /* 0x00000040009e7202 */ /* 0x000fe40000000f00 */
[----:B------:R-:W-:Y:S02]  /*211e0*/  MOV R157, R66 ;  /* 0x00000042009d7202 */ /* 0x000fe40000000f00 */
[----:B------:R-:W-:-:S02]  /*211f0*/  MOV R156, R74 ;  /* 0x0000004a009c7202 */ /* 0x000fc40000000f00 */
[----:B------:R-:W-:Y:S02]  /*21200*/  MOV R154, R78 ;  /* 0x0000004e009a7202 */ /* 0x000fe40000000f00 */
[----:B------:R-:W-:Y:S01]  /*21210*/  MOV R153, R80 ;  /* 0x0000005000997202 */ /* 0x000fe20000000f00 */
[----:B------:R-:W-:Y:S06]  /*21220*/  BRA.DIV UR4, `(.L_x_501) ;  /* 0x000000d604247947 */ /* 0x000fec000b800000 */
        /* <DEDUP_REMOVED lines=16> */
[----:B-----5:R-:W-:Y:S01]  /*21330*/  SHFL.IDX PT, R51, R51, R36, 0x1c1f ;  /* 0x001c1f2433337589 */ /* 0x020fe200000e0000 */
[----:B------:R-:W-:Y:S02]  /*21340*/  SEL R105, R21, R124, P0 ;  /* 0x0000007c15697207 */ /* 0x000fe40000000000 */
[----:B------:R-:W-:-:S02]  /*21350*/  SEL R106, R45, R109, P0 ;  /* 0x0000006d2d6a7207 */ /* 0x000fc40000000000 */
[----:B------:R-:W-:Y:S02]  /*21360*/  SEL R26, R109, R45, P0 ;  /* 0x0000002d6d1a7207 */ /* 0x000fe40000000000 */
[----:B------:R-:W-:Y:S02]  /*21370*/  SEL R42, R42, R43, P0 ;  /* 0x0000002b2a2a7207 */ /* 0x000fe40000000000 */
[----:B------:R-:W-:Y:S02]  /*21380*/  SEL R37, R77, R38, P0 ;  /* 0x000000264d257207 */ /* 0x000fe40000000000 */
[----:B------:R-:W-:Y:S02]  /*21390*/  SEL R68, R68, R53, P0 ;  /* 0x0000003544447207 */ /* 0x000fe40000000000 */
[----:B------:R-:W-:Y:S02]  /*213a0*/  SEL R135, R128, R24, P0 ;  /* 0x0000001880877207 */ /* 0x000fe40000000000 */
[----:B------:R-:W-:Y:S01]  /*213b0*/  SEL R79, R24, R128, P0 ;  /* 0x00000080184f7207 */ /* 0x000fe20000000000 */
[----:B------:R-:W-:Y:S01]  /*213c0*/  SHFL.IDX PT, R37, R37, R36, 0x1c1f ;  /* 0x001c1f2425257589 */ /* 0x000fe200000e0000 */
[----:B------:R-:W-:-:S02]  /*213d0*/  SEL R27, R123, R20, P0 ;  /* 0x000000147b1b7207 */ /* 0x000fc40000000000 */
[----:B------:R-:W-:Y:S02]  /*213e0*/  SEL R109, R28, R40, P0 ;  /* 0x000000281c6d7207 */ /* 0x000fe40000000000 */
[----:B------:R-:W-:Y:S02]  /*213f0*/  SEL R80, R93, R142, P0 ;  /* 0x0000008e5d507207 */ /* 0x000fe40000000000 */
[----:B------:R-:W-:Y:S01]  /*21400*/  SEL R35, R142, R93, P0 ;  /* 0x0000005d8e237207 */ /* 0x000fe20000000000 */
[----:B------:R-:W-:Y:S01]  /*21410*/  SHFL.IDX PT, R27, R27, R36, 0x1c1f ;  /* 0x001c1f241b1b7589 */ /* 0x000fe200000e0000 */
[----:B------:R-:W-:Y:S02]  /*21420*/  SEL R56, R60, R59, P0 ;  /* 0x0000003b3c387207 */ /* 0x000fe40000000000 */
[----:B------:R-:W-:Y:S02]  /*21430*/  SEL R43, R59, R60, P0 ;  /* 0x0000003c3b2b7207 */ /* 0x000fe40000000000 */
[----:B------:R-:W-:-:S02]  /*21440*/  SEL R38, R38, R77, P0 ;  /* 0x0000004d26267207 */ /* 0x000fc40000000000 */
[----:B------:R-:W-:Y:S02]  /*21450*/  SEL R24, R10, R130, P0 ;  /* 0x000000820a187207 */ /* 0x000fe40000000000 */
[----:B------:R-:W-:Y:S02]  /*21460*/  SEL R20, R20, R123, P0 ;  /* 0x0000007b14147207 */ /* 0x000fe40000000000 */
[----:B------:R-:W-:Y:S01]  /*21470*/  SEL R107, R25, R48, P0 ;  /* 0x00000030196b7207 */ /* 0x000fe20000000000 */
[----:B------:R-:W-:Y:S01]  /*21480*/  SHFL.IDX PT, R123, R80, R36, 0x1c1f ;  /* 0x001c1f24507b7589 */ /* 0x000fe200000e0000 */
[----:B------:R-:W-:Y:S02]  /*21490*/  SEL R108, R29, R117, P0 ;  /* 0x000000751d6c7207 */ /* 0x000fe40000000000 */
[----:B------:R-:W-:Y:S01]  /*214a0*/  SEL R111, R104, R32, P0 ;  /* 0x00000020686f7207 */ /* 0x000fe20000000000 */
[----:B------:R-:W-:Y:S01]  /*214b0*/  SHFL.IDX PT, R24, R24, R36, 0x1c1f ;  /* 0x001c1f2418187589 */ /* 0x000fe200000e0000 */
[----:B------:R-:W-:-:S02]  /*214c0*/  SEL R54, R32, R104, P0 ;  /* 0x0000006820367207 */ /* 0x000fc40000000000 */
[----:B------:R-:W-:Y:S01]  /*214d0*/  SEL R113, R33, R14, P0 ;  /* 0x0000000e21717207 */ /* 0x000fe20000000000 */
[----:B------:R-:W-:Y:S01]  /*214e0*/  SHFL.IDX PT, R104, R127, R36, 0x1c1f ;  /* 0x001c1f247f687589 */ /* 0x000fe200000e0000 */
[----:B------:R-:W-:Y:S02]  /*214f0*/  SEL R65, R14, R33, P0 ;  /* 0x000000210e417207 */ /* 0x000fe40000000000 */
[----:B------:R-:W-:Y:S02]  /*21500*/  SEL R93, R95, R89, P0 ;  /* 0x000000595f5d7207 */ /* 0x000fe40000000000 */
[----:B------:R-:W-:Y:S01]  /*21510*/  SEL R53, R89, R95, P0 ;  /* 0x0000005f59357207 */ /* 0x000fe20000000000 */
[----:B------:R-:W-:Y:S01]  /*21520*/  SHFL.IDX PT, R113, R113, R36, 0x1c1f ;  /* 0x001c1f2471717589 */ /* 0x000fe200000e0000 */
[----:B------:R-:W-:Y:S02]  /*21530*/  SEL R60, R46, R71, P0 ;  /* 0x000000472e3c7207 */ /* 0x000fe40000000000 */
[----:B------:R-:W-:Y:S01]  /*21540*/  LOP3.LUT R75, R36, 0x2, RZ, 0x3c, !PT ;  /* 0x00000002244b7812 */ /* 0x000fe200078e3cff */
[----:B------:R-:W-:Y:S01]  /*21550*/  SHFL.IDX PT, R89, R86, R36, 0x1c1f ;  /* 0x001c1f2456597589 */ /* 0x000fe200000e0000 */
[----:B------:R-:W-:-:S02]  /*21560*/  SEL R84, R4, R137, P0 ;  /* 0x0000008904547207 */ /* 0x000fc40000000000 */
[----:B------:R-:W-:Y:S01]  /*21570*/  SEL R10, R130, R10, P0 ;  /* 0x0000000a820a7207 */ /* 0x000fe20000000000 */
[----:B------:R-:W-:Y:S01]  /*21580*/  SHFL.IDX PT, R2, R2, R75, 0x1c1f ;  /* 0x001c1f4b02027589 */ /* 0x000fe200000e0000 */
        /* <DEDUP_REMOVED lines=53> */
[----:B------:R-:W1:Y:S01]  /*218e0*/  SHFL.IDX PT, R97, R13, R36, 0x1c1f ;  /* 0x001c1f240d617589 */ /* 0x000e6200000e0000 */
[----:B------:R-:W-:Y:S02]  /*218f0*/  SEL R47, R41, R119, P0 ;  /* 0x00000077292f7207 */ /* 0x000fe40000000000 */
[----:B------:R-:W-:Y:S01]  /*21900*/  SEL R57, R99, R57, P0 ;  /* 0x0000003963397207 */ /* 0x000fe20000000000 */
[----:B------:R-:W-:Y:S01]  /*21910*/  SHFL.IDX PT, R116, R108, R36, 0x1c1f ;  /* 0x001c1f246c747589 */ /* 0x000fe200000e0000 */
[----:B------:R-:W-:Y:S02]  /*21920*/  SEL R58, R58, R102, P0 ;  /* 0x000000663a3a7207 */ /* 0x000fe40000000000 */
[----:B------:R-:W-:Y:S01]  /*21930*/  SEL R61, R98, R61, P0 ;  /* 0x0000003d623d7207 */ /* 0x000fe20000000000 */
[----:B------:R2:W-:Y:S01]  /*21940*/  SHFL.IDX PT, R68, R10, R75, 0x1c1f ;  /* 0x001c1f4b0a447589 */ /* 0x0005e200000e0000 */
[----:B------:R-:W-:-:S02]  /*21950*/  SEL R74, R87, R73, P0 ;  /* 0x00000049574a7207 */ /* 0x000fc40000000000 */
[----:B------:R-:W-:Y:S01]  /*21960*/  SEL R112, R12, R101, P0 ;  /* 0x000000650c707207 */ /* 0x000fe20000000000 */
[----:B------:R-:W-:Y:S01]  /*21970*/  SHFL.IDX PT, R111, R29, R75, 0x1c1f ;  /* 0x001c1f4b1d6f7589 */ /* 0x000fe200000e0000 */
[----:B------:R-:W-:Y:S02]  /*21980*/  SEL R55, R138, R88, P0 ;  /* 0x000000588a377207 */ /* 0x000fe40000000000 */
[----:B------:R-:W-:Y:S01]  /*21990*/  SEL R52, R136, R52, P0 ;  /* 0x0000003488347207 */ /* 0x000fe20000000000 */
[----:B------:R-:W3:Y:S01]  /*219a0*/  SHFL.IDX PT, R101, R5, R75, 0x1c1f ;  /* 0x001c1f4b05657589 */ /* 0x000ee200000e0000 */
[----:B------:R-:W-:Y:S02]  /*219b0*/  SEL R69, R69, R129, P0 ;  /* 0x0000008145457207 */ /* 0x000fe40000000000 */
[----:B------:R-:W-:Y:S01]  /*219c0*/  SEL R39, R131, R39, P0 ;  /* 0x0000002783277207 */ /* 0x000fe20000000000 */
[----:B------:R-:W-:Y:S01]  /*219d0*/  SHFL.IDX PT, R88, R126, R36, 0x1c1f ;  /* 0x001c1f247e587589 */ /* 0x000fe200000e0000 */
[----:B------:R-:W-:-:S02]  /*219e0*/  SEL R41, R119, R41, P0 ;  /* 0x0000002977297207 */ /* 0x000fc40000000000 */
[----:B------:R-:W-:Y:S01]  /*219f0*/  SEL R73, R73, R87, P0 ;  /* 0x0000005749497207 */ /* 0x000fe20000000000 */
[----:B------:R-:W-:Y:S01]  /*21a00*/  SHFL.IDX PT, R102, R135, R36, 0x1c1f ;  /* 0x001c1f2487667589 */ /* 0x000fe200000e0000 */
[----:B-1----:R-:W-:Y:S02]  /*21a10*/  SEL R0, R97, R2, P0 ;  /* 0x0000000261007207 */ /* 0x002fe40000000000 */
[----:B--2---:R-:W-:Y:S01]  /*21a20*/  SEL R10, R27, R20, P0 ;  /* 0x000000141b0a7207 */ /* 0x004fe20000000000 */
[----:B------:R-:W-:Y:S01]  /*21a30*/  SHFL.IDX PT, R87, R84, R36, 0x1c1f ;  /* 0x001c1f2454577589 */ /* 0x000fe200000e0000 */
[----:B------:R-:W-:Y:S02]  /*21a40*/  SEL R108, R109, R54, P0 ;  /* 0x000000366d6c7207 */ /* 0x000fe40000000000 */
[----:B------:R-:W-:Y:S01]  /*21a50*/  SEL R2, R2, R97, P0 ;  /* 0x0000006102027207 */ /* 0x000fe20000000000 */
[----:B------:R-:W-:Y:S01]  /*21a60*/  SHFL.IDX PT, R84, R132, R36, 0x1c1f ;  /* 0x001c1f2484547589 */ /* 0x000fe200000e0000 */
[----:B------:R-:W-:-:S02]  /*21a70*/  SEL R20, R20, R27, P0 ;  /* 0x0000001b14147207 */ /* 0x000fc40000000000 */
[----:B------:R-:W-:Y:S01]  /*21a80*/  SEL R109, R54, R109, P0 ;  /* 0x0000006d366d7207 */ /* 0x000fe20000000000 */
[----:B------:R-:W1:Y:S04]  /*21a90*/  SHFL.IDX PT, R103, R4, R75, 0x1c1f ;  /* 0x001c1f4b04677589 */ /* 0x000e6800000e0000 */
[----:B------:R-:W-:Y:S01]  /*21aa0*/  SHFL.IDX PT, R12, R67, R75, 0x1c1f ;  /* 0x001c1f4b430c7589 */ /* 0x000fe200000e0000 */
[----:B---3--:R-:W-:-:S03]  /*21ab0*/  SEL R5, R89, R101, P0 ;  /* 0x0000006559057207 */ /* 0x008fc60000000000 */
        /* <DEDUP_REMOVED lines=8> */
[----:B--2---:R-:W-:Y:S02]  /*21b40*/  SEL R3, R99, R148, P0 ;  /* 0x0000009463037207 */ /* 0x004fe40000000000 */
[----:B------:R-:W-:Y:S01]  /*21b50*/  SEL R4, R148, R99, P0 ;  /* 0x0000006394047207 */ /* 0x000fe20000000000 */
[----:B------:R-:W-:Y:S04]  /*21b60*/  SHFL.IDX PT, R124, R95, R36, 0x1c1f ;  /* 0x001c1f245f7c7589 */ /* 0x000fe800000e0000 */
[----:B------:R-:W-:Y:S04]  /*21b70*/  SHFL.IDX PT, R70, R94, R36, 0x1c1f ;  /* 0x001c1f245e467589 */ /* 0x000fe800000e0000 */
[----:B------:R-:W-:Y:S04]  /*21b80*/  SHFL.IDX PT, R82, R56, R36, 0x1c1f ;  /* 0x001c1f2438527589 */ /* 0x000fe800000e0000 */
[----:B------:R-:W1:Y:S04]  /*21b90*/  SHFL.IDX PT, R66, R66, R75, 0x1c1f ;  /* 0x001c1f4b42427589 */ /* 0x000e6800000e0000 */
[----:B------:R2:W3:Y:S04]  /*21ba0*/  SHFL.IDX PT, R140, R21, R75, 0x1c1f ;  /* 0x001c1f4b158c7589 */ /* 0x0004e800000e0000 */
[----:B------:R-:W4:Y:S04]  /*21bb0*/  SHFL.IDX PT, R139, R25, R75, 0x1c1f ;  /* 0x001c1f4b198b7589 */ /* 0x000f2800000e0000 */
[----:B------:R-:W-:Y:S01]  /*21bc0*/  SHFL.IDX PT, R78, R78, R75, 0x1c1f ;  /* 0x001c1f4b4e4e7589 */ /* 0x000fe200000e0000 */
[----:B--2---:R-:W-:-:S03]  /*21bd0*/  SEL R21, R24, R68, P0 ;  /* 0x0000004418157207 */ /* 0x004fc60000000000 */
[----:B------:R2:W0:Y:S01]  /*21be0*/  SHFL.IDX PT, R67, R30, R75, 0x1c1f ;  /* 0x001c1f4b1e437589 */ /* 0x00042200000e0000 */
[----:B------:R-:W-:-:S03]  /*21bf0*/  SEL R24, R68, R24, P0 ;  /* 0x0000001844187207 */ /* 0x000fc60000000000 */
[----:B------:R0:W-:Y:S04]  /*21c00*/  SHFL.IDX PT, R144, R32, R75, 0x1c1f ;  /* 0x001c1f4b20907589 */ /* 0x0001e800000e0000 */
[----:B------:R-:W0:Y:S01]  /*21c10*/  SHFL.IDX PT, R143, R34, R75, 0x1c1f ;  /* 0x001c1f4b228f7589 */ /* 0x000e2200000e0000 */
[----:B-1----:R-:W-:Y:S02]  /*21c20*/  SEL R97, R98, R66, P0 ;  /* 0x0000004262617207 */ /* 0x002fe40000000000 */
[----:B--2---:R-:W-:Y:S01]  /*21c30*/  SEL R30, R130, R31, P0 ;  /* 0x0000001f821e7207 */ /* 0x004fe20000000000 */
[----:B------:R1:W-:Y:S01]  /*21c40*/  SHFL.IDX PT, R145, R35, R75, 0x1c1f ;  /* 0x001c1f4b23917589 */ /* 0x0003e200000e0000 */
[----:B---3--:R-:W-:Y:S02]  /*21c50*/  SEL R27, R118, R140, P0 ;  /* 0x0000008c761b7207 */ /* 0x008fe40000000000 */
[----:B------:R-:W-:Y:S01]  /*21c60*/  SEL R31, R31, R130, P0 ;  /* 0x000000821f1f7207 */ /* 0x000fe20000000000 */
[----:B------:R-:W2:Y:S01]  /*21c70*/  SHFL.IDX PT, R48, R48, R75, 0x1c1f ;  /* 0x001c1f4b30307589 */ /* 0x000ea200000e0000 */
[----:B----4-:R-:W-:-:S02]  /*21c80*/  SEL R25, R132, R139, P0 ;  /* 0x0000008b84197207 */ /* 0x010fc40000000000 */
[----:B------:R-:W-:Y:S01]  /*21c90*/  SEL R98, R66, R98, P0 ;  /* 0x0000006242627207 */ /* 0x000fe20000000000 */
[----:B------:R-:W3:Y:S04]  /*21ca0*/  SHFL.IDX PT, R49, R49, R75, 0x1c1f ;  /* 0x001c1f4b31317589 */ /* 0x000ee800000e0000 */
[----:B------:R-:W-:Y:S01]  /*21cb0*/  SHFL.IDX PT, R86, R85, R36, 0x1c1f ;  /* 0x001c1f2455567589 */ /* 0x000fe200000e0000 */
[----:B0-----:R-:W-:Y:S02]  /*21cc0*/  SEL R32, R33, R67, P0 ;  /* 0x0000004321207207 */ /* 0x001fe40000000000 */
[----:B------:R-:W-:Y:S01]  /*21cd0*/  SEL R33, R67, R33, P0 ;  /* 0x0000002143217207 */ /* 0x000fe20000000000 */
[----:B------:R-:W-:Y:S04]  /*21ce0*/  SHFL.IDX PT, R107, R106, R36, 0x1c1f ;  /* 0x001c1f246a6b7589 */ /* 0x000fe800000e0000 */
[----:B------:R0:W-:Y:S01]  /*21cf0*/  SHFL.IDX PT, R115, R110, R36, 0x1c1f ;  /* 0x001c1f246e737589 */ /* 0x0001e200000e0000 */
[----:B------:R-:W-:-:S02]  /*21d00*/  SEL R34, R125, R143, P0 ;  /* 0x0000008f7d227207 */ /* 0x000fc40000000000 */
[----:B-1----:R-:W-:Y:S01]  /*21d10*/  SEL R35, R143, R125, P0 ;  /* 0x0000007d8f237207 */ /* 0x002fe20000000000 */
[----:B------:R1:W-:Y:S04]  /*21d20*/  SHFL.IDX PT, R119, R112, R36, 0x1c1f ;  /* 0x001c1f2470777589 */ /* 0x0003e800000e0000 */
[----:B------:R4:W-:Y:S01]  /*21d30*/  SHFL.IDX PT, R128, R122, R36, 0x1c1f ;  /* 0x001c1f247a807589 */ /* 0x0009e200000e0000 */
[----:B--2---:R-:W-:Y:S02]  /*21d40*/  SEL R54, R83, R48, P0 ;  /* 0x0000003053367207 */ /* 0x004fe40000000000 */
[----:B0-----:R-:W-:Y:S01]  /*21d50*/  SEL R110, R116, R111, P0 ;  /* 0x0000006f746e7207 */ /* 0x001fe20000000000 */
[----:B------:R-:W-:Y:S01]  /*21d60*/  SHFL.IDX PT, R80, R60, R36, 0x1c1f ;  /* 0x001c1f243c507589 */ /* 0x000fe200000e0000 */
[----:B------:R-:W-:-:S02]  /*21d70*/  SEL R111, R111, R116, P0 ;  /* 0x000000746f6f7207 */ /* 0x000fc40000000000 */
[----:B-1----:R-:W-:Y:S01]  /*21d80*/  SEL R112, R113, R65, P0 ;  /* 0x0000004171707207 */ /* 0x002fe20000000000 */
[----:B------:R-:W-:Y:S01]  /*21d90*/  SHFL.IDX PT, R131, R59, R36, 0x1c1f ;  /* 0x001c1f243b837589 */ /* 0x000fe200000e0000 */
[----:B------:R-:W-:Y:S02]  /*21da0*/  SEL R113, R65, R113, P0 ;  /* 0x0000007141717207 */ /* 0x000fe40000000000 */
[----:B------:R-:W-:Y:S01]  /*21db0*/  SEL R116, R117, R78, P0 ;  /* 0x0000004e75747207 */ /* 0x000fe20000000000 */
[----:B------:R-:W-:Y:S01]  /*21dc0*/  SHFL.IDX PT, R129, R72, R36, 0x1c1f ;  /* 0x001c1f2448817589 */ /* 0x000fe200000e0000 */
[----:B------:R-:W-:Y:S02]  /*21dd0*/  SEL R65, R145, R123, P0 ;  /* 0x0000007b91417207 */ /* 0x000fe40000000000 */
[----:B---3--:R-:W-:Y:S01]  /*21de0*/  SEL R68, R81, R49, P0 ;  /* 0x0000003151447207 */ /* 0x008fe20000000000 */
[----:B------:R-:W-:Y:S01]  /*21df0*/  SHFL.IDX PT, R135, R71, R36, 0x1c1f ;  /* 0x001c1f2447877589 */ /* 0x000fe200000e0000 */
[----:B----4-:R-:W-:-:S02]  /*21e00*/  SEL R122, R49, R81, P0 ;  /* 0x00000051317a7207 */ /* 0x010fc40000000000 */
[----:B------:R-:W-:Y:S01]  /*21e10*/  SEL R117, R78, R117, P0 ;  /* 0x000000754e757207 */ /* 0x000fe20000000000 */
[----:B------:R-:W-:Y:S04]  /*21e20*/  SHFL.IDX PT, R133, R74, R36, 0x1c1f ;  /* 0x001c1f244a857589 */ /* 0x000fe800000e0000 */
[----:B------:R0:W1:Y:S04]  /*21e30*/  SHFL.IDX PT, R136, R6, R75, 0x1c1f ;  /* 0x001c1f4b06887589 */ /* 0x00006800000e0000 */
[----:B------:R2:W3:Y:S04]  /*21e40*/  SHFL.IDX PT, R138, R8, R75, 0x1c1f ;  /* 0x001c1f4b088a7589 */ /* 0x0004e800000e0000 */
[----:B------:R4:W3:Y:S01]  /*21e50*/  SHFL.IDX PT, R137, R9, R75, 0x1c1f ;  /* 0x001c1f4b09897589 */ /* 0x0008e200000e0000 */
[----:B0-----:R-:W-:-:S03]  /*21e60*/  SEL R6, R101, R89, P0 ;  /* 0x0000005965067207 */ /* 0x001fc60000000000 */
[----:B------:R-:W0:Y:S01]  /*21e70*/  SHFL.IDX PT, R63, R63, R75, 0x1c1f ;  /* 0x001c1f4b3f3f7589 */ /* 0x000e2200000e0000 */
[----:B------:R-:W-:Y:S02]  /*21e80*/  SEL R101, R102, R79, P0 ;  /* 0x0000004f66657207 */ /* 0x000fe40000000000 */
[----:B--2---:R-:W-:Y:S01]  /*21e90*/  SEL R8, R103, R87, P0 ;  /* 0x0000005767087207 */ /* 0x004fe20000000000 */
[----:B------:R2:W0:Y:S01]  /*21ea0*/  SHFL.IDX PT, R142, R26, R75, 0x1c1f ;  /* 0x001c1f4b1a8e7589 */ /* 0x00042200000e0000 */
[----:B------:R-:W-:Y:S02]  /*21eb0*/  SEL R103, R104, R11, P0 ;  /* 0x0000000b68677207 */ /* 0x000fe40000000000 */
[----:B----4-:R-:W-:Y:S01]  /*21ec0*/  SEL R9, R84, R134, P0 ;  /* 0x0000008654097207 */ /* 0x010fe20000000000 */
[----:B------:R4:W0:Y:S01]  /*21ed0*/  SHFL.IDX PT, R141, R28, R75, 0x1c1f ;  /* 0x001c1f4b1c8d7589 */ /* 0x00082200000e0000 */
[----:B------:R-:W-:Y:S02]  /*21ee0*/  SEL R84, R134, R84, P0 ;  /* 0x0000005486547207 */ /* 0x000fe40000000000 */
[----:B------:R-:W-:Y:S01]  /*21ef0*/  SEL R102, R79, R102, P0 ;  /* 0x000000664f667207 */ /* 0x000fe20000000000 */
[----:B------:R-:W0:Y:S01]  /*21f00*/  SHFL.IDX PT, R62, R62, R75, 0x1c1f ;  /* 0x001c1f4b3e3e7589 */ /* 0x000e2200000e0000 */
[----:B-1----:R-:W-:-:S02]  /*21f10*/  SEL R85, R86, R136, P0 ;  /* 0x0000008856557207 */ /* 0x002fc40000000000 */
[----:B--2---:R-:W-:Y:S01]  /*21f20*/  SEL R26, R139, R132, P0 ;  /* 0x000000848b1a7207 */ /* 0x004fe20000000000 */
[----:B------:R1:W2:Y:S01]  /*21f30*/  SHFL.IDX PT, R95, R55, R75, 0x1c1f ;  /* 0x001c1f4b375f7589 */ /* 0x0002a200000e0000 */
[----:B---3--:R-:W-:Y:S02]  /*21f40*/  SEL R89, R96, R138, P0 ;  /* 0x0000008a60597207 */ /* 0x008fe40000000000 */
[----:B----4-:R-:W-:Y:S01]  /*21f50*/  SEL R28, R140, R118, P0 ;  /* 0x000000768c1c7207 */ /* 0x010fe20000000000 */
[----:B------:R3:W4:Y:S01]  /*21f60*/  SHFL.IDX PT, R92, R64, R75, 0x1c1f ;  /* 0x001c1f4b405c7589 */ /* 0x00072200000e0000 */
[----:B------:R-:W-:Y:S02]  /*21f70*/  SEL R87, R88, R137, P0 ;  /* 0x0000008958577207 */ /* 0x000fe40000000000 */
[----:B------:R-:W-:Y:S01]  /*21f80*/  SEL R104, R11, R104, P0 ;  /* 0x000000680b687207 */ /* 0x000fe20000000000 */
[----:B------:R3:W4:Y:S01]  /*21f90*/  SHFL.IDX PT, R147, R52, R75, 0x1c1f ;  /* 0x001c1f4b34937589 */ /* 0x00072200000e0000 */
[----:B0-----:R-:W-:Y:S01]  /*21fa0*/  SEL R99, R100, R63, P0 ;  /* 0x0000003f64637207 */ /* 0x001fe20000000000 */
[----:B------:R-:W-:Y:S01]  /*21fb0*/  IMAD.MOV.U32 R11, RZ, RZ, RZ ;  /* 0x000000ffff0b7224 */ /* 0x000fe200078e00ff */
[----:B-1----:R-:W-:Y:S01]  /*21fc0*/  SEL R55, R48, R83, P0 ;  /* 0x0000005330377207 */ /* 0x002fe20000000000 */
[----:B------:R0:W-:Y:S01]  /*21fd0*/  SHFL.IDX PT, R94, R69, R75, 0x1c1f ;  /* 0x001c1f4b455e7589 */ /* 0x0001e200000e0000 */
[----:B------:R-:W-:-:S02]  /*21fe0*/  SEL R106, R107, R142, P0 ;  /* 0x0000008e6b6a7207 */ /* 0x000fc40000000000 */
[----:B---3--:R-:W-:Y:S01]  /*21ff0*/  SEL R64, R123, R145, P0 ;  /* 0x000000917b407207 */ /* 0x008fe20000000000 */
[----:B------:R-:W1:Y:S01]  /*22000*/  SHFL.IDX PT, R43, R43, R75, 0x1c1f ;  /* 0x001c1f4b2b2b7589 */ /* 0x000e6200000e0000 */
[----:B------:R-:W-:Y:S02]  /*22010*/  SEL R29, R105, R141, P0 ;  /* 0x0000008d691d7207 */ /* 0x000fe40000000000 */
[----:B------:R-:W-:Y:S01]  /*22020*/  SEL R52, R127, R144, P0 ;  /* 0x000000907f347207 */ /* 0x000fe20000000000 */
[----:B------:R-:W3:Y:S01]  /*22030*/  SHFL.IDX PT, R46, R46, R75, 0x1c1f ;  /* 0x001c1f4b2e2e7589 */ /* 0x000ee200000e0000 */
[----:B------:R-:W-:Y:S02]  /*22040*/  SEL R114, R115, R62, P0 ;  /* 0x0000003e73727207 */ /* 0x000fe40000000000 */
[----:B------:R-:W-:Y:S01]  /*22050*/  SEL R118, R119, R12, P0 ;  /* 0x0000000c77767207 */ /* 0x000fe20000000000 */
[----:B------:R-:W3:Y:S01]  /*22060*/  SHFL.IDX PT, R57, R57, R75, 0x1c1f ;  /* 0x001c1f4b39397589 */ /* 0x000ee200000e0000 */
[----:B--2---:R-:W-:-:S02]  /*22070*/  SEL R125, R126, R95, P0 ;  /* 0x0000005f7e7d7207 */ /* 0x004fc40000000000 */
[----:B------:R-:W-:Y:S01]  /*22080*/  SEL R86, R136, R86, P0 ;  /* 0x0000005688567207 */ /* 0x000fe20000000000 */
[----:B------:R-:W2:Y:S01]  /*22090*/  SHFL.IDX PT, R58, R58, R75, 0x1c1f ;  /* 0x001c1f4b3a3a7589 */ /* 0x000ea200000e0000 */
[----:B----4-:R-:W-:Y:S02]  /*220a0*/  SEL R123, R124, R92, P0 ;  /* 0x0000005c7c7b7207 */ /* 0x010fe40000000000 */
[----:B------:R-:W-:Y:S01]  /*220b0*/  SEL R96, R138, R96, P0 ;  /* 0x000000608a607207 */ /* 0x000fe20000000000 */
[----:B------:R-:W4:Y:S01]  /*220c0*/  SHFL.IDX PT, R61, R61, R75, 0x1c1f ;  /* 0x001c1f4b3d3d7589 */ /* 0x000f2200000e0000 */
[----:B0-----:R-:W-:Y:S02]  /*220d0*/  SEL R69, R70, R147, P0 ;  /* 0x0000009346457207 */ /* 0x001fe40000000000 */
[----:B------:R-:W-:Y:S01]  /*220e0*/  SEL R88, R137, R88, P0 ;  /* 0x0000005889587207 */ /* 0x000fe20000000000 */
[----:B------:R-:W0:Y:S01]  /*220f0*/  SHFL.IDX PT, R56, R73, R75, 0x1c1f ;  /* 0x001c1f4b49387589 */ /* 0x000e2200000e0000 */
[----:B------:R-:W-:-:S02]  /*22100*/  SEL R100, R63, R100, P0 ;  /* 0x000000643f647207 */ /* 0x000fc40000000000 */
[----:B------:R-:W-:Y:S01]  /*22110*/  SEL R107, R142, R107, P0 ;  /* 0x0000006b8e6b7207 */ /* 0x000fe20000000000 */
[----:B------:R-:W-:Y:S01]  /*22120*/  SHFL.IDX PT, R93, R93, R36, 0x1c1f ;  /* 0x001c1f245d5d7589 */ /* 0x000fe200000e0000 */
[----:B-1----:R-:W-:Y:S02]  /*22130*/  SEL R81, R82, R43, P0 ;  /* 0x0000002b52517207 */ /* 0x002fe40000000000 */
[----:B------:R-:W-:Y:S01]  /*22140*/  SEL R105, R141, R105, P0 ;  /* 0x000000698d697207 */ /* 0x000fe20000000000 */
[----:B------:R-:W-:Y:S01]  /*22150*/  SHFL.IDX PT, R45, R45, R36, 0x1c1f ;  /* 0x001c1f242d2d7589 */ /* 0x000fe200000e0000 */
[----:B---3--:R-:W-:Y:S02]  /*22160*/  SEL R79, R80, R46, P0 ;  /* 0x0000002e504f7207 */ /* 0x008fe40000000000 */
[----:B------:R-:W-:Y:S01]  /*22170*/  SEL R115, R62, R115, P0 ;  /* 0x000000733e737207 */ /* 0x000fe20000000000 */
[----:B------:R-:W-:Y:S01]  /*22180*/  SHFL.IDX PT, R50, R50, R36, 0x1c1f ;  /* 0x001c1f2432327589 */ /* 0x000fe200000e0000 */
[----:B------:R-:W-:-:S02]  /*22190*/  SEL R130, R131, R57, P0 ;  /* 0x0000003983827207 */ /* 0x000fc40000000000 */
[----:B------:R-:W-:Y:S01]  /*221a0*/  SEL R119, R12, R119, P0 ;  /* 0x000000770c777207 */ /* 0x000fe20000000000 */
[----:B------:R-:W-:Y:S01]  /*221b0*/  SHFL.IDX PT, R47, R47, R36, 0x1c1f ;  /* 0x001c1f242f2f7589 */ /* 0x000fe200000e0000 */
[----:B--2---:R-:W-:Y:S02]  /*221c0*/  SEL R83, R129, R58, P0 ;  /* 0x0000003a81537207 */ /* 0x004fe40000000000 */
[----:B------:R-:W-:Y:S01]  /*221d0*/  SEL R126, R95, R126, P0 ;  /* 0x0000007e5f7e7207 */ /* 0x000fe20000000000 */
[----:B------:R1:W2:Y:S01]  /*221e0*/  SHFL.IDX PT, R146, R53, R75, 0x1c1f ;  /* 0x001c1f4b35927589 */ /* 0x0002a200000e0000 */
[----:B----4-:R-:W-:Y:S02]  /*221f0*/  SEL R134, R135, R61, P0 ;  /* 0x0000003d87867207 */ /* 0x010fe40000000000 */
[----:B------:R-:W-:Y:S01]  /*22200*/  SEL R124, R92, R124, P0 ;  /* 0x0000007c5c7c7207 */ /* 0x000fe20000000000 */
[----:B------:R-:W3:Y:S01]  /*22210*/  SHFL.IDX PT, R39, R39, R75, 0x1c1f ;  /* 0x001c1f4b27277589 */ /* 0x000ee200000e0000 */
[----:B0-----:R-:W-:-:S02]  /*22220*/  SEL R132, R133, R56, P0 ;  /* 0x0000003885847207 */ /* 0x001fc40000000000 */
[----:B------:R-:W-:Y:S01]  /*22230*/  SEL R70, R147, R70, P0 ;  /* 0x0000004693467207 */ /* 0x000fe20000000000 */
[----:B------:R-:W0:Y:S01]  /*22240*/  SHFL.IDX PT, R40, R40, R75, 0x1c1f ;  /* 0x001c1f4b28287589 */ /* 0x000e2200000e0000 */
[----:B------:R-:W-:Y:S02]  /*22250*/  SEL R82, R43, R82, P0 ;  /* 0x000000522b527207 */ /* 0x000fe40000000000 */
[----:B-1----:R-:W-:Y:S01]  /*22260*/  SEL R53, R144, R127, P0 ;  /* 0x0000007f90357207 */ /* 0x002fe20000000000 */
[----:B------:R-:W1:Y:S01]  /*22270*/  SHFL.IDX PT, R41, R41, R75, 0x1c1f ;  /* 0x001c1f4b29297589 */ /* 0x000e6200000e0000 */
[----:B------:R-:W-:Y:S02]  /*22280*/  SEL R127, R128, R94, P0 ;  /* 0x0000005e807f7207 */ /* 0x000fe40000000000 */
[----:B------:R-:W-:Y:S01]  /*22290*/  SEL R128, R94, R128, P0 ;  /* 0x000000805e807207 */ /* 0x000fe20000000000 */
[----:B------:R-:W4:Y:S01]  /*222a0*/  SHFL.IDX PT, R42, R42, R75, 0x1c1f ;  /* 0x001c1f4b2a2a7589 */ /* 0x000f2200000e0000 */
[----:B------:R-:W-:-:S02]  /*222b0*/  SEL R80, R46, R80, P0 ;  /* 0x000000502e507207 */ /* 0x000fc40000000000 */
[----:B------:R-:W-:Y:S01]  /*222c0*/  SEL R131, R57, R131, P0 ;  /* 0x0000008339837207 */ /* 0x000fe20000000000 */
[----:B------:R1:W4:Y:S01]  /*222d0*/  SHFL.IDX PT, R44, R77, R36, 0x1c1f ;  /* 0x001c1f244d2c7589 */ /* 0x00032200000e0000 */
[----:B------:R-:W-:Y:S02]  /*222e0*/  SEL R129, R58, R129, P0 ;  /* 0x000000813a817207 */ /* 0x000fe40000000000 */
[----:B------:R-:W-:Y:S01]  /*222f0*/  SEL R135, R61, R135, P0 ;  /* 0x000000873d877207 */ /* 0x000fe20000000000 */
[----:B------:R-:W4:Y:S01]  /*22300*/  SHFL.IDX PT, R14, R38, R75, 0x1c1f ;  /* 0x001c1f4b260e7589 */ /* 0x000f2200000e0000 */
[----:B--2---:R-:W-:Y:S02]  /*22310*/  SEL R66, R93, R146, P0 ;  /* 0x000000925d427207 */ /* 0x004fe40000000000 */
[----:B------:R-:W-:Y:S01]  /*22320*/  SEL R67, R146, R93, P0 ;  /* 0x0000005d92437207 */ /* 0x000fe20000000000 */
[----:B------:R4:W2:Y:S01]  /*22330*/  SHFL.IDX PT, R36, R76, R75, 0x1c1f ;  /* 0x001c1f4b4c247589 */ /* 0x0008a200000e0000 */
[----:B---3--:R-:W-:-:S02]  /*22340*/  SEL R73, R45, R39, P0 ;  /* 0x000000272d497207 */ /* 0x008fc40000000000 */
[----:B------:R-:W-:Y:S02]  /*22350*/  SEL R74, R39, R45, P0 ;  /* 0x0000002d274a7207 */ /* 0x000fe40000000000 */
[----:B0-----:R-:W-:Y:S02]  /*22360*/  SEL R71, R50, R40, P0 ;  /* 0x0000002832477207 */ /* 0x001fe40000000000 */
[----:B------:R-:W-:Y:S02]  /*22370*/  SEL R72, R40, R50, P0 ;  /* 0x0000003228487207 */ /* 0x000fe40000000000 */
[----:B-1----:R-:W-:Y:S02]  /*22380*/  SEL R77, R47, R41, P0 ;  /* 0x000000292f4d7207 */ /* 0x002fe40000000000 */
[----:B------:R-:W-:Y:S02]  /*22390*/  SEL R78, R41, R47, P0 ;  /* 0x0000002f294e7207 */ /* 0x000fe40000000000 */
[----:B----4-:R-:W-:-:S02]  /*223a0*/  SEL R75, R51, R42, P0 ;  /* 0x0000002a334b7207 */ /* 0x010fc40000000000 */
[----:B------:R-:W-:Y:S02]  /*223b0*/  SEL R76, R42, R51, P0 ;  /* 0x000000332a4c7207 */ /* 0x000fe40000000000 */
[----:B------:R-:W-:-:S07]  /*223c0*/  SEL R133, R56, R133, P0 ;  /* 0x0000008538857207 */ /* 0x000fce0000000000 */
.L_x_790:
[----:B------:R-:W3:Y:S04]  /*223d0*/  LDL.LU R137, [R1+0x8] ;  /* 0x0000080001897983 */ /* 0x000ee80000300800 */
[----:B------:R-:W4:Y:S01]  /*223e0*/  LDL.LU R136, [R1+0xc] ;  /* 0x00000c0001887983 */ /* 0x000f220000300800 */
[----:B------:R-:W-:Y:S05]  /*223f0*/  WARPSYNC.ALL ;  /* 0x0000000000007948 */ /* 0x000fea0003800000 */
[----:B--2---:R-:W-:Y:S01]  /*22400*/  SEL R93, R44, R36, P0 ;  /* 0x000000242c5d7207 */ /* 0x004fe20000000000 */
[----:B------:R-:W-:Y:S01]  /*22410*/  ULDC.64 UR4, c[0x0][0xc00] ;  /* 0x0003000000047ab9 */ /* 0x000fe20000000a00 */
[----:B------:R-:W-:Y:S01]  /*22420*/  SEL R95, R36, R44, P0 ;  /* 0x0000002c245f7207 */ /* 0x000fe20000000000 */
[----:B------:R-:W-:Y:S01]  /*22430*/  ULDC.64 UR6, c[0x0][0xc08] ;  /* 0x0003020000067ab9 */ /* 0x000fe20000000a00 */
[----:B------:R-:W-:-:S02]  /*22440*/  F2FP.BF16.F32.PACK_AB R40, R0, R3 ;  /* 0x000000030028723e */ /* 0x000fc400000010ff */
[----:B------:R-:W-:Y:S02]  /*22450*/  F2FP.BF16.F32.PACK_AB R41, R30, R32 ;  /* 0x000000201e29723e */ /* 0x000fe400000010ff */
[----:B------:R-:W-:Y:S02]  /*22460*/  F2FP.BF16.F32.PACK_AB R42, R2, R4 ;  /* 0x00000004022a723e */ /* 0x000fe400000010ff */
[----:B------:R-:W-:Y:S01]  /*22470*/  F2FP.BF16.F32.PACK_AB R43, R31, R33 ;  /* 0x000000211f2b723e */ /* 0x000fe200000010ff */
[----:B------:R-:W-:Y:S01]  /*22480*/  BAR.SYNC.DEFER_BLOCKING 0x1, 0x100 ;  /* 0x0044000000007b1d */ /* 0x000fe20000010000 */
[----:B------:R-:W-:Y:S02]  /*22490*/  F2FP.BF16.F32.PACK_AB R44, R5, R7 ;  /* 0x00000007052c723e */ /* 0x000fe400000010ff */
[----:B------:R-:W-:Y:S02]  /*224a0*/  F2FP.BF16.F32.PACK_AB R45, R34, R52 ;  /* 0x00000034222d723e */ /* 0x000fe400000010ff */
[----:B------:R-:W-:-:S02]  /*224b0*/  F2FP.BF16.F32.PACK_AB R46, R6, R8 ;  /* 0x00000008062e723e */ /* 0x000fc400000010ff */
[----:B------:R-:W-:Y:S02]  /*224c0*/  F2FP.BF16.F32.PACK_AB R47, R35, R53 ;  /* 0x00000035232f723e */ /* 0x000fe400000010ff */
[----:B------:R-:W-:Y:S02]  /*224d0*/  F2FP.BF16.F32.PACK_AB R48, R9, R85 ;  /* 0x000000550930723e */ /* 0x000fe400000010ff */
[----:B------:R-:W-:Y:S02]  /*224e0*/  F2FP.BF16.F32.PACK_AB R49, R54, R64 ;  /* 0x000000403631723e */ /* 0x000fe400000010ff */
[----:B------:R-:W-:Y:S02]  /*224f0*/  F2FP.BF16.F32.PACK_AB R50, R84, R86 ;  /* 0x000000565432723e */ /* 0x000fe400000010ff */
[----:B------:R-:W-:Y:S02]  /*22500*/  F2FP.BF16.F32.PACK_AB R51, R55, R65 ;  /* 0x000000413733723e */ /* 0x000fe400000010ff */
[----:B------:R-:W-:-:S02]  /*22510*/  SEL R92, R37, R14, P0 ;  /* 0x0000000e255c7207 */ /* 0x000fc40000000000 */
[----:B------:R-:W-:Y:S02]  /*22520*/  SEL R94, R14, R37, P0 ;  /* 0x000000250e5e7207 */ /* 0x000fe40000000000 */
[----:B------:R-:W-:Y:S02]  /*22530*/  F2FP.BF16.F32.PACK_AB R12, R87, R89 ;  /* 0x00000059570c723e */ /* 0x000fe400000010ff */
[----:B------:R-:W-:Y:S01]  /*22540*/  F2FP.BF16.F32.PACK_AB R13, R66, R68 ;  /* 0x00000044420d723e */ /* 0x000fe200000010ff */
[----:B------:R0:W-:Y:S01]  /*22550*/  STSM.16.M88.4 [R155], R40 ;  /* 0x000000289b007844 */ /* 0x0001e20000000200 */
[----:B------:R-:W-:Y:S02]  /*22560*/  F2FP.BF16.F32.PACK_AB R14, R88, R96 ;  /* 0x00000060580e723e */ /* 0x000fe400000010ff */
[----:B------:R-:W-:Y:S01]  /*22570*/  F2FP.BF16.F32.PACK_AB R15, R67, R122 ;  /* 0x0000007a430f723e */ /* 0x000fe200000010ff */
[----:B------:R1:W-:Y:S01]  /*22580*/  STSM.16.M88.4 [R153], R44 ;  /* 0x0000002c99007844 */ /* 0x0003e20000000200 */
[----:B------:R-:W-:-:S02]  /*22590*/  F2FP.BF16.F32.PACK_AB R36, R97, R99 ;  /* 0x000000636124723e */ /* 0x000fc400000010ff */
[----:B------:R-:W-:Y:S01]  /*225a0*/  F2FP.BF16.F32.PACK_AB R37, R123, R125 ;  /* 0x0000007d7b25723e */ /* 0x000fe200000010ff */
[----:B------:R2:W-:Y:S01]  /*225b0*/  STSM.16.M88.4 [R154], R48 ;  /* 0x000000309a007844 */ /* 0x0005e20000000200 */
[----:B------:R-:W-:Y:S02]  /*225c0*/  F2FP.BF16.F32.PACK_AB R38, R98, R100 ;  /* 0x000000646226723e */ /* 0x000fe400000010ff */
[----:B------:R-:W-:Y:S01]  /*225d0*/  F2FP.BF16.F32.PACK_AB R39, R124, R126 ;  /* 0x0000007e7c27723e */ /* 0x000fe200000010ff */
[----:B------:R2:W-:Y:S01]  /*225e0*/  STSM.16.M88.4 [R156], R12 ;  /* 0x0000000c9c007844 */ /* 0x0005e20000000200 */
[----:B------:R-:W-:Y:S02]  /*225f0*/  F2FP.BF16.F32.PACK_AB R56, R29, R106 ;  /* 0x0000006a1d38723e */ /* 0x000fe400000010ff */
[----:B------:R-:W-:Y:S01]  /*22600*/  F2FP.BF16.F32.PACK_AB R57, R79, R81 ;  /* 0x000000514f39723e */ /* 0x000fe200000010ff */
[----:B------:R2:W-:Y:S01]  /*22610*/  STSM.16.M88.4 [R157], R36 ;  /* 0x000000249d007844 */ /* 0x0005e20000000200 */
[----:B0-----:R-:W-:-:S02]  /*22620*/  F2FP.BF16.F32.PACK_AB R40, R101, R103 ;  /* 0x000000676528723e */ /* 0x001fc400000010ff */
[----:B------:R-:W-:Y:S02]  /*22630*/  F2FP.BF16.F32.PACK_AB R41, R127, R69 ;  /* 0x000000457f29723e */ /* 0x000fe400000010ff */
[----:B------:R-:W-:Y:S02]  /*22640*/  F2FP.BF16.F32.PACK_AB R42, R102, R104 ;  /* 0x00000068662a723e */ /* 0x000fe400000010ff */
[----:B------:R-:W-:Y:S02]  /*22650*/  F2FP.BF16.F32.PACK_AB R43, R128, R70 ;  /* 0x00000046802b723e */ /* 0x000fe400000010ff */
[----:B-1----:R-:W-:Y:S02]  /*22660*/  F2FP.BF16.F32.PACK_AB R44, R10, R21 ;  /* 0x000000150a2c723e */ /* 0x002fe400000010ff */
[----:B------:R-:W-:Y:S01]  /*22670*/  F2FP.BF16.F32.PACK_AB R45, R71, R73 ;  /* 0x00000049472d723e */ /* 0x000fe200000010ff */
[----:B------:R3:W-:Y:S01]  /*22680*/  STSM.16.M88.4 [R158], R40 ;  /* 0x000000289e007844 */ /* 0x0007e20000000200 */
[----:B------:R-:W-:-:S02]  /*22690*/  F2FP.BF16.F32.PACK_AB R46, R20, R24 ;  /* 0x00000018142e723e */ /* 0x000fc400000010ff */
[----:B------:R-:W-:Y:S02]  /*226a0*/  F2FP.BF16.F32.PACK_AB R47, R72, R74 ;  /* 0x0000004a482f723e */ /* 0x000fe400000010ff */
[----:B--2---:R-:W-:Y:S02]  /*226b0*/  F2FP.BF16.F32.PACK_AB R48, R25, R27 ;  /* 0x0000001b1930723e */ /* 0x004fe400000010ff */
[----:B------:R-:W-:Y:S01]  /*226c0*/  F2FP.BF16.F32.PACK_AB R49, R75, R77 ;  /* 0x0000004d4b31723e */ /* 0x000fe200000010ff */
[----:B------:R-:W-:Y:S01]  /*226d0*/  STSM.16.M88.4 [R159], R44 ;  /* 0x0000002c9f007844 */ /* 0x000fe20000000200 */
[----:B------:R-:W-:Y:S02]  /*226e0*/  F2FP.BF16.F32.PACK_AB R50, R26, R28 ;  /* 0x0000001c1a32723e */ /* 0x000fe400000010ff */
[----:B------:R-:W-:Y:S02]  /*226f0*/  F2FP.BF16.F32.PACK_AB R51, R76, R78 ;  /* 0x0000004e4c33723e */ /* 0x000fe400000010ff */
[----:B------:R-:W-:-:S02]  /*22700*/  F2FP.BF16.F32.PACK_AB R58, R105, R107 ;  /* 0x0000006b693a723e */ /* 0x000fc400000010ff */
[----:B------:R-:W-:Y:S01]  /*22710*/  F2FP.BF16.F32.PACK_AB R59, R80, R82 ;  /* 0x00000052503b723e */ /* 0x000fe200000010ff */
[----:B------:R-:W-:Y:S01]  /*22720*/  STSM.16.M88.4 [R160], R48 ;  /* 0x00000030a0007844 */ /* 0x000fe20000000200 */
[----:B------:R-:W-:Y:S02]  /*22730*/  F2FP.BF16.F32.PACK_AB R60, R108, R110 ;  /* 0x0000006e6c3c723e */ /* 0x000fe400000010ff */
        /* <DEDUP_REMOVED lines=8> */
[----:B------:R-:W-:Y:S02]  /*227c0*/  F2FP.BF16.F32.PACK_AB R15, R133, R135 ;  /* 0x00000087850f723e */ /* 0x000fe400000010ff */
[----:B------:R-:W-:Y:S02]  /*227d0*/  F2FP.BF16.F32.PACK_AB R36, R116, R118 ;  /* 0x000000767424723e */ /* 0x000fe400000010ff */
[----:B------:R-:W-:Y:S01]  /*227e0*/  F2FP.BF16.F32.PACK_AB R38, R117, R119 ;  /* 0x000000777526723e */ /* 0x000fe200000010ff */
[----:B------:R-:W-:Y:S01]  /*227f0*/  STSM.16.M88.4 [R163], R12 ;  /* 0x0000000ca3007844 */ /* 0x000fe20000000200 */
[----:B------:R-:W-:-:S02]  /*22800*/  F2FP.BF16.F32.PACK_AB R37, R93, R92 ;  /* 0x0000005c5d25723e */ /* 0x000fc400000010ff */
[----:B------:R-:W-:Y:S02]  /*22810*/  F2FP.BF16.F32.PACK_AB R39, R95, R94 ;  /* 0x0000005e5f27723e */ /* 0x000fe400000010ff */
[----:B------:R-:W-:-:S03]  /*22820*/  ISETP.NE.U32.AND P0, PT, RZ, UR4, PT ;  /* 0x00000004ff007c0c */ /* 0x000fc6000bf05070 */
[----:B------:R0:W-:Y:S01]  /*22830*/  STSM.16.M88.4 [R164], R36 ;  /* 0x00000024a4007844 */ /* 0x0001e20000000200 */
[----:B------:R-:W-:Y:S01]  /*22840*/  BAR.SYNC.DEFER_BLOCKING 0x1, 0x100 ;  /* 0x0044000000007b1d */ /* 0x000fe20000010000 */
[----:B------:R-:W-:Y:S02]  /*22850*/  ISETP.NE.AND.EX P0, PT, RZ, UR5, PT, P0 ;  /* 0x00000005ff007c0c */ /* 0x000fe4000bf05300 */
[----:B---3--:R-:W-:-:S04]  /*22860*/  IADD3 R40, P1, R137, UR4, RZ ;  /* 0x0000000489287c10 */ /* 0x008fc8000ff3e0ff */
[----:B----4-:R-:W-:-:S07]  /*22870*/  IADD3.X R41, R136, UR5, RZ, P1, !PT ;  /* 0x0000000588297c10 */ /* 0x010fce0008ffe4ff */
[----:B------:R-:W5:Y:S01]  /*22880*/  @P0 LDG.E R11, desc[UR54][R40.64] ;  /* 0x00000036280b0981 */ /* 0x000f62000c1e1900 */
[----:B------:R-:W-:-:S04]  /*22890*/  ISETP.NE.U32.AND P3, PT, RZ, UR6, PT ;  /* 0x00000006ff007c0c */ /* 0x000fc8000bf65070 */
[----:B------:R-:W-:Y:S01]  /*228a0*/  ISETP.NE.AND.EX P3, PT, RZ, UR7, PT, P3 ;  /* 0x00000007ff007c0c */ /* 0x000fe2000bf65330 */
[----:B0-----:R-:W-:Y:S01]  /*228b0*/  IMAD.MOV.U32 R38, RZ, RZ, 0x9b8 ;  /* 0x000009b8ff267424 */ /* 0x001fe200078e00ff */
[----:B------:R-:W-:-:S04]  /*228c0*/  ISETP.GT.AND P2, PT, R165, 0x1, PT ;  /* 0x00000001a500780c */ /* 0x000fc80003f44270 */
[----:B------:R-:W-:-:S07]  /*228d0*/  SEL R38, R38, 0x978, P2 ;  /* 0x0000097826267807 */ /* 0x000fce0001000000 */
[----:B------:R-:W-:Y:S01]  /*228e0*/  @P3 IADD3 R12, P1, R137, UR6, RZ ;  /* 0x00000006890c3c10 */ /* 0x000fe2000ff3e0ff */
[----:B------:R-:W-:Y:S01]  /*228f0*/  ULDC UR6, c[0x0][0xa88] ;  /* 0x0002a20000067ab9 */ /* 0x000fe20000000800 */
[----:B------:R0:W1:Y:S01]  /*22900*/  LDC.64 R14, c[0x0][R38+0x218] ;  /* 0x00008600260e7b82 */ /* 0x0000620000000a00 */
[----:B------:R-:W-:Y:S02]  /*22910*/  MOV R44, UR6 ;  /* 0x00000006002c7c02 */ /* 0x000fe40008000f00 */
[----:B------:R-:W-:-:S05]  /*22920*/  @P3 IADD3.X R13, R136, UR7, RZ, P1, !PT ;  /* 0x00000007880d3c10 */ /* 0x000fca0008ffe4ff */
[----:B------:R2:W5:Y:S01]  /*22930*/  @P3 LDG.E R44, desc[UR54][R12.64] ;  /* 0x000000360c2c3981 */ /* 0x000562000c1e1900 */
[----:B------:R0:W3:Y:S08]  /*22940*/  LDC.64 R36, c[0x0][R38+0x228] ;  /* 0x00008a0026247b82 */ /* 0x0000f00000000a00 */
[----:B------:R-:W4:Y:S08]  /*22950*/  LDC R137, c[0x0][0xbe8] ;  /* 0x0002fa00ff897b82 */ /* 0x000f300000000800 */
[----:B--2---:R0:W2:Y:S01]  /*22960*/  LDC.64 R12, c[0x0][R38+0x220] ;  /* 0x00008800260c7b82 */ /* 0x0040a20000000a00 */
[----:B----4-:R-:W-:Y:S01]  /*22970*/  ISETP.NE.AND P1, PT, R137, 0x1, PT ;  /* 0x000000018900780c */ /* 0x010fe20003f25270 */
[----:B01-3--:R-:W-:-:S12]  /*22980*/  @P3 BRA `(.L_x_502) ;  /* 0x0000000000103947 */ /* 0x00bfd80003800000 */
[----:B------:R-:W-:Y:S05]  /*22990*/  @!P0 BRA `(.L_x_502) ;  /* 0x00000000000c8947 */ /* 0x000fea0003800000 */
[----:B------:R-:W3:Y:S04]  /*229a0*/  LDG.E R39, desc[UR54][R40.64] ;  /* 0x0000003628277981 */ /* 0x000ee8000c1e1900 */
[----:B-----5:R-:W3:Y:S02]  /*229b0*/  LDG.E R44, desc[UR54][R40.64+0x4] ;  /* 0x00000436282c7981 */ /* 0x020ee4000c1e1900 */
[----:B---3--:R-:W-:-:S07]  /*229c0*/  IMAD.IADD R44, R44, 0x1, -R39 ;  /* 0x000000012c2c7824 */ /* 0x008fce00078e0a27 */
.L_x_502:
[----:B------:R-:W3:Y:S01]  /*229d0*/  LDL.LU R43, [R1+0x14] ;  /* 0x00001400012b7983 */ /* 0x000ee20000300800 */
[----:B------:R-:W0:Y:S03]  /*229e0*/  LDC.64 R38, c[0x0][R38+0x210] ;  /* 0x0000840026267b82 */ /* 0x000e260000000a00 */
[----:B------:R-:W4:Y:S04]  /*229f0*/  LDL R42, [R1+0xd8] ;  /* 0x0000d800012a7983 */ /* 0x000f280000100800 */
[----:B------:R-:W4:Y:S01]  /*22a00*/  LDL R139, [R1+0x18] ;  /* 0x00001800018b7983 */ /* 0x000f220000100800 */
[----:B------:R-:W-:Y:S01]  /*22a10*/  ISETP.NE.U32.AND P0, PT, RZ, UR4, PT ;  /* 0x00000004ff007c0c */ /* 0x000fe2000bf05070 */
[----:B------:R-:W1:Y:S02]  /*22a20*/  @P1 LDC R49, c[0x0][0xbec] ;  /* 0x0002fb00ff311b82 */ /* 0x000e640000000800 */
[----:B------:R-:W4:Y:S01]  /*22a30*/  LDL R138, [R1+0x24] ;  /* 0x00002400018a7983 */ /* 0x000f220000100800 */
[----:B------:R-:W-:Y:S01]  /*22a40*/  ISETP.NE.AND.EX P0, PT, RZ, UR5, PT, P0 ;  /* 0x00000005ff007c0c */ /* 0x000fe2000bf05300 */
[----:B------:R-:W-:-:S02]  /*22a50*/  IMAD R45, R15, R235, RZ ;  /* 0x000000eb0f2d7224 */ /* 0x000fc400078e02ff */
[----:B------:R-:W4:Y:S01]  /*22a60*/  LDL R48, [R1+0xd4] ;  /* 0x0000d40001307983 */ /* 0x000f220000100800 */
[----:B------:R-:W-:Y:S01]  /*22a70*/  SEL R237, R237, RZ, !P0 ;  /* 0x000000ffeded7207 */ /* 0x000fe20004000000 */
[----:B------:R-:W0:Y:S01]  /*22a80*/  @P1 LDC R51, c[0x0][0xbf0] ;  /* 0x0002fc00ff331b82 */ /* 0x000e220000000800 */
[----:B------:R-:W-:Y:S01]  /*22a90*/  IMAD.WIDE.U32 R14, R14, R235, RZ ;  /* 0x000000eb0e0e7225 */ /* 0x000fe200078e00ff */
[----:B------:R-:W4:Y:S03]  /*22aa0*/  LDL R46, [R1+0x78] ;  /* 0x00007800012e7983 */ /* 0x000f260000100800 */
[----:B--2---:R-:W-:-:S03]  /*22ab0*/  IMAD R13, R13, R237, RZ ;  /* 0x000000ed0d0d7224 */ /* 0x004fc600078e02ff */
[----:B------:R-:W2:Y:S01]  /*22ac0*/  LDC.64 R40, c[0x0][0xba8] ;  /* 0x0002ea00ff287b82 */ /* 0x000ea20000000a00 */
[----:B------:R-:W-:Y:S01]  /*22ad0*/  IMAD.IADD R15, R15, 0x1, R45 ;  /* 0x000000010f0f7824 */ /* 0x000fe200078e022d */
[----:B-----5:R-:W-:-:S06]  /*22ae0*/  SHF.R.S32.HI R136, RZ, 0x1f, R11 ;  /* 0x0000001fff887819 */ /* 0x020fcc000001140b */
[----:B--2---:R-:W2:Y:S08]  /*22af0*/  @!P2 LDC R40, c[0x0][0xb50] ;  /* 0x0002d400ff28ab82 */ /* 0x004eb00000000800 */
[----:B------:R-:W2:Y:S01]  /*22b00*/  @!P2 LDC R41, c[0x0][0xb54] ;  /* 0x0002d500ff29ab82 */ /* 0x000ea20000000800 */
[----:B---3--:R-:W-:-:S05]  /*22b10*/  SEL R43, R43, RZ, !P0 ;  /* 0x000000ff2b2b7207 */ /* 0x008fca0004000000 */
[C---:B------:R-:W-:Y:S02]  /*22b20*/  IMAD R47, R12.reuse, R43, R13 ;  /* 0x0000002b0c2f7224 */ /* 0x040fe400078e020d */
[----:B------:R-:W-:-:S04]  /*22b30*/  IMAD.WIDE.U32 R12, R12, R237, RZ ;  /* 0x000000ed0c0c7225 */ /* 0x000fc800078e00ff */
[----:B----4-:R-:W-:Y:S01]  /*22b40*/  IMAD R42, R139, 0x80, R42 ;  /* 0x000000808b2a7824 */ /* 0x010fe200078e022a */
[----:B------:R-:W-:-:S03]  /*22b50*/  IADD3 R14, P0, P3, R12, R14, R11 ;  /* 0x0000000e0c0e7210 */ /* 0x000fc60007b1e00b */
[----:B-1----:R-:W-:Y:S01]  /*22b60*/  @P1 IMAD.HI.U32 R12, R42, R49, RZ ;  /* 0x000000312a0c1227 */ /* 0x002fe200078e00ff */
[----:B------:R-:W-:-:S03]  /*22b70*/  SEL R43, R138, RZ, P2 ;  /* 0x000000ff8a2b7207 */ /* 0x000fc60001000000 */
[----:B------:R-:W-:Y:S01]  /*22b80*/  IMAD.IADD R47, R13, 0x1, R47 ;  /* 0x000000010d2f7824 */ /* 0x000fe200078e022f */
[----:B------:R-:W-:Y:S02]  /*22b90*/  MOV R13, R42 ;  /* 0x0000002a000d7202 */ /* 0x000fe40000000f00 */
[----:B0-----:R-:W-:Y:S01]  /*22ba0*/  @P1 SHF.R.U32.HI R13, RZ, R51, R12 ;  /* 0x00000033ff0d1219 */ /* 0x001fe2000001160c */
[-C--:B------:R-:W-:Y:S02]  /*22bb0*/  IMAD R45, R37, R43.reuse, RZ ;  /* 0x0000002b252d7224 */ /* 0x080fe400078e02ff */
[----:B------:R-:W-:Y:S01]  /*22bc0*/  IMAD.WIDE.U32 R36, R36, R43, RZ ;  /* 0x0000002b24247225 */ /* 0x000fe200078e00ff */
[----:B------:R-:W-:-:S03]  /*22bd0*/  IADD3.X R15, R47, R15, R136, P0, P3 ;  /* 0x0000000f2f0f7210 */ /* 0x000fc600007e6488 */
[----:B------:R-:W-:Y:S01]  /*22be0*/  IMAD.MOV R43, RZ, RZ, -R13 ;  /* 0x000000ffff2b7224 */ /* 0x000fe200078e0a0d */
[----:B------:R-:W-:Y:S01]  /*22bf0*/  IADD3 R36, P0, P3, R13, R14, R36 ;  /* 0x0000000e0d247210 */ /* 0x000fe20007b1e024 */
[----:B------:R-:W-:Y:S01]  /*22c00*/  IMAD.IADD R45, R37, 0x1, R45 ;  /* 0x00000001252d7824 */ /* 0x000fe200078e022d */
[----:B------:R-:W-:Y:S01]  /*22c10*/  SHF.R.S32.HI R12, RZ, 0x1f, R13 ;  /* 0x0000001fff0c7819 */ /* 0x000fe2000001140d */
[----:B------:R-:W-:-:S03]  /*22c20*/  IMAD R13, R137, R43, R42 ;  /* 0x0000002b890d7224 */ /* 0x000fc600078e022a */
[----:B------:R-:W-:Y:S01]  /*22c30*/  IADD3.X R37, R12, R15, R45, P0, P3 ;  /* 0x0000000f0c257210 */ /* 0x000fe200007e642d */
[-C--:B------:R-:W-:Y:S01]  /*22c40*/  IMAD R12, R39, R13.reuse, RZ ;  /* 0x0000000d270c7224 */ /* 0x080fe200078e02ff */
[----:B------:R-:W-:Y:S01]  /*22c50*/  SHF.R.S32.HI R15, RZ, 0x1f, R13 ;  /* 0x0000001fff0f7819 */ /* 0x000fe2000001140d */
[----:B------:R-:W-:-:S04]  /*22c60*/  IMAD.WIDE.U32 R36, R38, R13, R36 ;  /* 0x0000000d26247225 */ /* 0x000fc800078e0024 */
[----:B------:R-:W-:Y:S01]  /*22c70*/  IMAD R15, R38, R15, R12 ;  /* 0x0000000f260f7224 */ /* 0x000fe200078e020c */
[----:B--2---:R-:W-:-:S03]  /*22c80*/  LEA R40, P0, R36, R40, 0x2 ;  /* 0x0000002824287211 */ /* 0x004fc600078010ff */
[----:B------:R-:W-:-:S05]  /*22c90*/  IMAD.IADD R12, R37, 0x1, R15 ;  /* 0x00000001250c7824 */ /* 0x000fca00078e020f */
[----:B------:R-:W-:Y:S01]  /*22ca0*/  LEA.HI.X R41, R36, R41, R12, 0x2, P0 ;  /* 0x0000002924297211 */ /* 0x000fe200000f140c */
[----:B------:R-:W-:Y:S01]  /*22cb0*/  SHFL.IDX PT, R14, R40, 0x1, 0x1c1f ;  /* 0x003c1f00280e7f89 */ /* 0x000fe200000e0000 */
[----:B------:R-:W-:-:S03]  /*22cc0*/  IMAD R37, R139, 0x80, R48 ;  /* 0x000000808b257824 */ /* 0x000fc600078e0230 */
[----:B------:R-:W-:Y:S04]  /*22cd0*/  SHFL.IDX PT, R12, R40, RZ, 0x1c1f ;  /* 0x001c1fff280c7589 */ /* 0x000fe800000e0000 */
[----:B------:R-:W0:Y:S04]  /*22ce0*/  SHFL.IDX PT, R13, R41, RZ, 0x1c1f ;  /* 0x001c1fff290d7589 */ /* 0x000e2800000e0000 */
[----:B------:R-:W1:Y:S01]  /*22cf0*/  SHFL.IDX PT, R15, R41, 0x1, 0x1c1f ;  /* 0x003c1f00290f7f89 */ /* 0x000e6200000e0000 */
[----:B------:R-:W-:Y:S01]  /*22d00*/  IMAD R38, R44, R137, RZ ;  /* 0x000000892c267224 */ /* 0x000fe200078e02ff */
[----:B------:R-:W-:Y:S01]  /*22d10*/  LOP3.LUT P0, RZ, R46, 0x3, RZ, 0xc0, !PT ;  /* 0x000000032eff7812 */ /* 0x000fe2000780c0ff */
[----:B------:R-:W-:-:S03]  /*22d20*/  VIADD R39, R37, 0x8 ;  /* 0x0000000825277836 */ /* 0x000fc60000000000 */
[-C--:B------:R-:W-:Y:S02]  /*22d30*/  ISETP.GE.OR P3, PT, R37, R38.reuse, P0 ;  /* 0x000000262500720c */ /* 0x080fe40000766670 */
[----:B------:R-:W-:-:S11]  /*22d40*/  ISETP.GE.OR P0, PT, R39, R38, P0 ;  /* 0x000000262700720c */ /* 0x000fd60000706670 */
[----:B0-----:R0:W-:Y:S04]  /*22d50*/  @!P3 ST.E desc[UR54][R12.64], R120 ;  /* 0x000000780c00b985 */ /* 0x0011e8000c101936 */
[----:B-1----:R0:W-:Y:S01]  /*22d60*/  @!P0 ST.E desc[UR54][R14.64], R121 ;  /* 0x000000790e008985 */ /* 0x0021e2000c101936 */
[----:B------:R-:W-:Y:S05]  /*22d70*/  @P2 BRA `(.L_x_503) ;  /* 0x0000000c006c2947 */ /* 0x000fea0003800000 */
[----:B------:R-:W-:Y:S01]  /*22d80*/  IADD3 R0, R166, -0x80, RZ ;  /* 0xffffff80a6007810 */ /* 0x000fe20007ffe0ff */
[----:B0-----:R-:W0:Y:S01]  /*22d90*/  @P1 LDC R15, c[0x0][0xbec] ;  /* 0x0002fb00ff0f1b82 */ /* 0x001e220000000800 */
[----:B------:R-:W-:Y:S02]  /*22da0*/  ULDC.64 UR4, c[0x0][0xaa0] ;  /* 0x0002a80000047ab9 */ /* 0x000fe40000000a00 */
[----:B------:R-:W-:-:S04]  /*22db0*/  SHF.R.S32.HI R3, RZ, 0x1f, R0 ;  /* 0x0000001fff037819 */ /* 0x000fc80000011400 */
[----:B------:R-:W-:Y:S01]  /*22dc0*/  LEA.HI R3, R3, R0, RZ, 0x3 ;  /* 0x0000000003037211 */ /* 0x000fe200078f18ff */
[----:B------:R-:W1:Y:S03]  /*22dd0*/  @P1 LDC R21, c[0x0][0xbf0] ;  /* 0x0002fc00ff151b82 */ /* 0x000e660000000800 */
[----:B------:R-:W-:Y:S02]  /*22de0*/  LOP3.LUT R5, R3, 0xfffffff8, RZ, 0xc0, !PT ;  /* 0xfffffff803057812 */ /* 0x000fe400078ec0ff */
[----:B------:R-:W-:-:S03]  /*22df0*/  SHF.R.S32.HI R8, RZ, 0x3, R3 ;  /* 0x00000003ff087819 */ /* 0x000fc60000011403 */
[----:B------:R-:W-:-:S04]  /*22e00*/  IMAD.IADD R37, R0, 0x1, -R5 ;  /* 0x0000000100257824 */ /* 0x000fc800078e0a05 */
[----:B------:R-:W-:-:S04]  /*22e10*/  IMAD.SHL.U32 R9, R37, 0x8, RZ ;  /* 0x0000000825097824 */ /* 0x000fc800078e00ff */
[----:B------:R-:W-:-:S04]  /*22e20*/  IMAD R3, R8, 0x40, R9 ;  /* 0x0000004008037824 */ /* 0x000fc800078e0209 */
[----:B------:R-:W-:-:S03]  /*22e30*/  IMAD.WIDE R90, R3, 0x2, R90 ;  /* 0x00000002035a7825 */ /* 0x000fc600078e025a */
[C---:B------:R-:W-:Y:S02]  /*22e40*/  IADD3 R25, P3, R90.reuse, 0x1000, RZ ;  /* 0x000010005a197810 */ /* 0x040fe40007f7e0ff */
[C---:B------:R-:W-:Y:S02]  /*22e50*/  IADD3 R29, P4, R90.reuse, 0x2000, RZ ;  /* 0x000020005a1d7810 */ /* 0x040fe40007f9e0ff */
[----:B------:R-:W-:Y:S02]  /*22e60*/  LOP3.LUT R24, R25, 0x380, RZ, 0xc0, !PT ;  /* 0x0000038019187812 */ /* 0x000fe400078ec0ff */
[----:B------:R-:W-:Y:S02]  /*22e70*/  IADD3 R33, P5, R90, 0x3000, RZ ;  /* 0x000030005a217810 */ /* 0x000fe40007fbe0ff */
[----:B------:R-:W-:Y:S02]  /*22e80*/  SHF.R.U64 R24, R24, 0x3, RZ ;  /* 0x0000000318187819 */ /* 0x000fe400000012ff */
[----:B------:R-:W-:-:S02]  /*22e90*/  IADD3 R41, P0, R90, 0x4000, RZ ;  /* 0x000040005a297810 */ /* 0x000fc40007f1e0ff */
[----:B------:R-:W-:Y:S01]  /*22ea0*/  LOP3.LUT R24, R24, R25, RZ, 0x3c, !PT ;  /* 0x0000001918187212 */ /* 0x000fe200078e3cff */
[----:B------:R-:W-:Y:S01]  /*22eb0*/  IMAD.X R25, RZ, RZ, R91, P3 ;  /* 0x000000ffff197224 */ /* 0x000fe200018e065b */
[C---:B------:R-:W-:Y:S02]  /*22ec0*/  IADD3 R49, P3, R90.reuse, 0x6000, RZ ;  /* 0x000060005a317810 */ /* 0x040fe40007f7e0ff */
[----:B------:R-:W-:Y:S02]  /*22ed0*/  IADD3 R45, P2, R90, 0x5000, RZ ;  /* 0x000050005a2d7810 */ /* 0x000fe40007f5e0ff */
[----:B------:R-:W-:Y:S01]  /*22ee0*/  LOP3.LUT R48, R49, 0x380, RZ, 0xc0, !PT ;  /* 0x0000038031307812 */ /* 0x000fe200078ec0ff */
[----:B------:R-:W-:Y:S01]  /*22ef0*/  IMAD R136, R136, UR4, RZ ;  /* 0x0000000488887c24 */ /* 0x000fe2000f8e02ff */
[----:B------:R-:W-:Y:S01]  /*22f00*/  LOP3.LUT R28, R29, 0x380, RZ, 0xc0, !PT ;  /* 0x000003801d1c7812 */ /* 0x000fe200078ec0ff */
[----:B------:R-:W5:Y:S01]  /*22f10*/  LD.E.128 R24, desc[UR54][R24.64] ;  /* 0x0000003618187980 */ /* 0x000f62000c101d00 */
[----:B------:R-:W-:-:S02]  /*22f20*/  SHF.R.U64 R48, R48, 0x3, RZ ;  /* 0x0000000330307819 */ /* 0x000fc400000012ff */
[----:B------:R-:W-:Y:S02]  /*22f30*/  LOP3.LUT R32, R33, 0x380, RZ, 0xc0, !PT ;  /* 0x0000038021207812 */ /* 0x000fe400078ec0ff */
[----:B------:R-:W-:Y:S01]  /*22f40*/  LOP3.LUT R48, R48, R49, RZ, 0x3c, !PT ;  /* 0x0000003130307212 */ /* 0x000fe200078e3cff */
[--C-:B------:R-:W-:Y:S01]  /*22f50*/  IMAD.X R49, RZ, RZ, R91.reuse, P3 ;  /* 0x000000ffff317224 */ /* 0x100fe200018e065b */
[----:B------:R-:W-:Y:S02]  /*22f60*/  IADD3 R3, P3, R90, 0xb000, RZ ;  /* 0x0000b0005a037810 */ /* 0x000fe40007f7e0ff */
[----:B------:R-:W-:Y:S02]  /*22f70*/  LOP3.LUT R40, R41, 0x380, RZ, 0xc0, !PT ;  /* 0x0000038029287812 */ /* 0x000fe400078ec0ff */
[----:B------:R-:W-:Y:S02]  /*22f80*/  LOP3.LUT R0, R3, 0x380, RZ, 0xc0, !PT ;  /* 0x0000038003007812 */ /* 0x000fe400078ec0ff */
[----:B------:R-:W-:Y:S01]  /*22f90*/  LOP3.LUT R44, R45, 0x380, RZ, 0xc0, !PT ;  /* 0x000003802d2c7812 */ /* 0x000fe200078ec0ff */
[----:B------:R-:W-:Y:S01]  /*22fa0*/  IMAD R13, R11, UR5, R136 ;  /* 0x000000050b0d7c24 */ /* 0x000fe2000f8e0288 */
[----:B------:R-:W-:Y:S01]  /*22fb0*/  SHF.R.U64 R0, R0, 0x3, RZ ;  /* 0x0000000300007819 */ /* 0x000fe200000012ff */
[----:B------:R-:W-:Y:S01]  /*22fc0*/  IMAD.X R69, RZ, RZ, R91, P3 ;  /* 0x000000ffff457224 */ /* 0x000fe200018e065b */
[----:B------:R-:W-:Y:S01]  /*22fd0*/  SHF.R.U64 R28, R28, 0x3, RZ ;  /* 0x000000031c1c7819 */ /* 0x000fe200000012ff */
[----:B------:R-:W5:Y:S01]  /*22fe0*/  LD.E.128 R48, desc[UR54][R48.64] ;  /* 0x0000003630307980 */ /* 0x000f62000c101d00 */
[----:B------:R-:W-:-:S02]  /*22ff0*/  SHF.R.U64 R32, R32, 0x3, RZ ;  /* 0x0000000320207819 */ /* 0x000fc400000012ff */
[----:B------:R-:W-:Y:S02]  /*23000*/  SHF.R.U64 R40, R40, 0x3, RZ ;  /* 0x0000000328287819 */ /* 0x000fe400000012ff */
[----:B------:R-:W-:Y:S02]  /*23010*/  SHF.R.U64 R44, R44, 0x3, RZ ;  /* 0x000000032c2c7819 */ /* 0x000fe400000012ff */
[----:B------:R-:W-:Y:S01]  /*23020*/  LOP3.LUT R68, R0, R3, RZ, 0x3c, !PT ;  /* 0x0000000300447212 */ /* 0x000fe200078e3cff */
[----:B------:R-:W-:Y:S01]  /*23030*/  IMAD.WIDE.U32 R2, R11, UR4, RZ ;  /* 0x000000040b027c25 */ /* 0x000fe2000f8e00ff */
[----:B------:R-:W-:Y:S01]  /*23040*/  LOP3.LUT R28, R28, R29, RZ, 0x3c, !PT ;  /* 0x0000001d1c1c7212 */ /* 0x000fe200078e3cff */
[----:B------:R-:W-:Y:S01]  /*23050*/  ULDC.64 UR4, c[0x0][0xae8] ;  /* 0x0002ba0000047ab9 */ /* 0x000fe20000000a00 */
[----:B------:R-:W-:Y:S01]  /*23060*/  LOP3.LUT R32, R32, R33, RZ, 0x3c, !PT ;  /* 0x0000002120207212 */ /* 0x000fe200078e3cff */
[----:B------:R-:W-:Y:S01]  /*23070*/  IMAD R0, R37, 0x20, R8 ;  /* 0x0000002025007824 */ /* 0x000fe200078e0208 */
[----:B------:R-:W-:Y:S01]  /*23080*/  LOP3.LUT R40, R40, R41, RZ, 0x3c, !PT ;  /* 0x0000002928287212 */ /* 0x000fe200078e3cff */
[--C-:B------:R-:W-:Y:S01]  /*23090*/  IMAD.X R29, RZ, RZ, R91.reuse, P4 ;  /* 0x000000ffff1d7224 */ /* 0x100fe200020e065b */
[----:B------:R-:W-:Y:S01]  /*230a0*/  LOP3.LUT R44, R44, R45, RZ, 0x3c, !PT ;  /* 0x0000002d2c2c7212 */ /* 0x000fe200078e3cff */
[--C-:B------:R-:W-:Y:S01]  /*230b0*/  IMAD.X R41, RZ, RZ, R91.reuse, P0 ;  /* 0x000000ffff297224 */ /* 0x100fe200000e065b */
[----:B------:R-:W-:Y:S01]  /*230c0*/  IADD3.X R33, RZ, R91, RZ, P5, !PT ;  /* 0x0000005bff217210 */ /* 0x000fe20002ffe4ff */
[----:B------:R-:W-:Y:S01]  /*230d0*/  IMAD.X R45, RZ, RZ, R91, P2 ;  /* 0x000000ffff2d7224 */ /* 0x000fe200010e065b */
[C---:B------:R-:W-:Y:S01]  /*230e0*/  IADD3 R53, P4, R90.reuse, 0x7000, RZ ;  /* 0x000070005a357810 */ /* 0x040fe20007f9e0ff */
[----:B------:R-:W-:Y:S01]  /*230f0*/  IMAD.IADD R3, R3, 0x1, R13 ;  /* 0x0000000103037824 */ /* 0x000fe200078e020d */
[C---:B------:R-:W-:Y:S01]  /*23100*/  IADD3 R57, P5, R90.reuse, 0x8000, RZ ;  /* 0x000080005a397810 */ /* 0x040fe20007fbe0ff */
[----:B------:R-:W-:Y:S01]  /*23110*/  IMAD R12, R139, 0x80, R0 ;  /* 0x000000808b0c7824 */ /* 0x000fe200078e0200 */
[C---:B------:R-:W-:Y:S01]  /*23120*/  IADD3 R61, P0, R90.reuse, 0x9000, RZ ;  /* 0x000090005a3d7810 */ /* 0x040fe20007f1e0ff */
[----:B------:R-:W5:Y:S01]  /*23130*/  LD.E.128 R28, desc[UR54][R28.64] ;  /* 0x000000361c1c7980 */ /* 0x000f62000c101d00 */
[----:B------:R-:W-:Y:S01]  /*23140*/  IADD3 R65, P2, R90, 0xa000, RZ ;  /* 0x0000a0005a417810 */ /* 0x000fe20007f5e0ff */
[----:B------:R-:W-:Y:S01]  /*23150*/  IMAD.WIDE.U32 R2, R235, UR4, R2 ;  /* 0x00000004eb027c25 */ /* 0x000fe2000f8e0002 */
[----:B------:R-:W-:Y:S01]  /*23160*/  LOP3.LUT R52, R53, 0x380, RZ, 0xc0, !PT ;  /* 0x0000038035347812 */ /* 0x000fe200078ec0ff */
[----:B------:R-:W5:Y:S01]  /*23170*/  LD.E.128 R32, desc[UR54][R32.64] ;  /* 0x0000003620207980 */ /* 0x000f62000c101d00 */
[----:B------:R-:W-:-:S02]  /*23180*/  LOP3.LUT R56, R57, 0x380, RZ, 0xc0, !PT ;  /* 0x0000038039387812 */ /* 0x000fc400078ec0ff */
[----:B------:R-:W-:Y:S01]  /*23190*/  LOP3.LUT R60, R61, 0x380, RZ, 0xc0, !PT ;  /* 0x000003803d3c7812 */ /* 0x000fe200078ec0ff */
[----:B------:R-:W5:Y:S01]  /*231a0*/  LD.E.128 R40, desc[UR54][R40.64] ;  /* 0x0000003628287980 */ /* 0x000f62000c101d00 */
[----:B------:R-:W-:Y:S01]  /*231b0*/  LOP3.LUT R64, R65, 0x380, RZ, 0xc0, !PT ;  /* 0x0000038041407812 */ /* 0x000fe200078ec0ff */
[----:B0-----:R-:W-:Y:S01]  /*231c0*/  @P1 IMAD.HI.U32 R0, R12, R15, RZ ;  /* 0x0000000f0c001227 */ /* 0x001fe200078e00ff */
[----:B------:R-:W-:Y:S01]  /*231d0*/  LOP3.LUT R5, R90, 0x380, RZ, 0xc0, !PT ;  /* 0x000003805a057812 */ /* 0x000fe200078ec0ff */
[----:B------:R-:W5:Y:S01]  /*231e0*/  LD.E.128 R44, desc[UR54][R44.64] ;  /* 0x000000362c2c7980 */ /* 0x000f62000c101d00 */
[----:B------:R-:W-:Y:S01]  /*231f0*/  SHF.R.S32.HI R10, RZ, 0x1f, R237 ;  /* 0x0000001fff0a7819 */ /* 0x000fe200000114ed */
[----:B------:R-:W-:Y:S01]  /*23200*/  IMAD R3, R235, UR5, R3 ;  /* 0x00000005eb037c24 */ /* 0x000fe2000f8e0203 */
[----:B------:R-:W-:Y:S01]  /*23210*/  SHF.R.U64 R52, R52, 0x3, RZ ;  /* 0x0000000334347819 */ /* 0x000fe200000012ff */
[----:B------:R-:W-:Y:S01]  /*23220*/  ULDC.64 UR4, c[0x0][0xaf0] ;  /* 0x0002bc0000047ab9 */ /* 0x000fe20000000a00 */
[----:B------:R-:W-:Y:S01]  /*23230*/  SHF.R.U64 R56, R56, 0x3, RZ ;  /* 0x0000000338387819 */ /* 0x000fe200000012ff */
[----:B------:R-:W5:Y:S01]  /*23240*/  LD.E.128 R68, desc[UR54][R68.64] ;  /* 0x0000003644447980 */ /* 0x000f62000c101d00 */
[----:B------:R-:W-:-:S02]  /*23250*/  SHF.R.U64 R60, R60, 0x3, RZ ;  /* 0x000000033c3c7819 */ /* 0x000fc400000012ff */
[----:B------:R-:W-:Y:S01]  /*23260*/  SHF.R.U64 R64, R64, 0x3, RZ ;  /* 0x0000000340407819 */ /* 0x000fe200000012ff */
[----:B------:R-:W-:Y:S01]  /*23270*/  IMAD R10, R10, UR4, RZ ;  /* 0x000000040a0a7c24 */ /* 0x000fe2000f8e02ff */
[----:B------:R-:W-:Y:S02]  /*23280*/  SHF.R.U64 R5, R5, 0x3, RZ ;  /* 0x0000000305057819 */ /* 0x000fe400000012ff */
[----:B------:R-:W-:Y:S02]  /*23290*/  MOV R11, R12 ;  /* 0x0000000c000b7202 */ /* 0x000fe40000000f00 */
[----:B-1----:R-:W-:Y:S02]  /*232a0*/  @P1 SHF.R.U32.HI R11, RZ, R21, R0 ;  /* 0x00000015ff0b1219 */ /* 0x002fe40000011600 */
[----:B------:R-:W-:Y:S01]  /*232b0*/  LOP3.LUT R52, R52, R53, RZ, 0x3c, !PT ;  /* 0x0000003534347212 */ /* 0x000fe200078e3cff */
[--C-:B------:R-:W-:Y:S01]  /*232c0*/  IMAD.X R53, RZ, RZ, R91.reuse, P4 ;  /* 0x000000ffff357224 */ /* 0x100fe200020e065b */
[----:B------:R-:W-:Y:S01]  /*232d0*/  LOP3.LUT R56, R56, R57, RZ, 0x3c, !PT ;  /* 0x0000003938387212 */ /* 0x000fe200078e3cff */
[----:B------:R-:W-:Y:S01]  /*232e0*/  IMAD.X R57, RZ, RZ, R91, P5 ;  /* 0x000000ffff397224 */ /* 0x000fe200028e065b */
[----:B------:R-:W-:-:S02]  /*232f0*/  LOP3.LUT R60, R60, R61, RZ, 0x3c, !PT ;  /* 0x0000003d3c3c7212 */ /* 0x000fc400078e3cff */
[----:B------:R-:W-:Y:S01]  /*23300*/  LOP3.LUT R64, R64, R65, RZ, 0x3c, !PT ;  /* 0x0000004140407212 */ /* 0x000fe200078e3cff */
[----:B------:R-:W-:Y:S01]  /*23310*/  IMAD.X R65, RZ, RZ, R91, P2 ;  /* 0x000000ffff417224 */ /* 0x000fe200010e065b */
[----:B------:R-:W-:Y:S01]  /*23320*/  IADD3.X R61, RZ, R91, RZ, P0, !PT ;  /* 0x0000005bff3d7210 */ /* 0x000fe200007fe4ff */
[----:B------:R-:W-:Y:S01]  /*23330*/  IMAD R13, R237, UR5, R10 ;  /* 0x00000005ed0d7c24 */ /* 0x000fe2000f8e020a */
[----:B------:R-:W-:Y:S01]  /*23340*/  LOP3.LUT R90, R5, R90, RZ, 0x3c, !PT ;  /* 0x0000005a055a7212 */ /* 0x000fe200078e3cff */
[--C-:B------:R-:W-:Y:S01]  /*23350*/  IMAD.MOV R10, RZ, RZ, -R11.reuse ;  /* 0x000000ffff0a7224 */ /* 0x100fe200078e0a0b */
[----:B------:R-:W-:Y:S01]  /*23360*/  SHF.R.S32.HI R0, RZ, 0x1f, R11 ;  /* 0x0000001fff007819 */ /* 0x000fe2000001140b */
[----:B------:R-:W-:Y:S01]  /*23370*/  IMAD.WIDE.U32 R2, R237, UR4, R2 ;  /* 0x00000004ed027c25 */ /* 0x000fe2000f8e0002 */
[----:B------:R-:W5:Y:S01]  /*23380*/  LD.E.128 R52, desc[UR54][R52.64] ;  /* 0x0000003634347980 */ /* 0x000f62000c101d00 */
[----:B------:R-:W-:Y:S02]  /*23390*/  ULDC.64 UR4, c[0x0][0xae0] ;  /* 0x0002b80000047ab9 */ /* 0x000fe40000000a00 */
[----:B------:R-:W-:Y:S01]  /*233a0*/  IMAD R137, R137, R10, R12 ;  /* 0x0000000a89897224 */ /* 0x000fe200078e020c */
[----:B------:R0:W5:Y:S01]  /*233b0*/  LD.E.128 R4, desc[UR54][R90.64] ;  /* 0x000000365a047980 */ /* 0x000162000c101d00 */
[----:B------:R-:W-:-:S03]  /*233c0*/  IMAD.IADD R3, R3, 0x1, R13 ;  /* 0x0000000103037824 */ /* 0x000fc600078e020d */
[----:B------:R-:W5:Y:S04]  /*233d0*/  LD.E.128 R56, desc[UR54][R56.64] ;  /* 0x0000003638387980 */ /* 0x000f68000c101d00 */
[----:B------:R-:W5:Y:S04]  /*233e0*/  LD.E.128 R60, desc[UR54][R60.64] ;  /* 0x000000363c3c7980 */ /* 0x000f68000c101d00 */
[----:B------:R-:W5:Y:S01]  /*233f0*/  LD.E.128 R64, desc[UR54][R64.64] ;  /* 0x0000003640407980 */ /* 0x000f62000c101d00 */
[----:B------:R-:W-:Y:S01]  /*23400*/  IMAD R0, R0, UR4, RZ ;  /* 0x0000000400007c24 */ /* 0x000fe2000f8e02ff */
[----:B------:R-:W-:Y:S01]  /*23410*/  @!PT LDS RZ, [RZ] ;  /* 0x00000000fffff984 */ /* 0x000fe20000000800 */
[----:B------:R-:W-:Y:S01]  /*23420*/  @!PT LDS RZ, [RZ] ;  /* 0x00000000fffff984 */ /* 0x000fe20000000800 */
[----:B------:R-:W-:Y:S01]  /*23430*/  @!PT LDS RZ, [RZ] ;  /* 0x00000000fffff984 */ /* 0x000fe20000000800 */
[----:B------:R-:W-:Y:S01]  /*23440*/  @!PT LDS RZ, [RZ] ;  /* 0x00000000fffff984 */ /* 0x000fe20000000800 */
[----:B------:R1:W-:Y:S06]  /*23450*/  MEMBAR.ALL.CTA ;  /* 0x0000000000007992 */ /* 0x0003ec0000008000 */
[----:B-1----:R-:W1:Y:S01]  /*23460*/  FENCE.VIEW.ASYNC.S ;  /* 0x00000000000073c6 */ /* 0x002e620000000000 */
[----:B------:R-:W-:Y:S01]  /*23470*/  SHF.R.S32.HI R10, RZ, 0x1f, R137 ;  /* 0x0000001fff0a7819 */ /* 0x000fe20000011489 */
[----:B------:R-:W-:-:S04]  /*23480*/  IMAD.WIDE.U32 R2, R11, UR4, R2 ;  /* 0x000000040b027c25 */ /* 0x000fc8000f8e0002 */
[----:B------:R-:W-:Y:S01]  /*23490*/  IMAD R11, R11, UR5, R0 ;  /* 0x000000050b0b7c24 */ /* 0x000fe2000f8e0200 */
[----:B------:R-:W-:Y:S02]  /*234a0*/  ULDC.64 UR4, c[0x0][0xad8] ;  /* 0x0002b60000047ab9 */ /* 0x000fe40000000a00 */
[----:B------:R-:W-:Y:S02]  /*234b0*/  IMAD R10, R10, UR4, RZ ;  /* 0x000000040a0a7c24 */ /* 0x000fe4000f8e02ff */
[----:B------:R-:W-:Y:S02]  /*234c0*/  IMAD.IADD R3, R3, 0x1, R11 ;  /* 0x0000000103037824 */ /* 0x000fe400078e020b */
[C---:B------:R-:W-:Y:S02]  /*234d0*/  IMAD R13, R137.reuse, UR5, R10 ;  /* 0x00000005890d7c24 */ /* 0x040fe4000f8e020a */
[----:B------:R-:W-:Y:S02]  /*234e0*/  VIADD R0, R16, 0x33420 ;  /* 0x0003342010007836 */ /* 0x000fe40000000000 */
[----:B------:R-:W-:Y:S01]  /*234f0*/  IMAD.WIDE.U32 R10, R137, UR4, R2 ;  /* 0x00000004890a7c25 */ /* 0x000fe2000f8e0002 */
[----:B------:R-:W-:-:S02]  /*23500*/  ULDC.64 UR4, c[0x0][0xa80] ;  /* 0x0002a00000047ab9 */ /* 0x000fc40000000a00 */
[----:B------:R-:W-:Y:S01]  /*23510*/  PRMT R0, RZ, 0x654, R0 ;  /* 0x00000654ff007816 */ /* 0x000fe20000000000 */
[----:B------:R-:W-:Y:S01]  /*23520*/  IMAD.IADD R3, R11, 0x1, R13 ;  /* 0x000000010b037824 */ /* 0x000fe200078e020d */
[C---:B------:R-:W-:Y:S01]  /*23530*/  LEA R2, P0, R10.reuse, UR4, 0x1 ;  /* 0x000000040a027c11 */ /* 0x040fe2000f8008ff */
[C---:B------:R-:W-:Y:S01]  /*23540*/  VIADD R37, R9.reuse, 0x40 ;  /* 0x0000004009257836 */ /* 0x040fe20000000000 */
[----:B------:R-:W-:Y:S01]  /*23550*/  UMOV UR4, 0xffffffff ;  /* 0xffffffff00047882 */ /* 0x000fe20000000000 */
[----:B------:R-:W-:Y:S01]  /*23560*/  IADD3 R39, R9, 0x80, RZ ;  /* 0x0000008009277810 */ /* 0x000fe20007ffe0ff */
[----:B-1----:R0:W-:Y:S01]  /*23570*/  SYNCS.ARRIVE.TRANS64.RED.A1T0 RZ, [R0+URZ], RZ ;  /* 0x000000ff00ff79a7 */ /* 0x0021e2000810043f */
[----:B------:R-:W-:Y:S02]  /*23580*/  LEA.HI.X R3, R10, UR5, R3, 0x1, P0 ;  /* 0x000000050a037c11 */ /* 0x000fe400080f0c03 */
[----:B------:R-:W-:Y:S02]  /*23590*/  SHF.R.S32.HI R20, RZ, 0x1f, R9 ;  /* 0x0000001fff147819 */ /* 0x000fe40000011409 */
[----:B------:R-:W-:-:S02]  /*235a0*/  SHF.R.S32.HI R36, RZ, 0x1f, R39 ;  /* 0x0000001fff247819 */ /* 0x000fc40000011427 */
[----:B------:R-:W-:Y:S01]  /*235b0*/  SHF.R.S32.HI R72, RZ, 0x1f, R37 ;  /* 0x0000001fff487819 */ /* 0x000fe20000011425 */
[----:B0-----:R-:W-:Y:S06]  /*235c0*/  BRA.DIV UR4, `(.L_x_504) ;  /* 0x000000de046c7947 */ /* 0x001fec000b800000 */
[----:B------:R0:W1:Y:S04]  /*235d0*/  SHFL.IDX PT, R0, R3, RZ, 0x181f ;  /* 0x00181fff03007589 */ /* 0x00006800000e0000 */
[----:B------:R0:W2:Y:S02]  /*235e0*/  SHFL.IDX PT, R14, R2, RZ, 0x181f ;  /* 0x00181fff020e7589 */ /* 0x0000a400000e0000 */
.L_x_793:
[----:B------:R-:W-:Y:S01]  /*235f0*/  IMAD R21, R139, 0x80, R8 ;  /* 0x000000808b157824 */ /* 0x000fe200078e0208 */
[----:B------:R-:W-:Y:S04]  /*23600*/  BSSY B1, `(.L_x_505) ;  /* 0x0000010000017945 */ /* 0x000fe80003800000 */
[----:B------:R-:W-:-:S13]  /*23610*/  ISETP.GE.AND P0, PT, R21, R38, PT ;  /* 0x000000261500720c */ /* 0x000fda0003f06270 */
[----:B------:R-:W-:Y:S05]  /*23620*/  @P0 BRA `(.L_x_506) ;  /* 0x0000000000340947 */ /* 0x000fea0003800000 */
[----:B------:R-:W-:Y:S02]  /*23630*/  ULDC UR4, c[0x0][0xac8] ;  /* 0x0002b20000047ab9 */ /* 0x000fe40000000800 */
[----:B------:R-:W-:Y:S02]  /*23640*/  ISETP.GE.AND P0, PT, R9, UR4, PT ;  /* 0x0000000409007c0c */ /* 0x000fe4000bf06270 */
[----:B------:R-:W-:Y:S02]  /*23650*/  ISETP.GE.AND P1, PT, R37, UR4, PT ;  /* 0x0000000425007c0c */ /* 0x000fe4000bf26270 */
[----:B------:R-:W-:-:S09]  /*23660*/  ISETP.GE.AND P2, PT, R39, UR4, PT ;  /* 0x0000000427007c0c */ /* 0x000fd2000bf46270 */
[-C--:B--2---:R-:W-:Y:S02]  /*23670*/  @!P0 LEA R10, P3, R9, R14.reuse, 0x1 ;  /* 0x0000000e090a8211 */ /* 0x084fe400078608ff */
[-C--:B------:R-:W-:Y:S02]  /*23680*/  @!P1 LEA R12, P4, R37, R14.reuse, 0x1 ;  /* 0x0000000e250c9211 */ /* 0x080fe400078808ff */
[----:B------:R-:W-:Y:S02]  /*23690*/  @!P2 LEA R14, P5, R39, R14, 0x1 ;  /* 0x0000000e270ea211 */ /* 0x000fe400078a08ff */
[-C--:B-1----:R-:W-:Y:S02]  /*236a0*/  @!P0 LEA.HI.X R11, R9, R0.reuse, R20, 0x1, P3 ;  /* 0x00000000090b8211 */ /* 0x082fe400018f0c14 */
[-C--:B------:R-:W-:Y:S02]  /*236b0*/  @!P1 LEA.HI.X R13, R37, R0.reuse, R72, 0x1, P4 ;  /* 0x00000000250d9211 */ /* 0x080fe400020f0c48 */
[----:B------:R-:W-:Y:S01]  /*236c0*/  @!P2 LEA.HI.X R15, R39, R0, R36, 0x1, P5 ;  /* 0x00000000270fa211 */ /* 0x000fe200028f0c24 */
[----:B-----5:R3:W-:Y:S04]  /*236d0*/  @!P0 ST.E.128 desc[UR54][R10.64], R4 ;  /* 0x000000040a008985 */ /* 0x0207e8000c101d36 */
[----:B------:R3:W-:Y:S04]  /*236e0*/  @!P1 ST.E.128 desc[UR54][R12.64], R40 ;  /* 0x000000280c009985 */ /* 0x0007e8000c101d36 */
[----:B------:R3:W-:Y:S02]  /*236f0*/  @!P2 ST.E.128 desc[UR54][R14.64], R56 ;  /* 0x000000380e00a985 */ /* 0x0007e4000c101d36 */
.L_x_506:
[----:B------:R-:W-:Y:S05]  /*23700*/  BSYNC B1 ;  /* 0x0000000000017941 */ /* 0x000fea0003800000 */
.L_x_505:
[----:B------:R-:W-:-:S03]  /*23710*/  UMOV UR4, 0xffffffff ;  /* 0xffffffff00047882 */ /* 0x000fc60000000000 */
[----:B------:R-:W-:Y:S05]  /*23720*/  BRA.DIV UR4, `(.L_x_507) ;  /* 0x000000de04487947 */ /* 0x000fea000b800000 */
[----:B-1----:R1:W4:Y:S04]  /*23730*/  SHFL.IDX PT, R0, R3, 0x1, 0x181f ;  /* 0x00381f0003007f89 */ /* 0x00232800000e0000 */
[----:B--23--:R1:W2:Y:S02]  /*23740*/  SHFL.IDX PT, R14, R2, 0x1, 0x181f ;  /* 0x00381f00020e7f89 */ /* 0x00c2a400000e0000 */
.L_x_797:
[----:B-----5:R-:W-:Y:S01]  /*23750*/  VIADD R5, R21, 0x20 ;  /* 0x0000002015057836 */ /* 0x020fe20000000000 */
        /* <DEDUP_REMOVED lines=16> */
.L_x_509:
[----:B------:R-:W-:Y:S05]  /*23860*/  BSYNC B1 ;  /* 0x0000000000017941 */ /* 0x000fea0003800000 */
.L_x_508:
[----:B------:R-:W-:-:S03]  /*23870*/  UMOV UR4, 0xffffffff ;  /* 0xffffffff00047882 */ /* 0x000fc60000000000 */
[----:B------:R-:W-:Y:S05]  /*23880*/  BRA.DIV UR4, `(.L_x_510) ;  /* 0x000000de04387947 */ /* 0x000fea000b800000 */
[----:B----4-:R4:W0:Y:S04]  /*23890*/  SHFL.IDX PT, R0, R3, 0x2, 0x181f ;  /* 0x00581f0003007f89 */ /* 0x01082800000e0000 */
[----:B--23--:R4:W2:Y:S02]  /*238a0*/  SHFL.IDX PT, R14, R2, 0x2, 0x181f ;  /* 0x00581f00020e7f89 */ /* 0x00c8a400000e0000 */
.L_x_801:
[----:B------:R-:W-:Y:S01]  /*238b0*/  VIADD R5, R21, 0x40 ;  /* 0x0000004015057836 */ /* 0x000fe20000000000 */
        /* <DEDUP_REMOVED lines=16> */
.L_x_512:
[----:B------:R-:W-:Y:S05]  /*239c0*/  BSYNC B1 ;  /* 0x0000000000017941 */ /* 0x000fea0003800000 */
.L_x_511:
[----:B------:R-:W-:-:S03]  /*239d0*/  UMOV UR4, 0xffffffff ;  /* 0xffffffff00047882 */ /* 0x000fc60000000000 */
[----:B------:R-:W-:Y:S05]  /*239e0*/  BRA.DIV UR4, `(.L_x_513) ;  /* 0x000000de04287947 */ /* 0x000fea000b800000 */
[----:B0-----:R0:W0:Y:S04]  /*239f0*/  SHFL.IDX PT, R0, R3, 0x3, 0x181f ;  /* 0x00781f0003007f89 */ /* 0x00102800000e0000 */
[----:B--23--:R2:W3:Y:S02]  /*23a00*/  SHFL.IDX PT, R14, R2, 0x3, 0x181f ;  /* 0x00781f00020e7f89 */ /* 0x00c4e400000e0000 */
.L_x_805:
[----:B01--4-:R-:W-:-:S05]  /*23a10*/  VIADD R3, R21, 0x60 ;  /* 0x0000006015037836 */ /* 0x013fca0000000000 */
[----:B------:R-:W-:-:S13]  /*23a20*/  ISETP.GE.AND P0, PT, R3, R38, PT ;  /* 0x000000260300720c */ /* 0x000fda0003f06270 */
[----:B------:R-:W-:Y:S05]  /*23a30*/  @P0 BRA `(.L_x_514) ;  /* 0x0000002800c00947 */ /* 0x000fea0003800000 */
[----:B------:R-:W-:Y:S02]  /*23a40*/  ULDC UR4, c[0x0][0xac8] ;  /* 0x0002b20000047ab9 */ /* 0x000fe40000000800 */
[----:B------:R-:W-:Y:S02]  /*23a50*/  ISETP.GE.AND P2, PT, R9, UR4, PT ;  /* 0x0000000409007c0c */ /* 0x000fe4000bf46270 */
[----:B------:R-:W-:-:S11]  /*23a60*/  ISETP.GE.AND P3, PT, R37, UR4, PT ;  /* 0x0000000425007c0c */ /* 0x000fd6000bf66270 */
[-C--:B--23--:R-:W-:Y:S02]  /*23a70*/  @!P2 LEA R2, P0, R9, R14.reuse, 0x1 ;  /* 0x0000000e0902a211 */ /* 0x08cfe400078008ff */
[----:B------:R-:W-:Y:S02]  /*23a80*/  @!P3 LEA R4, P1, R37, R14, 0x1 ;  /* 0x0000000e2504b211 */ /* 0x000fe400078208ff */
[-C--:B------:R-:W-:Y:S02]  /*23a90*/  @!P2 LEA.HI.X R3, R9, R0.reuse, R20, 0x1, P0 ;  /* 0x000000000903a211 */ /* 0x080fe400000f0c14 */
[----:B------:R-:W-:Y:S02]  /*23aa0*/  @!P3 LEA.HI.X R5, R37, R0, R72, 0x1, P1 ;  /* 0x000000002505b211 */ /* 0x000fe400008f0c48 */
[----:B------:R-:W-:Y:S01]  /*23ab0*/  ISETP.GE.AND P0, PT, R39, UR4, PT ;  /* 0x0000000427007c0c */ /* 0x000fe2000bf06270 */
[----:B------:R4:W-:Y:S04]  /*23ac0*/  @!P2 ST.E.128 desc[UR54][R2.64], R32 ;  /* 0x000000200200a985 */ /* 0x0009e8000c101d36 */
[----:B------:R4:W-:Y:S08]  /*23ad0*/  @!P3 ST.E.128 desc[UR54][R4.64], R52 ;  /* 0x000000340400b985 */ /* 0x0009f0000c101d36 */
[----:B------:R-:W-:Y:S05]  /*23ae0*/  @P0 BRA `(.L_x_514) ;  /* 0x0000002800940947 */ /* 0x000fea0003800000 */
[----:B------:R-:W-:-:S04]  /*23af0*/  LEA R14, P0, R39, R14, 0x1 ;  /* 0x0000000e270e7211 */ /* 0x000fc800078008ff */
[----:B------:R-:W-:-:S05]  /*23b00*/  LEA.HI.X R15, R39, R0, R36, 0x1, P0 ;  /* 0x00000000270f7211 */ /* 0x000fca00000f0c24 */
[----:B------:R0:W-:Y:S01]  /*23b10*/  ST.E.128 desc[UR54][R14.64], R68 ;  /* 0x000000440e007985 */ /* 0x0001e2000c101d36 */
[----:B------:R-:W-:Y:S05]  /*23b20*/  BRA `(.L_x_514) ;  /* 0x0000002800847947 */ /* 0x000fea0003800000 */
.L_x_503:
[----:B------:R-:W-:Y:S01]  /*23b30*/  ULDC.64 UR4, c[0x0][0xb08] ;  /* 0x0002c20000047ab9 */ /* 0x000fe20000000a00 */
[----:B------:R-:W1:Y:S01]  /*23b40*/  @P1 LDC R41, c[0x0][0xbec] ;  /* 0x0002fb00ff291b82 */ /* 0x000e620000000800 */
[----:B------:R-:W-:Y:S01]  /*23b50*/  IMAD R136, R136, UR4, RZ ;  /* 0x0000000488887c24 */ /* 0x000fe2000f8e02ff */
[----:B0-----:R-:W-:Y:S01]  /*23b60*/  SHF.R.S32.HI R14, RZ, 0x1f, R237 ;  /* 0x0000001fff0e7819 */ /* 0x001fe200000114ed */
[----:B------:R-:W-:-:S04]  /*23b70*/  IMAD.WIDE.U32 R12, R11, UR4, RZ ;  /* 0x000000040b0c7c25 */ /* 0x000fc8000f8e00ff */
[----:B------:R-:W-:Y:S01]  /*23b80*/  IMAD R11, R11, UR5, R136 ;  /* 0x000000050b0b7c24 */ /* 0x000fe2000f8e0288 */
[----:B------:R-:W0:Y:S01]  /*23b90*/  @P1 LDC R36, c[0x0][0xbf0] ;  /* 0x0002fc00ff241b82 */ /* 0x000e220000000800 */
[----:B------:R-:W-:-:S03]  /*23ba0*/  ULDC.64 UR4, c[0x0][0xb38] ;  /* 0x0002ce0000047ab9 */ /* 0x000fc60000000a00 */
[----:B------:R-:W-:Y:S01]  /*23bb0*/  IADD3 R13, R13, R11, RZ ;  /* 0x0000000b0d0d7210 */ /* 0x000fe20007ffe0ff */
[----:B------:R-:W-:Y:S02]  /*23bc0*/  IMAD.MOV.U32 R11, RZ, RZ, R42 ;  /* 0x000000ffff0b7224 */ /* 0x000fe400078e002a */
[----:B------:R-:W-:-:S04]  /*23bd0*/  IMAD.WIDE.U32 R12, R235, UR4, R12 ;  /* 0x00000004eb0c7c25 */ /* 0x000fc8000f8e000c */
[----:B------:R-:W-:Y:S01]  /*23be0*/  IMAD R13, R235, UR5, R13 ;  /* 0x00000005eb0d7c24 */ /* 0x000fe2000f8e020d */
[----:B------:R-:W-:Y:S02]  /*23bf0*/  ULDC.64 UR4, c[0x0][0xb40] ;  /* 0x0002d00000047ab9 */ /* 0x000fe40000000a00 */
[----:B------:R-:W-:Y:S02]  /*23c00*/  IMAD R14, R14, UR4, RZ ;  /* 0x000000040e0e7c24 */ /* 0x000fe4000f8e02ff */
[----:B------:R-:W-:-:S04]  /*23c10*/  IMAD.WIDE.U32 R12, R237, UR4, R12 ;  /* 0x00000004ed0c7c25 */ /* 0x000fc8000f8e000c */
[----:B------:R-:W-:Y:S01]  /*23c20*/  IMAD R15, R237, UR5, R14 ;  /* 0x00000005ed0f7c24 */ /* 0x000fe2000f8e020e */
[----:B------:R-:W-:Y:S01]  /*23c30*/  ULDC.64 UR4, c[0x0][0xb48] ;  /* 0x0002d20000047ab9 */ /* 0x000fe20000000a00 */
[----:B-1----:R-:W-:-:S04]  /*23c40*/  @P1 IMAD.HI.U32 R41, R42, R41, RZ ;  /* 0x000000292a291227 */ /* 0x002fc800078e00ff */
[----:B------:R-:W-:Y:S01]  /*23c50*/  IMAD.IADD R13, R13, 0x1, R15 ;  /* 0x000000010d0d7824 */ /* 0x000fe200078e020f */
[----:B0-----:R-:W-:Y:S01]  /*23c60*/  @P1 SHF.R.U32.HI R11, RZ, R36, R41 ;  /* 0x00000024ff0b1219 */ /* 0x001fe20000011629 */
[----:B------:R-:W-:Y:S02]  /*23c70*/  VIADD R36, R16, 0x33420 ;  /* 0x0003342010247836 */ /* 0x000fe40000000000 */
[C---:B------:R-:W-:Y:S01]  /*23c80*/  IMAD.WIDE.U32 R12, R138.reuse, UR4, R12 ;  /* 0x000000048a0c7c25 */ /* 0x040fe2000f8e000c */
[--C-:B------:R-:W-:Y:S02]  /*23c90*/  SHF.R.S32.HI R14, RZ, 0x1f, R11.reuse ;  /* 0x0000001fff0e7819 */ /* 0x100fe4000001140b */
[----:B------:R-:W-:Y:S01]  /*23ca0*/  PRMT R36, RZ, 0x654, R36 ;  /* 0x00000654ff247816 */ /* 0x000fe20000000024 */
[----:B------:R-:W-:Y:S02]  /*23cb0*/  IMAD.MOV R15, RZ, RZ, -R11 ;  /* 0x000000ffff0f7224 */ /* 0x000fe400078e0a0b */
[----:B------:R-:W-:Y:S01]  /*23cc0*/  IMAD R13, R138, UR5, R13 ;  /* 0x000000058a0d7c24 */ /* 0x000fe2000f8e020d */
[----:B------:R-:W-:Y:S01]  /*23cd0*/  ULDC.64 UR4, c[0x0][0xb30] ;  /* 0x0002cc0000047ab9 */ /* 0x000fe20000000a00 */
[----:B------:R-:W-:Y:S01]  /*23ce0*/  IMAD R137, R137, R15, R42 ;  /* 0x0000000f89897224 */ /* 0x000fe200078e022a */
[----:B------:R0:W-:Y:S01]  /*23cf0*/  SYNCS.ARRIVE.TRANS64.RED.A1T0 RZ, [R36+URZ], RZ ;  /* 0x000000ff24ff79a7 */ /* 0x0001e2000810043f */
[----:B------:R-:W-:-:S02]  /*23d00*/  IMAD R14, R14, UR4, RZ ;  /* 0x000000040e0e7c24 */ /* 0x000fc4000f8e02ff */
[----:B------:R-:W-:-:S04]  /*23d10*/  IMAD.WIDE.U32 R12, R11, UR4, R12 ;  /* 0x000000040b0c7c25 */ /* 0x000fc8000f8e000c */
[----:B------:R-:W-:Y:S01]  /*23d20*/  IMAD R15, R11, UR5, R14 ;  /* 0x000000050b0f7c24 */ /* 0x000fe2000f8e020e */
[----:B------:R-:W-:Y:S01]  /*23d30*/  SHF.R.S32.HI R11, RZ, 0x1f, R137 ;  /* 0x0000001fff0b7819 */ /* 0x000fe20000011489 */
[----:B------:R-:W-:Y:S02]  /*23d40*/  ULDC.64 UR4, c[0x0][0xb28] ;  /* 0x0002ca0000047ab9 */ /* 0x000fe40000000a00 */
[----:B------:R-:W-:Y:S02]  /*23d50*/  IMAD.IADD R13, R13, 0x1, R15 ;  /* 0x000000010d0d7824 */ /* 0x000fe400078e020f */
[----:B------:R-:W-:Y:S02]  /*23d60*/  IMAD R14, R11, UR4, RZ ;  /* 0x000000040b0e7c24 */ /* 0x000fe4000f8e02ff */
[----:B------:R-:W-:-:S04]  /*23d70*/  IMAD.WIDE.U32 R12, R137, UR4, R12 ;  /* 0x00000004890c7c25 */ /* 0x000fc8000f8e000c */
[----:B------:R-:W-:Y:S01]  /*23d80*/  IMAD R11, R137, UR5, R14 ;  /* 0x00000005890b7c24 */ /* 0x000fe2000f8e020e */
[----:B------:R-:W-:Y:S02]  /*23d90*/  ULDC.64 UR4, c[0x0][0xb00] ;  /* 0x0002c00000047ab9 */ /* 0x000fe40000000a00 */
[----:B------:R-:W-:Y:S01]  /*23da0*/  LEA R40, P0, R12, UR4, 0x2 ;  /* 0x000000040c287c11 */ /* 0x000fe2000f8010ff */
[----:B------:R-:W-:Y:S01]  /*23db0*/  UMOV UR4, 0xffffffff ;  /* 0xffffffff00047882 */ /* 0x000fe20000000000 */
[----:B------:R-:W-:-:S04]  /*23dc0*/  IADD3 R11, R13, R11, RZ ;  /* 0x0000000b0d0b7210 */ /* 0x000fc80007ffe0ff */
[----:B------:R-:W-:Y:S01]  /*23dd0*/  LEA.HI.X R42, R12, UR5, R11, 0x2, P0 ;  /* 0x000000050c2a7c11 */ /* 0x000fe200080f140b */
[----:B0-----:R-:W-:Y:S06]  /*23de0*/  BRA.DIV UR4, `(.L_x_515) ;  /* 0x000000da04707947 */ /* 0x001fec000b800000 */
[----:B------:R0:W1:Y:S04]  /*23df0*/  SHFL.IDX PT, R41, R42, RZ, 0x1c1f ;  /* 0x001c1fff2a297589 */ /* 0x00006800000e0000 */
[----:B------:R0:W2:Y:S02]  /*23e00*/  SHFL.IDX PT, R43, R40, RZ, 0x1c1f ;  /* 0x001c1fff282b7589 */ /* 0x0000a400000e0000 */
.L_x_808:
[----:B------:R-:W-:Y:S01]  /*23e10*/  ISETP.GE.AND P0, PT, R37, R38, PT ;  /* 0x000000262500720c */ /* 0x000fe20003f06270 */
[----:B------:R-:W-:-:S12]  /*23e20*/  BSSY B1, `(.L_x_516) ;  /* 0x00000c3000017945 */ /* 0x000fd80003800000 */
[----:B------:R-:W-:Y:S05]  /*23e30*/  @P0 BRA `(.L_x_517) ;  /* 0x0000000c00040947 */ /* 0x000fea0003800000 */
[----:B------:R-:W3:Y:S01]  /*23e40*/  LDL R44, [R1] ;  /* 0x00000000012c7983 */ /* 0x000ee20000100800 */
[----:B------:R-:W-:-:S03]  /*23e50*/  ULDC UR4, c[0x0][0xac8] ;  /* 0x0002b20000047ab9 */ /* 0x000fc60000000800 */
[----:B------:R-:W4:Y:S04]  /*23e60*/  LDL R45, [R1+0x74] ;  /* 0x00007400012d7983 */ /* 0x000f280000100800 */
[----:B------:R-:W5:Y:S04]  /*23e70*/  LDL R59, [R1+0x70] ;  /* 0x00007000013b7983 */ /* 0x000f680000100800 */
[----:B------:R-:W2:Y:S04]  /*23e80*/  LDL R61, [R1+0xc4] ;  /* 0x0000c400013d7983 */ /* 0x000ea80000100800 */
        /* <DEDUP_REMOVED lines=10> */
[----:B------:R-:W2:Y:S01]  /*23f30*/  LDL R51, [R1+0xb4] ;  /* 0x0000b40001337983 */ /* 0x000ea20000100800 */
[----:B---3--:R-:W-:-:S02]  /*23f40*/  ISETP.GE.AND P1, PT, R44, UR4, PT ;  /* 0x000000042c007c0c */ /* 0x008fc4000bf26270 */
[----:B----4-:R-:W-:Y:S02]  /*23f50*/  ISETP.GE.AND P0, PT, R45, UR4, PT ;  /* 0x000000042d007c0c */ /* 0x010fe4000bf06270 */
[----:B-----5:R-:W-:-:S09]  /*23f60*/  ISETP.GE.AND P2, PT, R59, UR4, PT ;  /* 0x000000043b007c0c */ /* 0x020fd2000bf46270 */
[----:B--2---:R-:W-:Y:S02]  /*23f70*/  @!P1 IMAD.MOV.U32 R12, RZ, RZ, R43 ;  /* 0x000000ffff0c9224 */ /* 0x004fe400078e002b */
[----:B-1----:R-:W-:Y:S02]  /*23f80*/  @!P1 IMAD.MOV.U32 R13, RZ, RZ, R41 ;  /* 0x000000ffff0d9224 */ /* 0x002fe400078e0029 */
[----:B------:R-:W-:Y:S02]  /*23f90*/  @!P1 IMAD.MOV.U32 R14, RZ, RZ, R3 ;  /* 0x000000ffff0e9224 */ /* 0x000fe400078e0003 */
[----:B------:R-:W-:Y:S01]  /*23fa0*/  @!P1 IMAD.WIDE R12, R44, 0x4, R12 ;  /* 0x000000042c0c9825 */ /* 0x000fe200078e020c */
[----:B------:R-:W-:-:S03]  /*23fb0*/  @!P0 LEA R36, P4, R45, R43, 0x2 ;  /* 0x0000002b2d248211 */ /* 0x000fc600078810ff */
[----:B------:R-:W-:Y:S01]  /*23fc0*/  @!P1 IMAD.MOV.U32 R15, RZ, RZ, R0 ;  /* 0x000000ffff0f9224 */ /* 0x000fe200078e0000 */
[----:B------:R-:W-:Y:S01]  /*23fd0*/  @!P0 LEA.HI.X R37, R45, R41, R61, 0x2, P4 ;  /* 0x000000292d258211 */ /* 0x000fe200020f143d */
[----:B------:R-:W-:Y:S01]  /*23fe0*/  @!P0 IMAD.MOV.U32 R3, RZ, RZ, R2 ;  /* 0x000000ffff038224 */ /* 0x000fe200078e0002 */
[----:B------:R-:W-:Y:S01]  /*23ff0*/  @!P0 MOV R2, R4 ;  /* 0x0000000400028202 */ /* 0x000fe20000000f00 */
[----:B------:R-:W2:Y:S04]  /*24000*/  LDL R45, [R1+0x54] ;  /* 0x00005400012d7983 */ /* 0x000ea80000100800 */
[----:B------:R1:W-:Y:S01]  /*24010*/  @!P1 ST.E.64 desc[UR54][R12.64], R14 ;  /* 0x0000000e0c009985 */ /* 0x0003e2000c101b36 */
[----:B------:R-:W-:Y:S02]  /*24020*/  ISETP.GE.AND P1, PT, R11, UR4, PT ;  /* 0x000000040b007c0c */ /* 0x000fe4000bf26270 */
[----:B------:R-:W-:Y:S01]  /*24030*/  ISETP.GE.AND P3, PT, R57, UR4, PT ;  /* 0x0000000439007c0c */ /* 0x000fe2000bf66270 */
[----:B------:R3:W-:Y:S04]  /*24040*/  @!P0 ST.E.64 desc[UR54][R36.64], R2 ;  /* 0x0000000224008985 */ /* 0x0007e8000c101b36 */
[----:B------:R-:W4:Y:S01]  /*24050*/  LDL R0, [R1+0xa8] ;  /* 0x0000a80001007983 */ /* 0x000f220000100800 */
[----:B-1----:R-:W-:-:S03]  /*24060*/  @!P2 LEA R12, P5, R59, R43, 0x2 ;  /* 0x0000002b3b0ca211 */ /* 0x002fc600078a10ff */
[----:B------:R-:W5:Y:S01]  /*24070*/  LDL R14, [R1+0xac] ;  /* 0x0000ac00010e7983 */ /* 0x000f620000100800 */
[----:B------:R-:W-:-:S03]  /*24080*/  @!P2 LEA.HI.X R13, R59, R41, R60, 0x2, P5 ;  /* 0x000000293b0da211 */ /* 0x000fc600028f143c */
[----:B------:R-:W5:Y:S01]  /*24090*/  LDL R15, [R1+0x50] ;  /* 0x00005000010f7983 */ /* 0x000f620000100800 */
[----:B---3--:R-:W-:Y:S02]  /*240a0*/  @!P2 IMAD.MOV.U32 R2, RZ, RZ, R7 ;  /* 0x000000ffff02a224 */ /* 0x008fe400078e0007 */
[----:B------:R-:W-:Y:S01]  /*240b0*/  @!P2 IMAD.MOV.U32 R3, RZ, RZ, R5 ;  /* 0x000000ffff03a224 */ /* 0x000fe200078e0005 */
[----:B------:R-:W3:Y:S04]  /*240c0*/  LDL R36, [R1+0xa0] ;  /* 0x0000a00001247983 */ /* 0x000ee80000100800 */
[----:B------:R1:W-:Y:S01]  /*240d0*/  @!P2 ST.E.64 desc[UR54][R12.64], R2 ;  /* 0x000000020c00a985 */ /* 0x0003e2000c101b36 */
[----:B------:R-:W-:Y:S02]  /*240e0*/  @!P3 IMAD.MOV.U32 R7, RZ, RZ, R6 ;  /* 0x000000ffff07b224 */ /* 0x000fe400078e0006 */
[----:B------:R-:W-:Y:S01]  /*240f0*/  @!P3 IMAD.MOV.U32 R6, RZ, RZ, R8 ;  /* 0x000000ffff06b224 */ /* 0x000fe200078e0008 */
[-C--:B------:R-:W-:Y:S01]  /*24100*/  @!P3 LEA R4, P4, R57, R43.reuse, 0x2 ;  /* 0x0000002b3904b211 */ /* 0x080fe200078810ff */
[----:B------:R-:W3:Y:S04]  /*24110*/  LDL R8, [R1+0xa4] ;  /* 0x0000a40001087983 */ /* 0x000ee80000100800 */
[----:B------:R-:W3:Y:S04]  /*24120*/  LDL R37, [R1+0x3c] ;  /* 0x00003c0001257983 */ /* 0x000ee80000100800 */
[----:B-1----:R-:W3:Y:S01]  /*24130*/  LDL R12, [R1+0x4c] ;  /* 0x00004c00010c7983 */ /* 0x002ee20000100800 */
[----:B------:R-:W-:-:S03]  /*24140*/  @!P1 LEA R2, P5, R11, R43, 0x2 ;  /* 0x0000002b0b029211 */ /* 0x000fc600078a10ff */
[----:B------:R-:W3:Y:S01]  /*24150*/  LDL R13, [R1+0x9c] ;  /* 0x00009c00010d7983 */ /* 0x000ee20000100800 */
[----:B------:R-:W-:-:S03]  /*24160*/  @!P1 LEA.HI.X R3, R11, R41, R56, 0x2, P5 ;  /* 0x000000290b039211 */ /* 0x000fc600028f1438 */
[----:B------:R-:W3:Y:S01]  /*24170*/  LDL R11, [R1+0x48] ;  /* 0x00004800010b7983 */ /* 0x000ee20000100800 */
[----:B------:R-:W-:-:S05]  /*24180*/  @!P3 LEA.HI.X R5, R57, R41, R58, 0x2, P4 ;  /* 0x000000293905b211 */ /* 0x000fca00020f143a */
[----:B------:R1:W-:Y:S02]  /*24190*/  @!P3 ST.E.64 desc[UR54][R4.64], R6 ;  /* 0x000000060400b985 */ /* 0x0003e4000c101b36 */
[----:B-1----:R-:W-:Y:S02]  /*241a0*/  @!P1 MOV R5, R9 ;  /* 0x0000000900059202 */ /* 0x002fe40000000f00 */
[----:B------:R-:W3:Y:S01]  /*241b0*/  LDL R9, [R1+0x98] ;  /* 0x0000980001097983 */ /* 0x000ee20000100800 */
[----:B------:R-:W-:Y:S01]  /*241c0*/  ISETP.GE.AND P2, PT, R46, UR4, PT ;  /* 0x000000042e007c0c */ /* 0x000fe2000bf46270 */
[----:B------:R-:W-:Y:S01]  /*241d0*/  @!P1 IMAD.MOV.U32 R4, RZ, RZ, R85 ;  /* 0x000000ffff049224 */ /* 0x000fe200078e0055 */
[----:B------:R-:W-:-:S04]  /*241e0*/  ISETP.GE.AND P0, PT, R50, UR4, PT ;  /* 0x0000000432007c0c */ /* 0x000fc8000bf06270 */
[----:B------:R1:W-:Y:S01]  /*241f0*/  @!P1 ST.E.64 desc[UR54][R2.64], R4 ;  /* 0x0000000402009985 */ /* 0x0003e2000c101b36 */
[----:B------:R-:W-:Y:S02]  /*24200*/  ISETP.GE.AND P3, PT, R49, UR4, PT ;  /* 0x0000000431007c0c */ /* 0x000fe4000bf66270 */
[----:B------:R-:W-:-:S04]  /*24210*/  ISETP.GE.AND P1, PT, R47, UR4, PT ;  /* 0x000000042f007c0c */ /* 0x000fc8000bf26270 */
[-C--:B-1----:R-:W-:Y:S02]  /*24220*/  @!P2 LEA R2, P5, R46, R43.reuse, 0x2 ;  /* 0x0000002b2e02a211 */ /* 0x082fe400078a10ff */
[----:B------:R-:W-:Y:S02]  /*24230*/  @!P0 LEA R6, P4, R50, R43, 0x2 ;  /* 0x0000002b32068211 */ /* 0x000fe400078810ff */
[-C--:B------:R-:W-:Y:S02]  /*24240*/  @!P2 LEA.HI.X R3, R46, R41.reuse, R48, 0x2, P5 ;  /* 0x000000292e03a211 */ /* 0x080fe400028f1430 */
[----:B------:R-:W3:Y:S01]  /*24250*/  LDL R48, [R1+0x44] ;  /* 0x0000440001307983 */ /* 0x000ee20000100800 */
[----:B------:R-:W-:Y:S01]  /*24260*/  @!P0 IMAD.MOV.U32 R85, RZ, RZ, R84 ;  /* 0x000000ffff558224 */ /* 0x000fe200078e0054 */
[----:B------:R-:W-:Y:S01]  /*24270*/  @!P0 LEA.HI.X R7, R50, R41, R51, 0x2, P4 ;  /* 0x0000002932078211 */ /* 0x000fe200020f1433 */
[----:B------:R-:W-:Y:S01]  /*24280*/  @!P0 IMAD.MOV.U32 R84, RZ, RZ, R86 ;  /* 0x000000ffff548224 */ /* 0x000fe200078e0056 */
[----:B------:R-:W3:Y:S01]  /*24290*/  LDL R46, [R1+0x40] ;  /* 0x00004000012e7983 */ /* 0x000ee20000100800 */
[----:B------:R-:W-:-:S02]  /*242a0*/  @!P2 IMAD.MOV.U32 R4, RZ, RZ, R89 ;  /* 0x000000ffff04a224 */ /* 0x000fc400078e0059 */
[----:B------:R-:W-:Y:S01]  /*242b0*/  @!P2 IMAD.MOV.U32 R5, RZ, RZ, R87 ;  /* 0x000000ffff05a224 */ /* 0x000fe200078e0057 */
[----:B------:R1:W-:Y:S01]  /*242c0*/  @!P0 ST.E.64 desc[UR54][R6.64], R84 ;  /* 0x0000005406008985 */ /* 0x0003e2000c101b36 */
[----:B------:R-:W-:Y:S01]  /*242d0*/  @!P3 IMAD.MOV.U32 R89, RZ, RZ, R88 ;  /* 0x000000ffff59b224 */ /* 0x000fe200078e0058 */
[----:B------:R-:W-:Y:S02]  /*242e0*/  @!P3 MOV R88, R96 ;  /* 0x000000600058b202 */ /* 0x000fe40000000f00 */
[----:B------:R0:W-:Y:S01]  /*242f0*/  @!P2 ST.E.64 desc[UR54][R2.64], R4 ;  /* 0x000000040200a985 */ /* 0x0001e2000c101b36 */
[-C--:B-1----:R-:W-:Y:S02]  /*24300*/  @!P3 LEA R6, P4, R49, R43.reuse, 0x2 ;  /* 0x0000002b3106b211 */ /* 0x082fe400078810ff */
[----:B0-----:R-:W-:Y:S01]  /*24310*/  @!P1 LEA R2, P5, R47, R43, 0x2 ;  /* 0x0000002b2f029211 */ /* 0x001fe200078a10ff */
[----:B------:R-:W-:Y:S02]  /*24320*/  @!P1 IMAD.MOV.U32 R4, RZ, RZ, R99 ;  /* 0x000000ffff049224 */ /* 0x000fe400078e0063 */
[----:B------:R-:W-:Y:S01]  /*24330*/  @!P1 IMAD.MOV.U32 R5, RZ, RZ, R97 ;  /* 0x000000ffff059224 */ /* 0x000fe200078e0061 */
[----:B--2---:R-:W-:-:S02]  /*24340*/  ISETP.GE.AND P0, PT, R45, UR4, PT ;  /* 0x000000042d007c0c */ /* 0x004fc4000bf06270 */
[-C--:B----4-:R-:W-:Y:S02]  /*24350*/  @!P1 LEA.HI.X R3, R47, R41.reuse, R0, 0x2, P5 ;  /* 0x000000292f039211 */ /* 0x090fe400028f1400 */
[----:B------:R-:W2:Y:S04]  /*24360*/  LDL R47, [R1+0x90] ;  /* 0x00009000012f7983 */ /* 0x000ea80000100800 */
[----:B------:R-:W4:Y:S01]  /*24370*/  LDL R0, [R1+0x34] ;  /* 0x0000340001007983 */ /* 0x000f220000100800 */
[----:B-----5:R-:W-:-:S03]  /*24380*/  @!P3 LEA.HI.X R7, R49, R41, R14, 0x2, P4 ;  /* 0x000000293107b211 */ /* 0x020fc600020f140e */
[----:B------:R-:W5:Y:S01]  /*24390*/  LDL R49, [R1+0x94] ;  /* 0x0000940001317983 */ /* 0x000f620000100800 */
[----:B------:R-:W-:-:S03]  /*243a0*/  ISETP.GE.AND P2, PT, R15, UR4, PT ;  /* 0x000000040f007c0c */ /* 0x000fc6000bf46270 */
[----:B------:R-:W4:Y:S04]  /*243b0*/  LDL R14, [R1+0x38] ;  /* 0x00003800010e7983 */ /* 0x000f280000100800 */
[----:B------:R0:W-:Y:S01]  /*243c0*/  @!P3 ST.E.64 desc[UR54][R6.64], R88 ;  /* 0x000000580600b985 */ /* 0x0001e2000c101b36 */
[----:B------:R-:W-:-:S03]  /*243d0*/  @!P0 IMAD.MOV.U32 R99, RZ, RZ, R98 ;  /* 0x000000ffff638224 */ /* 0x000fc600078e0062 */
[----:B------:R1:W-:Y:S01]  /*243e0*/  @!P1 ST.E.64 desc[UR54][R2.64], R4 ;  /* 0x0000000402009985 */ /* 0x0003e2000c101b36 */
[----:B------:R-:W-:Y:S01]  /*243f0*/  @!P0 IMAD.MOV.U32 R98, RZ, RZ, R100 ;  /* 0x000000ffff628224 */ /* 0x000fe200078e0064 */
[----:B---3--:R-:W-:Y:S02]  /*24400*/  ISETP.GE.AND P3, PT, R12, UR4, PT ;  /* 0x000000040c007c0c */ /* 0x008fe4000bf66270 */
[-C--:B0-----:R-:W-:Y:S02]  /*24410*/  @!P0 LEA R6, P4, R45, R43.reuse, 0x2 ;  /* 0x0000002b2d068211 */ /* 0x081fe400078810ff */
[----:B-1----:R-:W-:Y:S02]  /*24420*/  @!P2 LEA R2, P5, R15, R43, 0x2 ;  /* 0x0000002b0f02a211 */ /* 0x002fe400078a10ff */
[-C--:B------:R-:W-:Y:S02]  /*24430*/  @!P0 LEA.HI.X R7, R45, R41.reuse, R8, 0x2, P4 ;  /* 0x000000292d078211 */ /* 0x080fe400020f1408 */
[----:B------:R-:W-:Y:S01]  /*24440*/  ISETP.GE.AND P1, PT, R11, UR4, PT ;  /* 0x000000040b007c0c */ /* 0x000fe2000bf26270 */
[----:B------:R-:W3:Y:S01]  /*24450*/  LDL R8, [R1+0x30] ;  /* 0x0000300001087983 */ /* 0x000ee20000100800 */
[----:B------:R-:W-:-:S03]  /*24460*/  @!P2 LEA.HI.X R3, R15, R41, R36, 0x2, P5 ;  /* 0x000000290f03a211 */ /* 0x000fc600028f1424 */
[----:B------:R-:W3:Y:S01]  /*24470*/  LDL R45, [R1+0x8c] ;  /* 0x00008c00012d7983 */ /* 0x000ee20000100800 */
[----:B------:R-:W-:Y:S01]  /*24480*/  @!P2 IMAD.MOV.U32 R4, RZ, RZ, R103 ;  /* 0x000000ffff04a224 */ /* 0x000fe200078e0067 */
[----:B------:R-:W-:Y:S02]  /*24490*/  @!P2 MOV R5, R101 ;  /* 0x000000650005a202 */ /* 0x000fe40000000f00 */
[----:B------:R-:W3:Y:S04]  /*244a0*/  LDL R36, [R1+0x88] ;  /* 0x0000880001247983 */ /* 0x000ee80000100800 */
[----:B------:R0:W-:Y:S04]  /*244b0*/  @!P0 ST.E.64 desc[UR54][R6.64], R98 ;  /* 0x0000006206008985 */ /* 0x0001e8000c101b36 */
[----:B------:R1:W-:Y:S04]  /*244c0*/  @!P2 ST.E.64 desc[UR54][R2.64], R4 ;  /* 0x000000040200a985 */ /* 0x0003e8000c101b36 */
[----:B------:R-:W3:Y:S01]  /*244d0*/  LDL R15, [R1+0x2c] ;  /* 0x00002c00010f7983 */ /* 0x000ee20000100800 */
[----:B0-----:R-:W-:-:S04]  /*244e0*/  @!P3 LEA R6, P0, R12, R43, 0x2 ;  /* 0x0000002b0c06b211 */ /* 0x001fc800078010ff */
[----:B------:R-:W-:Y:S02]  /*244f0*/  @!P3 LEA.HI.X R7, R12, R41, R13, 0x2, P0 ;  /* 0x000000290c07b211 */ /* 0x000fe400000f140d */
[----:B------:R-:W3:Y:S01]  /*24500*/  LDL R12, [R1+0x84] ;  /* 0x00008400010c7983 */ /* 0x000ee20000100800 */
[----:B-1----:R-:W-:-:S03]  /*24510*/  @!P1 LEA R2, P5, R11, R43, 0x2 ;  /* 0x0000002b0b029211 */ /* 0x002fc600078a10ff */
[----:B------:R-:W3:Y:S01]  /*24520*/  LDL R13, [R1+0x1c] ;  /* 0x00001c00010d7983 */ /* 0x000ee20000100800 */
[----:B------:R-:W-:-:S03]  /*24530*/  @!P1 LEA.HI.X R3, R11, R41, R9, 0x2, P5 ;  /* 0x000000290b039211 */ /* 0x000fc600028f1409 */
[----:B------:R-:W3:Y:S01]  /*24540*/  LDL R9, [R1+0x80] ;  /* 0x0000800001097983 */ /* 0x000ee20000100800 */
[----:B------:R-:W-:Y:S02]  /*24550*/  @!P3 IMAD.MOV.U32 R103, RZ, RZ, R102 ;  /* 0x000000ffff67b224 */ /* 0x000fe400078e0066 */
[----:B------:R-:W-:Y:S02]  /*24560*/  @!P3 IMAD.MOV.U32 R102, RZ, RZ, R104 ;  /* 0x000000ffff66b224 */ /* 0x000fe400078e0068 */
[----:B------:R-:W-:Y:S02]  /*24570*/  @!P1 IMAD.MOV.U32 R11, RZ, RZ, R10 ;  /* 0x000000ffff0b9224 */ /* 0x000fe400078e000a */
[----:B------:R-:W-:Y:S01]  /*24580*/  @!P1 IMAD.MOV.U32 R10, RZ, RZ, R21 ;  /* 0x000000ffff0a9224 */ /* 0x000fe200078e0015 */
[----:B------:R-:W-:Y:S04]  /*24590*/  @!P3 ST.E.64 desc[UR54][R6.64], R102 ;  /* 0x000000660600b985 */ /* 0x000fe8000c101b36 */
[----:B------:R0:W-:Y:S04]  /*245a0*/  @!P1 ST.E.64 desc[UR54][R2.64], R10 ;  /* 0x0000000a02009985 */ /* 0x0001e8000c101b36 */
[----:B0-----:R-:W3:Y:S01]  /*245b0*/  LDL R11, [R1+0x7c] ;  /* 0x00007c00010b7983 */ /* 0x001ee20000100800 */
[----:B------:R-:W-:-:S02]  /*245c0*/  ISETP.GE.AND P4, PT, R48, UR4, PT ;  /* 0x0000000430007c0c */ /* 0x000fc4000bf86270 */
[----:B------:R-:W-:Y:S02]  /*245d0*/  ISETP.GE.AND P2, PT, R46, UR4, PT ;  /* 0x000000042e007c0c */ /* 0x000fe4000bf46270 */
[----:B------:R-:W-:-:S09]  /*245e0*/  ISETP.GE.AND P0, PT, R37, UR4, PT ;  /* 0x0000000425007c0c */ /* 0x000fd2000bf06270 */
[-C--:B------:R-:W-:Y:S01]  /*245f0*/  @!P4 LEA R4, P5, R48, R43.reuse, 0x2 ;  /* 0x0000002b3004c211 */ /* 0x080fe200078a10ff */
[----:B------:R-:W-:Y:S01]  /*24600*/  @!P4 IMAD.MOV.U32 R21, RZ, RZ, R20 ;  /* 0x000000ffff15c224 */ /* 0x000fe200078e0014 */
[----:B------:R-:W-:Y:S02]  /*24610*/  @!P4 MOV R20, R24 ;  /* 0x000000180014c202 */ /* 0x000fe40000000f00 */
[----:B------:R-:W-:-:S04]  /*24620*/  @!P2 LEA R2, P1, R46, R43, 0x2 ;  /* 0x0000002b2e02a211 */ /* 0x000fc800078210ff */
[-C--:B--2---:R-:W-:Y:S02]  /*24630*/  @!P2 LEA.HI.X R3, R46, R41.reuse, R47, 0x2, P1 ;  /* 0x000000292e03a211 */ /* 0x084fe400008f142f */
[----:B-----5:R-:W-:Y:S02]  /*24640*/  @!P4 LEA.HI.X R5, R48, R41, R49, 0x2, P5 ;  /* 0x000000293005c211 */ /* 0x020fe400028f1431 */
[----:B----4-:R-:W-:-:S03]  /*24650*/  ISETP.GE.AND P3, PT, R14, UR4, PT ;  /* 0x000000040e007c0c */ /* 0x010fc6000bf66270 */
[----:B------:R0:W-:Y:S01]  /*24660*/  @!P4 ST.E.64 desc[UR54][R4.64], R20 ;  /* 0x000000140400c985 */ /* 0x0001e2000c101b36 */
[----:B------:R-:W-:Y:S02]  /*24670*/  ISETP.GE.AND P1, PT, R0, UR4, PT ;  /* 0x0000000400007c0c */ /* 0x000fe4000bf26270 */
[----:B------:R-:W-:Y:S01]  /*24680*/  @!P0 LEA R6, P4, R37, R43, 0x2 ;  /* 0x0000002b25068211 */ /* 0x000fe200078810ff */
[----:B0-----:R-:W-:Y:S02]  /*24690*/  @!P2 IMAD.MOV.U32 R4, RZ, RZ, R27 ;  /* 0x000000ffff04a224 */ /* 0x001fe400078e001b */
[----:B------:R-:W-:Y:S02]  /*246a0*/  @!P2 IMAD.MOV.U32 R5, RZ, RZ, R25 ;  /* 0x000000ffff05a224 */ /* 0x000fe400078e0019 */
[----:B------:R-:W-:-:S03]  /*246b0*/  @!P0 IMAD.MOV.U32 R27, RZ, RZ, R26 ;  /* 0x000000ffff1b8224 */ /* 0x000fc600078e001a */
[----:B------:R0:W-:Y:S01]  /*246c0*/  @!P2 ST.E.64 desc[UR54][R2.64], R4 ;  /* 0x000000040200a985 */ /* 0x0001e2000c101b36 */
[----:B------:R-:W-:Y:S01]  /*246d0*/  @!P0 IMAD.MOV.U32 R26, RZ, RZ, R28 ;  /* 0x000000ffff1a8224 */ /* 0x000fe200078e001c */
[----:B---3--:R-:W-:Y:S02]  /*246e0*/  ISETP.GE.AND P2, PT, R8, UR4, PT ;  /* 0x0000000408007c0c */ /* 0x008fe4000bf46270 */
[----:B------:R-:W-:Y:S02]  /*246f0*/  @!P0 LEA.HI.X R7, R37, R41, R45, 0x2, P4 ;  /* 0x0000002925078211 */ /* 0x000fe400020f142d */
[C---:B0-----:R-:W-:Y:S01]  /*24700*/  @!P3 LEA R2, P5, R14.reuse, R43, 0x2 ;  /* 0x0000002b0e02b211 */ /* 0x041fe200078a10ff */
[----:B------:R-:W-:Y:S01]  /*24710*/  @!P3 IMAD.MOV.U32 R4, RZ, RZ, R106 ;  /* 0x000000ffff04b224 */ /* 0x000fe200078e006a */
[----:B------:R-:W-:Y:S01]  /*24720*/  @!P3 MOV R5, R29 ;  /* 0x0000001d0005b202 */ /* 0x000fe20000000f00 */
[----:B------:R0:W-:Y:S01]  /*24730*/  @!P0 ST.E.64 desc[UR54][R6.64], R26 ;  /* 0x0000001a06008985 */ /* 0x0001e2000c101b36 */
[----:B------:R-:W-:-:S05]  /*24740*/  @!P3 LEA.HI.X R3, R14, R41, R36, 0x2, P5 ;  /* 0x000000290e03b211 */ /* 0x000fca00028f1424 */
[----:B------:R1:W-:Y:S01]  /*24750*/  @!P3 ST.E.64 desc[UR54][R2.64], R4 ;  /* 0x000000040200b985 */ /* 0x0003e2000c101b36 */
[C---:B0-----:R-:W-:Y:S02]  /*24760*/  @!P1 LEA R6, P0, R0.reuse, R43, 0x2 ;  /* 0x0000002b00069211 */ /* 0x041fe400078010ff */
[----:B------:R-:W-:Y:S01]  /*24770*/  ISETP.GE.AND P3, PT, R15, UR4, PT ;  /* 0x000000040f007c0c */ /* 0x000fe2000bf66270 */
[----:B-1----:R-:W-:Y:S01]  /*24780*/  @!P1 IMAD.MOV.U32 R4, RZ, RZ, R107 ;  /* 0x000000ffff049224 */ /* 0x002fe200078e006b */
[----:B------:R-:W-:Y:S01]  /*24790*/  @!P1 LEA.HI.X R7, R0, R41, R12, 0x2, P0 ;  /* 0x0000002900079211 */ /* 0x000fe200000f140c */
[----:B------:R-:W-:Y:S01]  /*247a0*/  @!P1 IMAD.MOV.U32 R5, RZ, RZ, R105 ;  /* 0x000000ffff059224 */ /* 0x000fe200078e0069 */
[----:B------:R-:W-:Y:S01]  /*247b0*/  @!P2 LEA R2, P4, R8, R43, 0x2 ;  /* 0x0000002b0802a211 */ /* 0x000fe200078810ff */
[C---:B------:R-:W-:Y:S01]  /*247c0*/  VIADD R0, R44.reuse, 0xa8 ;  /* 0x000000a82c007836 */ /* 0x040fe20000000000 */
[----:B------:R-:W-:Y:S02]  /*247d0*/  ISETP.GE.AND P0, PT, R13, UR4, PT ;  /* 0x000000040d007c0c */ /* 0x000fe4000bf06270 */
[----:B------:R0:W-:Y:S01]  /*247e0*/  @!P1 ST.E.64 desc[UR54][R6.64], R4 ;  /* 0x0000000406009985 */ /* 0x0001e2000c101b36 */
[----:B------:R-:W-:Y:S01]  /*247f0*/  VIADD R12, R44, 0xb0 ;  /* 0x000000b02c0c7836 */ /* 0x000fe20000000000 */
[----:B------:R-:W-:-:S02]  /*24800*/  @!P2 LEA.HI.X R3, R8, R41, R9, 0x2, P4 ;  /* 0x000000290803a211 */ /* 0x000fc400020f1409 */
[----:B------:R-:W-:Y:S01]  /*24810*/  ISETP.GE.AND P1, PT, R0, UR4, PT ;  /* 0x0000000400007c0c */ /* 0x000fe2000bf26270 */
[----:B0-----:R-:W-:Y:S01]  /*24820*/  @!P2 IMAD.MOV.U32 R4, RZ, RZ, R110 ;  /* 0x000000ffff04a224 */ /* 0x001fe200078e006e */
[----:B------:R-:W-:-:S05]  /*24830*/  @!P2 MOV R5, R108 ;  /* 0x0000006c0005a202 */ /* 0x000fca0000000f00 */
[----:B------:R0:W-:Y:S01]  /*24840*/  @!P2 ST.E.64 desc[UR54][R2.64], R4 ;  /* 0x000000040200a985 */ /* 0x0001e2000c101b36 */
[----:B------:R-:W-:Y:S02]  /*24850*/  ISETP.GE.AND P2, PT, R12, UR4, PT ;  /* 0x000000040c007c0c */ /* 0x000fe4000bf46270 */
[-C--:B------:R-:W-:Y:S02]  /*24860*/  @!P3 LEA R8, P5, R15, R43.reuse, 0x2 ;  /* 0x0000002b0f08b211 */ /* 0x080fe400078a10ff */
[----:B------:R-:W-:Y:S02]  /*24870*/  SHF.R.S32.HI R10, RZ, 0x1f, R13 ;  /* 0x0000001fff0a7819 */ /* 0x000fe4000001140d */
[----:B------:R-:W-:Y:S02]  /*24880*/  @!P0 LEA R6, P4, R13, R43, 0x2 ;  /* 0x0000002b0d068211 */ /* 0x000fe400078810ff */
[-C--:B------:R-:W-:Y:S02]  /*24890*/  @!P3 LEA.HI.X R9, R15, R41.reuse, R11, 0x2, P5 ;  /* 0x000000290f09b211 */ /* 0x080fe400028f140b */
[----:B------:R-:W-:-:S02]  /*248a0*/  @!P0 LEA.HI.X R7, R13, R41, R10, 0x2, P4 ;  /* 0x000000290d078211 */ /* 0x000fc400020f140a */
[----:B------:R-:W-:Y:S02]  /*248b0*/  SHF.R.S32.HI R11, RZ, 0x1f, R0 ;  /* 0x0000001fff0b7819 */ /* 0x000fe40000011400 */
[----:B0-----:R-:W-:Y:S01]  /*248c0*/  @!P1 LEA R4, P4, R0, R43, 0x2 ;  /* 0x0000002b00049211 */ /* 0x001fe200078810ff */
[----:B------:R-:W-:-:S03]  /*248d0*/  VIADD R14, R44, 0xb8 ;  /* 0x000000b82c0e7836 */ /* 0x000fc60000000000 */
[----:B------:R-:W-:Y:S02]  /*248e0*/  @!P1 LEA.HI.X R5, R0, R41, R11, 0x2, P4 ;  /* 0x0000002900059211 */ /* 0x000fe400020f140b */
[----:B------:R-:W-:Y:S02]  /*248f0*/  SHF.R.S32.HI R0, RZ, 0x1f, R12 ;  /* 0x0000001fff007819 */ /* 0x000fe4000001140c */
[----:B------:R-:W-:Y:S01]  /*24900*/  @!P2 LEA R2, P4, R12, R43, 0x2 ;  /* 0x0000002b0c02a211 */ /* 0x000fe200078810ff */
[----:B------:R-:W-:-:S03]  /*24910*/  @!P3 IMAD.MOV.U32 R13, RZ, RZ, R109 ;  /* 0x000000ffff0db224 */ /* 0x000fc600078e006d */
[----:B------:R-:W-:Y:S01]  /*24920*/  @!P2 LEA.HI.X R3, R12, R41, R0, 0x2, P4 ;  /* 0x000000290c03a211 */ /* 0x000fe200020f1400 */
[----:B------:R-:W-:Y:S01]  /*24930*/  @!P3 IMAD.MOV.U32 R12, RZ, RZ, R111 ;  /* 0x000000ffff0cb224 */ /* 0x000fe200078e006f */
[----:B------:R-:W-:-:S04]  /*24940*/  ISETP.GE.AND P5, PT, R14, UR4, PT ;  /* 0x000000040e007c0c */ /* 0x000fc8000bfa6270 */
[----:B------:R0:W-:Y:S01]  /*24950*/  @!P3 ST.E.64 desc[UR54][R8.64], R12 ;  /* 0x0000000c0800b985 */ /* 0x0001e2000c101b36 */
[----:B------:R-:W-:Y:S01]  /*24960*/  SHF.R.S32.HI R0, RZ, 0x1f, R14 ;  /* 0x0000001fff007819 */ /* 0x000fe2000001140e */
[----:B0-----:R-:W-:Y:S02]  /*24970*/  @!P0 IMAD.MOV.U32 R8, RZ, RZ, R114 ;  /* 0x000000ffff088224 */ /* 0x001fe400078e0072 */
[----:B------:R-:W-:-:S05]  /*24980*/  @!P0 IMAD.MOV.U32 R9, RZ, RZ, R112 ;  /* 0x000000ffff098224 */ /* 0x000fca00078e0070 */
[C---:B------:R-:W-:Y:S01]  /*24990*/  @!P5 LEA R10, P4, R14.reuse, R43, 0x2 ;  /* 0x0000002b0e0ad211 */ /* 0x040fe200078810ff */
[----:B------:R0:W-:Y:S03]  /*249a0*/  @!P0 ST.E.64 desc[UR54][R6.64], R8 ;  /* 0x0000000806008985 */ /* 0x0001e6000c101b36 */
[----:B------:R-:W-:Y:S02]  /*249b0*/  @!P5 LEA.HI.X R11, R14, R41, R0, 0x2, P4 ;  /* 0x000000290e0bd211 */ /* 0x000fe400020f1400 */
[----:B0-----:R-:W-:Y:S01]  /*249c0*/  @!P1 MOV R6, R115 ;  /* 0x0000007300069202 */ /* 0x001fe20000000f00 */
[----:B------:R-:W-:-:S05]  /*249d0*/  @!P1 IMAD.MOV.U32 R7, RZ, RZ, R113 ;  /* 0x000000ffff079224 */ /* 0x000fca00078e0071 */
[----:B------:R0:W-:Y:S02]  /*249e0*/  @!P1 ST.E.64 desc[UR54][R4.64], R6 ;  /* 0x0000000604009985 */ /* 0x0001e4000c101b36 */
[----:B0-----:R-:W-:Y:S02]  /*249f0*/  @!P2 IMAD.MOV.U32 R4, RZ, RZ, R118 ;  /* 0x000000ffff04a224 */ /* 0x001fe400078e0076 */
[----:B------:R-:W-:Y:S02]  /*24a00*/  @!P2 IMAD.MOV.U32 R5, RZ, RZ, R116 ;  /* 0x000000ffff05a224 */ /* 0x000fe400078e0074 */
[----:B------:R-:W-:Y:S02]  /*24a10*/  @!P5 IMAD.MOV.U32 R6, RZ, RZ, R119 ;  /* 0x000000ffff06d224 */ /* 0x000fe400078e0077 */
[----:B------:R-:W-:Y:S01]  /*24a20*/  @!P5 IMAD.MOV.U32 R7, RZ, RZ, R117 ;  /* 0x000000ffff07d224 */ /* 0x000fe200078e0075 */
[----:B------:R3:W-:Y:S04]  /*24a30*/  @!P2 ST.E.64 desc[UR54][R2.64], R4 ;  /* 0x000000040200a985 */ /* 0x0007e8000c101b36 */
[----:B------:R3:W-:Y:S02]  /*24a40*/  @!P5 ST.E.64 desc[UR54][R10.64], R6 ;  /* 0x000000060a00d985 */ /* 0x0007e4000c101b36 */
.L_x_517:
[----:B------:R-:W-:Y:S05]  /*24a50*/  BSYNC B1 ;  /* 0x0000000000017941 */ /* 0x000fea0003800000 */
.L_x_516:
[----:B------:R-:W-:-:S03]  /*24a60*/  UMOV UR4, 0xffffffff ;  /* 0xffffffff00047882 */ /* 0x000fc60000000000 */
[----:B------:R-:W-:Y:S05]  /*24a70*/  BRA.DIV UR4, `(.L_x_518) ;  /* 0x000000ce04847947 */ /* 0x000fea000b800000 */
[----:B0-----:R-:W0:Y:S04]  /*24a80*/  SHFL.IDX PT, R42, R42, 0x1, 0x1c1f ;  /* 0x003c1f002a2a7f89 */ /* 0x001e2800000e0000 */
[----:B------:R4:W0:Y:S02]  /*24a90*/  SHFL.IDX PT, R14, R40, 0x1, 0x1c1f ;  /* 0x003c1f00280e7f89 */ /* 0x00082400000e0000 */
.L_x_812:
[----:B------:R-:W-:-:S13]  /*24aa0*/  ISETP.GE.AND P0, PT, R39, R38, PT ;  /* 0x000000262700720c */ /* 0x000fda0003f06270 */
[----:B------:R-:W-:Y:S05]  /*24ab0*/  @P0 BRA `(.L_x_514) ;  /* 0x0000001800a00947 */ /* 0x000fea0003800000 */
[----:B------:R-:W5:Y:S01]  /*24ac0*/  LDL R58, [R1+0xc0] ;  /* 0x0000c000013a7983 */ /* 0x000f620000100800 */
[----:B------:R-:W-:-:S03]  /*24ad0*/  ULDC UR4, c[0x0][0xac8] ;  /* 0x0002b20000047ab9 */ /* 0x000fc60000000800 */
[----:B------:R-:W5:Y:S04]  /*24ae0*/  LDL R46, [R1+0xb0] ;  /* 0x0000b000012e7983 */ /* 0x000f680000100800 */
[----:B----4-:R-:W4:Y:S04]  /*24af0*/  LDL R40, [R1+0xa0] ;  /* 0x0000a00001287983 */ /* 0x010f280000100800 */
[----:B------:R-:W4:Y:S04]  /*24b00*/  LDL R21, [R1+0x44] ;  /* 0x0000440001157983 */ /* 0x000f280000100800 */
[----:B------:R-:W4:Y:S04]  /*24b10*/  LDL R12, [R1] ;  /* 0x00000000010c7983 */ /* 0x000f280000100800 */
[----:B------:R-:W4:Y:S04]  /*24b20*/  LDL R60, [R1+0x74] ;  /* 0x00007400013c7983 */ /* 0x000f280000100800 */
        /* <DEDUP_REMOVED lines=10> */
[----:B--2---:R-:W2:Y:S04]  /*24bd0*/  LDL R43, [R1+0xac] ;  /* 0x0000ac00012b7983 */ /* 0x004ea80000100800 */
[----:B------:R-:W2:Y:S04]  /*24be0*/  LDL R9, [R1+0x48] ;  /* 0x0000480001097983 */ /* 0x000ea80000100800 */
[----:B------:R-:W2:Y:S04]  /*24bf0*/  LDL R59, [R1+0x60] ;  /* 0x00006000013b7983 */ /* 0x000ea80000100800 */
[----:B------:R-:W2:Y:S04]  /*24c00*/  LDL R24, [R1+0xa8] ;  /* 0x0000a80001187983 */ /* 0x000ea80000100800 */
[----:B---3--:R-:W3:Y:S04]  /*24c10*/  LDL R10, [R1+0x80] ;  /* 0x00008000010a7983 */ /* 0x008ee80000100800 */
[----:B------:R-:W3:Y:S04]  /*24c20*/  LDL R11, [R1+0x98] ;  /* 0x00009800010b7983 */ /* 0x000ee80000100800 */
        /* <DEDUP_REMOVED lines=9> */
[----:B-1----:R-:W3:Y:S04]  /*24cc0*/  LDL R41, [R1+0x94] ;  /* 0x0000940001297983 */ /* 0x002ee80000100800 */
[----:B------:R-:W3:Y:S04]  /*24cd0*/  LDL R25, [R1+0x34] ;  /* 0x0000340001197983 */ /* 0x000ee80000100800 */
[----:B------:R-:W3:Y:S04]  /*24ce0*/  LDL R29, [R1+0x8c] ;  /* 0x00008c00011d7983 */ /* 0x000ee80000100800 */
[----:B------:R-:W3:Y:S04]  /*24cf0*/  LDL R0, [R1+0x30] ;  /* 0x0000300001007983 */ /* 0x000ee80000100800 */
[----:B------:R-:W3:Y:S04]  /*24d00*/  LDL R27, [R1+0x88] ;  /* 0x00008800011b7983 */ /* 0x000ee80000100800 */
[----:B------:R-:W3:Y:S04]  /*24d10*/  LDL R20, [R1+0x2c] ;  /* 0x00002c0001147983 */ /* 0x000ee80000100800 */
[----:B------:R-:W3:Y:S04]  /*24d20*/  LDL R26, [R1+0x84] ;  /* 0x00008400011a7983 */ /* 0x000ee80000100800 */
[----:B------:R-:W3:Y:S01]  /*24d30*/  LDL R15, [R1+0x1c] ;  /* 0x00001c00010f7983 */ /* 0x000ee20000100800 */
[----:B-----5:R-:W-:-:S02]  /*24d40*/  IMAD.MOV.U32 R86, RZ, RZ, R58 ;  /* 0x000000ffff567224 */ /* 0x020fc400078e003a */
[----:B------:R-:W-:Y:S02]  /*24d50*/  IMAD.MOV.U32 R58, RZ, RZ, R46 ;  /* 0x000000ffff3a7224 */ /* 0x000fe400078e002e */
[----:B----4-:R-:W-:Y:S01]  /*24d60*/  IMAD.MOV.U32 R46, RZ, RZ, R40 ;  /* 0x000000ffff2e7224 */ /* 0x010fe200078e0028 */
[----:B------:R-:W-:Y:S02]  /*24d70*/  MOV R40, R21 ;  /* 0x0000001500287202 */ /* 0x000fe40000000f00 */
[----:B------:R-:W4:Y:S01]  /*24d80*/  LDL R21, [R1+0x7c] ;  /* 0x00007c0001157983 */ /* 0x000f220000100800 */
[----:B------:R-:W-:Y:S02]  /*24d90*/  ISETP.GE.AND P4, PT, R12, UR4, PT ;  /* 0x000000040c007c0c */ /* 0x000fe4000bf86270 */
[----:B------:R-:W-:Y:S02]  /*24da0*/  ISETP.GE.AND P1, PT, R60, UR4, PT ;  /* 0x000000043c007c0c */ /* 0x000fe4000bf26270 */
[----:B------:R-:W-:-:S09]  /*24db0*/  ISETP.GE.AND P2, PT, R85, UR4, PT ;  /* 0x0000000455007c0c */ /* 0x000fd2000bf46270 */
[-C--:B0-----:R-:W-:Y:S01]  /*24dc0*/  @!P4 MOV R4, R14.reuse ;  /* 0x0000000e0004c202 */ /* 0x081fe20000000f00 */
[----:B------:R-:W-:Y:S01]  /*24dd0*/  @!P4 IMAD.MOV.U32 R5, RZ, RZ, R42 ;  /* 0x000000ffff05c224 */ /* 0x000fe200078e002a */
[----:B------:R-:W-:Y:S01]  /*24de0*/  ISETP.GE.AND P3, PT, R62, UR4, PT ;  /* 0x000000043e007c0c */ /* 0x000fe2000bf66270 */
[----:B------:R-:W-:Y:S02]  /*24df0*/  @!P4 IMAD.MOV.U32 R6, RZ, RZ, R32 ;  /* 0x000000ffff06c224 */ /* 0x000fe400078e0020 */
[----:B------:R-:W-:Y:S01]  /*24e00*/  @!P4 IMAD.WIDE R4, R12, 0x4, R4 ;  /* 0x000000040c04c825 */ /* 0x000fe200078e0204 */
[----:B------:R-:W-:-:S03]  /*24e10*/  @!P1 LEA R2, P0, R60, R14, 0x2 ;  /* 0x0000000e3c029211 */ /* 0x000fc600078010ff */
[----:B------:R-:W-:Y:S01]  /*24e20*/  @!P4 IMAD.MOV.U32 R7, RZ, RZ, R30 ;  /* 0x000000ffff07c224 */ /* 0x000fe200078e001e */
[----:B------:R-:W-:-:S04]  /*24e30*/  @!P1 LEA.HI.X R3, R60, R42, R84, 0x2, P0 ;  /* 0x0000002a3c039211 */ /* 0x000fc800000f1454 */
[----:B------:R0:W-:Y:S01]  /*24e40*/  @!P4 ST.E.64 desc[UR54][R4.64], R6 ;  /* 0x000000060400c985 */ /* 0x0001e2000c101b36 */
[----:B------:R-:W-:Y:S01]  /*24e50*/  ISETP.GE.AND P0, PT, R63, UR4, PT ;  /* 0x000000043f007c0c */ /* 0x000fe2000bf06270 */
[----:B------:R-:W-:Y:S02]  /*24e60*/  IMAD.MOV.U32 R84, RZ, RZ, R56 ;  /* 0x000000ffff547224 */ /* 0x000fe400078e0038 */
[----:B------:R-:W-:Y:S02]  /*24e70*/  IMAD.MOV.U32 R56, RZ, RZ, R44 ;  /* 0x000000ffff387224 */ /* 0x000fe400078e002c */
[----:B------:R-:W-:Y:S02]  /*24e80*/  IMAD.MOV.U32 R44, RZ, RZ, R37 ;  /* 0x000000ffff2c7224 */ /* 0x000fe400078e0025 */
[----:B0-----:R-:W-:Y:S02]  /*24e90*/  @!P1 IMAD.MOV.U32 R4, RZ, RZ, R33 ;  /* 0x000000ffff049224 */ /* 0x001fe400078e0021 */
[----:B------:R-:W-:Y:S01]  /*24ea0*/  @!P1 IMAD.MOV.U32 R5, RZ, RZ, R31 ;  /* 0x000000ffff059224 */ /* 0x000fe200078e001f */
[----:B------:R-:W-:Y:S01]  /*24eb0*/  @!P2 LEA R6, P4, R85, R14, 0x2 ;  /* 0x0000000e5506a211 */ /* 0x000fe200078810ff */
[----:B------:R-:W-:-:S03]  /*24ec0*/  IMAD.MOV.U32 R37, RZ, RZ, R8 ;  /* 0x000000ffff257224 */ /* 0x000fc600078e0008 */
[----:B------:R0:W-:Y:S01]  /*24ed0*/  @!P1 ST.E.64 desc[UR54][R2.64], R4 ;  /* 0x0000000402009985 */ /* 0x0001e2000c101b36 */
[----:B------:R-:W-:Y:S02]  /*24ee0*/  @!P2 LEA.HI.X R7, R85, R42, R86, 0x2, P4 ;  /* 0x0000002a5507a211 */ /* 0x000fe400020f1456 */
[----:B------:R-:W-:Y:S02]  /*24ef0*/  ISETP.GE.AND P1, PT, R61, UR4, PT ;  /* 0x000000043d007c0c */ /* 0x000fe4000bf26270 */
[C---:B------:R-:W-:Y:S02]  /*24f00*/  @!P3 LEA R8, P5, R62.reuse, R14, 0x2 ;  /* 0x0000000e3e08b211 */ /* 0x040fe400078a10ff */
[----:B------:R-:W-:Y:S01]  /*24f10*/  MOV R60, R48 ;  /* 0x00000030003c7202 */ /* 0x000fe20000000f00 */
[----:B--2---:R-:W-:Y:S02]  /*24f20*/  IMAD.MOV.U32 R48, RZ, RZ, R43 ;  /* 0x000000ffff307224 */ /* 0x004fe400078e002b */
[----:B0-----:R-:W-:Y:S01]  /*24f30*/  @!P2 IMAD.MOV.U32 R2, RZ, RZ, R52 ;  /* 0x000000ffff02a224 */ /* 0x001fe200078e0034 */
[----:B------:R-:W-:Y:S01]  /*24f40*/  @!P2 MOV R3, R34 ;  /* 0x000000220003a202 */ /* 0x000fe20000000f00 */
[----:B------:R-:W-:Y:S01]  /*24f50*/  IMAD.MOV.U32 R43, RZ, RZ, R9 ;  /* 0x000000ffff2b7224 */ /* 0x000fe200078e0009 */
[----:B------:R-:W-:Y:S01]  /*24f60*/  @!P3 LEA.HI.X R9, R62, R42, R84, 0x2, P5 ;  /* 0x0000002a3e09b211 */ /* 0x000fe200028f1454 */
[----:B------:R-:W-:-:S02]  /*24f70*/  IMAD.MOV.U32 R62, RZ, RZ, R56 ;  /* 0x000000ffff3e7224 */ /* 0x000fc400078e0038 */
[----:B------:R0:W-:Y:S01]  /*24f80*/  @!P2 ST.E.64 desc[UR54][R6.64], R2 ;  /* 0x000000020600a985 */ /* 0x0001e2000c101b36 */
[----:B------:R-:W-:Y:S01]  /*24f90*/  ISETP.GE.AND P2, PT, R59, UR4, PT ;  /* 0x000000043b007c0c */ /* 0x000fe2000bf46270 */
[----:B------:R-:W-:Y:S02]  /*24fa0*/  IMAD.MOV.U32 R84, RZ, RZ, R60 ;  /* 0x000000ffff547224 */ /* 0x000fe400078e003c */
[----:B------:R-:W-:Y:S02]  /*24fb0*/  IMAD.MOV.U32 R56, RZ, RZ, R24 ;  /* 0x000000ffff387224 */ /* 0x000fe400078e0018 */
[----:B------:R-:W-:Y:S02]  /*24fc0*/  @!P3 IMAD.MOV.U32 R34, RZ, RZ, R53 ;  /* 0x000000ffff22b224 */ /* 0x000fe400078e0035 */
[----:B------:R-:W-:Y:S02]  /*24fd0*/  IMAD.MOV.U32 R60, RZ, RZ, R58 ;  /* 0x000000ffff3c7224 */ /* 0x000fe400078e003a */
[----:B---3--:R-:W-:Y:S01]  /*24fe0*/  IMAD.MOV.U32 R24, RZ, RZ, R10 ;  /* 0x000000ffff187224 */ /* 0x008fe200078e000a */
[----:B------:R-:W-:Y:S01]  /*24ff0*/  @!P0 LEA R10, P4, R63, R14, 0x2 ;  /* 0x0000000e3f0a8211 */ /* 0x000fe200078810ff */
[----:B------:R-:W-:-:S02]  /*25000*/  IMAD.MOV.U32 R58, RZ, RZ, R48 ;  /* 0x000000ffff3a7224 */ /* 0x000fc400078e0030 */
[----:B------:R-:W-:Y:S01]  /*25010*/  IMAD.MOV.U32 R48, RZ, RZ, R46 ;  /* 0x000000ffff307224 */ /* 0x000fe200078e002e */
[----:B------:R-:W-:Y:S01]  /*25020*/  MOV R46, R44 ;  /* 0x0000002c002e7202 */ /* 0x000fe20000000f00 */
[----:B------:R-:W-:Y:S01]  /*25030*/  IMAD.MOV.U32 R44, RZ, RZ, R11 ;  /* 0x000000ffff2c7224 */ /* 0x000fe200078e000b */
[----:B------:R1:W-:Y:S01]  /*25040*/  @!P3 ST.E.64 desc[UR54][R8.64], R34 ;  /* 0x000000220800b985 */ /* 0x0003e2000c101b36 */
[----:B------:R-:W-:Y:S01]  /*25050*/  ISETP.GE.AND P3, PT, R57, UR4, PT ;  /* 0x0000000439007c0c */ /* 0x000fe2000bf66270 */
[----:B0-----:R-:W-:Y:S01]  /*25060*/  @!P0 IMAD.MOV.U32 R2, RZ, RZ, R64 ;  /* 0x000000ffff028224 */ /* 0x001fe200078e0040 */
[----:B------:R-:W-:Y:S02]  /*25070*/  @!P1 LEA R4, P5, R61, R14, 0x2 ;  /* 0x0000000e3d049211 */ /* 0x000fe400078a10ff */
[----:B------:R-:W-:Y:S02]  /*25080*/  @!P0 LEA.HI.X R11, R63, R42, R84, 0x2, P4 ;  /* 0x0000002a3f0b8211 */ /* 0x000fe400020f1454 */
[----:B------:R-:W-:Y:S01]  /*25090*/  @!P0 MOV R3, R54 ;  /* 0x0000003600038202 */ /* 0x000fe20000000f00 */
[----:B------:R-:W-:Y:S01]  /*250a0*/  @!P1 IMAD.MOV.U32 R54, RZ, RZ, R65 ;  /* 0x000000ffff369224 */ /* 0x000fe200078e0041 */
[----:B------:R-:W-:-:S02]  /*250b0*/  @!P1 LEA.HI.X R5, R61, R42, R62, 0x2, P5 ;  /* 0x0000002a3d059211 */ /* 0x000fc400028f143e */
[----:B------:R-:W-:Y:S01]  /*250c0*/  @!P2 LEA R6, P4, R59, R14, 0x2 ;  /* 0x0000000e3b06a211 */ /* 0x000fe200078810ff */
[----:B------:R0:W-:Y:S01]  /*250d0*/  @!P0 ST.E.64 desc[UR54][R10.64], R2 ;  /* 0x000000020a008985 */ /* 0x0001e2000c101b36 */
[----:B------:R-:W-:Y:S02]  /*250e0*/  ISETP.GE.AND P0, PT, R51, UR4, PT ;  /* 0x0000000433007c0c */ /* 0x000fe4000bf06270 */
[----:B------:R-:W-:Y:S01]  /*250f0*/  @!P2 LEA.HI.X R7, R59, R42, R60, 0x2, P4 ;  /* 0x0000002a3b07a211 */ /* 0x000fe200020f143c */
[----:B------:R2:W-:Y:S01]  /*25100*/  @!P1 ST.E.64 desc[UR54][R4.64], R54 ;  /* 0x0000003604009985 */ /* 0x0005e2000c101b36 */
[----:B------:R-:W-:Y:S02]  /*25110*/  ISETP.GE.AND P1, PT, R49, UR4, PT ;  /* 0x0000000431007c0c */ /* 0x000fe4000bf26270 */
[C---:B-1----:R-:W-:Y:S01]  /*25120*/  @!P3 LEA R8, P5, R57.reuse, R14, 0x2 ;  /* 0x0000000e3908b211 */ /* 0x042fe200078a10ff */
[----:B0-----:R-:W-:Y:S02]  /*25130*/  @!P2 IMAD.MOV.U32 R2, RZ, RZ, R68 ;  /* 0x000000ffff02a224 */ /* 0x001fe400078e0044 */
[----:B------:R-:W-:Y:S01]  /*25140*/  @!P2 IMAD.MOV.U32 R3, RZ, RZ, R66 ;  /* 0x000000ffff03a224 */ /* 0x000fe200078e0042 */
[----:B------:R-:W-:Y:S01]  /*25150*/  @!P3 LEA.HI.X R9, R57, R42, R58, 0x2, P5 ;  /* 0x0000002a3909b211 */ /* 0x000fe200028f143a */
[----:B------:R-:W-:-:S03]  /*25160*/  @!P3 IMAD.MOV.U32 R66, RZ, RZ, R122 ;  /* 0x000000ffff42b224 */ /* 0x000fc600078e007a */
[----:B------:R0:W-:Y:S01]  /*25170*/  @!P2 ST.E.64 desc[UR54][R6.64], R2 ;  /* 0x000000020600a985 */ /* 0x0001e2000c101b36 */
[----:B------:R-:W-:Y:S02]  /*25180*/  ISETP.GE.AND P2, PT, R47, UR4, PT ;  /* 0x000000042f007c0c */ /* 0x000fe4000bf46270 */
[-C--:B------:R-:W-:Y:S01]  /*25190*/  @!P0 LEA R10, P5, R51, R14.reuse, 0x2 ;  /* 0x0000000e330a8211 */ /* 0x080fe200078a10ff */
[----:B------:R1:W-:Y:S01]  /*251a0*/  @!P3 ST.E.64 desc[UR54][R8.64], R66 ;  /* 0x000000420800b985 */ /* 0x0003e2000c101b36 */
[----:B------:R-:W-:Y:S01]  /*251b0*/  ISETP.GE.AND P4, PT, R45, UR4, PT ;  /* 0x000000042d007c0c */ /* 0x000fe2000bf86270 */
[----:B------:R-:W-:Y:S01]  /*251c0*/  @!P0 IMAD.MOV.U32 R122, RZ, RZ, R125 ;  /* 0x000000ffff7a8224 */ /* 0x000fe200078e007d */
[----:B--2---:R-:W-:Y:S02]  /*251d0*/  @!P1 LEA R4, P3, R49, R14, 0x2 ;  /* 0x0000000e31049211 */ /* 0x004fe400078610ff */
[-C--:B------:R-:W-:Y:S02]  /*251e0*/  @!P0 LEA.HI.X R11, R51, R42.reuse, R56, 0x2, P5 ;  /* 0x0000002a330b8211 */ /* 0x080fe400028f1438 */
[----:B------:R-:W-:-:S02]  /*251f0*/  @!P1 LEA.HI.X R5, R49, R42, R50, 0x2, P3 ;  /* 0x0000002a31059211 */ /* 0x000fc400018f1432 */
[----:B------:R-:W-:Y:S01]  /*25200*/  @!P1 MOV R125, R124 ;  /* 0x0000007c007d9202 */ /* 0x000fe20000000f00 */
[----:B------:R-:W-:Y:S01]  /*25210*/  @!P0 ST.E.64 desc[UR54][R10.64], R122 ;  /* 0x0000007a0a008985 */ /* 0x000fe2000c101b36 */
[----:B------:R-:W-:Y:S01]  /*25220*/  @!P1 IMAD.MOV.U32 R124, RZ, RZ, R126 ;  /* 0x000000ffff7c9224 */ /* 0x000fe200078e007e */
[----:B0-----:R-:W-:Y:S02]  /*25230*/  @!P2 LEA R2, P3, R47, R14, 0x2 ;  /* 0x0000000e2f02a211 */ /* 0x001fe400078610ff */
[----:B------:R-:W-:Y:S01]  /*25240*/  ISETP.GE.AND P0, PT, R43, UR4, PT ;  /* 0x000000042b007c0c */ /* 0x000fe2000bf06270 */
[----:B------:R-:W-:Y:S01]  /*25250*/  @!P2 IMAD.MOV.U32 R126, RZ, RZ, R69 ;  /* 0x000000ffff7ea224 */ /* 0x000fe200078e0045 */
[----:B------:R-:W-:Y:S01]  /*25260*/  @!P2 LEA.HI.X R3, R47, R42, R48, 0x2, P3 ;  /* 0x0000002a2f03a211 */ /* 0x000fe200018f1430 */
[----:B------:R-:W-:Y:S01]  /*25270*/  @!P1 ST.E.64 desc[UR54][R4.64], R124 ;  /* 0x0000007c04009985 */ /* 0x000fe2000c101b36 */
[----:B------:R-:W-:Y:S02]  /*25280*/  ISETP.GE.AND P1, PT, R40, UR4, PT ;  /* 0x0000000428007c0c */ /* 0x000fe4000bf26270 */
[----:B------:R-:W-:Y:S01]  /*25290*/  @!P4 LEA R6, P5, R45, R14, 0x2 ;  /* 0x0000000e2d06c211 */ /* 0x000fe200078a10ff */
[----:B------:R0:W-:Y:S01]  /*252a0*/  @!P2 ST.E.64 desc[UR54][R2.64], R126 ;  /* 0x0000007e0200a985 */ /* 0x0001e2000c101b36 */
[----:B------:R-:W-:-:S02]  /*252b0*/  ISETP.GE.AND P2, PT, R36, UR4, PT ;  /* 0x0000000424007c0c */ /* 0x000fc4000bf46270 */
[----:B------:R-:W-:-:S03]  /*252c0*/  @!P4 LEA.HI.X R7, R45, R42, R46, 0x2, P5 ;  /* 0x0000002a2d07c211 */ /* 0x000fc600028f142e */
[C---:B-1----:R-:W-:Y:S01]  /*252d0*/  @!P0 LEA R8, P3, R43.reuse, R14, 0x2 ;  /* 0x0000000e2b088211 */ /* 0x042fe200078610ff */
[----:B0-----:R-:W-:Y:S02]  /*252e0*/  @!P4 IMAD.MOV.U32 R2, RZ, RZ, R70 ;  /* 0x000000ffff02c224 */ /* 0x001fe400078e0046 */
[----:B------:R-:W-:Y:S01]  /*252f0*/  @!P4 IMAD.MOV.U32 R3, RZ, RZ, R128 ;  /* 0x000000ffff03c224 */ /* 0x000fe200078e0080 */
[----:B------:R-:W-:Y:S01]  /*25300*/  @!P0 LEA.HI.X R9, R43, R42, R44, 0x2, P3 ;  /* 0x0000002a2b098211 */ /* 0x000fe200018f142c */
[----:B------:R-:W-:-:S03]  /*25310*/  @!P0 IMAD.MOV.U32 R70, RZ, RZ, R73 ;  /* 0x000000ffff468224 */ /* 0x000fc600078e0049 */
[----:B------:R0:W-:Y:S01]  /*25320*/  @!P4 ST.E.64 desc[UR54][R6.64], R2 ;  /* 0x000000020600c985 */ /* 0x0001e2000c101b36 */
[----:B------:R-:W-:Y:S02]  /*25330*/  ISETP.GE.AND P4, PT, R28, UR4, PT ;  /* 0x000000041c007c0c */ /* 0x000fe4000bf86270 */
[C---:B------:R-:W-:Y:S01]  /*25340*/  @!P1 LEA R4, P5, R40.reuse, R14, 0x2 ;  /* 0x0000000e28049211 */ /* 0x040fe200078a10ff */
[----:B------:R-:W-:Y:S01]  /*25350*/  @!P0 ST.E.64 desc[UR54][R8.64], R70 ;  /* 0x0000004608008985 */ /* 0x000fe2000c101b36 */
[----:B------:R-:W-:Y:S02]  /*25360*/  ISETP.GE.AND P3, PT, R13, UR4, PT ;  /* 0x000000040d007c0c */ /* 0x000fe4000bf66270 */
[----:B------:R-:W-:Y:S01]  /*25370*/  @!P1 MOV R73, R72 ;  /* 0x0000004800499202 */ /* 0x000fe20000000f00 */
[----:B------:R-:W-:Y:S01]  /*25380*/  @!P1 IMAD.MOV.U32 R72, RZ, RZ, R74 ;  /* 0x000000ffff489224 */ /* 0x000fe200078e004a */
[----:B------:R-:W-:Y:S02]  /*25390*/  @!P1 LEA.HI.X R5, R40, R42, R41, 0x2, P5 ;  /* 0x0000002a28059211 */ /* 0x000fe400028f1429 */
[----:B------:R-:W-:-:S03]  /*253a0*/  @!P2 LEA R10, P0, R36, R14, 0x2 ;  /* 0x0000000e240aa211 */ /* 0x000fc600078010ff */
[----:B------:R1:W-:Y:S01]  /*253b0*/  @!P1 ST.E.64 desc[UR54][R4.64], R72 ;  /* 0x0000004804009985 */ /* 0x0003e2000c101b36 */
[----:B------:R-:W-:Y:S02]  /*253c0*/  @!P2 LEA.HI.X R11, R36, R42, R37, 0x2, P0 ;  /* 0x0000002a240ba211 */ /* 0x000fe400000f1425 */
[C---:B0-----:R-:W-:Y:S02]  /*253d0*/  @!P4 LEA R2, P1, R28.reuse, R14, 0x2 ;  /* 0x0000000e1c02c211 */ /* 0x041fe400078210ff */
[----:B------:R-:W-:Y:S02]  /*253e0*/  ISETP.GE.AND P0, PT, R25, UR4, PT ;  /* 0x0000000419007c0c */ /* 0x000fe4000bf06270 */
[----:B------:R-:W-:Y:S02]  /*253f0*/  @!P4 LEA.HI.X R3, R28, R42, R29, 0x2, P1 ;  /* 0x0000002a1c03c211 */ /* 0x000fe400008f141d */
[----:B------:R-:W-:Y:S01]  /*25400*/  ISETP.GE.AND P1, PT, R0, UR4, PT ;  /* 0x0000000400007c0c */ /* 0x000fe2000bf26270 */
[----:B------:R-:W-:Y:S01]  /*25410*/  @!P2 IMAD.MOV.U32 R74, RZ, RZ, R77 ;  /* 0x000000ffff4aa224 */ /* 0x000fe200078e004d */
[----:B------:R-:W-:Y:S01]  /*25420*/  @!P3 LEA R6, P5, R13, R14, 0x2 ;  /* 0x0000000e0d06b211 */ /* 0x000fe200078a10ff */
[----:B------:R-:W-:-:S02]  /*25430*/  @!P4 IMAD.MOV.U32 R77, RZ, RZ, R76 ;  /* 0x000000ffff4dc224 */ /* 0x000fc400078e004c */
[----:B------:R-:W-:Y:S01]  /*25440*/  @!P4 IMAD.MOV.U32 R76, RZ, RZ, R78 ;  /* 0x000000ffff4cc224 */ /* 0x000fe200078e004e */
[----:B------:R-:W-:Y:S01]  /*25450*/  @!P3 LEA.HI.X R7, R13, R42, R27, 0x2, P5 ;  /* 0x0000002a0d07b211 */ /* 0x000fe200028f141b */
[----:B------:R-:W-:Y:S01]  /*25460*/  VIADD R13, R12, 0xa8 ;  /* 0x000000a80c0d7836 */ /* 0x000fe20000000000 */
[----:B------:R-:W-:Y:S01]  /*25470*/  @!P3 MOV R78, R81 ;  /* 0x00000051004eb202 */ /* 0x000fe20000000f00 */
[----:B------:R0:W-:Y:S01]  /*25480*/  @!P2 ST.E.64 desc[UR54][R10.64], R74 ;  /* 0x0000004a0a00a985 */ /* 0x0001e2000c101b36 */
[----:B-1----:R-:W-:Y:S01]  /*25490*/  @!P0 LEA R4, P2, R25, R14, 0x2 ;  /* 0x0000000e19048211 */ /* 0x002fe200078410ff */
[----:B------:R-:W-:Y:S02]  /*254a0*/  @!P0 IMAD.MOV.U32 R81, RZ, RZ, R80 ;  /* 0x000000ffff518224 */ /* 0x000fe400078e0050 */
[----:B------:R1:W-:Y:S01]  /*254b0*/  @!P4 ST.E.64 desc[UR54][R2.64], R76 ;  /* 0x0000004c0200c985 */ /* 0x0003e2000c101b36 */
[----:B------:R-:W-:Y:S01]  /*254c0*/  ISETP.GE.AND P4, PT, R20, UR4, PT ;  /* 0x0000000414007c0c */ /* 0x000fe2000bf86270 */
[----:B------:R-:W-:-:S02]  /*254d0*/  @!P0 IMAD.MOV.U32 R80, RZ, RZ, R82 ;  /* 0x000000ffff508224 */ /* 0x000fc400078e0052 */
[----:B------:R2:W-:Y:S01]  /*254e0*/  @!P3 ST.E.64 desc[UR54][R6.64], R78 ;  /* 0x0000004e0600b985 */ /* 0x0005e2000c101b36 */
[----:B------:R-:W-:Y:S02]  /*254f0*/  ISETP.GE.AND P3, PT, R13, UR4, PT ;  /* 0x000000040d007c0c */ /* 0x000fe4000bf66270 */
[----:B------:R-:W-:Y:S02]  /*25500*/  @!P0 LEA.HI.X R5, R25, R42, R26, 0x2, P2 ;  /* 0x0000002a19058211 */ /* 0x000fe400010f141a */
[----:B------:R-:W-:Y:S01]  /*25510*/  @!P1 LEA R8, P2, R0, R14, 0x2 ;  /* 0x0000000e00089211 */ /* 0x000fe200078410ff */
[----:B0-----:R-:W-:Y:S01]  /*25520*/  VIADD R11, R12, 0xb0 ;  /* 0x000000b00c0b7836 */ /* 0x001fe20000000000 */
[----:B------:R-:W-:Y:S01]  /*25530*/  ISETP.GE.AND P5, PT, R15, UR4, PT ;  /* 0x000000040f007c0c */ /* 0x000fe2000bfa6270 */
[----:B------:R-:W-:Y:S01]  /*25540*/  @!P0 ST.E.64 desc[UR54][R4.64], R80 ;  /* 0x0000005004008985 */ /* 0x000fe2000c101b36 */
[----:B------:R-:W-:Y:S01]  /*25550*/  @!P1 LEA.HI.X R9, R0, R42, R24, 0x2, P2 ;  /* 0x0000002a00099211 */ /* 0x000fe200010f1418 */
[----:B------:R-:W-:Y:S01]  /*25560*/  @!P1 IMAD.MOV.U32 R82, RZ, RZ, R130 ;  /* 0x000000ffff529224 */ /* 0x000fe200078e0082 */
[----:B------:R-:W-:-:S02]  /*25570*/  ISETP.GE.AND P0, PT, R11, UR4, PT ;  /* 0x000000040b007c0c */ /* 0x000fc4000bf06270 */
[----:B------:R-:W-:Y:S02]  /*25580*/  SHF.R.S32.HI R0, RZ, 0x1f, R13 ;  /* 0x0000001fff007819 */ /* 0x000fe4000001140d */
[----:B------:R0:W-:Y:S01]  /*25590*/  @!P1 ST.E.64 desc[UR54][R8.64], R82 ;  /* 0x0000005208009985 */ /* 0x0001e2000c101b36 */
[-C--:B-1----:R-:W-:Y:S02]  /*255a0*/  @!P4 LEA R2, P1, R20, R14.reuse, 0x2 ;  /* 0x0000000e1402c211 */ /* 0x082fe400078210ff */
[----:B--2---:R-:W-:Y:S01]  /*255b0*/  @!P3 LEA R6, P2, R13, R14, 0x2 ;  /* 0x0000000e0d06b211 */ /* 0x004fe200078410ff */
[----:B------:R-:W-:-:S03]  /*255c0*/  @!P4 IMAD.MOV.U32 R128, RZ, RZ, R131 ;  /* 0x000000ffff80c224 */ /* 0x000fc600078e0083 */
[----:B------:R-:W-:Y:S02]  /*255d0*/  @!P3 LEA.HI.X R7, R13, R42, R0, 0x2, P2 ;  /* 0x0000002a0d07b211 */ /* 0x000fe400010f1400 */
[----:B------:R-:W-:Y:S02]  /*255e0*/  SHF.R.S32.HI R13, RZ, 0x1f, R15 ;  /* 0x0000001fff0d7819 */ /* 0x000fe4000001140f */
[----:B------:R-:W-:Y:S02]  /*255f0*/  SHF.R.S32.HI R0, RZ, 0x1f, R11 ;  /* 0x0000001fff007819 */ /* 0x000fe4000001140b */
[----:B------:R-:W-:Y:S01]  /*25600*/  @!P0 LEA R10, P2, R11, R14, 0x2 ;  /* 0x0000000e0b0a8211 */ /* 0x000fe200078410ff */
[----:B0-----:R-:W-:-:S03]  /*25610*/  VIADD R9, R12, 0xb8 ;  /* 0x000000b80c097836 */ /* 0x001fc60000000000 */
[-C--:B------:R-:W-:Y:S02]  /*25620*/  @!P0 LEA.HI.X R11, R11, R42.reuse, R0, 0x2, P2 ;  /* 0x0000002a0b0b8211 */ /* 0x080fe400010f1400 */
[----:B----4-:R-:W-:Y:S02]  /*25630*/  @!P4 LEA.HI.X R3, R20, R42, R21, 0x2, P1 ;  /* 0x0000002a1403c211 */ /* 0x010fe400008f1415 */
[----:B------:R-:W-:-:S03]  /*25640*/  @!P5 LEA R4, P1, R15, R14, 0x2 ;  /* 0x0000000e0f04d211 */ /* 0x000fc600078210ff */
[----:B------:R0:W-:Y:S01]  /*25650*/  @!P4 ST.E.64 desc[UR54][R2.64], R128 ;  /* 0x000000800200c985 */ /* 0x0001e2000c101b36 */
[----:B------:R-:W-:Y:S02]  /*25660*/  @!P5 LEA.HI.X R5, R15, R42, R13, 0x2, P1 ;  /* 0x0000002a0f05d211 */ /* 0x000fe400008f140d */
[----:B0-----:R-:W-:Y:S01]  /*25670*/  @!P5 MOV R2, R134 ;  /* 0x000000860002d202 */ /* 0x001fe20000000f00 */
[----:B------:R-:W-:Y:S02]  /*25680*/  @!P5 IMAD.MOV.U32 R3, RZ, RZ, R132 ;  /* 0x000000ffff03d224 */ /* 0x000fe400078e0084 */
[----:B------:R-:W-:-:S03]  /*25690*/  @!P3 IMAD.MOV.U32 R132, RZ, RZ, R135 ;  /* 0x000000ffff84b224 */ /* 0x000fc600078e0087 */
[----:B------:R0:W-:Y:S04]  /*256a0*/  @!P5 ST.E.64 desc[UR54][R4.64], R2 ;  /* 0x000000020400d985 */ /* 0x0001e8000c101b36 */
[----:B------:R0:W-:Y:S04]  /*256b0*/  @!P3 ST.E.64 desc[UR54][R6.64], R132 ;  /* 0x000000840600b985 */ /* 0x0001e8000c101b36 */
[----:B------:R0:W-:Y:S01]  /*256c0*/  @!P0 ST.E.64 desc[UR54][R10.64], R92 ;  /* 0x0000005c0a008985 */ /* 0x0001e2000c101b36 */
[----:B------:R-:W-:-:S13]  /*256d0*/  ISETP.GE.AND P0, PT, R9, UR4, PT ;  /* 0x0000000409007c0c */ /* 0x000fda000bf06270 */
[----:B0-----:R-:W-:Y:S05]  /*256e0*/  @P0 BRA `(.L_x_514) ;  /* 0x0000000c00940947 */ /* 0x001fea0003800000 */
[----:B------:R-:W-:Y:S02]  /*256f0*/  LEA R14, P0, R9, R14, 0x2 ;  /* 0x0000000e090e7211 */ /* 0x000fe400078010ff */
[----:B------:R-:W-:-:S04]  /*25700*/  SHF.R.S32.HI R0, RZ, 0x1f, R9 ;  /* 0x0000001fff007819 */ /* 0x000fc80000011409 */
[----:B------:R-:W-:-:S05]  /*25710*/  LEA.HI.X R15, R9, R42, R0, 0x2, P0 ;  /* 0x0000002a090f7211 */ /* 0x000fca00000f1400 */
[----:B------:R0:W-:Y:S01]  /*25720*/  ST.E.64 desc[UR54][R14.64], R94 ;  /* 0x0000005e0e007985 */ /* 0x0001e2000c101b36 */
[----:B------:R-:W-:Y:S05]  /*25730*/  BRA `(.L_x_514) ;  /* 0x0000000c00807947 */ /* 0x000fea0003800000 */
.L_x_500:
[----:B------:R-:W2:Y:S01]  /*25740*/  LDL.LU R4, [R1+0x8] ;  /* 0x0000080001047983 */ /* 0x000ea20000300800 */
[----:B------:R-:W-:Y:S01]  /*25750*/  ULDC.64 UR6, c[0x0][0xc08] ;  /* 0x0003020000067ab9 */ /* 0x000fe20000000a00 */
[----:B------:R-:W-:Y:S02]  /*25760*/  ULDC.64 UR4, c[0x0][0xc00] ;  /* 0x0003000000047ab9 */ /* 0x000fe40000000a00 */
[----:B------:R-:W3:Y:S01]  /*25770*/  LDL.LU R0, [R1+0xc] ;  /* 0x00000c0001007983 */ /* 0x000ee20000300800 */
[----:B------:R-:W-:Y:S01]  /*25780*/  ISETP.NE.U32.AND P1, PT, RZ, UR6, PT ;  /* 0x00000006ff007c0c */ /* 0x000fe2000bf25070 */
[----:B------:R-:W-:Y:S01]  /*25790*/  IMAD.MOV.U32 R13, RZ, RZ, RZ ;  /* 0x000000ffff0d7224 */ /* 0x000fe200078e00ff */
[----:B------:R-:W-:Y:S02]  /*257a0*/  ISETP.NE.U32.AND P0, PT, RZ, UR4, PT ;  /* 0x00000004ff007c0c */ /* 0x000fe4000bf05070 */
[----:B------:R-:W-:Y:S02]  /*257b0*/  ISETP.NE.AND.EX P1, PT, RZ, UR7, PT, P1 ;  /* 0x00000007ff007c0c */ /* 0x000fe4000bf25310 */
[----:B------:R-:W-:Y:S01]  /*257c0*/  ISETP.NE.AND.EX P0, PT, RZ, UR5, PT, P0 ;  /* 0x00000005ff007c0c */ /* 0x000fe2000bf05300 */
[----:B------:R-:W1:Y:S01]  /*257d0*/  S2R R28, SR_TID.X ;  /* 0x00000000001c7919 */ /* 0x000e620000002100 */
[----:B--2---:R-:W-:Y:S01]  /*257e0*/  IADD3 R2, P2, R4, UR4, RZ ;  /* 0x0000000404027c10 */ /* 0x004fe2000ff5e0ff */
[----:B------:R-:W-:-:S03]  /*257f0*/  ULDC UR4, c[0x0][0xa88] ;  /* 0x0002a20000047ab9 */ /* 0x000fc60000000800 */
[----:B---3--:R-:W-:-:S05]  /*25800*/  IADD3.X R3, R0, UR5, RZ, P2, !PT ;  /* 0x0000000500037c10 */ /* 0x008fca00097fe4ff */
[----:B------:R-:W-:Y:S01]  /*25810*/  @P1 IADD3 R4, P2, R4, UR6, RZ ;  /* 0x0000000604041c10 */ /* 0x000fe2000ff5e0ff */
[----:B------:R-:W-:Y:S01]  /*25820*/  IMAD.U32 R20, RZ, RZ, UR4 ;  /* 0x00000004ff147e24 */ /* 0x000fe2000f8e00ff */
[----:B------:R2:W5:Y:S02]  /*25830*/  @P0 LDG.E R13, desc[UR54][R2.64] ;  /* 0x00000036020d0981 */ /* 0x000564000c1e1900 */
[----:B------:R-:W-:-:S05]  /*25840*/  @P1 IADD3.X R5, R0, UR7, RZ, P2, !PT ;  /* 0x0000000700051c10 */ /* 0x000fca00097fe4ff */
[----:B------:R2:W5:Y:S01]  /*25850*/  @P1 LDG.E R20, desc[UR54][R4.64] ;  /* 0x0000003604141981 */ /* 0x000562000c1e1900 */
[----:B-1----:R-:W-:Y:S02]  /*25860*/  IADD3 R0, R28, -0x80, RZ ;  /* 0xffffff801c007810 */ /* 0x002fe40007ffe0ff */
[----:B------:R-:W-:Y:S02]  /*25870*/  ISETP.GT.AND P2, PT, R165, 0x1, PT ;  /* 0x00000001a500780c */ /* 0x000fe40003f44270 */
[----:B------:R-:W-:Y:S01]  /*25880*/  ISETP.GT.AND P3, PT, R0, 0x7f, PT ;  /* 0x0000007f0000780c */ /* 0x000fe20003f64270 */
[----:B------:R-:W-:-:S12]  /*25890*/  @P1 BRA `(.L_x_519) ;  /* 0x0000000000101947 */ /* 0x000fd80003800000 */
[----:B------:R-:W-:Y:S05]  /*258a0*/  @!P0 BRA `(.L_x_519) ;  /* 0x00000000000c8947 */ /* 0x000fea0003800000 */
[----:B--2---:R-:W2:Y:S04]  /*258b0*/  LDG.E R5, desc[UR54][R2.64] ;  /* 0x0000003602057981 */ /* 0x004ea8000c1e1900 */
[----:B-----5:R-:W2:Y:S02]  /*258c0*/  LDG.E R20, desc[UR54][R2.64+0x4] ;  /* 0x0000043602147981 */ /* 0x020ea4000c1e1900 */
[----:B--2---:R-:W-:-:S07]  /*258d0*/  IMAD.IADD R20, R20, 0x1, -R5 ;  /* 0x0000000114147824 */ /* 0x004fce00078e0a05 */
.L_x_519:
[----:B------:R-:W3:Y:S01]  /*258e0*/  LDL.LU R0, [R1+0x14] ;  /* 0x0000140001007983 */ /* 0x000ee20000300800 */
[----:B------:R-:W-:Y:S01]  /*258f0*/  BSSY B1, `(.L_x_520) ;  /* 0x0000038000017945 */ /* 0x000fe20003800000 */
[----:B------:R-:W-:Y:S02]  /*25900*/  SEL R237, R237, RZ, !P0 ;  /* 0x000000ffeded7207 */ /* 0x000fe40004000000 */
[----:B-----5:R-:W-:Y:S02]  /*25910*/  SHF.R.S32.HI R12, RZ, 0x1f, R13 ;  /* 0x0000001fff0c7819 */ /* 0x020fe4000001140d */
[----:B---3--:R-:W-:Y:S01]  /*25920*/  SEL R14, R0, RZ, !P0 ;  /* 0x000000ff000e7207 */ /* 0x008fe20004000000 */
[----:B------:R-:W-:Y:S06]  /*25930*/  @P3 BRA `(.L_x_521) ;  /* 0x0000000000cc3947 */ /* 0x000fec0003800000 */
[----:B------:R-:W3:Y:S01]  /*25940*/  LDL R0, [R1+0x18] ;  /* 0x0000180001007983 */ /* 0x000ee20000100800 */
[----:B------:R-:W2:Y:S02]  /*25950*/  LDC R25, c[0x0][0xbe8] ;  /* 0x0002fa00ff197b82 */ /* 0x000ea40000000800 */
[----:B--2---:R-:W-:Y:S02]  /*25960*/  IMAD R2, R20, R25, RZ ;  /* 0x0000001914027224 */ /* 0x004fe400078e02ff */
[----:B---3--:R-:W-:-:S04]  /*25970*/  IMAD R0, R0, 0x80, R28 ;  /* 0x0000008000007824 */ /* 0x008fc800078e021c */
[----:B------:R-:W-:-:S05]  /*25980*/  VIADD R21, R0, 0xffffff80 ;  /* 0xffffff8000157836 */ /* 0x000fca0000000000 */
[----:B------:R-:W-:-:S13]  /*25990*/  ISETP.GE.AND P0, PT, R21, R2, PT ;  /* 0x000000021500720c */ /* 0x000fda0003f06270 */
[----:B------:R-:W-:Y:S05]  /*259a0*/  @P0 BRA `(.L_x_521) ;  /* 0x0000000000b00947 */ /* 0x000fea0003800000 */
[----:B------:R-:W2:Y:S01]  /*259b0*/  LDL.LU R30, [R1+0x24] ;  /* 0x00002400011e7983 */ /* 0x000ea20000300800 */
[----:B------:R-:W-:Y:S01]  /*259c0*/  IMAD.MOV.U32 R0, RZ, RZ, 0x9b8 ;  /* 0x000009b8ff007424 */ /* 0x000fe200078e00ff */
[----:B------:R-:W-:Y:S01]  /*259d0*/  ISETP.GT.AND P3, PT, R165, 0x1, PT ;  /* 0x00000001a500780c */ /* 0x000fe20003f64270 */
[----:B------:R-:W1:Y:S01]  /*259e0*/  LDC.64 R26, c[0x0][0xba8] ;  /* 0x0002ea00ff1a7b82 */ /* 0x000e620000000a00 */
[----:B------:R-:W-:Y:S01]  /*259f0*/  ISETP.NE.AND P0, PT, R25, 0x1, PT ;  /* 0x000000011900780c */ /* 0x000fe20003f05270 */
[----:B------:R-:W-:Y:S01]  /*25a00*/  IMAD.MOV.U32 R15, RZ, RZ, R21 ;  /* 0x000000ffff0f7224 */ /* 0x000fe200078e0015 */
[----:B------:R-:W-:-:S05]  /*25a10*/  SEL R24, R0, 0x978, P3 ;  /* 0x0000097800187807 */ /* 0x000fca0001800000 */
[----:B------:R-:W3:Y:S08]  /*25a20*/  LDC.64 R6, c[0x0][R24+0x220] ;  /* 0x0000880018067b82 */ /* 0x000ef00000000a00 */
[----:B------:R-:W4:Y:S08]  /*25a30*/  LDC.64 R2, c[0x0][R24+0x218] ;  /* 0x0000860018027b82 */ /* 0x000f300000000a00 */
[----:B------:R-:W5:Y:S08]  /*25a40*/  LDC.64 R8, c[0x0][R24+0x228] ;  /* 0x00008a0018087b82 */ /* 0x000f700000000a00 */
[----:B------:R-:W0:Y:S08]  /*25a50*/  LDC.64 R4, c[0x0][R24+0x210] ;  /* 0x0000840018047b82 */ /* 0x000e300000000a00 */
[----:B------:R-:W4:Y:S08]  /*25a60*/  @P0 LDC R0, c[0x0][0xbec] ;  /* 0x0002fb00ff000b82 */ /* 0x000f300000000800 */
[----:B------:R-:W5:Y:S01]  /*25a70*/  @P0 LDC R31, c[0x0][0xbf0] ;  /* 0x0002fc00ff1f0b82 */ /* 0x000f620000000800 */
[----:B---3--:R-:W-:-:S07]  /*25a80*/  IMAD R7, R7, R237, RZ ;  /* 0x000000ed07077224 */ /* 0x008fce00078e02ff */
[----:B-1----:R-:W1:Y:S01]  /*25a90*/  @!P3 LDC R26, c[0x0][0xb50] ;  /* 0x0002d400ff1abb82 */ /* 0x002e620000000800 */
[----:B------:R-:W-:Y:S02]  /*25aa0*/  IMAD R7, R6, R14, R7 ;  /* 0x0000000e06077224 */ /* 0x000fe400078e0207 */
[----:B----4-:R-:W-:-:S05]  /*25ab0*/  @P0 IMAD.HI.U32 R0, R21, R0, RZ ;  /* 0x0000000015000227 */ /* 0x010fca00078e00ff */
[----:B------:R-:W3:Y:S01]  /*25ac0*/  @!P3 LDC R27, c[0x0][0xb54] ;  /* 0x0002d500ff1bbb82 */ /* 0x000ee20000000800 */
[-C--:B------:R-:W-:Y:S02]  /*25ad0*/  IMAD R29, R3, R235.reuse, RZ ;  /* 0x000000eb031d7224 */ /* 0x080fe400078e02ff */
[----:B------:R-:W-:Y:S01]  /*25ae0*/  IMAD.WIDE.U32 R10, R2, R235, RZ ;  /* 0x000000eb020a7225 */ /* 0x000fe200078e00ff */
[----:B-----5:R-:W-:-:S03]  /*25af0*/  @P0 SHF.R.U32.HI R15, RZ, R31, R0 ;  /* 0x0000001fff0f0219 */ /* 0x020fc60000011600 */
[----:B------:R-:W-:Y:S01]  /*25b00*/  IMAD.WIDE.U32 R2, R6, R237, RZ ;  /* 0x000000ed06027225 */ /* 0x000fe200078e00ff */
[----:B------:R-:W-:-:S03]  /*25b10*/  IADD3 R11, R29, R11, RZ ;  /* 0x0000000b1d0b7210 */ /* 0x000fc60007ffe0ff */
[----:B------:R-:W-:Y:S01]  /*25b20*/  IMAD.MOV R0, RZ, RZ, -R15 ;  /* 0x000000ffff007224 */ /* 0x000fe200078e0a0f */
[----:B------:R-:W-:Y:S01]  /*25b30*/  IADD3 R10, P0, P1, R2, R10, R13 ;  /* 0x0000000a020a7210 */ /* 0x000fe2000791e00d */
[----:B------:R-:W-:Y:S02]  /*25b40*/  IMAD.IADD R6, R3, 0x1, R7 ;  /* 0x0000000103067824 */ /* 0x000fe400078e0207 */
[----:B------:R-:W-:-:S03]  /*25b50*/  IMAD R7, R25, R0, R21 ;  /* 0x0000000019077224 */ /* 0x000fc600078e0215 */
[----:B------:R-:W-:Y:S02]  /*25b60*/  IADD3.X R0, R6, R11, R12, P0, P1 ;  /* 0x0000000b06007210 */ /* 0x000fe400007e240c */
[----:B--2---:R-:W-:-:S05]  /*25b70*/  SEL R31, R30, RZ, P3 ;  /* 0x000000ff1e1f7207 */ /* 0x004fca0001800000 */
[----:B------:R-:W-:-:S04]  /*25b80*/  IMAD.WIDE.U32 R2, R8, R31, RZ ;  /* 0x0000001f08027225 */ /* 0x000fc800078e00ff */
[----:B------:R-:W-:Y:S01]  /*25b90*/  IMAD R9, R9, R31, RZ ;  /* 0x0000001f09097224 */ /* 0x000fe200078e02ff */
[----:B------:R-:W-:Y:S02]  /*25ba0*/  IADD3 R2, P0, P1, R15, R10, R2 ;  /* 0x0000000a0f027210 */ /* 0x000fe4000791e002 */
[----:B------:R-:W-:Y:S01]  /*25bb0*/  SHF.R.S32.HI R15, RZ, 0x1f, R15 ;  /* 0x0000001fff0f7819 */ /* 0x000fe2000001140f */
[----:B------:R-:W-:Y:S01]  /*25bc0*/  IMAD.IADD R3, R9, 0x1, R3 ;  /* 0x0000000109037824 */ /* 0x000fe200078e0203 */
[----:B------:R-:W-:-:S04]  /*25bd0*/  SHF.R.S32.HI R9, RZ, 0x1f, R7 ;  /* 0x0000001fff097819 */ /* 0x000fc80000011407 */
[----:B------:R-:W-:Y:S01]  /*25be0*/  IADD3.X R3, R15, R0, R3, P0, P1 ;  /* 0x000000000f037210 */ /* 0x000fe200007e2403 */
[----:B0-----:R-:W-:-:S04]  /*25bf0*/  IMAD R0, R5, R7, RZ ;  /* 0x0000000705007224 */ /* 0x001fc800078e02ff */
[C---:B------:R-:W-:Y:S02]  /*25c00*/  IMAD R9, R4.reuse, R9, R0 ;  /* 0x0000000904097224 */ /* 0x040fe400078e0200 */
[----:B------:R-:W-:-:S04]  /*25c10*/  IMAD.WIDE.U32 R2, R4, R7, R2 ;  /* 0x0000000704027225 */ /* 0x000fc800078e0002 */
[----:B------:R-:W-:Y:S01]  /*25c20*/  IMAD.IADD R0, R3, 0x1, R9 ;  /* 0x0000000103007824 */ /* 0x000fe200078e0209 */
[----:B-1----:R-:W-:Y:S01]  /*25c30*/  LEA R4, P0, R2, R26, 0x2 ;  /* 0x0000001a02047211 */ /* 0x002fe200078010ff */
[----:B------:R-:W-:-:S03]  /*25c40*/  IMAD.MOV.U32 R3, RZ, RZ, -0x800000 ;  /* 0xff800000ff037424 */ /* 0x000fc600078e00ff */
[----:B---3--:R-:W-:-:S05]  /*25c50*/  LEA.HI.X R5, R2, R27, R0, 0x2, P0 ;  /* 0x0000001b02057211 */ /* 0x008fca00000f1400 */
[----:B------:R1:W-:Y:S04]  /*25c60*/  STG.E desc[UR54][R4.64], R3 ;  /* 0x0000000304007986 */ /* 0x0003e8000c101936 */
.L_x_521:
[----:B------:R-:W-:Y:S05]  /*25c70*/  BSYNC B1 ;  /* 0x0000000000017941 */ /* 0x000fea0003800000 */
.L_x_520:
[----:B------:R-:W-:Y:S05]  /*25c80*/  @P2 BRA `(.L_x_514) ;  /* 0x00000008002c2947 */ /* 0x000fea0003800000 */
[----:B------:R-:W3:Y:S01]  /*25c90*/  LDL R26, [R1+0x18] ;  /* 0x00001800011a7983 */ /* 0x000ee20000100800 */
[----:B------:R-:W4:Y:S01]  /*25ca0*/  LDC R21, c[0x0][0xbe8] ;  /* 0x0002fa00ff157b82 */ /* 0x000f220000000800 */
[----:B-12---:R-:W-:Y:S01]  /*25cb0*/  IADD3 R4, R28, -0x80, RZ ;  /* 0xffffff801c047810 */ /* 0x006fe20007ffe0ff */
[----:B------:R-:W-:Y:S01]  /*25cc0*/  ULDC.64 UR4, c[0x0][0xaa0] ;  /* 0x0002a80000047ab9 */ /* 0x000fe20000000a00 */
[----:B------:R-:W-:Y:S01]  /*25cd0*/  ULDC.64 UR6, c[0x0][0xaf0] ;  /* 0x0002bc0000067ab9 */ /* 0x000fe20000000a00 */
[----:B------:R-:W-:Y:S01]  /*25ce0*/  IMAD R0, R12, UR4, RZ ;  /* 0x000000040c007c24 */ /* 0x000fe2000f8e02ff */
[----:B------:R-:W-:-:S03]  /*25cf0*/  SHF.R.S32.HI R3, RZ, 0x1f, R4 ;  /* 0x0000001fff037819 */ /* 0x000fc60000011404 */
[----:B------:R-:W-:Y:S01]  /*25d00*/  IMAD R5, R13, UR5, R0 ;  /* 0x000000050d057c24 */ /* 0x000fe2000f8e0200 */
[----:B------:R-:W-:Y:S01]  /*25d10*/  LEA.HI R7, R3, R4, RZ, 0x3 ;  /* 0x0000000403077211 */ /* 0x000fe200078f18ff */
[----:B------:R-:W-:Y:S01]  /*25d20*/  IMAD.WIDE.U32 R2, R13, UR4, RZ ;  /* 0x000000040d027c25 */ /* 0x000fe2000f8e00ff */
[----:B------:R-:W-:Y:S02]  /*25d30*/  ULDC.64 UR4, c[0x0][0xae8] ;  /* 0x0002ba0000047ab9 */ /* 0x000fe40000000a00 */
[----:B------:R-:W-:Y:S01]  /*25d40*/  LOP3.LUT R9, R7, 0xfffffff8, RZ, 0xc0, !PT ;  /* 0xfffffff807097812 */ /* 0x000fe200078ec0ff */
[----:B------:R-:W-:Y:S01]  /*25d50*/  IMAD.IADD R3, R3, 0x1, R5 ;  /* 0x0000000103037824 */ /* 0x000fe200078e0205 */
[----:B------:R-:W-:-:S03]  /*25d60*/  SHF.R.S32.HI R25, RZ, 0x3, R7 ;  /* 0x00000003ff197819 */ /* 0x000fc60000011407 */
[----:B------:R-:W-:Y:S02]  /*25d70*/  IMAD.IADD R8, R4, 0x1, -R9 ;  /* 0x0000000104087824 */ /* 0x000fe400078e0a09 */
[----:B------:R-:W-:Y:S01]  /*25d80*/  IMAD.WIDE.U32 R2, R235, UR4, R2 ;  /* 0x00000004eb027c25 */ /* 0x000fe2000f8e0002 */
[----:B----4-:R-:W-:-:S03]  /*25d90*/  ISETP.NE.AND P0, PT, R21, 0x1, PT ;  /* 0x000000011500780c */ /* 0x010fc60003f05270 */
[----:B------:R-:W-:Y:S02]  /*25da0*/  IMAD R0, R8, 0x20, R25 ;  /* 0x0000002008007824 */ /* 0x000fe400078e0219 */
[----:B------:R-:W-:Y:S02]  /*25db0*/  IMAD R4, R14, UR6, RZ ;  /* 0x000000060e047c24 */ /* 0x000fe4000f8e02ff */
[----:B------:R-:W-:Y:S01]  /*25dc0*/  IMAD R3, R235, UR5, R3 ;  /* 0x00000005eb037c24 */ /* 0x000fe2000f8e0203 */
[----:B------:R-:W-:Y:S01]  /*25dd0*/  ULDC.64 UR4, c[0x0][0xae0] ;  /* 0x0002b80000047ab9 */ /* 0x000fe20000000a00 */
[C---:B------:R-:W-:Y:S02]  /*25de0*/  IMAD R7, R237.reuse, UR7, R4 ;  /* 0x00000007ed077c24 */ /* 0x040fe4000f8e0204 */
[----:B------:R-:W-:Y:S02]  /*25df0*/  IMAD.WIDE.U32 R2, R237, UR6, R2 ;  /* 0x00000006ed027c25 */ /* 0x000fe4000f8e0002 */
[----:B------:R-:W1:Y:S02]  /*25e00*/  @P0 LDC R6, c[0x0][0xbec] ;  /* 0x0002fb00ff060b82 */ /* 0x000e640000000800 */
[----:B------:R-:W-:-:S06]  /*25e10*/  IMAD.IADD R3, R3, 0x1, R7 ;  /* 0x0000000103037824 */ /* 0x000fcc00078e0207 */
[----:B------:R-:W2:Y:S01]  /*25e20*/  @P0 LDC R11, c[0x0][0xbf0] ;  /* 0x0002fc00ff0b0b82 */ /* 0x000ea20000000800 */
[----:B---3--:R-:W-:-:S04]  /*25e30*/  IMAD R9, R26, 0x80, R0 ;  /* 0x000000801a097824 */ /* 0x008fc800078e0200 */
[----:B-1----:R-:W-:-:S04]  /*25e40*/  @P0 IMAD.HI.U32 R0, R9, R6, RZ ;  /* 0x0000000609000227 */ /* 0x002fc800078e00ff */
[----:B------:R-:W-:Y:S01]  /*25e50*/  IMAD.MOV.U32 R5, RZ, RZ, R9 ;  /* 0x000000ffff057224 */ /* 0x000fe200078e0009 */
[----:B--2---:R-:W-:-:S04]  /*25e60*/  @P0 SHF.R.U32.HI R5, RZ, R11, R0 ;  /* 0x0000000bff050219 */ /* 0x004fc80000011600 */
[----:B------:R-:W-:Y:S01]  /*25e70*/  SHF.R.S32.HI R0, RZ, 0x1f, R5 ;  /* 0x0000001fff007819 */ /* 0x000fe20000011405 */
[C---:B------:R-:W-:Y:S01]  /*25e80*/  IMAD.WIDE.U32 R2, R5.reuse, UR4, R2 ;  /* 0x0000000405027c25 */ /* 0x040fe2000f8e0002 */
[----:B------:R-:W-:-:S03]  /*25e90*/  IADD3 R4, -R5, RZ, RZ ;  /* 0x000000ff05047210 */ /* 0x000fc60007ffe1ff */
[----:B------:R-:W-:Y:S02]  /*25ea0*/  IMAD R0, R0, UR4, RZ ;  /* 0x0000000400007c24 */ /* 0x000fe4000f8e02ff */
[----:B------:R-:W-:Y:S02]  /*25eb0*/  IMAD R7, R21, R4, R9 ;  /* 0x0000000415077224 */ /* 0x000fe400078e0209 */
[----:B------:R-:W-:Y:S01]  /*25ec0*/  IMAD R5, R5, UR5, R0 ;  /* 0x0000000505057c24 */ /* 0x000fe2000f8e0200 */
[----:B------:R-:W-:Y:S02]  /*25ed0*/  ULDC.64 UR4, c[0x0][0xad8] ;  /* 0x0002b60000047ab9 */ /* 0x000fe40000000a00 */
[----:B------:R-:W-:Y:S01]  /*25ee0*/  SHF.R.S32.HI R0, RZ, 0x1f, R7 ;  /* 0x0000001fff007819 */ /* 0x000fe20000011407 */
[----:B------:R-:W-:-:S04]  /*25ef0*/  IMAD.IADD R3, R3, 0x1, R5 ;  /* 0x0000000103037824 */ /* 0x000fc800078e0205 */
[----:B------:R-:W-:Y:S02]  /*25f00*/  IMAD R0, R0, UR4, RZ ;  /* 0x0000000400007c24 */ /* 0x000fe4000f8e02ff */
[----:B------:R-:W-:-:S04]  /*25f10*/  IMAD.WIDE.U32 R4, R7, UR4, R2 ;  /* 0x0000000407047c25 */ /* 0x000fc8000f8e0002 */
[----:B------:R-:W-:Y:S01]  /*25f20*/  IMAD R9, R7, UR5, R0 ;  /* 0x0000000507097c24 */ /* 0x000fe2000f8e0200 */
[----:B------:R-:W-:Y:S01]  /*25f30*/  ULDC.64 UR4, c[0x0][0xa80] ;  /* 0x0002a00000047ab9 */ /* 0x000fe20000000a00 */
[----:B------:R-:W-:Y:S01]  /*25f40*/  IMAD.SHL.U32 R7, R8, 0x8, RZ ;  /* 0x0000000808077824 */ /* 0x000fe200078e00ff */
[C---:B------:R-:W-:Y:S01]  /*25f50*/  LEA R2, P0, R4.reuse, UR4, 0x1 ;  /* 0x0000000404027c11 */ /* 0x040fe2000f8008ff */
[----:B------:R-:W-:Y:S01]  /*25f60*/  IMAD.IADD R3, R5, 0x1, R9 ;  /* 0x0000000105037824 */ /* 0x000fe200078e0209 */
[----:B------:R-:W-:Y:S01]  /*25f70*/  UMOV UR4, 0xffffffff ;  /* 0xffffffff00047882 */ /* 0x000fe20000000000 */
[C---:B------:R-:W-:Y:S01]  /*25f80*/  VIADD R5, R7.reuse, 0x80 ;  /* 0x0000008007057836 */ /* 0x040fe20000000000 */
[----:B------:R-:W-:Y:S02]  /*25f90*/  IADD3 R9, R7, 0x40, RZ ;  /* 0x0000004007097810 */ /* 0x000fe40007ffe0ff */
[----:B------:R-:W-:Y:S02]  /*25fa0*/  LEA.HI.X R3, R4, UR5, R3, 0x1, P0 ;  /* 0x0000000504037c11 */ /* 0x000fe400080f0c03 */
[----:B------:R-:W-:-:S02]  /*25fb0*/  SHF.R.S32.HI R24, RZ, 0x1f, R7 ;  /* 0x0000001fff187819 */ /* 0x000fc40000011407 */
[----:B------:R-:W-:Y:S02]  /*25fc0*/  SHF.R.S32.HI R8, RZ, 0x1f, R5 ;  /* 0x0000001fff087819 */ /* 0x000fe40000011405 */
[----:B------:R-:W-:Y:S01]  /*25fd0*/  SHF.R.S32.HI R10, RZ, 0x1f, R9 ;  /* 0x0000001fff0a7819 */ /* 0x000fe20000011409 */
[----:B------:R-:W-:Y:S06]  /*25fe0*/  BRA.DIV UR4, `(.L_x_522) ;  /* 0x000000ba04707947 */ /* 0x000fec000b800000 */
[----:B------:R1:W2:Y:S04]  /*25ff0*/  SHFL.IDX PT, R0, R3, RZ, 0x181f ;  /* 0x00181fff03007589 */ /* 0x0002a800000e0000 */
[----:B------:R1:W3:Y:S02]  /*26000*/  SHFL.IDX PT, R14, R2, RZ, 0x181f ;  /* 0x00181fff020e7589 */ /* 0x0002e400000e0000 */
.L_x_815:
[----:B------:R-:W-:Y:S01]  /*26010*/  IMAD R21, R20, R21, RZ ;  /* 0x0000001514157224 */ /* 0x000fe200078e02ff */
[----:B------:R-:W-:Y:S01]  /*26020*/  BSSY B1, `(.L_x_523) ;  /* 0x0000011000017945 */ /* 0x000fe20003800000 */
[----:B------:R-:W-:-:S05]  /*26030*/  IMAD R6, R26, 0x80, R25 ;  /* 0x000000801a067824 */ /* 0x000fca00078e0219 */
[----:B------:R-:W-:-:S13]  /*26040*/  ISETP.GE.AND P0, PT, R6, R21, PT ;  /* 0x000000150600720c */ /* 0x000fda0003f06270 */
        /* <DEDUP_REMOVED lines=8> */
[-C--:B--2---:R-:W-:Y:S02]  /*260d0*/  @!P3 LEA.HI.X R13, R7, R0.reuse, R24, 0x1, P0 ;  /* 0x00000000070db211 */ /* 0x084fe400000f0c18 */
[-C--:B------:R-:W-:Y:S02]  /*260e0*/  @!P4 LEA.HI.X R27, R9, R0.reuse, R10, 0x1, P1 ;  /* 0x00000000091bc211 */ /* 0x080fe400008f0c0a */
[----:B------:R-:W-:Y:S01]  /*260f0*/  @!P5 LEA.HI.X R15, R5, R0, R8, 0x1, P2 ;  /* 0x00000000050fd211 */ /* 0x000fe200010f0c08 */
[----:B------:R4:W-:Y:S04]  /*26100*/  @!P3 ST.E.128 desc[UR54][R12.64], RZ ;  /* 0x000000ff0c00b985 */ /* 0x0009e8000c101d36 */
[----:B------:R4:W-:Y:S04]  /*26110*/  @!P4 ST.E.128 desc[UR54][R26.64], RZ ;  /* 0x000000ff1a00c985 */ /* 0x0009e8000c101d36 */
[----:B------:R4:W-:Y:S02]  /*26120*/  @!P5 ST.E.128 desc[UR54][R14.64], RZ ;  /* 0x000000ff0e00d985 */ /* 0x0009e4000c101d36 */
.L_x_524:
[----:B------:R-:W-:Y:S05]  /*26130*/  BSYNC B1 ;  /* 0x0000000000017941 */ /* 0x000fea0003800000 */
.L_x_523:
[----:B------:R-:W-:-:S03]  /*26140*/  UMOV UR4, 0xffffffff ;  /* 0xffffffff00047882 */ /* 0x000fc60000000000 */
[----:B------:R-:W-:Y:S05]  /*26150*/  BRA.DIV UR4, `(.L_x_525) ;  /* 0x000000ba04487947 */ /* 0x000fea000b800000 */
[----:B--2---:R2:W0:Y:S04]  /*26160*/  SHFL.IDX PT, R0, R3, 0x1, 0x181f ;  /* 0x00381f0003007f89 */ /* 0x00442800000e0000 */
[----:B---34-:R2:W3:Y:S02]  /*26170*/  SHFL.IDX PT, R14, R2, 0x1, 0x181f ;  /* 0x00381f00020e7f89 */ /* 0x0184e400000e0000 */
.L_x_819:
        /* <DEDUP_REMOVED lines=17> */
.L_x_527:
[----:B------:R-:W-:Y:S05]  /*26290*/  BSYNC B1 ;  /* 0x0000000000017941 */ /* 0x000fea0003800000 */
.L_x_526:
[----:B------:R-:W-:-:S03]  /*262a0*/  UMOV UR4, 0xffffffff ;  /* 0xffffffff00047882 */ /* 0x000fc60000000000 */
[----:B------:R-:W-:Y:S05]  /*262b0*/  BRA.DIV UR4, `(.L_x_528) ;  /* 0x000000ba04387947 */ /* 0x000fea000b800000 */
[----:B0-----:R0:W0:Y:S04]  /*262c0*/  SHFL.IDX PT, R0, R3, 0x2, 0x181f ;  /* 0x00581f0003007f89 */ /* 0x00102800000e0000 */
[----:B---34-:R3:W4:Y:S02]  /*262d0*/  SHFL.IDX PT, R14, R2, 0x2, 0x181f ;  /* 0x00581f00020e7f89 */ /* 0x01872400000e0000 */
.L_x_823:
        /* <DEDUP_REMOVED lines=8> */
[-C--:B----4-:R-:W-:Y:S02]  /*26360*/  @!P3 LEA R12, P0, R7, R14.reuse, 0x1 ;  /* 0x0000000e070cb211 */ /* 0x090fe400078008ff */
        /* <DEDUP_REMOVED lines=8> */
.L_x_530:
[----:B------:R-:W-:Y:S05]  /*263f0*/  BSYNC B1 ;  /* 0x0000000000017941 */ /* 0x000fea0003800000 */
.L_x_529:
[----:B------:R-:W-:-:S03]  /*26400*/  UMOV UR4, 0xffffffff ;  /* 0xffffffff00047882 */ /* 0x000fc60000000000 */
[----:B------:R-:W-:Y:S05]  /*26410*/  BRA.DIV UR4, `(.L_x_531) ;  /* 0x000000ba04287947 */ /* 0x000fea000b800000 */
[----:B0-----:R0:W0:Y:S04]  /*26420*/  SHFL.IDX PT, R0, R3, 0x3, 0x181f ;  /* 0x00781f0003007f89 */ /* 0x00102800000e0000 */
[----:B----4-:R4:W0:Y:S02]  /*26430*/  SHFL.IDX PT, R14, R2, 0x3, 0x181f ;  /* 0x00781f00020e7f89 */ /* 0x01082400000e0000 */
.L_x_827:
[----:B-1234-:R-:W-:-:S05]  /*26440*/  VIADD R2, R6, 0x60 ;  /* 0x0000006006027836 */ /* 0x01efca0000000000 */
[----:B------:R-:W-:-:S13]  /*26450*/  ISETP.GE.AND P0, PT, R2, R21, PT ;  /* 0x000000150200720c */ /* 0x000fda0003f06270 */
[----:B------:R-:W-:Y:S05]  /*26460*/  @P0 BRA `(.L_x_514) ;  /* 0x0000000000340947 */ /* 0x000fea0003800000 */
[----:B------:R-:W-:Y:S02]  /*26470*/  ULDC UR4, c[0x0][0xac8] ;  /* 0x0002b20000047ab9 */ /* 0x000fe40000000800 */
[----:B------:R-:W-:Y:S02]  /*26480*/  ISETP.GE.AND P3, PT, R7, UR4, PT ;  /* 0x0000000407007c0c */ /* 0x000fe4000bf66270 */
[----:B------:R-:W-:Y:S02]  /*26490*/  ISETP.GE.AND P4, PT, R9, UR4, PT ;  /* 0x0000000409007c0c */ /* 0x000fe4000bf86270 */
[----:B------:R-:W-:-:S09]  /*264a0*/  ISETP.GE.AND P5, PT, R5, UR4, PT ;  /* 0x0000000405007c0c */ /* 0x000fd2000bfa6270 */
[-C--:B0-----:R-:W-:Y:S02]  /*264b0*/  @!P3 LEA R2, P0, R7, R14.reuse, 0x1 ;  /* 0x0000000e0702b211 */ /* 0x081fe400078008ff */
[-C--:B------:R-:W-:Y:S02]  /*264c0*/  @!P4 LEA R6, P1, R9, R14.reuse, 0x1 ;  /* 0x0000000e0906c211 */ /* 0x080fe400078208ff */
[----:B------:R-:W-:Y:S02]  /*264d0*/  @!P5 LEA R14, P2, R5, R14, 0x1 ;  /* 0x0000000e050ed211 */ /* 0x000fe400078408ff */
[-C--:B------:R-:W-:Y:S02]  /*264e0*/  @!P3 LEA.HI.X R3, R7, R0.reuse, R24, 0x1, P0 ;  /* 0x000000000703b211 */ /* 0x080fe400000f0c18 */
[-C--:B------:R-:W-:Y:S02]  /*264f0*/  @!P4 LEA.HI.X R7, R9, R0.reuse, R10, 0x1, P1 ;  /* 0x000000000907c211 */ /* 0x080fe400008f0c0a */
[----:B------:R-:W-:Y:S01]  /*26500*/  @!P5 LEA.HI.X R15, R5, R0, R8, 0x1, P2 ;  /* 0x00000000050fd211 */ /* 0x000fe200010f0c08 */
[----:B------:R3:W-:Y:S04]  /*26510*/  @!P3 ST.E.128 desc[UR54][R2.64], RZ ;  /* 0x000000ff0200b985 */ /* 0x0007e8000c101d36 */
[----:B------:R3:W-:Y:S04]  /*26520*/  @!P4 ST.E.128 desc[UR54][R6.64], RZ ;  /* 0x000000ff0600c985 */ /* 0x0007e8000c101d36 */
[----:B------:R3:W-:Y:S02]  /*26530*/  @!P5 ST.E.128 desc[UR54][R14.64], RZ ;  /* 0x000000ff0e00d985 */ /* 0x0007e4000c101d36 */
.L_x_514:
[----:B------:R-:W-:Y:S05]  /*26540*/  BSYNC B0 ;  /* 0x0000000000007941 */ /* 0x000fea0003800000 */
.L_x_499:
[----:B------:R-:W-:Y:S02]  /*26550*/  ULDC UR4, c[0x0][0xc3c] ;  /* 0x00030f0000047ab9 */ /* 0x000fe40000000800 */
[----:B------:R-:W-:-:S13]  /*26560*/  ISETP.GE.AND P0, PT, R151, UR4, PT ;  /* 0x0000000497007c0c */ /* 0x000fda000bf06270 */
[----:B------:R-:W-:Y:S05]  /*26570*/  @!P0 BRA `(.L_x_532) ;  /* 0xfffffdb000948947 */ /* 0x000fea000383ffff */
[----:B------:R-:W-:Y:S05]  /*26580*/  BRA `(.L_x_328) ;  /* 0x0000007800707947 */ /* 0x000fea0003800000 */
.L_x_326:
        /* <DEDUP_REMOVED lines=16> */
[----:B-1----:R2:W-:Y:S04]  /*26690*/  STL.64 [R1], R4 ;  /* 0x0000000401007387 */ /* 0x0025e80000100a00 */
[----:B------:R2:W-:Y:S01]  /*266a0*/  STL.64 [R1+0x8], R6 ;  /* 0x0000080601007387 */ /* 0x0005e20000100a00 */
[----:B------:R-:W-:Y:S06]  /*266b0*/  BAR.ARV 0x4, 0x180 ;  /* 0x0106000000007b1d */ /* 0x000fec0000002000 */
[----:B------:R-:W-:Y:S05]  /*266c0*/  BRA `(.L_x_534) ;  /* 0x0000000800a87947 */ /* 0x000fea0003800000 */
.L_x_533:
[----:B------:R-:W1:Y:S01]  /*266d0*/  S2R R0, SR_TID.X ;  /* 0x0000000000007919 */ /* 0x000e620000002100 */
[----:B------:R-:W-:Y:S01]  /*266e0*/  ULDC UR4, c[0x0][0xc3c] ;  /* 0x00030f0000047ab9 */ /* 0x000fe20000000800 */
[----:B------:R-:W-:Y:S01]  /*266f0*/  MOV R9, RZ ;  /* 0x000000ff00097202 */ /* 0x000fe20000000f00 */
[----:B------:R-:W2:Y:S01]  /*26700*/  S2UR UR6, SR_CTAID.X ;  /* 0x00000000000679c3 */ /* 0x000ea20000002500 */
[----:B------:R-:W-:Y:S01]  /*26710*/  ULDC UR5, c[0x0][0xc38] ;  /* 0x00030e0000057ab9 */ /* 0x000fe20000000800 */
[----:B-1----:R-:W-:-:S04]  /*26720*/  LOP3.LUT R0, R0, 0x1f, RZ, 0xc0, !PT ;  /* 0x0000001f00007812 */ /* 0x002fc800078ec0ff */
[----:B------:R-:W-:-:S04]  /*26730*/  ISETP.NE.AND P0, PT, R0, 0x1f, PT ;  /* 0x0000001f0000780c */ /* 0x000fc80003f05270 */
[----:B------:R-:W-:-:S13]  /*26740*/  ISETP.GE.OR P1, PT, R0, UR4, !P0 ;  /* 0x0000000400007c0c */ /* 0x000fda000c726670 */
[----:B0-----:R-:W0:Y:S08]  /*26750*/  @!P1 LDC.64 R2, c[0x0][0xc80] ;  /* 0x00032000ff029b82 */ /* 0x001e300000000a00 */
[----:B------:R-:W1:Y:S01]  /*26760*/  @!P1 LDC.64 R4, c[0x0][0xc78] ;  /* 0x00031e00ff049b82 */ /* 0x000e620000000a00 */
[----:B0-----:R-:W-:-:S05]  /*26770*/  @!P1 IMAD.WIDE.U32 R2, R0, 0x4, R2 ;  /* 0x0000000400029825 */ /* 0x001fca00078e0002 */
[----:B------:R1:W3:Y:S02]  /*26780*/  @!P1 LDG.E R6, desc[UR54][R2.64] ;  /* 0x0000003602069981 */ /* 0x0002e4000c1e1900 */
[----:B-1----:R-:W-:-:S05]  /*26790*/  @!P1 IMAD.WIDE.U32 R2, R0, 0x4, R4 ;  /* 0x0000000400029825 */ /* 0x002fca00078e0004 */
[----:B------:R-:W3:Y:S01]  /*267a0*/  @!P1 LDG.E R9, desc[UR54][R2.64] ;  /* 0x0000003602099981 */ /* 0x000ee2000c1e1900 */
[C---:B------:R-:W-:Y:S01]  /*267b0*/  ISETP.NE.AND P1, PT, R0.reuse, RZ, PT ;  /* 0x000000ff0000720c */ /* 0x040fe20003f25270 */
[----:B------:R-:W-:Y:S01]  /*267c0*/  UMOV UR4, URZ ;  /* 0x0000003f00047c82 */ /* 0x000fe20008000000 */
[C---:B------:R-:W-:Y:S02]  /*267d0*/  ISETP.GE.U32.AND P2, PT, R0.reuse, 0x2, PT ;  /* 0x000000020000780c */ /* 0x040fe40003f46070 */
[C---:B------:R-:W-:Y:S02]  /*267e0*/  ISETP.GE.U32.AND P3, PT, R0.reuse, 0x4, PT ;  /* 0x000000040000780c */ /* 0x040fe40003f66070 */
[C---:B------:R-:W-:Y:S02]  /*267f0*/  ISETP.GE.U32.AND P4, PT, R0.reuse, 0x8, PT ;  /* 0x000000080000780c */ /* 0x040fe40003f86070 */
[----:B------:R-:W-:Y:S01]  /*26800*/  ISETP.GE.U32.AND P5, PT, R0, 0x10, PT ;  /* 0x000000100000780c */ /* 0x000fe20003fa6070 */
[----:B---3--:R-:W-:-:S05]  /*26810*/  IMAD R4, R6, R9, RZ ;  /* 0x0000000906047224 */ /* 0x008fca00078e02ff */
        /* <DEDUP_REMOVED lines=15> */
[----:B------:R-:W0:Y:S02]  /*26910*/  SHFL.IDX PT, R4, R2, 0x1f, 0x1f ;  /* 0x03e01f0002047f89 */ /* 0x000e2400000e0000 */
[----:B0-----:R-:W-:-:S05]  /*26920*/  IMAD R7, R4, UR5, RZ ;  /* 0x0000000504077c24 */ /* 0x001fca000f8e02ff */
[----:B--2---:R-:W-:Y:S02]  /*26930*/  ISETP.GT.AND P6, PT, R7, UR6, PT ;  /* 0x0000000607007c0c */ /* 0x004fe4000bfc4270 */
[----:B------:R-:W-:-:S11]  /*26940*/  MOV R4, R7 ;  /* 0x0000000700047202 */ /* 0x000fd60000000f00 */
[----:B------:R-:W-:Y:S05]  /*26950*/  @P6 BRA `(.L_x_535) ;  /* 0x0000000000a46947 */ /* 0x000fea0003800000 */
[----:B------:R-:W-:Y:S01]  /*26960*/  IMAD.MOV.U32 R7, RZ, RZ, R4 ;  /* 0x000000ffff077224 */ /* 0x000fe200078e0004 */
[----:B------:R-:W-:Y:S01]  /*26970*/  UMOV UR4, URZ ;  /* 0x0000003f00047c82 */ /* 0x000fe20008000000 */
[----:B------:R-:W-:-:S05]  /*26980*/  ULDC UR5, c[0x0][0xc38] ;  /* 0x00030e0000057ab9 */ /* 0x000fca0000000800 */
.L_x_537:
[----:B------:R-:W0:Y:S01]  /*26990*/  LDC R2, c[0x0][0xc3c] ;  /* 0x00030f00ff027b82 */ /* 0x000e220000000800 */
[----:B------:R-:W-:Y:S01]  /*269a0*/  ULDC UR7, c[0x0][0xc3c] ;  /* 0x00030f0000077ab9 */ /* 0x000fe20000000800 */
[----:B------:R-:W-:Y:S01]  /*269b0*/  UIADD3 UR4, UR4, 0x1f, URZ ;  /* 0x0000001f04047890 */ /* 0x000fe2000fffe03f */
[----:B------:R-:W-:-:S05]  /*269c0*/  IMAD.U32 R3, RZ, RZ, UR7 ;  /* 0x00000007ff037e24 */ /* 0x000fca000f8e00ff */
[----:B------:R1:W-:Y:S01]  /*269d0*/  STL [R1+0xc], R3 ;  /* 0x00000c0301007387 */ /* 0x0003e20000100800 */
[----:B0-----:R-:W-:-:S13]  /*269e0*/  ISETP.LE.AND P6, PT, R2, UR4, PT ;  /* 0x0000000402007c0c */ /* 0x001fda000bfc3270 */
[----:B-1----:R-:W-:Y:S05]  /*269f0*/  @P6 BRA `(.L_x_536) ;  /* 0x0000000400a46947 */ /* 0x002fea0003800000 */
[----:B------:R-:W-:Y:S02]  /*26a00*/  VIADD R9, R0, UR4 ;  /* 0x0000000400097c36 */ /* 0x000fe40008000000 */
[----:B------:R-:W-:-:S03]  /*26a10*/  IMAD.MOV.U32 R6, RZ, RZ, RZ ;  /* 0x000000ffff067224 */ /* 0x000fc600078e00ff */
[----:B------:R-:W-:-:S13]  /*26a20*/  ISETP.GE.OR P6, PT, R9, R2, !P0 ;  /* 0x000000020900720c */ /* 0x000fda00047c6670 */
        /* <DEDUP_REMOVED lines=9> */
[----:B0-----:R-:W-:-:S04]  /*26ac0*/  SEL R4, R4, RZ, P1 ;  /* 0x000000ff04047207 */ /* 0x001fc80000800000 */
[----:B------:R-:W-:-:S05]  /*26ad0*/  IADD3 R4, R11, R4, RZ ;  /* 0x000000040b047210 */ /* 0x000fca0007ffe0ff */
        /* <DEDUP_REMOVED lines=13> */
[----:B0-----:R-:W-:-:S04]  /*26bb0*/  IMAD R4, R4, UR5, RZ ;  /* 0x0000000504047c24 */ /* 0x001fc8000f8e02ff */
[----:B------:R-:W-:-:S05]  /*26bc0*/  IMAD.IADD R7, R4, 0x1, R7 ;  /* 0x0000000104077824 */ /* 0x000fca00078e0207 */
[----:B------:R-:W-:-:S13]  /*26bd0*/  ISETP.GT.AND P6, PT, R7, UR6, PT ;  /* 0x0000000607007c0c */ /* 0x000fda000bfc4270 */
[----:B------:R-:W-:Y:S05]  /*26be0*/  @!P6 BRA `(.L_x_537) ;  /* 0xfffffffc0068e947 */ /* 0x000fea000383ffff */
.L_x_535:
[----:B------:R-:W-:-:S05]  /*26bf0*/  IADD3 R11, -R4, R7, RZ ;  /* 0x00000007040b7210 */ /* 0x000fca0007ffe1ff */
[----:B------:R-:W-:-:S05]  /*26c00*/  IMAD R3, R2, UR5, R11 ;  /* 0x0000000502037c24 */ /* 0x000fca000f8e020b */
[----:B------:R-:W-:-:S13]  /*26c10*/  ISETP.GT.AND P0, PT, R3, UR6, PT ;  /* 0x0000000603007c0c */ /* 0x000fda000bf04270 */
[----:B------:R-:W-:-:S04]  /*26c20*/  VOTE.ANY R10, PT, !P0 ;  /* 0x00000000000a7806 */ /* 0x000fc800040e0100 */
[----:B------:R0:W1:Y:S01]  /*26c30*/  POPC R5, R10 ;  /* 0x0000000a00057309 */ /* 0x0000620000000000 */
[----:B------:R-:W-:Y:S01]  /*26c40*/  ISETP.NE.AND P0, PT, R10, RZ, PT ;  /* 0x000000ff0a00720c */ /* 0x000fe20003f05270 */
[----:B0-----:R-:W-:Y:S01]  /*26c50*/  IMAD.MOV.U32 R10, RZ, RZ, RZ ;  /* 0x000000ffff0a7224 */ /* 0x001fe200078e00ff */
[----:B-1----:R-:W0:Y:S04]  /*26c60*/  SHFL.IDX PT, R6, R6, R5, 0x1f ;  /* 0x00001f0506067589 */ /* 0x002e2800000e0000 */
[----:B------:R-:W1:Y:S01]  /*26c70*/  SHFL.IDX PT, R8, R9, R5, 0x1f ;  /* 0x00001f0509087589 */ /* 0x000e6200000e0000 */
[----:B0-----:R-:W-:-:S04]  /*26c80*/  IABS R4, R6 ;  /* 0x0000000600047213 */ /* 0x001fc80000000000 */
[----:B------:R-:W0:Y:S01]  /*26c90*/  I2F.RP R13, R4 ;  /* 0x00000004000d7306 */ /* 0x000e220000209400 */
[----:B-1----:R-:W-:-:S07]  /*26ca0*/  IABS R7, R8 ;  /* 0x0000000800077213 */ /* 0x002fce0000000000 */
[----:B------:R-:W-:Y:S08]  /*26cb0*/  I2F.RP R12, R7 ;  /* 0x00000007000c7306 */ /* 0x000ff00000209400 */
[----:B0-----:R-:W0:Y:S02]  /*26cc0*/  MUFU.RCP R13, R13 ;  /* 0x0000000d000d7308 */ /* 0x001e240000001000 */
[----:B0-----:R-:W-:-:S06]  /*26cd0*/  VIADD R3, R13, 0xffffffe ;  /* 0x0ffffffe0d037836 */ /* 0x001fcc0000000000 */
[----:B------:R-:W0:Y:S02]  /*26ce0*/  F2I.FTZ.U32.TRUNC.NTZ R3, R3 ;  /* 0x0000000300037305 */ /* 0x000e24000021f000 */
[----:B0-----:R-:W-:Y:S01]  /*26cf0*/  IMAD.MOV R15, RZ, RZ, -R3 ;  /* 0x000000ffff0f7224 */ /* 0x001fe200078e0a03 */
[----:B------:R-:W-:Y:S06]  /*26d00*/  @!P0 BRA `(.L_x_538) ;  /* 0x0000000000088947 */ /* 0x000fec0003800000 */
[----:B------:R-:W-:-:S05]  /*26d10*/  VIADD R9, R5, 0xffffffff ;  /* 0xffffffff05097836 */ /* 0x000fca0000000000 */
[----:B------:R0:W1:Y:S02]  /*26d20*/  SHFL.IDX PT, R10, R2, R9, 0x1f ;  /* 0x00001f09020a7589 */ /* 0x00006400000e0000 */
.L_x_538:
[----:B-1----:R-:W-:Y:S01]  /*26d30*/  IMAD R10, R10, UR5, R11 ;  /* 0x000000050a0a7c24 */ /* 0x002fe2000f8e020b */
[----:B------:R-:W1:Y:S01]  /*26d40*/  MUFU.RCP R12, R12 ;  /* 0x0000000c000c7308 */ /* 0x000e620000001000 */
[----:B0-----:R-:W-:Y:S02]  /*26d50*/  IMAD R9, R15, R4, RZ ;  /* 0x000000040f097224 */ /* 0x001fe400078e02ff */
[----:B------:R-:W-:Y:S01]  /*26d60*/  IMAD.MOV.U32 R2, RZ, RZ, RZ ;  /* 0x000000ffff027224 */ /* 0x000fe200078e00ff */
[----:B------:R0:W-:Y:S03]  /*26d70*/  STL [R1], R10 ;  /* 0x0000000a01007387 */ /* 0x0001e60000100800 */
[----:B------:R-:W-:Y:S01]  /*26d80*/  IMAD.HI.U32 R2, R3, R9, R2 ;  /* 0x0000000903027227 */ /* 0x000fe200078e0002 */
[----:B------:R-:W-:Y:S02]  /*26d90*/  IADD3 R9, -R10, UR6, RZ ;  /* 0x000000060a097c10 */ /* 0x000fe4000fffe1ff */
[----:B------:R-:W-:-:S02]  /*26da0*/  IABS R3, R6 ;  /* 0x0000000600037213 */ /* 0x000fc40000000000 */
[----:B------:R-:W-:Y:S02]  /*26db0*/  IABS R11, R9 ;  /* 0x00000009000b7213 */ /* 0x000fe40000000000 */
[----:B------:R-:W-:-:S03]  /*26dc0*/  IADD3 R3, RZ, -R3, RZ ;  /* 0x80000003ff037210 */ /* 0x000fc60007ffe0ff */
[----:B0-----:R-:W-:-:S04]  /*26dd0*/  IMAD.HI.U32 R10, R2, R11, RZ ;  /* 0x0000000b020a7227 */ /* 0x001fc800078e00ff */
[----:B------:R-:W-:Y:S02]  /*26de0*/  IMAD R11, R10, R3, R11 ;  /* 0x000000030a0b7224 */ /* 0x000fe400078e020b */
[----:B-1----:R-:W-:-:S03]  /*26df0*/  VIADD R3, R12, 0xffffffe ;  /* 0x0ffffffe0c037836 */ /* 0x002fc60000000000 */
[----:B------:R-:W-:-:S03]  /*26e00*/  ISETP.GT.U32.AND P1, PT, R4, R11, PT ;  /* 0x0000000b0400720c */ /* 0x000fc60003f24070 */
[----:B------:R-:W0:Y:S10]  /*26e10*/  F2I.FTZ.U32.TRUNC.NTZ R3, R3 ;  /* 0x0000000300037305 */ /* 0x000e34000021f000 */
[----:B------:R-:W-:-:S02]  /*26e20*/  @!P1 IMAD.IADD R11, R11, 0x1, -R4 ;  /* 0x000000010b0b9824 */ /* 0x000fc400078e0a04 */
[----:B------:R-:W-:Y:S01]  /*26e30*/  @!P1 VIADD R10, R10, 0x1 ;  /* 0x000000010a0a9836 */ /* 0x000fe20000000000 */
[----:B------:R-:W-:Y:S01]  /*26e40*/  ISETP.NE.AND P1, PT, R6, RZ, PT ;  /* 0x000000ff0600720c */ /* 0x000fe20003f25270 */
[----:B0-----:R-:W-:Y:S01]  /*26e50*/  IMAD.MOV R2, RZ, RZ, -R3 ;  /* 0x000000ffff027224 */ /* 0x001fe200078e0a03 */
[----:B------:R-:W-:-:S03]  /*26e60*/  ISETP.GE.U32.AND P0, PT, R11, R4, PT ;  /* 0x000000040b00720c */ /* 0x000fc60003f06070 */
[----:B------:R-:W-:Y:S02]  /*26e70*/  IMAD R11, R2, R7, RZ ;  /* 0x00000007020b7224 */ /* 0x000fe400078e02ff */
[----:B------:R-:W-:-:S04]  /*26e80*/  IMAD.MOV.U32 R2, RZ, RZ, RZ ;  /* 0x000000ffff027224 */ /* 0x000fc800078e00ff */
[----:B------:R-:W-:Y:S01]  /*26e90*/  IMAD.HI.U32 R4, R3, R11, R2 ;  /* 0x0000000b03047227 */ /* 0x000fe200078e0002 */
[----:B------:R-:W-:-:S03]  /*26ea0*/  LOP3.LUT R2, R9, R6, RZ, 0x3c, !PT ;  /* 0x0000000609027212 */ /* 0x000fc600078e3cff */
[----:B------:R-:W-:Y:S02]  /*26eb0*/  @P0 IADD3 R10, R10, 0x1, RZ ;  /* 0x000000010a0a0810 */ /* 0x000fe40007ffe0ff */
        /* <DEDUP_REMOVED lines=8> */
[----:B------:R-:W-:-:S05]  /*26f40*/  IMAD R2, R4, R2, R3 ;  /* 0x0000000204027224 */ /* 0x000fca00078e0203 */
[----:B------:R-:W-:-:S13]  /*26f50*/  ISETP.GT.U32.AND P1, PT, R7, R2, PT ;  /* 0x000000020700720c */ /* 0x000fda0003f24070 */
[----:B------:R-:W-:Y:S02]  /*26f60*/  @!P1 IMAD.IADD R2, R2, 0x1, -R7 ;  /* 0x0000000102029824 */ /* 0x000fe400078e0a07 */
[----:B------:R-:W-:Y:S01]  /*26f70*/  @!P1 VIADD R4, R4, 0x1 ;  /* 0x0000000104049836 */ /* 0x000fe20000000000 */
[----:B------:R-:W-:Y:S02]  /*26f80*/  ISETP.NE.AND P1, PT, R8, RZ, PT ;  /* 0x000000ff0800720c */ /* 0x000fe40003f25270 */
[----:B------:R-:W-:Y:S02]  /*26f90*/  ISETP.GE.U32.AND P0, PT, R2, R7, PT ;  /* 0x000000070200720c */ /* 0x000fe40003f06070 */
[----:B------:R-:W-:-:S04]  /*26fa0*/  LOP3.LUT R2, R10, R8, RZ, 0x3c, !PT ;  /* 0x000000080a027212 */ /* 0x000fc800078e3cff */
[----:B------:R-:W-:Y:S01]  /*26fb0*/  ISETP.GE.AND P2, PT, R2, RZ, PT ;  /* 0x000000ff0200720c */ /* 0x000fe20003f46270 */
[----:B------:R-:W-:-:S06]  /*26fc0*/  VIADD R2, R5, UR4 ;  /* 0x0000000405027c36 */ /* 0x000fcc0008000000 */
[----:B------:R-:W-:-:S06]  /*26fd0*/  @P0 VIADD R4, R4, 0x1 ;  /* 0x0000000104040836 */ /* 0x000fcc0000000000 */
[----:B------:R-:W-:Y:S02]  /*26fe0*/  @!P2 IADD3 R4, -R4, RZ, RZ ;  /* 0x000000ff0404a210 */ /* 0x000fe40007ffe1ff */
[----:B------:R-:W-:-:S05]  /*26ff0*/  @!P1 LOP3.LUT R4, RZ, R8, RZ, 0x33, !PT ;  /* 0x00000008ff049212 */ /* 0x000fca00078e33ff */
[----:B------:R-:W-:-:S04]  /*27000*/  IMAD.MOV R3, RZ, RZ, -R4 ;  /* 0x000000ffff037224 */ /* 0x000fc800078e0a04 */
[C---:B------:R-:W-:Y:S02]  /*27010*/  IMAD R10, R8.reuse, R3, R10 ;  /* 0x00000003080a7224 */ /* 0x040fe400078e020a */
[----:B------:R-:W-:Y:S02]  /*27020*/  IMAD R3, R8, 0x1000000, R4 ;  /* 0x0100000008037824 */ /* 0x000fe400078e0204 */
[----:B------:R-:W-:Y:S02]  /*27030*/  IMAD.IADD R4, R9, 0x1, -R6 ;  /* 0x0000000109047824 */ /* 0x000fe400078e0a06 */
[----:B------:R-:W-:-:S03]  /*27040*/  IMAD R3, R10, 0x10000, R3 ;  /* 0x000100000a037824 */ /* 0x000fc600078e0203 */
[----:B------:R1:W-:Y:S04]  /*27050*/  STL [R1+0x4], R4 ;  /* 0x0000040401007387 */ /* 0x0003e80000100800 */
[----:B------:R1:W-:Y:S04]  /*27060*/  STL [R1+0xc], R2 ;  /* 0x00000c0201007387 */ /* 0x0003e80000100800 */
[----:B------:R1:W-:Y:S01]  /*27070*/  STL [R1+0x8], R3 ;  /* 0x0000080301007387 */ /* 0x0003e20000100800 */
[----:B------:R-:W-:Y:S05]  /*27080*/  BRA `(.L_x_539) ;  /* 0x0000000000107947 */ /* 0x000fea0003800000 */
.L_x_536:
[----:B------:R-:W-:Y:S01]  /*27090*/  MOV R2, UR6 ;  /* 0x0000000600027c02 */ /* 0x000fe20008000f00 */
[----:B------:R0:W-:Y:S04]  /*270a0*/  STL [R1+0x4], RZ ;  /* 0x000004ff01007387 */ /* 0x0001e80000100800 */
[----:B------:R0:W-:Y:S04]  /*270b0*/  STL [R1+0x8], RZ ;  /* 0x000008ff01007387 */ /* 0x0001e80000100800 */
[----:B------:R0:W-:Y:S02]  /*270c0*/  STL [R1], R2 ;  /* 0x0000000201007387 */ /* 0x0001e40000100800 */
.L_x_539:
[----:B-1----:R-:W2:Y:S04]  /*270d0*/  LDL R4, [R1] ;  /* 0x0000000001047983 */ /* 0x002ea80000100800 */
[----:B------:R-:W2:Y:S04]  /*270e0*/  LDL R5, [R1+0x4] ;  /* 0x0000040001057983 */ /* 0x000ea80000100800 */
[----:B------:R-:W2:Y:S04]  /*270f0*/  LDL R6, [R1+0x8] ;  /* 0x0000080001067983 */ /* 0x000ea80000100800 */
[----:B------:R-:W2:Y:S01]  /*27100*/  LDL R7, [R1+0xc] ;  /* 0x00000c0001077983 */ /* 0x000ea20000100800 */
[----:B------:R-:W-:-:S13]  /*27110*/  ISETP.NE.AND P0, PT, R0, RZ, PT ;  /* 0x000000ff0000720c */ /* 0x000fda0003f05270 */
[----:B------:R-:W1:Y:S01]  /*27120*/  @!P0 S2R R3, SR_CgaCtaId ;  /* 0x0000000000038919 */ /* 0x000e620000008800 */
[----:B------:R-:W-:-:S04]  /*27130*/  @!P0 MOV R0, 0x400 ;  /* 0x0000040000008802 */ /* 0x000fc80000000f00 */
[----:B-1----:R-:W-:-:S05]  /*27140*/  @!P0 LEA R0, R3, R0, 0x18 ;  /* 0x0000000003008211 */ /* 0x002fca00078ec0ff */
[----:B--2---:R1:W-:Y:S01]  /*27150*/  @!P0 STS.128 [R0+0x334d0], R4 ;  /* 0x0334d00400008388 */ /* 0x0043e20000000c00 */
[----:B------:R-:W-:Y:S06]  /*27160*/  BAR.ARV 0x5, 0x180 ;  /* 0x0146000000007b1d */ /* 0x000fec0000002000 */
.L_x_534:
[----:B-1----:R-:W3:Y:S01]  /*27170*/  LDL R0, [R1+0xc] ;  /* 0x00000c0001007983 */ /* 0x002ee20000100800 */
[----:B------:R-:W-:Y:S01]  /*27180*/  ULDC UR4, c[0x0][0xc3c] ;  /* 0x00030f0000047ab9 */ /* 0x000fe20000000800 */
[----:B------:R-:W-:Y:S01]  /*27190*/  IMAD.MOV.U32 R19, RZ, RZ, RZ ;  /* 0x000000ffff137224 */ /* 0x000fe200078e00ff */
[----:B---3--:R-:W-:Y:S01]  /*271a0*/  ISETP.GE.AND P0, PT, R0, UR4, PT ;  /* 0x0000000400007c0c */ /* 0x008fe2000bf06270 */
[----:B------:R-:W-:-:S05]  /*271b0*/  IMAD.MOV.U32 R0, RZ, RZ, 0x1 ;  /* 0x00000001ff007424 */ /* 0x000fca00078e00ff */
[----:B------:R1:W-:Y:S04]  /*271c0*/  STL [R1+0x18], R0 ;  /* 0x0000180001007387 */ /* 0x0003e80000100800 */
[----:B------:R1:W-:Y:S03]  /*271d0*/  STL [R1+0x5c], RZ ;  /* 0x00005cff01007387 */ /* 0x0003e60000100800 */
[----:B------:R-:W-:Y:S05]  /*271e0*/  @P0 BRA `(.L_x_540) ;  /* 0x00000068005c0947 */ /* 0x000fea0003800000 */
[----:B------:R-:W3:Y:S01]  /*271f0*/  S2R R9, SR_TID.X ;  /* 0x0000000000097919 */ /* 0x000ee20000002100 */
[----:B------:R-:W4:Y:S01]  /*27200*/  S2UR UR5, SR_CgaCtaId ;  /* 0x00000000000579c3 */ /* 0x000f220000008800 */
[----:B------:R-:W-:Y:S01]  /*27210*/  UMOV UR4, 0x400 ;  /* 0x0000040000047882 */ /* 0x000fe20000000000 */
[----:B------:R-:W-:Y:S01]  /*27220*/  BSSY B7, `(.L_x_540) ;  /* 0x0000693000077945 */ /* 0x000fe20003800000 */
[----:B------:R-:W-:Y:S01]  /*27230*/  IMAD.MOV.U32 R19, RZ, RZ, RZ ;  /* 0x000000ffff137224 */ /* 0x000fe200078e00ff */
[----:B------:R-:W-:Y:S01]  /*27240*/  ULDC.64 UR40, c[0x0][0x198] ;  /* 0x0000660000287ab9 */ /* 0x000fe20000000a00 */
[----:B------:R-:W-:Y:S02]  /*27250*/  ULOP3.LUT UR37, UR36, 0x1, URZ, 0xfc, !UPT ;  /* 0x0000000124257892 */ /* 0x000fe4000f8efc3f */
[----:B------:R-:W-:Y:S01]  /*27260*/  ULOP3.LUT UR39, UR36, 0x2, URZ, 0xfc, !UPT ;  /* 0x0000000224277892 */ /* 0x000fe2000f8efc3f */
[----:B------:R-:W-:Y:S01]  /*27270*/  ULDC UR38, c[0x0][0xc] ;  /* 0x0000030000267ab9 */ /* 0x000fe20000000800 */
[----:B----4-:R-:W-:-:S06]  /*27280*/  ULEA UR4, UR5, UR4, 0x18 ;  /* 0x0000000405047291 */ /* 0x010fcc000f8ec03f */
[----:B------:R-:W-:Y:S01]  /*27290*/  IMAD.U32 R18, RZ, RZ, UR4 ;  /* 0x00000004ff127e24 */ /* 0x000fe2000f8e00ff */
[----:B---3--:R-:W-:Y:S01]  /*272a0*/  SHF.R.U32.HI R3, RZ, 0x1, R9 ;  /* 0x00000001ff037819 */ /* 0x008fe20000011609 */
[C---:B--2---:R-:W-:Y:S01]  /*272b0*/  IMAD.SHL.U32 R4, R9.reuse, 0x40, RZ ;  /* 0x0000004009047824 */ /* 0x044fe200078e00ff */
[C---:B------:R-:W-:Y:S01]  /*272c0*/  LOP3.LUT R8, R9.reuse, 0x7f, RZ, 0xc0, !PT ;  /* 0x0000007f09087812 */ /* 0x040fe200078ec0ff */
[----:B------:R-:W-:-:S03]  /*272d0*/  IMAD.SHL.U32 R5, R9, 0x2, RZ ;  /* 0x0000000209057824 */ /* 0x000fc600078e00ff */
[----:B-1----:R-:W-:-:S04]  /*272e0*/  LOP3.LUT R0, R4, 0x180, RZ, 0xc0, !PT ;  /* 0x0000018004007812 */ /* 0x002fc800078ec0ff */
[----:B------:R-:W-:Y:S01]  /*272f0*/  LOP3.LUT R3, R0, 0x30, R3, 0xf8, !PT ;  /* 0x0000003000037812 */ /* 0x000fe200078ef803 */
[----:B------:R-:W-:-:S05]  /*27300*/  IMAD.SHL.U32 R0, R9, 0x10, RZ ;  /* 0x0000001009007824 */ /* 0x000fca00078e00ff */
[----:B0-----:R-:W-:-:S04]  /*27310*/  LOP3.LUT R2, R0, 0x1b0, RZ, 0xc0, !PT ;  /* 0x000001b000027812 */ /* 0x001fc800078ec0ff */
[----:B------:R-:W-:Y:S02]  /*27320*/  LOP3.LUT R6, R2, 0x30, R5, 0x78, !PT ;  /* 0x0000003002067812 */ /* 0x000fe400078e7805 */
[----:B------:R-:W-:-:S04]  /*27330*/  SHF.L.U32 R2, R8, 0x4, RZ ;  /* 0x0000000408027819 */ /* 0x000fc800000006ff */
[----:B------:R-:W-:Y:S01]  /*27340*/  LOP3.LUT R7, R2, 0x600, RZ, 0xc0, !PT ;  /* 0x0000060002077812 */ /* 0x000fe200078ec0ff */
[----:B------:R-:W-:-:S05]  /*27350*/  IMAD.SHL.U32 R2, R9, 0x8, RZ ;  /* 0x0000000809027824 */ /* 0x000fca00078e00ff */
[----:B------:R-:W-:Y:S01]  /*27360*/  LOP3.LUT R5, R3, 0x30, R2, 0x78, !PT ;  /* 0x0000003003057812 */ /* 0x000fe200078e7802 */
[----:B------:R-:W-:Y:S01]  /*27370*/  IMAD.SHL.U32 R2, R9, 0x20, RZ ;  /* 0x0000002009027824 */ /* 0x000fe200078e00ff */
[----:B------:R-:W-:Y:S02]  /*27380*/  LOP3.LUT R3, R7, 0x40, R0, 0xf8, !PT ;  /* 0x0000004007037812 */ /* 0x000fe400078ef800 */
[----:B------:R-:W-:Y:S02]  /*27390*/  LOP3.LUT R5, R5, 0x640, R4, 0xf8, !PT ;  /* 0x0000064005057812 */ /* 0x000fe400078ef804 */
[----:B------:R-:W-:Y:S02]  /*273a0*/  LOP3.LUT R3, R3, R6, RZ, 0xfc, !PT ;  /* 0x0000000603037212 */ /* 0x000fe400078efcff */
[----:B------:R-:W-:Y:S01]  /*273b0*/  LOP3.LUT R6, R2, 0x80, RZ, 0xc0, !PT ;  /* 0x0000008002067812 */ /* 0x000fe200078ec0ff */
[----:B------:R-:W-:Y:S01]  /*273c0*/  STL [R1+0x30], R5 ;  /* 0x0000300501007387 */ /* 0x000fe20000100800 */
[--C-:B------:R-:W-:Y:S01]  /*273d0*/  LOP3.LUT R7, R7, 0x60, R2.reuse, 0xf8, !PT ;  /* 0x0000006007077812 */ /* 0x100fe200078ef802 */
[----:B------:R-:W-:Y:S01]  /*273e0*/  IMAD.IADD R3, R18, 0x1, R3 ;  /* 0x0000000112037824 */ /* 0x000fe200078e0203 */
[----:B------:R-:W-:Y:S01]  /*273f0*/  LOP3.LUT R6, R6, 0x10, R9, 0xf8, !PT ;  /* 0x0000001006067812 */ /* 0x000fe200078ef809 */
[----:B------:R-:W-:Y:S01]  /*27400*/  IMAD.SHL.U32 R9, R9, 0x4, RZ ;  /* 0x0000000409097824 */ /* 0x000fe200078e00ff */
[----:B------:R-:W-:-:S02]  /*27410*/  LOP3.LUT R7, R7, 0x100, R2, 0xf8, !PT ;  /* 0x0000010007077812 */ /* 0x000fc400078ef802 */
[----:B------:R-:W-:Y:S02]  /*27420*/  LOP3.LUT R0, R0, 0x30, RZ, 0xc0, !PT ;  /* 0x0000003000007812 */ /* 0x000fe400078ec0ff */
[----:B------:R-:W-:-:S04]  /*27430*/  LOP3.LUT R6, R6, 0x10, R9, 0x78, !PT ;  /* 0x0000001006067812 */ /* 0x000fc800078e7809 */
[----:B------:R-:W-:-:S05]  /*27440*/  LOP3.LUT R4, R7, R6, RZ, 0xfc, !PT ;  /* 0x0000000607047212 */ /* 0x000fca00078efcff */
[----:B------:R0:W-:Y:S04]  /*27450*/  STL [R1+0x2c], R4 ;  /* 0x00002c0401007387 */ /* 0x0001e80000100800 */
[----:B------:R1:W-:Y:S04]  /*27460*/  STL [R1+0x3c], R3 ;  /* 0x00003c0301007387 */ /* 0x0003e80000100800 */
[----:B------:R-:W-:Y:S01]  /*27470*/  STL [R1+0x5c], RZ ;  /* 0x00005cff01007387 */ /* 0x000fe20000100800 */
[----:B0-----:R-:W-:-:S04]  /*27480*/  SHF.R.U32.HI R4, RZ, 0x2, R8 ;  /* 0x00000002ff047819 */ /* 0x001fc80000011608 */
[----:B------:R-:W-:Y:S01]  /*27490*/  LOP3.LUT R4, R4, 0x60, R2, 0xf8, !PT ;  /* 0x0000006004047812 */ /* 0x000fe200078ef802 */
[----:B-1----:R-:W-:Y:S01]  /*274a0*/  IMAD.MOV.U32 R3, RZ, RZ, 0x1 ;  /* 0x00000001ff037424 */ /* 0x002fe200078e00ff */
[----:B------:R-:W-:-:S05]  /*274b0*/  MOV R2, 0x1 ;  /* 0x0000000100027802 */ /* 0x000fca0000000f00 */
[----:B------:R0:W-:Y:S04]  /*274c0*/  STL [R1+0x1c], R2 ;  /* 0x00001c0201007387 */ /* 0x0001e80000100800 */
[----:B------:R1:W-:Y:S04]  /*274d0*/  STL [R1+0x14], RZ ;  /* 0x000014ff01007387 */ /* 0x0003e80000100800 */
[----:B------:R1:W-:Y:S01]  /*274e0*/  STL [R1+0x18], R3 ;  /* 0x0000180301007387 */ /* 0x0003e20000100800 */
[C---:B0-----:R-:W-:Y:S02]  /*274f0*/  LOP3.LUT R2, R0.reuse, 0x40, RZ, 0xfc, !PT ;  /* 0x0000004000027812 */ /* 0x041fe400078efcff */
[----:B------:R-:W-:-:S07]  /*27500*/  LOP3.LUT R0, R0, 0x80, RZ, 0xfc, !PT ;  /* 0x0000008000007812 */ /* 0x000fce00078efcff */
.L_x_658:
[----:B------:R-:W2:Y:S01]  /*27510*/  LDL R0, [R1+0xc] ;  /* 0x00000c0001007983 */ /* 0x000ea20000100800 */
[----:B-1----:R-:W2:Y:S01]  /*27520*/  LDC.64 R2, c[0x0][0xc88] ;  /* 0x00032200ff027b82 */ /* 0x002ea20000000a00 */
[----:B------:R-:W-:Y:S05]  /*27530*/  YIELD ;  /* 0x0000000000007946 */ /* 0x000fea0003800000 */
[----:B------:R-:W-:Y:S01]  /*27540*/  ULDC.64 UR4, c[0x0][0xa28] ;  /* 0x00028a0000047ab9 */ /* 0x000fe20000000a00 */
[----:B------:R-:W-:Y:S02]  /*27550*/  CS2R R8, SRZ ;  /* 0x0000000000087805 */ /* 0x000fe4000001ff00 */
[----:B------:R-:W-:Y:S01]  /*27560*/  ISETP.NE.U32.AND P0, PT, RZ, UR4, PT ;  /* 0x00000004ff007c0c */ /* 0x000fe2000bf05070 */
[----:B------:R-:W-:Y:S01]  /*27570*/  ULDC.64 UR10, c[0x0][0xa18] ;  /* 0x00028600000a7ab9 */ /* 0x000fe20000000a00 */
[----:B------:R-:W-:Y:S01]  /*27580*/  ULDC.64 UR8, c[0x0][0xa10] ;  /* 0x0002840000087ab9 */ /* 0x000fe20000000a00 */
[----:B------:R-:W-:Y:S01]  /*27590*/  ULDC.64 UR6, c[0x0][0xa08] ;  /* 0x0002820000067ab9 */ /* 0x000fe20000000a00 */
[----:B--2---:R-:W-:-:S05]  /*275a0*/  IMAD.WIDE R2, R0, 0x4, R2 ;  /* 0x0000000400027825 */ /* 0x004fca00078e0202 */
[----:B------:R-:W2:Y:S01]  /*275b0*/  LDG.E R15, desc[UR54][R2.64] ;  /* 0x00000036020f7981 */ /* 0x000ea2000c1e1900 */
[----:B------:R-:W-:Y:S02]  /*275c0*/  ISETP.NE.AND.EX P0, PT, RZ, UR5, PT, P0 ;  /* 0x00000005ff007c0c */ /* 0x000fe4000bf05300 */
[----:B--2---:R-:W-:Y:S01]  /*275d0*/  SHF.R.S32.HI R0, RZ, 0x1f, R15 ;  /* 0x0000001fff007819 */ /* 0x004fe2000001140f */
[----:B------:R-:W-:-:S10]  /*275e0*/  IMAD.SHL.U32 R14, R15, 0x4, RZ ;  /* 0x000000040f0e7824 */ /* 0x000fd400078e00ff */
[C---:B------:R-:W-:Y:S01]  /*275f0*/  @P0 LEA R2, P1, R15.reuse, UR4, 0x2 ;  /* 0x000000040f020c11 */ /* 0x040fe2000f8210ff */
[----:B------:R-:W-:Y:S03]  /*27600*/  STL [R1+0x34], R15 ;  /* 0x0000340f01007387 */ /* 0x000fe60000100800 */
[C-C-:B------:R-:W-:Y:S01]  /*27610*/  @P0 LEA.HI.X R3, R15.reuse, UR5, R0.reuse, 0x2, P1 ;  /* 0x000000050f030c11 */ /* 0x140fe200088f1400 */
[----:B------:R-:W-:Y:S01]  /*27620*/  ULDC.64 UR4, c[0x0][0xa00] ;  /* 0x0002800000047ab9 */ /* 0x000fe20000000a00 */
[----:B------:R-:W-:Y:S01]  /*27630*/  SHF.L.U64.HI R13, R15, 0x2, R0 ;  /* 0x000000020f0d7819 */ /* 0x000fe20000010200 */
[----:B0-----:R0:W-:Y:S01]  /*27640*/  STL [R1+0x50], R0 ;  /* 0x0000500001007387 */ /* 0x0011e20000100800 */
[----:B------:R-:W-:-:S03]  /*27650*/  ISETP.NE.U32.AND P1, PT, RZ, UR4, PT ;  /* 0x00000004ff007c0c */ /* 0x000fc6000bf25070 */
[----:B------:R1:W5:Y:S01]  /*27660*/  @P0 LDG.E R8, desc[UR54][R2.64] ;  /* 0x0000003602080981 */ /* 0x000362000c1e1900 */
[----:B------:R-:W-:Y:S01]  /*27670*/  ISETP.NE.AND.EX P1, PT, RZ, UR5, PT, P1 ;  /* 0x00000005ff007c0c */ /* 0x000fe2000bf25310 */
[----:B------:R-:W-:Y:S01]  /*27680*/  IMAD.MOV.U32 R12, RZ, RZ, RZ ;  /* 0x000000ffff0c7224 */ /* 0x000fe200078e00ff */
[----:B------:R-:W-:Y:S01]  /*27690*/  ISETP.NE.U32.AND P3, PT, RZ, UR10, PT ;  /* 0x0000000aff007c0c */ /* 0x000fe2000bf65070 */
[----:B------:R-:W-:Y:S01]  /*276a0*/  STL [R1+0x24], R14 ;  /* 0x0000240e01007387 */ /* 0x000fe20000100800 */
[----:B------:R-:W-:Y:S01]  /*276b0*/  ISETP.NE.U32.AND P0, PT, RZ, UR6, PT ;  /* 0x00000006ff007c0c */ /* 0x000fe2000bf05070 */
[----:B0-----:R-:W-:Y:S01]  /*276c0*/  IMAD.MOV.U32 R0, RZ, RZ, RZ ;  /* 0x000000ffff007224 */ /* 0x001fe200078e00ff */
[----:B------:R-:W-:Y:S01]  /*276d0*/  ISETP.NE.U32.AND P2, PT, RZ, UR8, PT ;  /* 0x00000008ff007c0c */ /* 0x000fe2000bf45070 */
[----:B------:R-:W-:Y:S01]  /*276e0*/  STL [R1+0x38], R13 ;  /* 0x0000380d01007387 */ /* 0x000fe20000100800 */
[C---:B------:R-:W-:Y:S02]  /*276f0*/  IADD3 R6, P5, R14.reuse, UR6, RZ ;  /* 0x000000060e067c10 */ /* 0x040fe4000ffbe0ff */
[----:B-1----:R-:W-:-:S02]  /*27700*/  IADD3 R2, P4, R14, UR4, RZ ;  /* 0x000000040e027c10 */ /* 0x002fc4000ff9e0ff */
[----:B------:R-:W-:Y:S02]  /*27710*/  ISETP.NE.AND.EX P3, PT, RZ, UR11, PT, P3 ;  /* 0x0000000bff007c0c */ /* 0x000fe4000bf65330 */
[C---:B------:R-:W-:Y:S02]  /*27720*/  IADD3.X R3, R13.reuse, UR5, RZ, P4, !PT ;  /* 0x000000050d037c10 */ /* 0x040fe4000a7fe4ff */
[----:B------:R-:W-:Y:S02]  /*27730*/  IADD3 R4, P4, R14, UR8, RZ ;  /* 0x000000080e047c10 */ /* 0x000fe4000ff9e0ff */
[----:B------:R-:W-:Y:S01]  /*27740*/  ISETP.NE.AND.EX P0, PT, RZ, UR7, PT, P0 ;  /* 0x00000007ff007c0c */ /* 0x000fe2000bf05300 */
[----:B------:R-:W2:Y:S01]  /*27750*/  @P1 LDG.E R9, desc[UR54][R2.64] ;  /* 0x0000003602091981 */ /* 0x000ea2000c1e1900 */
[----:B------:R-:W-:Y:S01]  /*27760*/  IADD3.X R5, R13, UR9, RZ, P4, !PT ;  /* 0x000000090d057c10 */ /* 0x000fe2000a7fe4ff */
[----:B------:R-:W-:Y:S01]  /*27770*/  ULDC UR4, c[0x0][0x288] ;  /* 0x0000a20000047ab9 */ /* 0x000fe20000000800 */
[----:B------:R-:W-:-:S02]  /*27780*/  ISETP.NE.AND.EX P2, PT, RZ, UR9, PT, P2 ;  /* 0x00000009ff007c0c */ /* 0x000fc4000bf45320 */
[----:B------:R-:W-:Y:S02]  /*27790*/  IADD3.X R7, R13, UR7, RZ, P5, !PT ;  /* 0x000000070d077c10 */ /* 0x000fe4000affe4ff */
[----:B------:R-:W-:-:S04]  /*277a0*/  @P3 IADD3 R10, P4, R14, UR10, RZ ;  /* 0x0000000a0e0a3c10 */ /* 0x000fc8000ff9e0ff */
[----:B------:R-:W-:Y:S01]  /*277b0*/  @P3 IADD3.X R11, R13, UR11, RZ, P4, !PT ;  /* 0x0000000b0d0b3c10 */ /* 0x000fe2000a7fe4ff */
[----:B------:R-:W5:Y:S04]  /*277c0*/  @P0 LDG.E R12, desc[UR54][R6.64] ;  /* 0x00000036060c0981 */ /* 0x000f68000c1e1900 */
[----:B------:R-:W5:Y:S04]  /*277d0*/  @P2 LDG.E R0, desc[UR54][R4.64] ;  /* 0x0000003604002981 */ /* 0x000f68000c1e1900 */
[----:B--2---:R0:W-:Y:S02]  /*277e0*/  STL [R1+0x40], R9 ;  /* 0x0000400901007387 */ /* 0x0041e40000100800 */
[----:B0-----:R-:W-:Y:S01]  /*277f0*/  MOV R9, UR4 ;  /* 0x0000000400097c02 */ /* 0x001fe20008000f00 */
[----:B------:R-:W-:-:S05]  /*27800*/  ULDC.64 UR4, c[0x0][0x418] ;  /* 0x0001060000047ab9 */ /* 0x000fca0000000a00 */
[----:B------:R0:W2:Y:S01]  /*27810*/  @P3 LDG.E R9, desc[UR54][R10.64] ;  /* 0x000000360a093981 */ /* 0x0000a2000c1e1900 */
[----:B------:R-:W-:-:S03]  /*27820*/  UISETP.NE.U32.AND UP0, UPT, UR4, URZ, UPT ;  /* 0x0000003f0400728c */ /* 0x000fc6000bf05070 */
[----:B------:R-:W-:Y:S01]  /*27830*/  ULDC UR4, c[0x0][0x424] ;  /* 0x0001090000047ab9 */ /* 0x000fe20000000800 */
[----:B------:R-:W-:-:S03]  /*27840*/  UISETP.NE.AND.EX UP0, UPT, UR5, URZ, UPT, UP0 ;  /* 0x0000003f0500728c */ /* 0x000fc6000bf05300 */
[----:B------:R-:W-:Y:S01]  /*27850*/  ULDC UR5, c[0x0][0x2f0] ;  /* 0x0000bc0000057ab9 */ /* 0x000fe20000000800 */
[----:B------:R-:W-:-:S04]  /*27860*/  USEL UR4, UR4, 0x1, UP0 ;  /* 0x0000000104047887 */ /* 0x000fc80008000000 */
[----:B------:R-:W-:-:S03]  /*27870*/  UIMAD UR4, UR4, UR5, URZ ;  /* 0x00000005040472a4 */ /* 0x000fc6000f8e023f */
[----:B------:R-:W-:Y:S02]  /*27880*/  ULDC UR5, c[0x0][0x348] ;  /* 0x0000d20000057ab9 */ /* 0x000fe40000000800 */
[----:B0-----:R-:W-:Y:S01]  /*27890*/  IMAD.U32 R10, RZ, RZ, UR5 ;  /* 0x00000005ff0a7e24 */ /* 0x001fe2000f8e00ff */
[----:B--2---:R0:W-:Y:S02]  /*278a0*/  STL [R1+0x54], R9 ;  /* 0x0000540901007387 */ /* 0x0041e40000100800 */
[----:B0-----:R-:W-:Y:S01]  /*278b0*/  IMAD.U32 R9, RZ, RZ, UR4 ;  /* 0x00000004ff097e24 */ /* 0x001fe2000f8e00ff */
[----:B------:R-:W-:Y:S06]  /*278c0*/  @P3 BRA `(.L_x_541) ;  /* 0x0000000000143947 */ /* 0x000fec0003800000 */
[----:B------:R-:W-:Y:S05]  /*278d0*/  @!P1 BRA `(.L_x_541) ;  /* 0x0000000000109947 */ /* 0x000fea0003800000 */
[----:B------:R-:W2:Y:S04]  /*278e0*/  LDG.E R11, desc[UR54][R2.64] ;  /* 0x00000036020b7981 */ /* 0x000ea8000c1e1900 */
[----:B------:R-:W2:Y:S02]  /*278f0*/  LDG.E R2, desc[UR54][R2.64+0x4] ;  /* 0x0000043602027981 */ /* 0x000ea4000c1e1900 */
[----:B--2---:R-:W-:-:S05]  /*27900*/  IMAD.IADD R2, R2, 0x1, -R11 ;  /* 0x0000000102027824 */ /* 0x004fca00078e0a0b */
[----:B------:R0:W-:Y:S02]  /*27910*/  STL [R1+0x54], R2 ;  /* 0x0000540201007387 */ /* 0x0001e40000100800 */
.L_x_541:
[----:B------:R-:W2:Y:S01]  /*27920*/  LDL.LU R3, [R1+0x8] ;  /* 0x0000080001037983 */ /* 0x000ea20000300800 */
[----:B------:R-:W-:Y:S01]  /*27930*/  IMAD.MOV.U32 R11, RZ, RZ, R15 ;  /* 0x000000ffff0b7224 */ /* 0x000fe200078e000f */
[----:B------:R-:W-:Y:S02]  /*27940*/  ULDC.64 UR4, c[0x0][0xa20] ;  /* 0x0002880000047ab9 */ /* 0x000fe40000000a00 */
[----:B------:R-:W-:Y:S02]  /*27950*/  ISETP.NE.U32.AND P1, PT, RZ, UR4, PT ;  /* 0x00000004ff007c0c */ /* 0x000fe4000bf25070 */
[----:B------:R1:W-:Y:S02]  /*27960*/  STL [R1+0x8], R11 ;  /* 0x0000080b01007387 */ /* 0x0003e40000100800 */
[----:B------:R-:W-:Y:S02]  /*27970*/  ISETP.NE.AND.EX P1, PT, RZ, UR5, PT, P1 ;  /* 0x00000005ff007c0c */ /* 0x000fe4000bf25310 */
[----:B--2---:R-:W-:-:S02]  /*27980*/  LOP3.LUT R17, R3, 0xff000000, RZ, 0xc0, !PT ;  /* 0xff00000003117812 */ /* 0x004fc400078ec0ff */
[C---:B0-----:R-:W-:Y:S02]  /*27990*/  LOP3.LUT R2, R3.reuse, 0xff0000, RZ, 0xc0, !PT ;  /* 0x00ff000003027812 */ /* 0x041fe400078ec0ff */
[----:B------:R-:W-:Y:S02]  /*279a0*/  SHF.R.U32.HI R17, RZ, 0x8, R17 ;  /* 0x00000008ff117819 */ /* 0x000fe40000011611 */
[----:B------:R-:W-:Y:S02]  /*279b0*/  LOP3.LUT R16, R3, 0xffff, RZ, 0xc0, !PT ;  /* 0x0000ffff03107812 */ /* 0x000fe400078ec0ff */
[----:B------:R-:W-:Y:S01]  /*279c0*/  LEA.HI R17, R2, R17, RZ, 0x10 ;  /* 0x0000001102117211 */ /* 0x000fe200078f80ff */
[----:B-----5:R-:W-:-:S05]  /*279d0*/  IMAD.IADD R2, R12, 0x1, R8 ;  /* 0x000000010c027824 */ /* 0x020fca00078e0208 */
[----:B------:R1:W-:Y:S01]  /*279e0*/  STL [R1+0x28], R2 ;  /* 0x0000280201007387 */ /* 0x0003e20000100800 */
[----:B------:R-:W-:Y:S05]  /*279f0*/  @!P1 BRA `(.L_x_542) ;  /* 0x0000000000109947 */ /* 0x000fea0003800000 */
[----:B-1----:R-:W-:-:S04]  /*27a00*/  IADD3 R2, P0, R14, UR4, RZ ;  /* 0x000000040e027c10 */ /* 0x002fc8000ff1e0ff */
[----:B------:R-:W-:-:S05]  /*27a10*/  IADD3.X R3, R13, UR5, RZ, P0, !PT ;  /* 0x000000050d037c10 */ /* 0x000fca00087fe4ff */
[----:B------:R0:W5:Y:S01]  /*27a20*/  LDG.E R9, desc[UR54][R2.64] ;  /* 0x0000003602097981 */ /* 0x000162000c1e1900 */
[----:B------:R-:W-:Y:S05]  /*27a30*/  BRA `(.L_x_543) ;  /* 0x0000000000107947 */ /* 0x000fea0003800000 */
.L_x_542:
[----:B------:R-:W-:Y:S05]  /*27a40*/  @!P0 BRA `(.L_x_543) ;  /* 0x00000000000c8947 */ /* 0x000fea0003800000 */
[----:B------:R-:W2:Y:S04]  /*27a50*/  LDG.E R9, desc[UR54][R6.64] ;  /* 0x0000003606097981 */ /* 0x000ea8000c1e1900 */
[----:B------:R-:W2:Y:S02]  /*27a60*/  LDG.E R6, desc[UR54][R6.64+0x4] ;  /* 0x0000043606067981 */ /* 0x000ea4000c1e1900 */
[----:B--2---:R-:W-:-:S07]  /*27a70*/  IADD3 R9, -R9, R6, RZ ;  /* 0x0000000609097210 */ /* 0x004fce0007ffe1ff */
.L_x_543:
[----:B01----:R-:W2:Y:S01]  /*27a80*/  @P2 LDG.E R2, desc[UR54][R4.64] ;  /* 0x0000003604022981 */ /* 0x003ea2000c1e1900 */
[----:B-----5:R-:W-:-:S03]  /*27a90*/  IMAD.IADD R8, R9, 0x1, -R8 ;  /* 0x0000000109087824 */ /* 0x020fc600078e0a08 */
[----:B------:R-:W2:Y:S01]  /*27aa0*/  @P2 LDG.E R4, desc[UR54][R4.64+0x4] ;  /* 0x0000043604042981 */ /* 0x000ea2000c1e1900 */
[----:B------:R-:W-:Y:S01]  /*27ab0*/  BSSY B0, `(.L_x_544) ;  /* 0x0000029000007945 */ /* 0x000fe20003800000 */
[----:B------:R-:W-:Y:S02]  /*27ac0*/  LOP3.LUT R21, R17, 0xff, RZ, 0xc0, !PT ;  /* 0x000000ff11157812 */ /* 0x000fe400078ec0ff */
[----:B------:R-:W-:Y:S01]  /*27ad0*/  SHF.R.U32.HI R17, RZ, 0x10, R17 ;  /* 0x00000010ff117819 */ /* 0x000fe20000011611 */
[----:B--2---:R-:W-:-:S04]  /*27ae0*/  @P2 IMAD.IADD R10, R4, 0x1, -R2 ;  /* 0x00000001040a2824 */ /* 0x004fc800078e0a02 */
[----:B------:R-:W-:-:S04]  /*27af0*/  IMAD.IADD R2, R8, 0x1, R10 ;  /* 0x0000000108027824 */ /* 0x000fc800078e020a */
[C---:B------:R-:W-:Y:S01]  /*27b00*/  VIADD R20, R2.reuse, 0x9f ;  /* 0x0000009f02147836 */ /* 0x040fe20000000000 */
[----:B------:R-:W-:-:S03]  /*27b10*/  ISETP.GE.AND P1, PT, R2, 0x1, PT ;  /* 0x000000010200780c */ /* 0x000fc60003f26270 */
[----:B------:R-:W-:-:S05]  /*27b20*/  IMAD.HI R20, R20, 0x66666667, RZ ;  /* 0x6666666714147827 */ /* 0x000fca00078e02ff */
[----:B------:R-:W-:-:S04]  /*27b30*/  SHF.R.U32.HI R2, RZ, 0x1f, R20 ;  /* 0x0000001fff027819 */ /* 0x000fc80000011614 */
[----:B------:R-:W-:Y:S01]  /*27b40*/  LEA.HI.SX32 R20, R20, R2, 0x1a ;  /* 0x0000000214147211 */ /* 0x000fe200078fd2ff */
[----:B------:R-:W-:Y:S01]  /*27b50*/  IMAD.MOV.U32 R2, RZ, RZ, RZ ;  /* 0x000000ffff027224 */ /* 0x000fe200078e00ff */
[----:B------:R-:W-:Y:S06]  /*27b60*/  @!P1 BRA `(.L_x_545) ;  /* 0x0000000000749947 */ /* 0x000fec0003800000 */
[----:B------:R-:W-:Y:S01]  /*27b70*/  ISETP.NE.AND P0, PT, R17, RZ, PT ;  /* 0x000000ff1100720c */ /* 0x000fe20003f05270 */
[----:B------:R-:W-:-:S03]  /*27b80*/  ULDC UR4, c[0x0][0x9f0] ;  /* 0x00027c0000047ab9 */ /* 0x000fc60000000800 */
[----:B------:R-:W-:-:S04]  /*27b90*/  SEL R3, R17, UR4, P0 ;  /* 0x0000000411037c07 */ /* 0x000fc80008000000 */
[-C--:B------:R-:W-:Y:S02]  /*27ba0*/  IABS R4, R3.reuse ;  /* 0x0000000300047213 */ /* 0x080fe40000000000 */
[----:B------:R-:W-:Y:S02]  /*27bb0*/  IADD3 R2, R3, -0x1, R20 ;  /* 0xffffffff03027810 */ /* 0x000fe40007ffe014 */
[----:B------:R-:W0:Y:S02]  /*27bc0*/  I2F.RP R6, R4 ;  /* 0x0000000400067306 */ /* 0x000e240000209400 */
[----:B------:R-:W-:-:S04]  /*27bd0*/  LOP3.LUT R5, R2, R3, RZ, 0x3c, !PT ;  /* 0x0000000302057212 */ /* 0x000fc800078e3cff */
[----:B------:R-:W-:Y:S02]  /*27be0*/  ISETP.GE.AND P4, PT, R5, RZ, PT ;  /* 0x000000ff0500720c */ /* 0x000fe40003f86270 */
[----:B0-----:R-:W0:Y:S02]  /*27bf0*/  MUFU.RCP R6, R6 ;  /* 0x0000000600067308 */ /* 0x001e240000001000 */
[----:B0-----:R-:W-:-:S06]  /*27c00*/  IADD3 R6, R6, 0xffffffe, RZ ;  /* 0x0ffffffe06067810 */ /* 0x001fcc0007ffe0ff */
[----:B------:R0:W1:Y:S02]  /*27c10*/  F2I.FTZ.U32.TRUNC.NTZ R7, R6 ;  /* 0x0000000600077305 */ /* 0x000064000021f000 */
[----:B0-----:R-:W-:Y:S02]  /*27c20*/  IMAD.MOV.U32 R6, RZ, RZ, RZ ;  /* 0x000000ffff067224 */ /* 0x001fe400078e00ff */
[----:B-1----:R-:W-:-:S04]  /*27c30*/  IMAD.MOV R5, RZ, RZ, -R7 ;  /* 0x000000ffff057224 */ /* 0x002fc800078e0a07 */
[----:B------:R-:W-:-:S04]  /*27c40*/  IMAD R5, R5, R4, RZ ;  /* 0x0000000405057224 */ /* 0x000fc800078e02ff */
[----:B------:R-:W-:Y:S01]  /*27c50*/  IMAD.HI.U32 R7, R7, R5, R6 ;  /* 0x0000000507077227 */ /* 0x000fe200078e0006 */
[----:B------:R-:W-:Y:S02]  /*27c60*/  IABS R5, R2 ;  /* 0x0000000200057213 */ /* 0x000fe40000000000 */
[----:B------:R-:W-:-:S05]  /*27c70*/  IABS R2, R3 ;  /* 0x0000000300027213 */ /* 0x000fca0000000000 */
[----:B------:R-:W-:-:S04]  /*27c80*/  IMAD.MOV R2, RZ, RZ, -R2 ;  /* 0x000000ffff027224 */ /* 0x000fc800078e0a02 */
[----:B------:R-:W-:Y:S02]  /*27c90*/  IMAD.MOV.U32 R6, RZ, RZ, R2 ;  /* 0x000000ffff067224 */ /* 0x000fe400078e0002 */
[----:B------:R-:W-:-:S04]  /*27ca0*/  IMAD.HI.U32 R2, R7, R5, RZ ;  /* 0x0000000507027227 */ /* 0x000fc800078e00ff */
[----:B------:R-:W-:-:S05]  /*27cb0*/  IMAD R5, R2, R6, R5 ;  /* 0x0000000602057224 */ /* 0x000fca00078e0205 */
[----:B------:R-:W-:-:S13]  /*27cc0*/  ISETP.GT.U32.AND P3, PT, R4, R5, PT ;  /* 0x000000050400720c */ /* 0x000fda0003f64070 */
[----:B------:R-:W-:Y:S01]  /*27cd0*/  @!P3 IMAD.IADD R5, R5, 0x1, -R4 ;  /* 0x000000010505b824 */ /* 0x000fe200078e0a04 */
[----:B------:R-:W-:Y:S02]  /*27ce0*/  @!P3 IADD3 R2, R2, 0x1, RZ ;  /* 0x000000010202b810 */ /* 0x000fe40007ffe0ff */
[----:B------:R-:W-:Y:S02]  /*27cf0*/  ISETP.NE.AND P3, PT, R3, RZ, PT ;  /* 0x000000ff0300720c */ /* 0x000fe40003f65270 */
[----:B------:R-:W-:-:S13]  /*27d00*/  ISETP.GE.U32.AND P0, PT, R5, R4, PT ;  /* 0x000000040500720c */ /* 0x000fda0003f06070 */
[----:B------:R-:W-:-:S04]  /*27d10*/  @P0 VIADD R2, R2, 0x1 ;  /* 0x0000000102020836 */ /* 0x000fc80000000000 */
[----:B------:R-:W-:Y:S01]  /*27d20*/  @!P4 IMAD.MOV R2, RZ, RZ, -R2 ;  /* 0x000000ffff02c224 */ /* 0x000fe200078e0a02 */
[----:B------:R-:W-:-:S07]  /*27d30*/  @!P3 LOP3.LUT R2, RZ, R3, RZ, 0x33, !PT ;  /* 0x00000003ff02b212 */ /* 0x000fce00078e33ff */
.L_x_545:
[----:B------:R-:W-:Y:S05]  /*27d40*/  BSYNC B0 ;  /* 0x0000000000007941 */ /* 0x000fea0003800000 */
.L_x_544:
[-C--:B------:R-:W-:Y:S01]  /*27d50*/  IMAD R3, R21, R2.reuse, RZ ;  /* 0x0000000215037224 */ /* 0x080fe200078e02ff */
[----:B------:R-:W-:Y:S04]  /*27d60*/  BSSY B0, `(.L_x_546) ;  /* 0x000015f000007945 */ /* 0x000fe80003800000 */
[C---:B------:R-:W-:Y:S01]  /*27d70*/  VIADDMNMX R2, R3.reuse, R2, R20, PT ;  /* 0x0000000203027246 */ /* 0x040fe20003800114 */
[----:B------:R-:W-:-:S04]  /*27d80*/  IMAD R3, R3, 0xa0, -R8 ;  /* 0x000000a003037824 */ /* 0x000fc800078e0a08 */
[----:B------:R-:W-:Y:S01]  /*27d90*/  IMAD R8, R2, 0xa0, -R8 ;  /* 0x000000a002087824 */ /* 0x000fe200078e0a08 */
[----:B------:R-:W-:-:S04]  /*27da0*/  VIMNMX R2, RZ, R3, !PT ;  /* 0x00000003ff027248 */ /* 0x000fc80007fe0100 */
[----:B------:R-:W-:-:S04]  /*27db0*/  VIMNMX R10, R8, R10, PT ;  /* 0x0000000a080a7248 */ /* 0x000fc80003fe0100 */
[----:B------:R-:W-:Y:S01]  /*27dc0*/  ISETP.GT.AND P0, PT, R10, R2, PT ;  /* 0x000000020a00720c */ /* 0x000fe20003f04270 */
[----:B------:R-:W-:-:S05]  /*27dd0*/  IMAD.WIDE.U32 R2, R2, -0x33333333, RZ ;  /* 0xcccccccd02027825 */ /* 0x000fca00078e00ff */
[----:B------:R-:W-:-:S05]  /*27de0*/  SHF.R.U32.HI R3, RZ, 0x7, R3 ;  /* 0x00000007ff037819 */ /* 0x000fca0000011603 */
[----:B------:R-:W-:Y:S02]  /*27df0*/  IMAD.MOV.U32 R9, RZ, RZ, R3 ;  /* 0x000000ffff097224 */ /* 0x000fe400078e0003 */
[----:B------:R-:W-:-:S04]  /*27e00*/  @P0 VIADD R10, R10, 0x9f ;  /* 0x0000009f0a0a0836 */ /* 0x000fc80000000000 */
[----:B------:R-:W-:-:S05]  /*27e10*/  @P0 IMAD.HI R2, R10, 0x66666667, RZ ;  /* 0x666666670a020827 */ /* 0x000fca00078e02ff */
[----:B------:R-:W-:-:S04]  /*27e20*/  @P0 SHF.R.U32.HI R4, RZ, 0x1f, R2 ;  /* 0x0000001fff040819 */ /* 0x000fc80000011602 */
[----:B------:R-:W-:Y:S02]  /*27e30*/  @P0 LEA.HI.SX32 R9, R2, R4, 0x1a ;  /* 0x0000000402090211 */ /* 0x000fe400078fd2ff */
[----:B------:R-:W-:Y:S02]  /*27e40*/  PLOP3.LUT P0, PT, PT, PT, PT, 0x80, 0x0 ;  /* 0x000000000000781c */ /* 0x000fe40003f0f070 */
[----:B------:R-:W-:-:S13]  /*27e50*/  ISETP.GT.AND P3, PT, R9, R3, PT ;  /* 0x000000030900720c */ /* 0x000fda0003f64270 */
[----:B------:R-:W-:Y:S05]  /*27e60*/  @!P3 BRA `(.L_x_547) ;  /* 0x000000140038b947 */ /* 0x000fea0003800000 */
[----:B------:R-:W-:Y:S01]  /*27e70*/  UMOV UR4, 0xffffffff ;  /* 0xffffffff00047882 */ /* 0x000fe20000000000 */
[----:B------:R-:W-:Y:S02]  /*27e80*/  SEL R2, R11, RZ, !P2 ;  /* 0x000000ff0b027207 */ /* 0x000fe40005000000 */
[----:B------:R-:W-:Y:S05]  /*27e90*/  BRA.DIV UR4, `(.L_x_548) ;  /* 0x0000009e04d07947 */ /* 0x000fea000b800000 */
[----:B------:R-:W0:Y:S02]  /*27ea0*/  S2R R4, SR_TID.X ;  /* 0x0000000000047919 */ /* 0x000e240000002100 */
[----:B0-----:R-:W-:-:S04]  /*27eb0*/  SHF.R.U32.HI R4, RZ, 0x5, R4 ;  /* 0x00000005ff047819 */ /* 0x001fc80000011604 */
[----:B------:R-:W-:-:S05]  /*27ec0*/  LOP3.LUT R4, R4, 0x3, RZ, 0xc0, !PT ;  /* 0x0000000304047812 */ /* 0x000fca00078ec0ff */
[----:B------:R0:W1:Y:S02]  /*27ed0*/  SHFL.IDX PT, R14, R4, RZ, 0x1f ;  /* 0x00001fff040e7589 */ /* 0x00006400000e0000 */
.L_x_830:
[----:B-1----:R-:W-:Y:S02]  /*27ee0*/  ISETP.NE.AND P0, PT, R14, RZ, PT ;  /* 0x000000ff0e00720c */ /* 0x002fe40003f05270 */
[----:B------:R-:W-:-:S11]  /*27ef0*/  PLOP3.LUT P6, PT, PT, PT, PT, 0x8, 0x0 ;  /* 0x000000000000781c */ /* 0x000fd60003fce170 */
[----:B------:R-:W-:Y:S05]  /*27f00*/  @P0 BRA `(.L_x_549) ;  /* 0x00000000000c0947 */ /* 0x000fea0003800000 */
[----:B------:R-:W-:-:S03]  /*27f10*/  UMOV UR4, 0xffffffff ;  /* 0xffffffff00047882 */ /* 0x000fc60000000000 */
[----:B------:R-:W-:Y:S05]  /*27f20*/  BRA.DIV UR4, `(.L_x_550) ;  /* 0x0000009e04e07947 */ /* 0x000fea000b800000 */
[----:B------:R-:W-:-:S13]  /*27f30*/  ELECT P6, URZ, PT ;  /* 0x00000000003f782f */ /* 0x000fda00038c0000 */
.L_x_549:
[----:B0-----:R-:W2:Y:S01]  /*27f40*/  LDL R4, [R1+0x5c] ;  /* 0x00005c0001047983 */ /* 0x001ea20000100800 */
[----:B------:R-:W-:Y:S01]  /*27f50*/  BSSY B1, `(.L_x_551) ;  /* 0x0000008000017945 */ /* 0x000fe20003800000 */
[----:B--2---:R-:W-:-:S05]  /*27f60*/  VIADD R4, R4, 0x1 ;  /* 0x0000000104047836 */ /* 0x004fca0000000000 */
[----:B------:R-:W-:-:S04]  /*27f70*/  LEA.HI R5, R4, R4, RZ, 0x1 ;  /* 0x0000000404057211 */ /* 0x000fc800078f08ff */
[----:B------:R-:W-:-:S04]  /*27f80*/  LOP3.LUT R5, R5, 0xfffffffe, RZ, 0xc0, !PT ;  /* 0xfffffffe05057812 */ /* 0x000fc800078ec0ff */
[----:B------:R-:W-:-:S04]  /*27f90*/  IADD3 R4, R4, -R5, RZ ;  /* 0x8000000504047210 */ /* 0x000fc80007ffe0ff */
[----:B------:R-:W-:-:S04]  /*27fa0*/  SHF.L.U32 R4, R4, 0x1f, RZ ;  /* 0x0000001f04047819 */ /* 0x000fc800000006ff */
[----:B------:R-:W0:Y:S02]  /*27fb0*/  SYNCS.PHASECHK.TRANS64.TRYWAIT P0, [R18+URZ+0x33420], R4 ;  /* 0x03342004120075a7 */ /* 0x000e24000800017f */
[----:B0-----:R-:W-:Y:S05]  /*27fc0*/  @!P0 BRA `(.L_x_552) ;  /* 0x0000009c00d88947 */ /* 0x001fea0003800000 */
.L_x_833:
[----:B------:R-:W-:Y:S05]  /*27fd0*/  BSYNC B1 ;  /* 0x0000000000017941 */ /* 0x000fea0003800000 */
.L_x_551:
[----:B------:R-:W-:Y:S04]  /*27fe0*/  BSSY B1, `(.L_x_553) ;  /* 0x000008e000017945 */ /* 0x000fe80003800000 */
[----:B------:R-:W-:Y:S05]  /*27ff0*/  @!P6 BRA `(.L_x_554) ;  /* 0x000000080030e947 */ /* 0x000fea0003800000 */
[----:B------:R-:W2:Y:S04]  /*28000*/  LDL R7, [R1+0x14] ;  /* 0x0000140001077983 */ /* 0x000ea80000100800 */
[----:B------:R-:W3:Y:S01]  /*28010*/  LDL R6, [R1+0x1c] ;  /* 0x00001c0001067983 */ /* 0x000ee20000100800 */
[----:B------:R-:W1:Y:S01]  /*28020*/  S2R R5, SR_TID.X ;  /* 0x0000000000057919 */ /* 0x000e620000002100 */
[----:B------:R-:W-:Y:S01]  /*28030*/  BSSY B2, `(.L_x_555) ;  /* 0x0000007000027945 */ /* 0x000fe20003800000 */
[----:B-1----:R-:W-:-:S04]  /*28040*/  LOP3.LUT R5, R5, 0x7f, RZ, 0xc0, !PT ;  /* 0x0000007f05057812 */ /* 0x002fc800078ec0ff */
[----:B------:R-:W-:Y:S01]  /*28050*/  ISETP.NE.AND P2, PT, R5, RZ, PT ;  /* 0x000000ff0500720c */ /* 0x000fe20003f45270 */
[----:B--2---:R-:W-:Y:S01]  /*28060*/  IMAD R7, R7, 0x8, R18 ;  /* 0x0000000807077824 */ /* 0x004fe200078e0212 */
[----:B---3--:R-:W-:-:S04]  /*28070*/  SHF.L.U32 R10, R6, 0x1f, RZ ;  /* 0x0000001f060a7819 */ /* 0x008fc800000006ff */
[----:B------:R-:W1:Y:S02]  /*28080*/  SYNCS.PHASECHK.TRANS64.TRYWAIT P0, [R7+URZ+0x334a0], R10 ;  /* 0x0334a00a070075a7 */ /* 0x000e64000800017f */
[----:B-1----:R-:W-:Y:S05]  /*28090*/  @!P0 BRA `(.L_x_556) ;  /* 0x0000009c00b88947 */ /* 0x002fea0003800000 */
.L_x_834:
[----:B------:R-:W-:Y:S05]  /*280a0*/  BSYNC B2 ;  /* 0x0000000000027941 */ /* 0x000fea0003800000 */
.L_x_555:
[----:B------:R-:W-:Y:S04]  /*280b0*/  BSSY B2, `(.L_x_557) ;  /* 0x0000009000027945 */ /* 0x000fe80003800000 */
[----:B------:R-:W-:Y:S05]  /*280c0*/  @P2 BRA `(.L_x_558) ;  /* 0x00000000001c2947 */ /* 0x000fea0003800000 */
[----:B0-----:R-:W0:Y:S02]  /*280d0*/  S2R R4, SR_TID.X ;  /* 0x0000000000047919 */ /* 0x001e240000002100 */
[----:B0-----:R-:W-:Y:S01]  /*280e0*/  LOP3.LUT R5, R4, 0x1f, RZ, 0xc0, !PT ;  /* 0x0000001f04057812 */ /* 0x001fe200078ec0ff */
[----:B------:R-:W-:-:S03]  /*280f0*/  IMAD.MOV.U32 R4, RZ, RZ, 0x7800 ;  /* 0x00007800ff047424 */ /* 0x000fc600078e00ff */
[----:B------:R-:W-:Y:S01]  /*28100*/  ISETP.NE.AND P0, PT, R5, RZ, PT ;  /* 0x000000ff0500720c */ /* 0x000fe20003f05270 */
[----:B------:R2:W-:-:S12]  /*28110*/  SYNCS.ARRIVE.TRANS64 RZ, [R7+URZ+0x33490], R4 ;  /* 0x0334900407ff79a7 */ /* 0x0005d8000800003f */
[----:B--2---:R-:W-:Y:S05]  /*28120*/  @!P0 BRA `(.L_x_558) ;  /* 0x0000000000048947 */ /* 0x004fea0003800000 */
[----:B------:R-:W-:Y:S01]  /*28130*/  BPT.TRAP 0x1 ;  /* 0x000000040000795c */ /* 0x000fe20000300000 */
.L_x_558:
[----:B------:R-:W-:Y:S05]  /*28140*/  BSYNC B2 ;  /* 0x0000000000027941 */ /* 0x000fea0003800000 */
.L_x_557:
[----:B0-----:R-:W2:Y:S01]  /*28150*/  LDL R4, [R1+0x14] ;  /* 0x0000140001047983 */ /* 0x001ea20000100800 */
        /* <DEDUP_REMOVED lines=10> */
[----:B------:R-:W-:-:S03]  /*28200*/  VIADD R4, R7, 0x33490 ;  /* 0x0003349007047836 */ /* 0x000fc60000000000 */
[----:B------:R-:W-:-:S07]  /*28210*/  IADD3 R6, R8, 0x24200, RZ ;  /* 0x0002420008067810 */ /* 0x000fce0007ffe0ff */
.L_x_559:
[----:B------:R-:W-:-:S13]  /*28220*/  @P0 ELECT P3, URZ, PT ;  /* 0x00000000003f082f */ /* 0x000fda0003860000 */
[----:B------:R-:W-:Y:S02]  /*28230*/  @P3 R2UR UR13, R2 ;  /* 0x00000000020d32ca */ /* 0x000fe400000e0000 */
[----:B------:R-:W-:Y:S02]  /*28240*/  @P3 R2UR UR12, R16 ;  /* 0x00000000100c32ca */ /* 0x000fe400000e0000 */
[----:B------:R-:W-:Y:S02]  /*28250*/  @P3 R2UR UR11, R5 ;  /* 0x00000000050b32ca */ /* 0x000fe400000e0000 */
[----:B------:R-:W-:Y:S02]  /*28260*/  @P3 R2UR UR9, R4 ;  /* 0x00000000040932ca */ /* 0x000fe400000e0000 */
[----:B------:R-:W-:Y:S02]  /*28270*/  @P3 R2UR UR8, R6 ;  /* 0x00000000060832ca */ /* 0x000fe400000e0000 */
[----:B------:R-:W-:-:S02]  /*28280*/  @P3 PLOP3.LUT P0, PT, P3, PT, PT, 0x8, 0x0 ;  /* 0x000000000000381c */ /* 0x000fc40001f0e170 */
[----:B------:R-:W-:-:S09]  /*28290*/  PLOP3.LUT P3, PT, PT, PT, PT, 0x8, 0x0 ;  /* 0x000000000000781c */ /* 0x000fd20003f6e170 */
[----:B------:R0:W-:Y:S02]  /*282a0*/  UTMALDG.4D [UR8], [UR4], desc[UR6] ;  /* 0x00000608040075b4 */ /* 0x0001e40008019000 */
[----:B0-----:R-:W-:Y:S05]  /*282b0*/  @P0 BRA.U.ANY `(.L_x_559) ;  /* 0xfffffffd00d80947 */ /* 0x001fea000393ffff */
[----:B------:R-:W-:Y:S01]  /*282c0*/  IMAD.MOV.U32 R13, RZ, RZ, 0x40 ;  /* 0x00000040ff0d7424 */ /* 0x000fe200078e00ff */
[----:B------:R-:W-:Y:S01]  /*282d0*/  PLOP3.LUT P0, PT, PT, PT, PT, 0x80, 0x0 ;  /* 0x000000000000781c */ /* 0x000fe20003f0f070 */
[----:B------:R-:W-:Y:S01]  /*282e0*/  VIADD R6, R8, 0x26a00 ;  /* 0x00026a0008067836 */ /* 0x000fe20000000000 */
[----:B------:R-:W-:Y:S01]  /*282f0*/  UMOV UR6, 0x0 ;  /* 0x0000000000067882 */ /* 0x000fe20000000000 */
[----:B------:R-:W-:Y:S01]  /*28300*/  UMOV UR7, 0x12f00000 ;  /* 0x12f0000000077882 */ /* 0x000fe20000000000 */
[----:B------:R-:W-:-:S15]  /*28310*/  R2UR UR10, R13 ;  /* 0x000000000d0a72ca */ /* 0x000fde00000e0000 */
.L_x_560:
        /* <DEDUP_REMOVED lines=16> */
.L_x_561:
        /* <DEDUP_REMOVED lines=10> */
[----:B------:R-:W0:Y:S01]  /*284c0*/  SYNCS.PHASECHK.TRANS64.TRYWAIT P0, [R7+URZ+0x334c0], R10 ;  /* 0x0334c00a070075a7 */ /* 0x000e22000800017f */
[----:B------:R-:W-:Y:S04]  /*284d0*/  BSSY B2, `(.L_x_562) ;  /* 0x0000002000027945 */ /* 0x000fe80003800000 */
[----:B0-----:R-:W-:Y:S05]  /*284e0*/  @!P0 BRA `(.L_x_563) ;  /* 0x0000009800b88947 */ /* 0x001fea0003800000 */
.L_x_835:
[----:B------:R-:W-:Y:S05]  /*284f0*/  BSYNC B2 ;  /* 0x0000000000027941 */ /* 0x000fea0003800000 */
.L_x_562:
[----:B------:R-:W-:Y:S01]  /*28500*/  BSSY B2, `(.L_x_564) ;  /* 0x000000b000027945 */ /* 0x000fe20003800000 */
[----:B01----:R-:W-:Y:S01]  /*28510*/  IMAD.MOV.U32 R10, RZ, RZ, 0x0 ;  /* 0x00000000ff0a7424 */ /* 0x003fe200078e00ff */
[----:B------:R-:W-:Y:S02]  /*28520*/  MOV R11, 0x12f00000 ;  /* 0x12f00000000b7802 */ /* 0x000fe40000000f00 */
[----:B------:R-:W-:Y:S05]  /*28530*/  @P2 BRA `(.L_x_565) ;  /* 0x00000000001c2947 */ /* 0x000fea0003800000 */
[----:B------:R-:W0:Y:S02]  /*28540*/  S2R R4, SR_TID.X ;  /* 0x0000000000047919 */ /* 0x000e240000002100 */
[----:B0-----:R-:W-:Y:S01]  /*28550*/  LOP3.LUT R6, R4, 0x1f, RZ, 0xc0, !PT ;  /* 0x0000001f04067812 */ /* 0x001fe200078ec0ff */
[----:B------:R-:W-:-:S03]  /*28560*/  IMAD.MOV.U32 R4, RZ, RZ, 0x7800 ;  /* 0x00007800ff047424 */ /* 0x000fc600078e00ff */
[----:B------:R-:W-:Y:S01]  /*28570*/  ISETP.NE.AND P0, PT, R6, RZ, PT ;  /* 0x000000ff0600720c */ /* 0x000fe20003f05270 */
[----:B------:R0:W-:-:S12]  /*28580*/  SYNCS.ARRIVE.TRANS64 RZ, [R7+URZ+0x334b0], R4 ;  /* 0x0334b00407ff79a7 */ /* 0x0001d8000800003f */
[----:B0-----:R-:W-:Y:S05]  /*28590*/  @!P0 BRA `(.L_x_565) ;  /* 0x0000000000048947 */ /* 0x001fea0003800000 */
[----:B------:R-:W-:Y:S01]  /*285a0*/  BPT.TRAP 0x1 ;  /* 0x000000040000795c */ /* 0x000fe20000300000 */
.L_x_565:
[----:B------:R-:W-:Y:S05]  /*285b0*/  BSYNC B2 ;  /* 0x0000000000027941 */ /* 0x000fea0003800000 */
.L_x_564:
[----:B------:R-:W-:Y:S01]  /*285c0*/  R2UR UR10, R14 ;  /* 0x000000000e0a72ca */ /* 0x000fe200000e0000 */
[----:B------:R-:W-:Y:S01]  /*285d0*/  UIADD3 UR4, UP0, UR40, 0x670, URZ ;  /* 0x0000067028047890 */ /* 0x000fe2000ff1e03f */
[----:B------:R-:W-:Y:S01]  /*285e0*/  R2UR UR6, R10 ;  /* 0x000000000a0672ca */ /* 0x000fe200000e0000 */
[----:B------:R-:W-:Y:S01]  /*285f0*/  VIADD R7, R7, 0x334b0 ;  /* 0x000334b007077836 */ /* 0x000fe20000000000 */
[----:B------:R-:W-:Y:S01]  /*28600*/  R2UR UR7, R11 ;  /* 0x000000000b0772ca */ /* 0x000fe200000e0000 */
[----:B------:R-:W-:Y:S01]  /*28610*/  VIADD R4, R8, 0xf200 ;  /* 0x0000f20008047836 */ /* 0x000fe20000000000 */
[----:B------:R-:W-:Y:S01]  /*28620*/  PLOP3.LUT P0, PT, PT, PT, PT, 0x80, 0x0 ;  /* 0x000000000000781c */ /* 0x000fe20003f0f070 */
[----:B------:R-:W-:-:S12]  /*28630*/  UIADD3.X UR5, URZ, UR41, URZ, UP0, !UPT ;  /* 0x000000293f057290 */ /* 0x000fd800087fe43f */
.L_x_566:
        /* <DEDUP_REMOVED lines=15> */
.L_x_567:
        /* <DEDUP_REMOVED lines=15> */
.L_x_568:
        /* <DEDUP_REMOVED lines=9> */
[----:B-1----:R-:W-:Y:S05]  /*288b0*/  @P0 BRA.U.ANY `(.L_x_568) ;  /* 0xfffffffd00d80947 */ /* 0x002fea000393ffff */
.L_x_554:
[----:B------:R-:W-:Y:S05]  /*288c0*/  BSYNC B1 ;  /* 0x0000000000017941 */ /* 0x000fea0003800000 */
.L_x_553:
[----:B0-----:R-:W2:Y:S04]  /*288d0*/  LDL.LU R4, [R1+0x14] ;  /* 0x0000140001047983 */ /* 0x001ea80000300800 */
[----:B------:R-:W3:Y:S01]  /*288e0*/  LDL.LU R6, [R1+0x1c] ;  /* 0x00001c0001067983 */ /* 0x000ee20000300800 */
[----:B------:R-:W-:Y:S01]  /*288f0*/  VIADD R9, R9, 0xfffffffe ;  /* 0xfffffffe09097836 */ /* 0x000fe20000000000 */
[----:B------:R-:W-:-:S04]  /*28900*/  PLOP3.LUT P0, PT, PT, PT, PT, 0x8, 0x0 ;  /* 0x000000000000781c */ /* 0x000fc80003f0e170 */
[----:B------:R-:W-:Y:S02]  /*28910*/  ISETP.GE.AND P3, PT, R9, R3, PT ;  /* 0x000000030900720c */ /* 0x000fe40003f66270 */
[----:B--2---:R-:W-:-:S04]  /*28920*/  IADD3 R4, R4, 0x1, RZ ;  /* 0x0000000104047810 */ /* 0x004fc80007ffe0ff */
[----:B------:R-:W-:-:S04]  /*28930*/  ISETP.NE.AND P2, PT, R4, 0x2, PT ;  /* 0x000000020400780c */ /* 0x000fc80003f45270 */
[----:B------:R-:W-:Y:S02]  /*28940*/  SEL R5, RZ, 0x1, P2 ;  /* 0x00000001ff057807 */ /* 0x000fe40001000000 */
[----:B------:R-:W-:Y:S02]  /*28950*/  SEL R4, R4, RZ, P2 ;  /* 0x000000ff04047207 */ /* 0x000fe40001000000 */
[----:B---3--:R-:W-:-:S03]  /*28960*/  LOP3.LUT R6, R6, R5, RZ, 0x3c, !PT ;  /* 0x0000000506067212 */ /* 0x008fc600078e3cff */
[----:B------:R0:W-:Y:S04]  /*28970*/  STL [R1+0x14], R4 ;  /* 0x0000140401007387 */ /* 0x0001e80000100800 */
[----:B------:R0:W-:Y:S01]  /*28980*/  STL [R1+0x1c], R6 ;  /* 0x00001c0601007387 */ /* 0x0001e20000100800 */
[----:B------:R-:W-:Y:S05]  /*28990*/  @!P3 BRA `(.L_x_547) ;  /* 0x00000008006cb947 */ /* 0x000fea0003800000 */
.L_x_585:
[----:B------:R-:W-:Y:S05]  /*289a0*/  YIELD ;  /* 0x0000000000007946 */ /* 0x000fea0003800000 */
[----:B------:R-:W-:Y:S04]  /*289b0*/  BSSY B1, `(.L_x_569) ;  /* 0x000008d000017945 */ /* 0x000fe80003800000 */
[----:B-1----:R-:W-:Y:S05]  /*289c0*/  @!P6 BRA `(.L_x_570) ;  /* 0x00000008002ce947 */ /* 0x002fea0003800000 */
[----:B0-----:R-:W2:Y:S04]  /*289d0*/  LDL R6, [R1+0x14] ;  /* 0x0000140001067983 */ /* 0x001ea80000100800 */
[----:B------:R-:W3:Y:S01]  /*289e0*/  LDL R5, [R1+0x1c] ;  /* 0x00001c0001057983 */ /* 0x000ee20000100800 */
[----:B------:R-:W0:Y:S01]  /*289f0*/  S2R R4, SR_TID.X ;  /* 0x0000000000047919 */ /* 0x000e220000002100 */
[----:B------:R-:W-:Y:S01]  /*28a00*/  BSSY B2, `(.L_x_571) ;  /* 0x0000007000027945 */ /* 0x000fe20003800000 */
[----:B0-----:R-:W-:-:S04]  /*28a10*/  LOP3.LUT R4, R4, 0x7f, RZ, 0xc0, !PT ;  /* 0x0000007f04047812 */ /* 0x001fc800078ec0ff */
[----:B------:R-:W-:Y:S01]  /*28a20*/  ISETP.NE.AND P3, PT, R4, RZ, PT ;  /* 0x000000ff0400720c */ /* 0x000fe20003f65270 */
[----:B--2---:R-:W-:Y:S01]  /*28a30*/  IMAD R8, R6, 0x8, R18 ;  /* 0x0000000806087824 */ /* 0x004fe200078e0212 */
[----:B---3--:R-:W-:-:S04]  /*28a40*/  SHF.L.U32 R7, R5, 0x1f, RZ ;  /* 0x0000001f05077819 */ /* 0x008fc800000006ff */
[----:B------:R-:W0:Y:S02]  /*28a50*/  SYNCS.PHASECHK.TRANS64.TRYWAIT P2, [R8+URZ+0x334a0], R7 ;  /* 0x0334a007080075a7 */ /* 0x000e24000804017f */
[----:B0-----:R-:W-:Y:S05]  /*28a60*/  @!P2 BRA `(.L_x_572) ;  /* 0x00000094006ca947 */ /* 0x001fea0003800000 */
.L_x_836:
[----:B------:R-:W-:Y:S05]  /*28a70*/  BSYNC B2 ;  /* 0x0000000000027941 */ /* 0x000fea0003800000 */
.L_x_571:
        /* <DEDUP_REMOVED lines=9> */
.L_x_574:
[----:B------:R-:W-:Y:S05]  /*28b10*/  BSYNC B2 ;  /* 0x0000000000027941 */ /* 0x000fea0003800000 */
.L_x_573:
[----:B------:R-:W2:Y:S01]  /*28b20*/  LDL R4, [R1+0x14] ;  /* 0x0000140001047983 */ /* 0x000ea20000100800 */
[----:B------:R-:W-:Y:S01]  /*28b30*/  IMAD.MOV.U32 R12, RZ, RZ, RZ ;  /* 0x000000ffff0c7224 */ /* 0x000fe200078e00ff */
[----:B------:R-:W-:Y:S01]  /*28b40*/  UIADD3 UR4, UP0, UR40, 0x570, URZ ;  /* 0x0000057028047890 */ /* 0x000fe2000ff1e03f */
[----:B------:R-:W-:Y:S01]  /*28b50*/  PLOP3.LUT P2, PT, PT, PT, PT, 0x80, 0x0 ;  /* 0x000000000000781c */ /* 0x000fe20003f4f070 */
[----:B------:R-:W-:Y:S01]  /*28b60*/  IMAD R5, R9, 0xa0, R0 ;  /* 0x000000a009057824 */ /* 0x000fe200078e0200 */
[----:B------:R-:W-:Y:S01]  /*28b70*/  UMOV UR6, 0x0 ;  /* 0x0000000000067882 */ /* 0x000fe20000000000 */
[----:B------:R-:W-:Y:S01]  /*28b80*/  R2UR UR10, R12 ;  /* 0x000000000c0a72ca */ /* 0x000fe200000e0000 */
[----:B------:R-:W-:Y:S01]  /*28b90*/  UIADD3.X UR5, URZ, UR41, URZ, UP0, !UPT ;  /* 0x000000293f057290 */ /* 0x000fe200087fe43f */
[----:B------:R-:W-:Y:S01]  /*28ba0*/  UMOV UR7, 0x12f00000 ;  /* 0x12f0000000077882 */ /* 0x000fe20000000000 */
[----:B--2---:R-:W-:Y:S02]  /*28bb0*/  IMAD R6, R4, 0x7800, R18 ;  /* 0x0000780004067824 */ /* 0x004fe400078e0212 */
[----:B------:R-:W-:-:S03]  /*28bc0*/  VIADD R4, R8, 0x33490 ;  /* 0x0003349008047836 */ /* 0x000fc60000000000 */
[----:B------:R-:W-:-:S07]  /*28bd0*/  IADD3 R10, R6, 0x24200, RZ ;  /* 0x00024200060a7810 */ /* 0x000fce0007ffe0ff */
.L_x_575:
        /* <DEDUP_REMOVED lines=16> */
.L_x_576:
        /* <DEDUP_REMOVED lines=16> */
.L_x_577:
        /* <DEDUP_REMOVED lines=10> */
[----:B------:R-:W1:Y:S01]  /*28e80*/  SYNCS.PHASECHK.TRANS64.TRYWAIT P2, [R8+URZ+0x334c0], R7 ;  /* 0x0334c007080075a7 */ /* 0x000e62000804017f */
[----:B------:R-:W-:Y:S04]  /*28e90*/  BSSY B2, `(.L_x_578) ;  /* 0x0000002000027945 */ /* 0x000fe80003800000 */
[----:B-1----:R-:W-:Y:S05]  /*28ea0*/  @!P2 BRA `(.L_x_579) ;  /* 0x000000900070a947 */ /* 0x002fea0003800000 */
.L_x_837:
[----:B------:R-:W-:Y:S05]  /*28eb0*/  BSYNC B2 ;  /* 0x0000000000027941 */ /* 0x000fea0003800000 */
.L_x_578:
[----:B------:R-:W-:Y:S01]  /*28ec0*/  BSSY B2, `(.L_x_580) ;  /* 0x000000b000027945 */ /* 0x000fe20003800000 */
[----:B------:R-:W-:Y:S01]  /*28ed0*/  IMAD.MOV.U32 R10, RZ, RZ, 0x0 ;  /* 0x00000000ff0a7424 */ /* 0x000fe200078e00ff */
[----:B------:R-:W-:Y:S02]  /*28ee0*/  MOV R11, 0x12f00000 ;  /* 0x12f00000000b7802 */ /* 0x000fe40000000f00 */
[----:B------:R-:W-:Y:S05]  /*28ef0*/  @P3 BRA `(.L_x_581) ;  /* 0x00000000001c3947 */ /* 0x000fea0003800000 */
[----:B------:R-:W2:Y:S02]  /*28f00*/  S2R R4, SR_TID.X ;  /* 0x0000000000047919 */ /* 0x000ea40000002100 */
[----:B--2---:R-:W-:Y:S01]  /*28f10*/  LOP3.LUT R15, R4, 0x1f, RZ, 0xc0, !PT ;  /* 0x0000001f040f7812 */ /* 0x004fe200078ec0ff */
[----:B------:R-:W-:-:S03]  /*28f20*/  IMAD.MOV.U32 R4, RZ, RZ, 0x7800 ;  /* 0x00007800ff047424 */ /* 0x000fc600078e00ff */
[----:B------:R-:W-:Y:S01]  /*28f30*/  ISETP.NE.AND P2, PT, R15, RZ, PT ;  /* 0x000000ff0f00720c */ /* 0x000fe20003f45270 */
[----:B------:R2:W-:-:S12]  /*28f40*/  SYNCS.ARRIVE.TRANS64 RZ, [R8+URZ+0x334b0], R4 ;  /* 0x0334b00408ff79a7 */ /* 0x0005d8000800003f */
[----:B--2---:R-:W-:Y:S05]  /*28f50*/  @!P2 BRA `(.L_x_581) ;  /* 0x000000000004a947 */ /* 0x004fea0003800000 */
[----:B------:R-:W-:Y:S01]  /*28f60*/  BPT.TRAP 0x1 ;  /* 0x000000040000795c */ /* 0x000fe20000300000 */
.L_x_581:
[----:B------:R-:W-:Y:S05]  /*28f70*/  BSYNC B2 ;  /* 0x0000000000027941 */ /* 0x000fea0003800000 */
.L_x_580:
        /* <DEDUP_REMOVED lines=8> */
.L_x_582:
        /* <DEDUP_REMOVED lines=15> */
.L_x_583:
        /* <DEDUP_REMOVED lines=15> */
.L_x_584:
        /* <DEDUP_REMOVED lines=10> */
.L_x_570:
[----:B------:R-:W-:Y:S05]  /*29280*/  BSYNC B1 ;  /* 0x0000000000017941 */ /* 0x000fea0003800000 */
.L_x_569:
[----:B0-----:R-:W2:Y:S04]  /*29290*/  LDL.LU R4, [R1+0x14] ;  /* 0x0000140001047983 */ /* 0x001ea80000300800 */
[----:B------:R-:W3:Y:S01]  /*292a0*/  LDL.LU R7, [R1+0x1c] ;  /* 0x00001c0001077983 */ /* 0x000ee20000300800 */
[C---:B------:R-:W-:Y:S01]  /*292b0*/  ISETP.GT.AND P3, PT, R9.reuse, R3, PT ;  /* 0x000000030900720c */ /* 0x040fe20003f64270 */
[----:B------:R-:W-:Y:S01]  /*292c0*/  VIADD R9, R9, 0xffffffff ;  /* 0xffffffff09097836 */ /* 0x000fe20000000000 */
[----:B--2---:R-:W-:-:S04]  /*292d0*/  IADD3 R4, R4, 0x1, RZ ;  /* 0x0000000104047810 */ /* 0x004fc80007ffe0ff */
[----:B------:R-:W-:-:S04]  /*292e0*/  ISETP.NE.AND P2, PT, R4, 0x2, PT ;  /* 0x000000020400780c */ /* 0x000fc80003f45270 */
[----:B------:R-:W-:Y:S02]  /*292f0*/  SEL R5, RZ, 0x1, P2 ;  /* 0x00000001ff057807 */ /* 0x000fe40001000000 */
[----:B------:R-:W-:Y:S02]  /*29300*/  SEL R4, R4, RZ, P2 ;  /* 0x000000ff04047207 */ /* 0x000fe40001000000 */
[----:B---3--:R-:W-:-:S05]  /*29310*/  LOP3.LUT R7, R7, R5, RZ, 0x3c, !PT ;  /* 0x0000000507077212 */ /* 0x008fca00078e3cff */
[----:B------:R1:W-:Y:S04]  /*29320*/  STL [R1+0x1c], R7 ;  /* 0x00001c0701007387 */ /* 0x0003e80000100800 */
[----:B------:R1:W-:Y:S01]  /*29330*/  STL [R1+0x14], R4 ;  /* 0x0000140401007387 */ /* 0x0003e20000100800 */
[----:B------:R-:W-:Y:S05]  /*29340*/  @P3 BRA `(.L_x_585) ;  /* 0xfffffff400943947 */ /* 0x000fea000383ffff */
.L_x_547:
[----:B------:R-:W-:Y:S05]  /*29350*/  BSYNC B0 ;  /* 0x0000000000007941 */ /* 0x000fea0003800000 */
.L_x_546:
[----:B------:R-:W-:Y:S05]  /*29360*/  @!P0 WARPSYNC.ALL ;  /* 0x0000000000008948 */ /* 0x000fea0003800000 */
[----:B------:R-:W-:Y:S01]  /*29370*/  @!P0 BAR.SYNC.DEFER_BLOCKING 0xc, 0x180 ;  /* 0x0306000000008b1d */ /* 0x000fe20000010000 */
[----:B------:R-:W-:-:S05]  /*29380*/  IMAD.MOV.U32 R0, RZ, RZ, RZ ;  /* 0x000000ffff007224 */ /* 0x000fca00078e00ff */
[----:B------:R-:W-:Y:S04]  /*29390*/  BSSY B0, `(.L_x_586) ;  /* 0x000001f000007945 */ /* 0x000fe80003800000 */
[----:B------:R-:W-:Y:S05]  /*293a0*/  @!P1 BRA `(.L_x_587) ;  /* 0x0000000000749947 */ /* 0x000fea0003800000 */
[----:B------:R-:W-:-:S13]  /*293b0*/  ISETP.NE.AND P0, PT, R17, RZ, PT ;  /* 0x000000ff1100720c */ /* 0x000fda0003f05270 */
[----:B------:R-:W2:Y:S02]  /*293c0*/  @!P0 LDC R17, c[0x0][0x9f0] ;  /* 0x00027c00ff118b82 */ /* 0x000ea40000000800 */
[----:B--2---:R-:W-:-:S04]  /*293d0*/  IABS R0, R17 ;  /* 0x0000001100007213 */ /* 0x004fc80000000000 */
[----:B------:R-:W2:Y:S08]  /*293e0*/  I2F.RP R2, R0 ;  /* 0x0000000000027306 */ /* 0x000eb00000209400 */
[----:B--2---:R-:W2:Y:S02]  /*293f0*/  MUFU.RCP R2, R2 ;  /* 0x0000000200027308 */ /* 0x004ea40000001000 */
[----:B--2---:R-:W-:-:S06]  /*29400*/  VIADD R2, R2, 0xffffffe ;  /* 0x0ffffffe02027836 */ /* 0x004fcc0000000000 */
[----:B------:R-:W2:Y:S02]  /*29410*/  F2I.FTZ.U32.TRUNC.NTZ R3, R2 ;  /* 0x0000000200037305 */ /* 0x000ea4000021f000 */
[----:B--2---:R-:W-:-:S04]  /*29420*/  IMAD.MOV R2, RZ, RZ, -R3 ;  /* 0x000000ffff027224 */ /* 0x004fc800078e0a03 */
[----:B01----:R-:W-:Y:S02]  /*29430*/  IMAD R4, R2, R0, RZ ;  /* 0x0000000002047224 */ /* 0x003fe400078e02ff */
[----:B------:R-:W-:-:S04]  /*29440*/  IMAD.MOV.U32 R2, RZ, RZ, RZ ;  /* 0x000000ffff027224 */ /* 0x000fc800078e00ff */
[----:B------:R-:W-:Y:S01]  /*29450*/  IMAD.HI.U32 R6, R3, R4, R2 ;  /* 0x0000000403067227 */ /* 0x000fe200078e0002 */
[-C--:B------:R-:W-:Y:S02]  /*29460*/  IABS R2, R17.reuse ;  /* 0x0000001100027213 */ /* 0x080fe40000000000 */
[----:B------:R-:W-:Y:S02]  /*29470*/  IADD3 R4, R20, -0x1, R17 ;  /* 0xffffffff14047810 */ /* 0x000fe40007ffe011 */
[----:B------:R-:W-:Y:S02]  /*29480*/  IADD3 R2, RZ, -R2, RZ ;  /* 0x80000002ff027210 */ /* 0x000fe40007ffe0ff */
[----:B------:R-:W-:Y:S02]  /*29490*/  IABS R3, R4 ;  /* 0x0000000400037213 */ /* 0x000fe40000000000 */
[----:B------:R-:W-:Y:S01]  /*294a0*/  LOP3.LUT R4, R4, R17, RZ, 0x3c, !PT ;  /* 0x0000001104047212 */ /* 0x000fe200078e3cff */
[----:B------:R-:W-:-:S02]  /*294b0*/  IMAD.MOV.U32 R5, RZ, RZ, R2 ;  /* 0x000000ffff057224 */ /* 0x000fc400078e0002 */
[----:B------:R-:W-:Y:S01]  /*294c0*/  IMAD.HI.U32 R2, R6, R3, RZ ;  /* 0x0000000306027227 */ /* 0x000fe200078e00ff */
[----:B------:R-:W-:-:S03]  /*294d0*/  ISETP.GE.AND P2, PT, R4, RZ, PT ;  /* 0x000000ff0400720c */ /* 0x000fc60003f46270 */
        /* <DEDUP_REMOVED lines=10> */
.L_x_587:
[----:B------:R-:W-:Y:S05]  /*29580*/  BSYNC B0 ;  /* 0x0000000000007941 */ /* 0x000fea0003800000 */
.L_x_586:
[----:B------:R-:W-:-:S05]  /*29590*/  IMAD R3, R21, R0, RZ ;  /* 0x0000000015037224 */ /* 0x000fca00078e02ff */
[----:B------:R-:W-:Y:S01]  /*295a0*/  VIADDMNMX R2, R3, R0, R20, PT ;  /* 0x0000000003027246 */ /* 0x000fe20003800114 */
[----:B------:R2:W-:Y:S03]  /*295b0*/  STL [R1+0x20], R3 ;  /* 0x0000200301007387 */ /* 0x0005e60000100800 */
[----:B------:R-:W-:Y:S01]  /*295c0*/  ISETP.GT.AND P0, PT, R2, R3, PT ;  /* 0x000000030200720c */ /* 0x000fe20003f04270 */
[----:B------:R2:W-:-:S12]  /*295d0*/  STL [R1+0x44], R2 ;  /* 0x0000440201007387 */ /* 0x0005d80000100800 */
[----:B--2---:R-:W-:Y:S05]  /*295e0*/  @P0 BRA `(.L_x_588) ;  /* 0x0000000000480947 */ /* 0x004fea0003800000 */
[----:B------:R-:W2:Y:S02]  /*295f0*/  S2R R2, SR_TID.X ;  /* 0x0000000000027919 */ /* 0x000ea40000002100 */
[----:B--2---:R-:W-:-:S04]  /*29600*/  LOP3.LUT R2, R2, 0x7f, RZ, 0xc0, !PT ;  /* 0x0000007f02027812 */ /* 0x004fc800078ec0ff */
[----:B------:R-:W-:-:S13]  /*29610*/  ISETP.NE.AND P0, PT, R2, RZ, PT ;  /* 0x000000ff0200720c */ /* 0x000fda0003f05270 */
[----:B------:R-:W-:Y:S05]  /*29620*/  @P0 BRA `(.L_x_589) ;  /* 0x0000003400e00947 */ /* 0x000fea0003800000 */
[----:B------:R-:W2:Y:S01]  /*29630*/  S2R R3, SR_LANEID ;  /* 0x0000000000037919 */ /* 0x000ea20000000000 */
[----:B------:R-:W-:Y:S01]  /*29640*/  VOTEU.ANY UR4, UPT, PT ;  /* 0x0000000000047886 */ /* 0x000fe200038e0100 */
[----:B01----:R-:W0:Y:S01]  /*29650*/  LDC.64 R4, c[0x0][0xc60] ;  /* 0x00031800ff047b82 */ /* 0x003e220000000a00 */
[----:B------:R-:W2:Y:S08]  /*29660*/  FLO.U32 R0, UR4 ;  /* 0x0000000400007d00 */ /* 0x000eb000080e0000 */
[----:B------:R-:W0:Y:S01]  /*29670*/  POPC R2, UR4 ;  /* 0x0000000400027d09 */ /* 0x000e220008000000 */
[----:B--2---:R-:W-:-:S13]  /*29680*/  ISETP.EQ.U32.AND P0, PT, R0, R3, PT ;  /* 0x000000030000720c */ /* 0x004fda0003f02070 */
[----:B0-----:R-:W2:Y:S01]  /*29690*/  @P0 ATOMG.E.ADD.STRONG.GPU PT, R5, desc[UR54][R4.64], R2 ;  /* 0x00000002040509a8 */ /* 0x001ea200081ee1f6 */
[----:B------:R-:W0:Y:S02]  /*296a0*/  S2R R3, SR_LTMASK ;  /* 0x0000000000037919 */ /* 0x000e240000003900 */
[----:B0-----:R-:W-:-:S06]  /*296b0*/  LOP3.LUT R3, R3, UR4, RZ, 0xc0, !PT ;  /* 0x0000000403037c12 */ /* 0x001fcc000f8ec0ff */
[----:B------:R-:W0:Y:S01]  /*296c0*/  POPC R3, R3 ;  /* 0x0000000300037309 */ /* 0x000e220000000000 */
[----:B--2---:R-:W0:Y:S02]  /*296d0*/  SHFL.IDX PT, R0, R5, R0, 0x1f ;  /* 0x00001f0005007589 */ /* 0x004e2400000e0000 */
[----:B0-----:R-:W-:-:S05]  /*296e0*/  IADD3 R0, R0, UR38, R3 ;  /* 0x0000002600007c10 */ /* 0x001fca000fffe003 */
[----:B------:R2:W-:Y:S01]  /*296f0*/  STL [R1], R0 ;  /* 0x0000000001007387 */ /* 0x0005e20000100800 */
[----:B------:R-:W-:Y:S05]  /*29700*/  BRA `(.L_x_589) ;  /* 0x0000003400a87947 */ /* 0x000fea0003800000 */
.L_x_588:
        /* <DEDUP_REMOVED lines=8> */
[----:B01----:R-:W-:Y:S01]  /*29790*/  IMAD.U32 R4, RZ, RZ, UR6 ;  /* 0x00000006ff047e24 */ /* 0x003fe2000f8e00ff */
[----:B------:R-:W-:Y:S01]  /*297a0*/  MOV R10, UR4 ;  /* 0x00000004000a7c02 */ /* 0x000fe20008000f00 */
[----:B------:R-:W0:Y:S01]  /*297b0*/  LDC.64 R2, c[0x4][R2] ;  /* 0x0100000002027b82 */ /* 0x000e220000000a00 */
[----:B------:R-:W-:Y:S02]  /*297c0*/  IMAD.U32 R5, RZ, RZ, UR7 ;  /* 0x00000007ff057e24 */ /* 0x000fe4000f8e00ff */
[----:B------:R-:W-:Y:S02]  /*297d0*/  IMAD.U32 R6, RZ, RZ, UR8 ;  /* 0x00000008ff067e24 */ /* 0x000fe4000f8e00ff */
[----:B------:R-:W-:-:S02]  /*297e0*/  IMAD.U32 R7, RZ, RZ, UR9 ;  /* 0x00000009ff077e24 */ /* 0x000fc4000f8e00ff */
[----:B------:R-:W-:Y:S02]  /*297f0*/  IMAD.U32 R11, RZ, RZ, UR5 ;  /* 0x00000005ff0b7e24 */ /* 0x000fe4000f8e00ff */
[----:B------:R-:W-:Y:S02]  /*29800*/  IMAD.MOV.U32 R8, RZ, RZ, 0x70 ;  /* 0x00000070ff087424 */ /* 0x000fe400078e00ff */
[----:B------:R-:W-:Y:S02]  /*29810*/  IMAD.MOV.U32 R12, RZ, RZ, 0x1 ;  /* 0x00000001ff0c7424 */ /* 0x000fe400078e00ff */
[----:B------:R-:W-:-:S07]  /*29820*/  IMAD.MOV.U32 R13, RZ, RZ, RZ ;  /* 0x000000ffff0d7224 */ /* 0x000fce00078e00ff */
[----:B------:R-:W-:-:S07]  /*29830*/  LEPC R20, `(.L_x_591) ;  /* 0x000000001014794e */ /* 0x000fce0000000000 */
[----:B0-----:R-:W-:Y:S05]  /*29840*/  CALL.ABS.NOINC R2 ;  /* 0x0000000002007343 */ /* 0x001fea0003c00000 */
.L_x_591:
[----:B------:R-:W-:Y:S05]  /*29850*/  BSYNC B6 ;  /* 0x0000000000067941 */ /* 0x000fea0003800000 */
.L_x_590:
        /* <DEDUP_REMOVED lines=12> */
[----:B01----:R-:W-:Y:S01]  /*29920*/  MOV R4, UR6 ;  /* 0x0000000600047c02 */ /* 0x003fe20008000f00 */
[----:B------:R-:W-:Y:S01]  /*29930*/  IMAD.U32 R5, RZ, RZ, UR7 ;  /* 0x00000007ff057e24 */ /* 0x000fe2000f8e00ff */
[----:B------:R-:W0:Y:S01]  /*29940*/  LDC.64 R2, c[0x4][R2] ;  /* 0x0100000002027b82 */ /* 0x000e220000000a00 */
[----:B------:R-:W-:Y:S01]  /*29950*/  IMAD.U32 R6, RZ, RZ, UR8 ;  /* 0x00000008ff067e24 */ /* 0x000fe2000f8e00ff */
[----:B------:R-:W-:Y:S01]  /*29960*/  MOV R8, 0x70 ;  /* 0x0000007000087802 */ /* 0x000fe20000000f00 */
[----:B------:R-:W-:Y:S02]  /*29970*/  IMAD.U32 R7, RZ, RZ, UR9 ;  /* 0x00000009ff077e24 */ /* 0x000fe4000f8e00ff */
[----:B------:R-:W-:-:S02]  /*29980*/  IMAD.U32 R10, RZ, RZ, UR4 ;  /* 0x00000004ff0a7e24 */ /* 0x000fc4000f8e00ff */
[----:B------:R-:W-:Y:S02]  /*29990*/  IMAD.U32 R11, RZ, RZ, UR5 ;  /* 0x00000005ff0b7e24 */ /* 0x000fe4000f8e00ff */
[----:B------:R-:W-:Y:S02]  /*299a0*/  IMAD.MOV.U32 R12, RZ, RZ, 0x1 ;  /* 0x00000001ff0c7424 */ /* 0x000fe400078e00ff */
[----:B------:R-:W-:-:S07]  /*299b0*/  IMAD.MOV.U32 R13, RZ, RZ, RZ ;  /* 0x000000ffff0d7224 */ /* 0x000fce00078e00ff */
[----:B------:R-:W-:-:S07]  /*299c0*/  LEPC R20, `(.L_x_593) ;  /* 0x000000001014794e */ /* 0x000fce0000000000 */
[----:B0-2---:R-:W-:Y:S05]  /*299d0*/  CALL.ABS.NOINC R2 ;  /* 0x0000000002007343 */ /* 0x005fea0003c00000 */
.L_x_593:
[----:B------:R-:W-:Y:S05]  /*299e0*/  BSYNC B6 ;  /* 0x0000000000067941 */ /* 0x000fea0003800000 */
.L_x_592:
        /* <DEDUP_REMOVED lines=11> */
[----:B------:R-:W-:Y:S01]  /*29aa0*/  IMAD.U32 R5, RZ, RZ, UR7 ;  /* 0x00000007ff057e24 */ /* 0x000fe2000f8e00ff */
[----:B------:R-:W-:Y:S01]  /*29ab0*/  MOV R13, RZ ;  /* 0x000000ff000d7202 */ /* 0x000fe20000000f00 */
[----:B------:R-:W-:Y:S02]  /*29ac0*/  IMAD.U32 R7, RZ, RZ, UR9 ;  /* 0x00000009ff077e24 */ /* 0x000fe4000f8e00ff */
[----:B------:R-:W-:-:S02]  /*29ad0*/  IMAD.U32 R10, RZ, RZ, UR4 ;  /* 0x00000004ff0a7e24 */ /* 0x000fc4000f8e00ff */
[----:B------:R-:W-:Y:S02]  /*29ae0*/  IMAD.U32 R11, RZ, RZ, UR5 ;  /* 0x00000005ff0b7e24 */ /* 0x000fe4000f8e00ff */
[----:B------:R-:W-:Y:S02]  /*29af0*/  IMAD.MOV.U32 R8, RZ, RZ, 0x70 ;  /* 0x00000070ff087424 */ /* 0x000fe400078e00ff */
[----:B------:R-:W-:-:S07]  /*29b00*/  IMAD.MOV.U32 R12, RZ, RZ, 0x1 ;  /* 0x00000001ff0c7424 */ /* 0x000fce00078e00ff */
[----:B------:R-:W-:-:S07]  /*29b10*/  LEPC R20, `(.L_x_595) ;  /* 0x000000001014794e */ /* 0x000fce0000000000 */
[----:B0-2---:R-:W-:Y:S05]  /*29b20*/  CALL.ABS.NOINC R2 ;  /* 0x0000000002007343 */ /* 0x005fea0003c00000 */
.L_x_595:
[----:B------:R-:W-:Y:S05]  /*29b30*/  BSYNC B6 ;  /* 0x0000000000067941 */ /* 0x000fea0003800000 */
.L_x_594:
[----:B------:R-:W-:Y:S01]  /*29b40*/  LOP3.LUT P6, RZ, R17, 0x1, RZ, 0xc0, !PT ;  /* 0x0000000111ff7812 */ /* 0x000fe200078cc0ff */
[----:B------:R-:W-:-:S12]  /*29b50*/  BSSY B6, `(.L_x_596) ;  /* 0x0000012000067945 */ /* 0x000fd80003800000 */
        /* <DEDUP_REMOVED lines=16> */
[----:B0-2---:R-:W-:Y:S05]  /*29c60*/  CALL.ABS.NOINC R2 ;  /* 0x0000000002007343 */ /* 0x005fea0003c00000 */
.L_x_597:
[----:B------:R-:W-:Y:S05]  /*29c70*/  BSYNC B6 ;  /* 0x0000000000067941 */ /* 0x000fea0003800000 */
.L_x_596:
[----:B------:R-:W3:Y:S01]  /*29c80*/  LDL.LU R2, [R1+0x24] ;  /* 0x0000240001027983 */ /* 0x000ee20000300800 */
[----:B------:R-:W-:-:S03]  /*29c90*/  ULDC.64 UR4, c[0x0][0x9f8] ;  /* 0x00027e0000047ab9 */ /* 0x000fc60000000a00 */
[----:B--2---:R-:W2:Y:S04]  /*29ca0*/  LDL.LU R17, [R1+0x38] ;  /* 0x0000380001117983 */ /* 0x004ea80000300800 */
[----:B------:R-:W4:Y:S01]  /*29cb0*/  LDL R8, [R1+0x8] ;  /* 0x0000080001087983 */ /* 0x000f220000100800 */
[----:B------:R-:W-:-:S04]  /*29cc0*/  ISETP.NE.U32.AND P0, PT, RZ, UR4, PT ;  /* 0x00000004ff007c0c */ /* 0x000fc8000bf05070 */
[----:B------:R-:W-:-:S13]  /*29cd0*/  ISETP.NE.AND.EX P0, PT, RZ, UR5, PT, P0 ;  /* 0x00000005ff007c0c */ /* 0x000fda000bf05300 */
[----:B---3--:R-:W-:-:S04]  /*29ce0*/  @P0 IADD3 R2, P1, R2, UR4, RZ ;  /* 0x0000000402020c10 */ /* 0x008fc8000ff3e0ff */
[----:B--2---:R-:W-:Y:S01]  /*29cf0*/  @P0 IADD3.X R3, R17, UR5, RZ, P1, !PT ;  /* 0x0000000511030c10 */ /* 0x004fe20008ffe4ff */
[----:B------:R-:W-:-:S04]  /*29d00*/  ULDC.64 UR4, c[0x0][0xa08] ;  /* 0x0002820000047ab9 */ /* 0x000fc80000000a00 */
[----:B----4-:R2:W3:Y:S02]  /*29d10*/  @P0 LDG.E R8, desc[UR54][R2.64] ;  /* 0x0000003602080981 */ /* 0x0104e4000c1e1900 */
[----:B--2---:R-:W2:Y:S01]  /*29d20*/  LDC.64 R2, c[0x0][0x418] ;  /* 0x00010600ff027b82 */ /* 0x004ea20000000a00 */
[----:B---3--:R-:W-:Y:S01]  /*29d30*/  SHF.R.S32.HI R9, RZ, 0x1f, R8 ;  /* 0x0000001fff097819 */ /* 0x008fe20000011408 */
[----:B------:R3:W-:Y:S01]  /*29d40*/  @P0 STL [R1+0x8], R8 ;  /* 0x0000080801000387 */ /* 0x0007e20000100800 */
[----:B--2---:R-:W-:Y:S01]  /*29d50*/  LOP3.LUT P0, RZ, R2, UR4, RZ, 0xfc, !PT ;  /* 0x0000000402ff7c12 */ /* 0x004fe2000f80fcff */
[----:B------:R-:W-:Y:S02]  /*29d60*/  UMOV UR4, 0xffffffff ;  /* 0xffffffff00047882 */ /* 0x000fe40000000000 */
[----:B------:R3:W-:Y:S01]  /*29d70*/  STL [R1+0x24], R9 ;  /* 0x0000240901007387 */ /* 0x0007e20000100800 */
[----:B------:R-:W-:-:S04]  /*29d80*/  LOP3.LUT P0, RZ, R3, UR5, RZ, 0xfc, P0 ;  /* 0x0000000503ff7c12 */ /* 0x000fc8000800fcff */
[----:B------:R-:W-:Y:S01]  /*29d90*/  SEL R17, R8, RZ, !P0 ;  /* 0x000000ff08117207 */ /* 0x000fe20004000000 */
[----:B------:R-:W-:Y:S08]  /*29da0*/  BRA.DIV UR4, `(.L_x_598) ;  /* 0x0000008204c47947 */ /* 0x000ff0000b800000 */
[----:B------:R-:W2:Y:S02]  /*29db0*/  S2R R0, SR_TID.X ;  /* 0x0000000000007919 */ /* 0x000ea40000002100 */
[----:B--2---:R-:W-:-:S04]  /*29dc0*/  SHF.R.U32.HI R0, RZ, 0x5, R0 ;  /* 0x00000005ff007819 */ /* 0x004fc80000011600 */
[----:B------:R-:W-:-:S05]  /*29dd0*/  LOP3.LUT R0, R0, 0x3, RZ, 0xc0, !PT ;  /* 0x0000000300007812 */ /* 0x000fca00078ec0ff */
[----:B------:R2:W4:Y:S02]  /*29de0*/  SHFL.IDX PT, R14, R0, RZ, 0x1f ;  /* 0x00001fff000e7589 */ /* 0x00052400000e0000 */
.L_x_840:
[----:B--2---:R-:W2:Y:S01]  /*29df0*/  LDL.LU R0, [R1+0x10] ;  /* 0x0000100001007983 */ /* 0x004ea20000300800 */
[----:B------:R-:W-:Y:S02]  /*29e00*/  PLOP3.LUT P1, PT, PT, PT, PT, 0x8, 0x0 ;  /* 0x000000000000781c */ /* 0x000fe40003f2e170 */
[----:B----4-:R-:W-:Y:S02]  /*29e10*/  ISETP.NE.AND P0, PT, R14, RZ, PT ;  /* 0x000000ff0e00720c */ /* 0x010fe40003f05270 */
[----:B--2---:R-:W-:-:S09]  /*29e20*/  LOP3.LUT R0, R0, 0xfffffffe, RZ, 0xc0, !PT ;  /* 0xfffffffe00007812 */ /* 0x004fd200078ec0ff */
[----:B------:R-:W-:-:S05]  /*29e30*/  @P1 LOP3.LUT R0, R0, 0x1, RZ, 0xfc, !PT ;  /* 0x0000000100001812 */ /* 0x000fca00078efcff */
[----:B------:R2:W-:Y:S01]  /*29e40*/  STL [R1+0x10], R0 ;  /* 0x0000100001007387 */ /* 0x0005e20000100800 */
[----:B------:R-:W-:Y:S05]  /*29e50*/  @P0 BRA `(.L_x_599) ;  /* 0x0000000400ac0947 */ /* 0x000fea0003800000 */
[----:B------:R-:W-:-:S03]  /*29e60*/  UMOV UR4, 0xffffffff ;  /* 0xffffffff00047882 */ /* 0x000fc60000000000 */
[----:B------:R-:W-:Y:S05]  /*29e70*/  BRA.DIV UR4, `(.L_x_600) ;  /* 0x0000008204c47947 */ /* 0x000fea000b800000 */
[----:B------:R-:W-:-:S13]  /*29e80*/  ELECT P6, URZ, PT ;  /* 0x00000000003f782f */ /* 0x000fda00038c0000 */
.L_x_843:
[----:B------:R-:W-:Y:S05]  /*29e90*/  @!P6 BRA `(.L_x_599) ;  /* 0x00000004009ce947 */ /* 0x000fea0003800000 */
[----:B--2---:R-:W2:Y:S01]  /*29ea0*/  LDL R0, [R1+0x44] ;  /* 0x0000440001007983 */ /* 0x004ea20000100800 */
[----:B------:R-:W-:-:S04]  /*29eb0*/  ISETP.NE.U32.AND P0, PT, R2, RZ, PT ;  /* 0x000000ff0200720c */ /* 0x000fc80003f05070 */
[----:B------:R-:W-:Y:S01]  /*29ec0*/  ISETP.NE.AND.EX P0, PT, R3, RZ, PT, P0 ;  /* 0x000000ff0300720c */ /* 0x000fe20003f05300 */
[----:B--2---:R-:W-:-:S12]  /*29ed0*/  VIADD R0, R0, 0xffffffff ;  /* 0xffffffff00007836 */ /* 0x004fd80000000000 */
[----:B------:R-:W-:Y:S05]  /*29ee0*/  @!P0 BRA `(.L_x_601) ;  /* 0x0000000000448947 */ /* 0x000fea0003800000 */
[----:B-1----:R-:W1:Y:S01]  /*29ef0*/  LDC R7, c[0x0][0x43c] ;  /* 0x00010f00ff077b82 */ /* 0x002e620000000800 */
[----:B------:R-:W-:Y:S01]  /*29f00*/  ULDC.64 UR4, c[0x0][0x428] ;  /* 0x00010a0000047ab9 */ /* 0x000fe20000000a00 */
[----:B-1----:R-:W-:-:S13]  /*29f10*/  ISETP.NE.AND P0, PT, R7, 0x1, PT ;  /* 0x000000010700780c */ /* 0x002fda0003f05270 */
[----:B0-----:R-:W0:Y:S02]  /*29f20*/  @P0 LDC.64 R4, c[0x0][0x440] ;  /* 0x00011000ff040b82 */ /* 0x001e240000000a00 */
[----:B0-----:R-:W-:-:S04]  /*29f30*/  @P0 IMAD.HI.U32 R6, R0, R4, RZ ;  /* 0x0000000400060227 */ /* 0x001fc800078e00ff */
[----:B------:R-:W-:Y:S01]  /*29f40*/  IMAD.MOV.U32 R4, RZ, RZ, R0 ;  /* 0x000000ffff047224 */ /* 0x000fe200078e0000 */
[----:B------:R-:W-:Y:S01]  /*29f50*/  @P0 SHF.R.U32.HI R4, RZ, R5, R6 ;  /* 0x00000005ff040219 */ /* 0x000fe20000011606 */
[----:B------:R-:W-:-:S03]  /*29f60*/  IMAD R6, R9, UR4, RZ ;  /* 0x0000000409067c24 */ /* 0x000fc6000f8e02ff */
[----:B------:R-:W-:Y:S01]  /*29f70*/  IADD3 R5, -R4, RZ, RZ ;  /* 0x000000ff04057210 */ /* 0x000fe20007ffe1ff */
[----:B------:R-:W-:-:S04]  /*29f80*/  IMAD R6, R8, UR5, R6 ;  /* 0x0000000508067c24 */ /* 0x000fc8000f8e0206 */
[----:B------:R-:W-:Y:S01]  /*29f90*/  IMAD R0, R7, R5, R0 ;  /* 0x0000000507007224 */ /* 0x000fe200078e0200 */
[----:B------:R-:W-:-:S03]  /*29fa0*/  SHF.R.S32.HI R5, RZ, 0x1f, R4 ;  /* 0x0000001fff057819 */ /* 0x000fc60000011404 */
[----:B------:R-:W-:-:S04]  /*29fb0*/  IMAD.WIDE.U32 R4, R8, UR4, R4 ;  /* 0x0000000408047c25 */ /* 0x000fc8000f8e0004 */
[----:B------:R-:W-:Y:S01]  /*29fc0*/  IMAD.IADD R5, R5, 0x1, R6 ;  /* 0x0000000105057824 */ /* 0x000fe200078e0206 */
[----:B------:R-:W-:-:S04]  /*29fd0*/  LEA R2, P0, R4, R2, 0x2 ;  /* 0x0000000204027211 */ /* 0x000fc800078010ff */
[----:B------:R-:W-:-:S05]  /*29fe0*/  LEA.HI.X R3, R4, R3, R5, 0x2, P0 ;  /* 0x0000000304037211 */ /* 0x000fca00000f1405 */
[----:B------:R2:W5:Y:S04]  /*29ff0*/  LDG.E R17, desc[UR54][R2.64] ;  /* 0x0000003602117981 */ /* 0x000568000c1e1900 */
.L_x_601:
[----:B--2---:R-:W0:Y:S01]  /*2a000*/  LDL R3, [R1+0x18] ;  /* 0x0000180001037983 */ /* 0x004e220000100800 */
[----:B------:R-:W-:Y:S01]  /*2a010*/  IMAD R2, R19, 0x8, R18 ;  /* 0x0000000813027824 */ /* 0x000fe200078e0212 */
[----:B---3--:R-:W2:Y:S02]  /*2a020*/  S2R R8, SR_TID.X ;  /* 0x0000000000087919 */ /* 0x008ea40000002100 */
[----:B--2---:R-:W-:-:S04]  /*2a030*/  LOP3.LUT R8, R8, 0x7f, RZ, 0xc0, !PT ;  /* 0x0000007f08087812 */ /* 0x004fc800078ec0ff */
[----:B------:R-:W-:Y:S02]  /*2a040*/  ISETP.NE.AND P1, PT, R8, RZ, PT ;  /* 0x000000ff0800720c */ /* 0x000fe40003f25270 */
[----:B01----:R-:W-:-:S04]  /*2a050*/  SHF.L.U32 R4, R3, 0x1f, RZ ;  /* 0x0000001f03047819 */ /* 0x003fc800000006ff */
[----:B------:R-:W0:Y:S02]  /*2a060*/  SYNCS.PHASECHK.TRANS64.TRYWAIT P0, [R2+URZ+0x33480], R4 ;  /* 0x03348004020075a7 */ /* 0x000e24000800017f */
[----:B0-----:R-:W-:Y:S05]  /*2a070*/  @!P0 BRA `(.L_x_602) ;  /* 0x0000008000648947 */ /* 0x001fea0003800000 */
.L_x_844:
        /* <DEDUP_REMOVED lines=8> */
.L_x_603:
[----:B------:R-:W2:Y:S01]  /*2a100*/  LDL R5, [R1+0x28] ;  /* 0x0000280001057983 */ /* 0x000ea20000100800 */
[----:B------:R-:W-:Y:S01]  /*2a110*/  IMAD R3, R19, 0x7800, R18 ;  /* 0x0000780013037824 */ /* 0x000fe200078e0212 */
[----:B------:R-:W-:Y:S01]  /*2a120*/  R2UR UR9, R2 ;  /* 0x00000000020972ca */ /* 0x000fe200000e0000 */
[----:B------:R-:W-:Y:S01]  /*2a130*/  UIADD3 UR4, UP0, UR40, 0x470, URZ ;  /* 0x0000047028047890 */ /* 0x000fe2000ff1e03f */
[----:B------:R-:W-:Y:S01]  /*2a140*/  R2UR UR12, R16 ;  /* 0x00000000100c72ca */ /* 0x000fe200000e0000 */
[----:B------:R-:W-:Y:S01]  /*2a150*/  UMOV UR10, URZ ;  /* 0x0000003f000a7c82 */ /* 0x000fe20008000000 */
[----:B------:R-:W-:Y:S01]  /*2a160*/  R2UR UR15, R3 ;  /* 0x00000000030f72ca */ /* 0x000fe200000e0000 */
[----:B------:R-:W-:Y:S01]  /*2a170*/  UIADD3.X UR5, URZ, UR41, URZ, UP0, !UPT ;  /* 0x000000293f057290 */ /* 0x000fe200087fe43f */
[----:B-----5:R-:W-:Y:S01]  /*2a180*/  R2UR UR13, R17 ;  /* 0x00000000110d72ca */ /* 0x020fe200000e0000 */
[----:B------:R-:W-:Y:S01]  /*2a190*/  UMOV UR6, 0x0 ;  /* 0x0000000000067882 */ /* 0x000fe20000000000 */
[----:B------:R-:W-:Y:S01]  /*2a1a0*/  UMOV UR7, 0x14f00000 ;  /* 0x14f0000000077882 */ /* 0x000fe20000000000 */
[----:B------:R-:W-:-:S04]  /*2a1b0*/  UMOV UR16, 0x40 ;  /* 0x0000004000107882 */ /* 0x000fc80000000000 */
[----:B------:R-:W-:-:S04]  /*2a1c0*/  UIADD3 UR9, UR9, 0x33470, URZ ;  /* 0x0003347009097890 */ /* 0x000fc8000fffe03f */
[----:B------:R-:W-:Y:S02]  /*2a1d0*/  UIADD3 UR8, UR15, 0xf200, URZ ;  /* 0x0000f2000f087890 */ /* 0x000fe4000fffe03f */
[----:B------:R-:W-:Y:S02]  /*2a1e0*/  UIADD3 UR14, UR15, 0x11a00, URZ ;  /* 0x00011a000f0e7890 */ /* 0x000fe4000fffe03f */
[----:B------:R-:W-:Y:S01]  /*2a1f0*/  UIADD3 UR15, UR15, 0x14200, URZ ;  /* 0x000142000f0f7890 */ /* 0x000fe2000fffe03f */
[----:B--2---:R-:W-:-:S05]  /*2a200*/  IMAD R0, R0, 0xa0, R5 ;  /* 0x000000a000007824 */ /* 0x004fca00078e0205 */
[----:B------:R-:W-:-:S13]  /*2a210*/  R2UR UR11, R0 ;  /* 0x00000000000b72ca */ /* 0x000fda00000e0000 */
[----:B------:R1:W-:Y:S02]  /*2a220*/  UTMALDG.4D [UR8], [UR4], desc[UR6] ;  /* 0x00000608040075b4 */ /* 0x0003e40008019000 */
[----:B-1----:R-:W-:Y:S01]  /*2a230*/  UMOV UR8, UR14 ;  /* 0x0000000e00087c82 */ /* 0x002fe20008000000 */
[----:B------:R-:W-:Y:S01]  /*2a240*/  UMOV UR10, UR16 ;  /* 0x00000010000a7c82 */ /* 0x000fe20008000000 */
[----:B------:R-:W-:Y:S01]  /*2a250*/  UMOV UR14, 0x80 ;  /* 0x00000080000e7882 */ /* 0x000fe20000000000 */
[----:B------:R1:W-:Y:S02]  /*2a260*/  UTMALDG.4D [UR8], [UR4], desc[UR6] ;  /* 0x00000608040075b4 */ /* 0x0003e40008019000 */
[----:B-1----:R-:W-:Y:S01]  /*2a270*/  UMOV UR8, UR15 ;  /* 0x0000000f00087c82 */ /* 0x002fe20008000000 */
[----:B------:R-:W-:Y:S02]  /*2a280*/  UMOV UR10, UR14 ;  /* 0x0000000e000a7c82 */ /* 0x000fe40008000000 */
[----:B------:R1:W-:Y:S01]  /*2a290*/  UTMALDG.4D [UR8], [UR4], desc[UR6] ;  /* 0x00000608040075b4 */ /* 0x0003e20008019000 */
[----:B------:R-:W2:Y:S02]  /*2a2a0*/  SYNCS.PHASECHK.TRANS64.TRYWAIT P0, [R2+URZ+0x33440], R4 ;  /* 0x03344004020075a7 */ /* 0x000ea4000800017f */
[----:B-12---:R-:W-:Y:S05]  /*2a2b0*/  @!P0 BRA `(.L_x_604) ;  /* 0x0000007c00e88947 */ /* 0x006fea0003800000 */
.L_x_845:
        /* <DEDUP_REMOVED lines=8> */
.L_x_605:
[----:B01----:R-:W2:Y:S01]  /*2a340*/  LDL.LU R4, [R1+0x10] ;  /* 0x0000100001047983 */ /* 0x003ea20000300800 */
[----:B------:R-:W-:Y:S01]  /*2a350*/  R2UR UR15, R3 ;  /* 0x00000000030f72ca */ /* 0x000fe200000e0000 */
[----:B------:R-:W-:Y:S01]  /*2a360*/  UIADD3 UR4, UP0, UR40, 0x370, URZ ;  /* 0x0000037028047890 */ /* 0x000fe2000ff1e03f */
[----:B------:R-:W-:Y:S01]  /*2a370*/  R2UR UR9, R2 ;  /* 0x00000000020972ca */ /* 0x000fe200000e0000 */
[----:B------:R-:W-:Y:S01]  /*2a380*/  UMOV UR10, URZ ;  /* 0x0000003f000a7c82 */ /* 0x000fe20008000000 */
[----:B------:R-:W-:Y:S01]  /*2a390*/  R2UR UR11, R0 ;  /* 0x00000000000b72ca */ /* 0x000fe200000e0000 */
[----:B------:R-:W-:Y:S01]  /*2a3a0*/  UIADD3.X UR5, URZ, UR41, URZ, UP0, !UPT ;  /* 0x000000293f057290 */ /* 0x000fe200087fe43f */
[----:B------:R-:W-:Y:S01]  /*2a3b0*/  R2UR UR12, R16 ;  /* 0x00000000100c72ca */ /* 0x000fe200000e0000 */
[----:B------:R-:W-:Y:S01]  /*2a3c0*/  UMOV UR6, 0x0 ;  /* 0x0000000000067882 */ /* 0x000fe20000000000 */
[----:B------:R-:W-:Y:S01]  /*2a3d0*/  R2UR UR13, R17 ;  /* 0x00000000110d72ca */ /* 0x000fe200000e0000 */
[----:B------:R-:W-:Y:S01]  /*2a3e0*/  UMOV UR7, 0x14f00000 ;  /* 0x14f0000000077882 */ /* 0x000fe20000000000 */
[----:B------:R-:W-:Y:S01]  /*2a3f0*/  PLOP3.LUT P0, PT, PT, PT, PT, 0x80, 0x0 ;  /* 0x000000000000781c */ /* 0x000fe20003f0f070 */
[----:B------:R-:W-:-:S02]  /*2a400*/  UMOV UR16, 0x40 ;  /* 0x0000004000107882 */ /* 0x000fc40000000000 */
[----:B------:R-:W-:Y:S02]  /*2a410*/  UIADD3 UR8, UR15, 0x24200, URZ ;  /* 0x000242000f087890 */ /* 0x000fe4000fffe03f */
[----:B------:R-:W-:Y:S02]  /*2a420*/  UIADD3 UR9, UR9, 0x33430, URZ ;  /* 0x0003343009097890 */ /* 0x000fe4000fffe03f */
[----:B------:R-:W-:Y:S02]  /*2a430*/  UIADD3 UR14, UR15, 0x26a00, URZ ;  /* 0x00026a000f0e7890 */ /* 0x000fe4000fffe03f */
[----:B------:R-:W-:-:S05]  /*2a440*/  UIADD3 UR15, UR15, 0x29200, URZ ;  /* 0x000292000f0f7890 */ /* 0x000fca000fffe03f */
[----:B------:R0:W-:Y:S02]  /*2a450*/  UTMALDG.4D [UR8], [UR4], desc[UR6] ;  /* 0x00000608040075b4 */ /* 0x0001e40008019000 */
[----:B0-----:R-:W-:Y:S01]  /*2a460*/  UMOV UR8, UR14 ;  /* 0x0000000e00087c82 */ /* 0x001fe20008000000 */
[----:B------:R-:W-:Y:S01]  /*2a470*/  UMOV UR10, UR16 ;  /* 0x00000010000a7c82 */ /* 0x000fe20008000000 */
[----:B------:R-:W-:Y:S01]  /*2a480*/  UMOV UR14, 0x80 ;  /* 0x00000080000e7882 */ /* 0x000fe20000000000 */
[----:B------:R0:W-:Y:S02]  /*2a490*/  UTMALDG.4D [UR8], [UR4], desc[UR6] ;  /* 0x00000608040075b4 */ /* 0x0001e40008019000 */
[----:B0-----:R-:W-:Y:S01]  /*2a4a0*/  UMOV UR8, UR15 ;  /* 0x0000000f00087c82 */ /* 0x001fe20008000000 */
[----:B------:R-:W-:Y:S02]  /*2a4b0*/  UMOV UR10, UR14 ;  /* 0x0000000e000a7c82 */ /* 0x000fe40008000000 */
[----:B------:R4:W-:Y:S01]  /*2a4c0*/  UTMALDG.4D [UR8], [UR4], desc[UR6] ;  /* 0x00000608040075b4 */ /* 0x0009e20008019000 */
[----:B--2---:R-:W-:-:S04]  /*2a4d0*/  LOP3.LUT R4, R4, 0xfffffffe, RZ, 0xc0, !PT ;  /* 0xfffffffe04047812 */ /* 0x004fc800078ec0ff */
[----:B------:R-:W-:-:S05]  /*2a4e0*/  @P0 LOP3.LUT R4, R4, 0x1, RZ, 0xfc, !PT ;  /* 0x0000000104040812 */ /* 0x000fca00078efcff */
[----:B------:R4:W-:Y:S01]  /*2a4f0*/  STL [R1+0x10], R4 ;  /* 0x0000100401007387 */ /* 0x0009e20000100800 */
[----:B------:R-:W-:Y:S01]  /*2a500*/  NOP ;  /* 0x0000000000007918 */ /* 0x000fe20000000000 */
.L_x_599:
[----:B------:R-:W2:Y:S04]  /*2a510*/  LDL.LU R3, [R1+0x40] ;  /* 0x0000400001037983 */ /* 0x000ea80000300800 */
[----:B------:R-:W5:Y:S04]  /*2a520*/  LDL.LU R5, [R1+0x34] ;  /* 0x0000340001057983 */ /* 0x000f680000300800 */
[----:B01--4-:R-:W4:Y:S01]  /*2a530*/  LDL.LU R4, [R1+0x50] ;  /* 0x0000500001047983 */ /* 0x013f220000300800 */
[----:B------:R-:W-:Y:S05]  /*2a540*/  WARPSYNC.ALL ;  /* 0x0000000000007948 */ /* 0x000fea0003800000 */
[----:B------:R-:W-:Y:S01]  /*2a550*/  ULDC.64 UR4, c[0x0][0x298] ;  /* 0x0000a60000047ab9 */ /* 0x000fe20000000a00 */
[----:B------:R-:W-:Y:S01]  /*2a560*/  ULDC.64 UR6, c[0x0][0xa00] ;  /* 0x0002800000067ab9 */ /* 0x000fe20000000a00 */
[----:B------:R-:W-:Y:S01]  /*2a570*/  VIADD R2, R18, 0x1e200 ;  /* 0x0001e20012027836 */ /* 0x000fe20000000000 */
[----:B------:R-:W-:Y:S01]  /*2a580*/  BAR.SYNC.DEFER_BLOCKING 0x8, 0x180 ;  /* 0x0206000000007b1d */ /* 0x000fe20000010000 */
[----:B------:R-:W-:-:S03]  /*2a590*/  ISETP.NE.U32.AND P0, PT, RZ, UR6, PT ;  /* 0x00000006ff007c0c */ /* 0x000fc6000bf05070 */
[----:B------:R-:W-:Y:S02]  /*2a5a0*/  LOP3.LUT P1, RZ, R2, 0x1bf, RZ, 0xc0, !PT ;  /* 0x000001bf02ff7812 */ /* 0x000fe4000782c0ff */
[----:B------:R-:W-:Y:S01]  /*2a5b0*/  ISETP.NE.AND.EX P0, PT, RZ, UR7, PT, P0 ;  /* 0x00000007ff007c0c */ /* 0x000fe2000bf05300 */
[----:B------:R-:W-:Y:S01]  /*2a5c0*/  BSSY B6, `(.L_x_606) ;  /* 0x000001d000067945 */ /* 0x000fe20003800000 */
[----:B--2---:R-:W-:Y:S02]  /*2a5d0*/  SHF.R.S32.HI R0, RZ, 0x1f, R3 ;  /* 0x0000001fff007819 */ /* 0x004fe40000011403 */
[----:B-----5:R-:W-:-:S03]  /*2a5e0*/  SEL R5, R5, RZ, !P0 ;  /* 0x000000ff05057207 */ /* 0x020fc60004000000 */
[----:B------:R-:W-:Y:S01]  /*2a5f0*/  IMAD R0, R0, UR4, RZ ;  /* 0x0000000400007c24 */ /* 0x000fe2000f8e02ff */
[----:B----4-:R-:W-:-:S03]  /*2a600*/  SEL R4, R4, RZ, !P0 ;  /* 0x000000ff04047207 */ /* 0x010fc60004000000 */
[C---:B------:R-:W-:Y:S02]  /*2a610*/  IMAD R0, R3.reuse, UR5, R0 ;  /* 0x0000000503007c24 */ /* 0x040fe4000f8e0200 */
[----:B------:R-:W-:-:S05]  /*2a620*/  IMAD.WIDE.U32 R2, R3, UR4, RZ ;  /* 0x0000000403027c25 */ /* 0x000fca000f8e00ff */
[----:B------:R-:W-:Y:S01]  /*2a630*/  IADD3 R0, R3, R0, RZ ;  /* 0x0000000003007210 */ /* 0x000fe20007ffe0ff */
[----:B------:R0:W-:Y:S04]  /*2a640*/  STL.64 [R1+0x48], R2 ;  /* 0x0000480201007387 */ /* 0x0001e80000100a00 */
[----:B------:R0:W-:Y:S04]  /*2a650*/  STL [R1+0x34], R5 ;  /* 0x0000340501007387 */ /* 0x0001e80000100800 */
[----:B------:R0:W-:Y:S04]  /*2a660*/  STL [R1+0x40], R4 ;  /* 0x0000400401007387 */ /* 0x0001e80000100800 */
[----:B------:R0:W-:Y:S01]  /*2a670*/  STL [R1+0x38], R0 ;  /* 0x0000380001007387 */ /* 0x0001e20000100800 */
[----:B------:R-:W-:Y:S05]  /*2a680*/  @!P1 BRA `(.L_x_607) ;  /* 0x0000000000409947 */ /* 0x000fea0003800000 */
[----:B0-----:R-:W-:Y:S01]  /*2a690*/  MOV R2, 0x0 ;  /* 0x0000000000027802 */ /* 0x001fe20000000f00 */
[----:B------:R-:W-:Y:S01]  /*2a6a0*/  ULDC.64 UR4, c[0x4][0xc0] ;  /* 0x0100300000047ab9 */ /* 0x000fe20000000a00 */
[----:B------:R-:W-:Y:S01]  /*2a6b0*/  ULDC.64 UR6, c[0x4][0xc8] ;  /* 0x0100320000067ab9 */ /* 0x000fe20000000a00 */
[----:B------:R-:W-:Y:S01]  /*2a6c0*/  ULDC.64 UR8, c[0x4][0x28] ;  /* 0x01000a0000087ab9 */ /* 0x000fe20000000a00 */
[----:B------:R-:W-:Y:S01]  /*2a6d0*/  IMAD.U32 R4, RZ, RZ, UR4 ;  /* 0x00000004ff047e24 */ /* 0x000fe2000f8e00ff */
[----:B------:R-:W-:Y:S01]  /*2a6e0*/  MOV R11, UR9 ;  /* 0x00000009000b7c02 */ /* 0x000fe20008000f00 */
[----:B------:R-:W0:Y:S01]  /*2a6f0*/  LDC.64 R2, c[0x4][R2] ;  /* 0x0100000002027b82 */ /* 0x000e220000000a00 */
[----:B------:R-:W-:Y:S02]  /*2a700*/  IMAD.U32 R5, RZ, RZ, UR5 ;  /* 0x00000005ff057e24 */ /* 0x000fe4000f8e00ff */
[----:B------:R-:W-:Y:S02]  /*2a710*/  IMAD.U32 R6, RZ, RZ, UR6 ;  /* 0x00000006ff067e24 */ /* 0x000fe4000f8e00ff */
[----:B------:R-:W-:-:S02]  /*2a720*/  IMAD.U32 R7, RZ, RZ, UR7 ;  /* 0x00000007ff077e24 */ /* 0x000fc4000f8e00ff */
[----:B------:R-:W-:Y:S02]  /*2a730*/  IMAD.U32 R10, RZ, RZ, UR8 ;  /* 0x00000008ff0a7e24 */ /* 0x000fe4000f8e00ff */
[----:B---3--:R-:W-:Y:S02]  /*2a740*/  IMAD.MOV.U32 R8, RZ, RZ, 0x70 ;  /* 0x00000070ff087424 */ /* 0x008fe400078e00ff */
[----:B------:R-:W-:Y:S02]  /*2a750*/  IMAD.MOV.U32 R12, RZ, RZ, 0x1 ;  /* 0x00000001ff0c7424 */ /* 0x000fe400078e00ff */
[----:B------:R-:W-:-:S07]  /*2a760*/  IMAD.MOV.U32 R13, RZ, RZ, RZ ;  /* 0x000000ffff0d7224 */ /* 0x000fce00078e00ff */
[----:B------:R-:W-:-:S07]  /*2a770*/  LEPC R20, `(.L_x_607) ;  /* 0x000000001014794e */ /* 0x000fce0000000000 */
[----:B0-----:R-:W-:Y:S05]  /*2a780*/  CALL.ABS.NOINC R2 ;  /* 0x0000000002007343 */ /* 0x001fea0003c00000 */
.L_x_607:
[----:B------:R-:W-:Y:S05]  /*2a790*/  BSYNC B6 ;  /* 0x0000000000067941 */ /* 0x000fea0003800000 */
.L_x_606:
[----:B0-----:R-:W2:Y:S01]  /*2a7a0*/  LDL.LU R0, [R1+0x40] ;  /* 0x0000400001007983 */ /* 0x001ea20000300800 */
[----:B---3--:R-:W0:Y:S01]  /*2a7b0*/  LDC R8, c[0x0][0x448] ;  /* 0x00011200ff087b82 */ /* 0x008e220000000800 */
[----:B------:R-:W-:Y:S01]  /*2a7c0*/  ULDC.64 UR4, c[0x0][0x2d8] ;  /* 0x0000b60000047ab9 */ /* 0x000fe20000000a00 */
[----:B------:R-:W-:Y:S01]  /*2a7d0*/  ULDC.64 UR6, c[0x0][0x280] ;  /* 0x0000a00000067ab9 */ /* 0x000fe20000000a00 */
[----:B------:R-:W3:Y:S04]  /*2a7e0*/  LDL.LU R4, [R1+0x38] ;  /* 0x0000380001047983 */ /* 0x000ee80000300800 */
[----:B------:R-:W3:Y:S04]  /*2a7f0*/  LDL.LU.64 R2, [R1+0x48] ;  /* 0x0000480001027983 */ /* 0x000ee80000300a00 */
[----:B------:R-:W4:Y:S04]  /*2a800*/  LDL.LU R6, [R1+0x34] ;  /* 0x0000340001067983 */ /* 0x000f280000300800 */
[----:B------:R-:W4:Y:S01]  /*2a810*/  LDL.LU R5, [R1+0x4] ;  /* 0x0000040001057983 */ /* 0x000f220000300800 */
[----:B0-----:R-:W-:Y:S01]  /*2a820*/  ISETP.NE.AND P0, PT, R8, 0x1, PT ;  /* 0x000000010800780c */ /* 0x001fe20003f05270 */
[----:B------:R-:W0:-:S12]  /*2a830*/  S2R R9, SR_TID.X ;  /* 0x0000000000097919 */ /* 0x000e180000002100 */
[----:B------:R-:W1:Y:S01]  /*2a840*/  @P0 LDC R7, c[0x0][0x450] ;  /* 0x00011400ff070b82 */ /* 0x000e620000000800 */
[----:B0-----:R-:W-:-:S04]  /*2a850*/  SHF.L.U32 R9, R9, 0x4, RZ ;  /* 0x0000000409097819 */ /* 0x001fc800000006ff */
[----:B------:R-:W-:-:S04]  /*2a860*/  LOP3.LUT R9, R9, 0x30, RZ, 0xc0, !PT ;  /* 0x0000003009097812 */ /* 0x000fc800078ec0ff */
[C---:B------:R-:W-:Y:S02]  /*2a870*/  LOP3.LUT R11, R9.reuse, 0x40, RZ, 0xfc, !PT ;  /* 0x00000040090b7812 */ /* 0x040fe400078efcff */
[----:B------:R-:W-:Y:S01]  /*2a880*/  LOP3.LUT R9, R9, 0x80, RZ, 0xfc, !PT ;  /* 0x0000008009097812 */ /* 0x000fe200078efcff */
[----:B---3--:R-:W-:Y:S02]  /*2a890*/  IMAD.MOV.U32 R3, RZ, RZ, R4 ;  /* 0x000000ffff037224 */ /* 0x008fe400078e0004 */
[----:B------:R-:W0:Y:S01]  /*2a8a0*/  S2R R4, SR_TID.X ;  /* 0x0000000000047919 */ /* 0x000e220000002100 */
[----:B------:R-:W-:-:S04]  /*2a8b0*/  IMAD.WIDE.U32 R2, R16, UR4, R2 ;  /* 0x0000000410027c25 */ /* 0x000fc8000f8e0002 */
[----:B------:R-:W-:Y:S01]  /*2a8c0*/  IMAD R3, R16, UR5, R3 ;  /* 0x0000000510037c24 */ /* 0x000fe2000f8e0203 */
[----:B------:R-:W-:Y:S02]  /*2a8d0*/  ULDC.64 UR4, c[0x0][0x2e0] ;  /* 0x0000b80000047ab9 */ /* 0x000fe40000000a00 */
[----:B--2---:R-:W-:Y:S02]  /*2a8e0*/  IMAD R0, R0, UR4, RZ ;  /* 0x0000000400007c24 */ /* 0x004fe4000f8e02ff */
[----:B----4-:R-:W-:-:S04]  /*2a8f0*/  IMAD.WIDE.U32 R2, R6, UR4, R2 ;  /* 0x0000000406027c25 */ /* 0x010fc8000f8e0002 */
[----:B------:R-:W-:Y:S01]  /*2a900*/  IMAD R0, R6, UR5, R0 ;  /* 0x0000000506007c24 */ /* 0x000fe2000f8e0200 */
[----:B------:R-:W-:Y:S01]  /*2a910*/  ULDC.64 UR4, c[0x0][0x2d0] ;  /* 0x0000b40000047ab9 */ /* 0x000fe20000000a00 */
[C---:B0-----:R-:W-:Y:S02]  /*2a920*/  LOP3.LUT R6, R4.reuse, 0x7f, RZ, 0xc0, !PT ;  /* 0x0000007f04067812 */ /* 0x041fe400078ec0ff */
[----:B------:R-:W-:Y:S02]  /*2a930*/  SHF.L.U32 R4, R4, 0x5, RZ ;  /* 0x0000000504047819 */ /* 0x000fe400000006ff */
[----:B------:R-:W-:-:S04]  /*2a940*/  SHF.R.U32.HI R6, RZ, 0x2, R6 ;  /* 0x00000002ff067819 */ /* 0x000fc80000011606 */
[----:B------:R-:W-:Y:S02]  /*2a950*/  LOP3.LUT R4, R6, 0x60, R4, 0xf8, !PT ;  /* 0x0000006006047812 */ /* 0x000fe400078ef804 */
[----:B------:R-:W0:Y:S01]  /*2a960*/  @P0 LDC R6, c[0x0][0x44c] ;  /* 0x00011300ff060b82 */ /* 0x000e220000000800 */
[----:B------:R-:W-:Y:S02]  /*2a970*/  IMAD.SHL.U32 R5, R5, 0x80, RZ ;  /* 0x0000008005057824 */ /* 0x000fe400078e00ff */
[----:B------:R-:W-:-:S03]  /*2a980*/  IMAD.IADD R3, R3, 0x1, R0 ;  /* 0x0000000103037824 */ /* 0x000fc600078e0200 */
[----:B------:R-:W-:-:S05]  /*2a990*/  LOP3.LUT R0, R4, R5, RZ, 0xfc, !PT ;  /* 0x0000000504007212 */ /* 0x000fca00078efcff */
[----:B------:R-:W-:Y:S02]  /*2a9a0*/  IMAD.MOV.U32 R4, RZ, RZ, R0 ;  /* 0x000000ffff047224 */ /* 0x000fe400078e0000 */
[----:B0-----:R-:W-:-:S05]  /*2a9b0*/  @P0 IMAD.HI.U32 R6, R0, R6, RZ ;  /* 0x0000000600060227 */ /* 0x001fca00078e00ff */
[----:B-1----:R-:W-:-:S05]  /*2a9c0*/  @P0 SHF.R.U32.HI R4, RZ, R7, R6 ;  /* 0x00000007ff040219 */ /* 0x002fca0000011606 */
[----:B------:R-:W-:-:S04]  /*2a9d0*/  IMAD.MOV R6, RZ, RZ, -R4 ;  /* 0x000000ffff067224 */ /* 0x000fc800078e0a04 */
[----:B------:R-:W-:Y:S01]  /*2a9e0*/  IMAD R0, R8, R6, R0 ;  /* 0x0000000608007224 */ /* 0x000fe200078e0200 */
[----:B------:R-:W-:Y:S01]  /*2a9f0*/  SHF.R.S32.HI R6, RZ, 0x1f, R4 ;  /* 0x0000001fff067819 */ /* 0x000fe20000011404 */
[----:B------:R-:W-:-:S04]  /*2aa00*/  IMAD.WIDE.U32 R2, R4, UR4, R2 ;  /* 0x0000000404027c25 */ /* 0x000fc8000f8e0002 */
[----:B------:R-:W-:-:S04]  /*2aa10*/  IMAD R6, R6, UR4, RZ ;  /* 0x0000000406067c24 */ /* 0x000fc8000f8e02ff */
[----:B------:R-:W-:Y:S01]  /*2aa20*/  IMAD R4, R4, UR5, R6 ;  /* 0x0000000504047c24 */ /* 0x000fe2000f8e0206 */
[----:B------:R-:W-:-:S03]  /*2aa30*/  ULDC.64 UR4, c[0x0][0x2c8] ;  /* 0x0000b20000047ab9 */ /* 0x000fc60000000a00 */
[----:B------:R-:W-:Y:S01]  /*2aa40*/  IMAD.IADD R3, R3, 0x1, R4 ;  /* 0x0000000103037824 */ /* 0x000fe200078e0204 */
[----:B------:R-:W-:Y:S01]  /*2aa50*/  SHF.R.S32.HI R4, RZ, 0x1f, R0 ;  /* 0x0000001fff047819 */ /* 0x000fe20000011400 */
[----:B------:R-:W-:-:S04]  /*2aa60*/  IMAD.WIDE.U32 R2, R0, UR4, R2 ;  /* 0x0000000400027c25 */ /* 0x000fc8000f8e0002 */
[----:B------:R-:W-:Y:S01]  /*2aa70*/  IMAD R4, R4, UR4, RZ ;  /* 0x0000000404047c24 */ /* 0x000fe2000f8e02ff */
[----:B------:R-:W-:Y:S02]  /*2aa80*/  ULDC UR4, c[0x0][0x2b8] ;  /* 0x0000ae0000047ab9 */ /* 0x000fe40000000800 */
[----:B------:R-:W-:Y:S02]  /*2aa90*/  ISETP.GE.AND P2, PT, R9, UR4, PT ;  /* 0x0000000409007c0c */ /* 0x000fe4000bf46270 */
[----:B------:R0:W5:Y:S01]  /*2aaa0*/  LDL R9, [R1+0x3c] ;  /* 0x00003c0001097983 */ /* 0x0001620000100800 */
[----:B------:R-:W1:Y:S01]  /*2aab0*/  S2R R7, SR_TID.X ;  /* 0x0000000000077919 */ /* 0x000e620000002100 */
[----:B------:R-:W-:Y:S01]  /*2aac0*/  IMAD R0, R0, UR5, R4 ;  /* 0x0000000500007c24 */ /* 0x000fe2000f8e0204 */
[----:B------:R-:W-:Y:S02]  /*2aad0*/  IADD3 R4, P3, R2, UR6, RZ ;  /* 0x0000000602047c10 */ /* 0x000fe4000ff7e0ff */
[----:B------:R-:W-:-:S02]  /*2aae0*/  ISETP.GE.AND P1, PT, R11, UR4, PT ;  /* 0x000000040b007c0c */ /* 0x000fc4000bf26270 */
[----:B------:R-:W-:Y:S01]  /*2aaf0*/  IADD3.X R3, R3, UR7, R0, P3, !PT ;  /* 0x0000000703037c10 */ /* 0x000fe20009ffe400 */
        /* <DEDUP_REMOVED lines=8> */
[----:B------:R-:W-:Y:S02]  /*2ab80*/  SHF.R.U32.HI R11, RZ, 0x2, R7 ;  /* 0x00000002ff0b7819 */ /* 0x000fe40000011607 */
[----:B------:R-:W0:Y:S03]  /*2ab90*/  SHFL.IDX PT, R7, R4, RZ, 0x1c1f ;  /* 0x001c1fff04077589 */ /* 0x000e2600000e0000 */
[----:B------:R-:W-:-:S04]  /*2aba0*/  IMAD.IADD R0, R11, 0x1, R5 ;  /* 0x000000010b007824 */ /* 0x000fc800078e0205 */
[----:B------:R-:W-:Y:S02]  /*2abb0*/  VIADD R5, R0, 0x20 ;  /* 0x0000002000057836 */ /* 0x000fe40000000000 */
[----:B--2---:R-:W-:Y:S02]  /*2abc0*/  IMAD R2, R6, R8, RZ ;  /* 0x0000000806027224 */ /* 0x004fe400078e02ff */
[----:B------:R-:W1:Y:S03]  /*2abd0*/  SHFL.IDX PT, R6, R3, RZ, 0x1c1f ;  /* 0x001c1fff03067589 */ /* 0x000e6600000e0000 */
[----:B------:R-:W-:-:S13]  /*2abe0*/  ISETP.GE.AND P4, PT, R0, R2, PT ;  /* 0x000000020000720c */ /* 0x000fda0003f86270 */
[----:B0-----:R-:W-:-:S05]  /*2abf0*/  @!P4 IADD3 R7, P3, R10, R7, RZ ;  /* 0x000000070a07c210 */ /* 0x001fca0007f7e0ff */
[----:B-1----:R-:W-:Y:S01]  /*2ac00*/  @!P4 IMAD.X R6, RZ, RZ, R6, P3 ;  /* 0x000000ffff06c224 */ /* 0x002fe200018e0606 */
[----:B------:R-:W-:Y:S02]  /*2ac10*/  ISETP.GE.AND P3, PT, R5, R2, PT ;  /* 0x000000020500720c */ /* 0x000fe40003f66270 */
[----:B------:R-:W0:Y:S02]  /*2ac20*/  SHFL.IDX PT, R5, R4, 0x1, 0x1c1f ;  /* 0x003c1f0004057f89 */ /* 0x000e2400000e0000 */
[----:B------:R-:W-:-:S04]  /*2ac30*/  @!P4 LOP3.LUT R7, R7, R6, RZ, 0x3c, !PT ;  /* 0x000000060707c212 */ /* 0x000fc800078e3cff */
[----:B------:R-:W-:-:S04]  /*2ac40*/  @!P4 LOP3.LUT R6, R7, R6, RZ, 0x3c, !PT ;  /* 0x000000060706c212 */ /* 0x000fc800078e3cff */
[----:B------:R-:W-:-:S05]  /*2ac50*/  @!P4 LOP3.LUT R7, R7, R6, RZ, 0x3c, !PT ;  /* 0x000000060707c212 */ /* 0x000fca00078e3cff */
[----:B-----5:R-:W-:Y:S04]  /*2ac60*/  @!P4 LDGSTS.E.BYPASS.LTC128B.128 [R9+0x1e200], desc[UR54][R6.64], !P0 ;  /* 0x1e2000000609cfae */ /* 0x020fe8000c101d76 */
[----:B------:R-:W-:Y:S04]  /*2ac70*/  @!P4 LDGSTS.E.BYPASS.LTC128B.128 [R9+0x20200], desc[UR54][R6.64+0x40], !P1 ;  /* 0x202000400609cfae */ /* 0x000fe8000c901d76 */
[----:B------:R1:W-:Y:S01]  /*2ac80*/  @!P4 LDGSTS.E.BYPASS.LTC128B.128 [R9+0x22200], desc[UR54][R6.64+0x80], !P2 ;  /* 0x222000800609cfae */ /* 0x0003e2000d101d76 */
[----:B0-----:R-:W-:-:S03]  /*2ac90*/  @!P3 IADD3 R5, P4, R10, R5, RZ ;  /* 0x000000050a05b210 */ /* 0x001fc60007f9e0ff */
[----:B-1----:R-:W0:Y:S02]  /*2aca0*/  SHFL.IDX PT, R6, R3, 0x1, 0x1c1f ;  /* 0x003c1f0003067f89 */ /* 0x002e2400000e0000 */
[----:B0-----:R-:W-:-:S04]  /*2acb0*/  @!P3 IMAD.X R6, RZ, RZ, R6, P4 ;  /* 0x000000ffff06b224 */ /* 0x001fc800020e0606 */
[----:B------:R-:W-:Y:S01]  /*2acc0*/  @!P3 IMAD.MOV.U32 R7, RZ, RZ, R6 ;  /* 0x000000ffff07b224 */ /* 0x000fe200078e0006 */
[----:B------:R-:W-:Y:S01]  /*2acd0*/  @!P3 MOV R6, R5 ;  /* 0x000000050006b202 */ /* 0x000fe20000000f00 */
[----:B------:R-:W-:-:S04]  /*2ace0*/  VIADD R5, R0, 0x40 ;  /* 0x0000004000057836 */ /* 0x000fc80000000000 */
[----:B------:R-:W-:Y:S04]  /*2acf0*/  @!P3 LDGSTS.E.BYPASS.LTC128B.128 [R9+0x1ea00], desc[UR54][R6.64], !P0 ;  /* 0x1ea000000609bfae */ /* 0x000fe8000c101d76 */
[----:B------:R-:W-:Y:S04]  /*2ad00*/  @!P3 LDGSTS.E.BYPASS.LTC128B.128 [R9+0x20a00], desc[UR54][R6.64+0x40], !P1 ;  /* 0x20a000400609bfae */ /* 0x000fe8000c901d76 */
[----:B------:R0:W-:Y:S01]  /*2ad10*/  @!P3 LDGSTS.E.BYPASS.LTC128B.128 [R9+0x22a00], desc[UR54][R6.64+0x80], !P2 ;  /* 0x22a000800609bfae */ /* 0x0001e2000d101d76 */
[----:B------:R-:W-:-:S03]  /*2ad20*/  ISETP.GE.AND P3, PT, R5, R2, PT ;  /* 0x000000020500720c */ /* 0x000fc60003f66270 */
[----:B------:R-:W1:Y:S04]  /*2ad30*/  SHFL.IDX PT, R5, R4, 0x2, 0x1c1f ;  /* 0x005c1f0004057f89 */ /* 0x000e6800000e0000 */
[----:B0-----:R-:W0:Y:S06]  /*2ad40*/  SHFL.IDX PT, R6, R3, 0x2, 0x1c1f ;  /* 0x005c1f0003067f89 */ /* 0x001e2c00000e0000 */
[----:B-1----:R-:W-:-:S05]  /*2ad50*/  @!P3 IADD3 R5, P4, R10, R5, RZ ;  /* 0x000000050a05b210 */ /* 0x002fca0007f9e0ff */
[----:B0-----:R-:W-:-:S04]  /*2ad60*/  @!P3 IMAD.X R6, RZ, RZ, R6, P4 ;  /* 0x000000ffff06b224 */ /* 0x001fc800020e0606 */
[----:B------:R-:W-:Y:S02]  /*2ad70*/  @!P3 IMAD.MOV.U32 R7, RZ, RZ, R6 ;  /* 0x000000ffff07b224 */ /* 0x000fe400078e0006 */
[----:B------:R-:W-:Y:S02]  /*2ad80*/  @!P3 IMAD.MOV.U32 R6, RZ, RZ, R5 ;  /* 0x000000ffff06b224 */ /* 0x000fe400078e0005 */
[----:B------:R0:W1:Y:S04]  /*2ad90*/  SHFL.IDX PT, R5, R3, 0x3, 0x1c1f ;  /* 0x007c1f0003057f89 */ /* 0x00006800000e0000 */
[----:B------:R0:W-:Y:S04]  /*2ada0*/  @!P3 LDGSTS.E.BYPASS.LTC128B.128 [R9+0x1f200], desc[UR54][R6.64], !P0 ;  /* 0x1f2000000609bfae */ /* 0x0001e8000c101d76 */
[----:B------:R0:W-:Y:S04]  /*2adb0*/  @!P3 LDGSTS.E.BYPASS.LTC128B.128 [R9+0x21200], desc[UR54][R6.64+0x40], !P1 ;  /* 0x212000400609bfae */ /* 0x0001e8000c901d76 */
[----:B------:R0:W-:Y:S04]  /*2adc0*/  @!P3 LDGSTS.E.BYPASS.LTC128B.128 [R9+0x23200], desc[UR54][R6.64+0x80], !P2 ;  /* 0x232000800609bfae */ /* 0x0001e8000d101d76 */
[----:B------:R0:W2:Y:S02]  /*2add0*/  SHFL.IDX PT, R3, R4, 0x3, 0x1c1f ;  /* 0x007c1f0004037f89 */ /* 0x0000a400000e0000 */
.L_x_854:
[----:B------:R-:W-:Y:S01]  /*2ade0*/  VIADD R0, R0, 0x60 ;  /* 0x0000006000007836 */ /* 0x000fe20000000000 */
[----:B------:R-:W-:Y:S04]  /*2adf0*/  BSSY B0, `(.L_x_609) ;  /* 0x000000b000007945 */ /* 0x000fe80003800000 */
[----:B------:R-:W-:-:S13]  /*2ae00*/  ISETP.GE.AND P3, PT, R0, R2, PT ;  /* 0x000000020000720c */ /* 0x000fda0003f66270 */
[----:B------:R-:W-:Y:S05]  /*2ae10*/  @P3 BRA `(.L_x_610) ;  /* 0x0000000000203947 */ /* 0x000fea0003800000 */
[----:B--2---:R-:W-:-:S04]  /*2ae20*/  IADD3 R2, P3, R10, R3, RZ ;  /* 0x000000030a027210 */ /* 0x004fc80007f7e0ff */
[----:B01----:R-:W-:-:S05]  /*2ae30*/  IADD3.X R3, RZ, R5, RZ, P3, !PT ;  /* 0x00000005ff037210 */ /* 0x003fca0001ffe4ff */
[----:B------:R-:W-:Y:S01]  /*2ae40*/  @!PT LDS RZ, [RZ] ;  /* 0x00000000fffff984 */ /* 0x000fe20000000800 */
[----:B------:R-:W-:Y:S01]  /*2ae50*/  @!PT LDS RZ, [RZ] ;  /* 0x00000000fffff984 */ /* 0x000fe20000000800 */
[----:B------:R-:W-:Y:S01]  /*2ae60*/  @!PT LDS RZ, [RZ] ;  /* 0x00000000fffff984 */ /* 0x000fe20000000800 */
[----:B------:R4:W-:Y:S04]  /*2ae70*/  LDGSTS.E.BYPASS.LTC128B.128 [R9+0x1fa00], desc[UR54][R2.64], !P0 ;  /* 0x1fa0000002097fae */ /* 0x0009e8000c101d76 */
[----:B------:R4:W-:Y:S04]  /*2ae80*/  LDGSTS.E.BYPASS.LTC128B.128 [R9+0x21a00], desc[UR54][R2.64+0x40], !P1 ;  /* 0x21a0004002097fae */ /* 0x0009e8000c901d76 */
[----:B------:R4:W-:Y:S02]  /*2ae90*/  LDGSTS.E.BYPASS.LTC128B.128 [R9+0x23a00], desc[UR54][R2.64+0x80], !P2 ;  /* 0x23a0008002097fae */ /* 0x0009e4000d101d76 */
.L_x_610:
[----:B------:R-:W-:Y:S05]  /*2aea0*/  BSYNC B0 ;  /* 0x0000000000007941 */ /* 0x000fea0003800000 */
.L_x_609:
[----:B------:R-:W-:Y:S01]  /*2aeb0*/  NOP ;  /* 0x0000000000007918 */ /* 0x000fe20000000000 */
[----:B------:R-:W-:-:S13]  /*2aec0*/  PLOP3.LUT P0, PT, PT, PT, PT, 0x80, 0x0 ;  /* 0x000000000000781c */ /* 0x000fda0003f0f070 */
.L_x_611:
[----:B------:R-:W-:Y:S02]  /*2aed0*/  PLOP3.LUT P1, PT, P1, P0, PT, 0xa2, 0x0 ;  /* 0x000000000000781c */ /* 0x000fe40000f21472 */
[----:B------:R-:W-:-:S08]  /*2aee0*/  @P0 R2UR P1, UR4, R18 ;  /* 0x00000000120402ca */ /* 0x000fd00000020000 */
[----:B------:R-:W-:-:S05]  /*2aef0*/  @P0 PLOP3.LUT P0, PT, P1, PT, PT, 0x80, 0x0 ;  /* 0x000000000000081c */ /* 0x000fca0000f0f070 */
[----:B------:R-:W-:Y:S01]  /*2af00*/  @!P1 SYNCS.ARRIVE.TRANS64.RED.A0T1 RZ, [UR4+0x33400], RZ ;  /* 0x033400ffffff99a7 */ /* 0x000fe20008200404 */
[----:B------:R-:W-:Y:S07]  /*2af10*/  @!P1 ARRIVES.LDGSTSBAR.64.TRANSCNT [UR4+0x33400] ;  /* 0x03340000ff0099b0 */ /* 0x000fee0008000a84 */
[----:B------:R-:W-:Y:S05]  /*2af20*/  @P0 BRA.U.ANY `(.L_x_611) ;  /* 0xfffffffd00e80947 */ /* 0x000fea000393ffff */
[----:B----4-:R-:W4:Y:S02]  /*2af30*/  LDL.LU R2, [R1+0x5c] ;  /* 0x00005c0001027983 */ /* 0x010f240000300800 */
[----:B----4-:R-:W-:-:S05]  /*2af40*/  VIADD R2, R2, 0x1 ;  /* 0x0000000102027836 */ /* 0x010fca0000000000 */
        /* <DEDUP_REMOVED lines=8> */
[----:B------:R-:W5:Y:S03]  /*2afd0*/  SYNCS.PHASECHK.TRANS64.TRYWAIT P0, [R18+URZ+0x33420], R0 ;  /* 0x03342000120075a7 */ /* 0x000f66000800017f */
[----:B----45:R-:W-:Y:S05]  /*2afe0*/  @!P0 BRA `(.L_x_613) ;  /* 0x00000078001c8947 */ /* 0x030fea0003800000 */
.L_x_855:
[----:B------:R-:W-:Y:S05]  /*2aff0*/  BSYNC B0 ;  /* 0x0000000000007941 */ /* 0x000fea0003800000 */
.L_x_612:
[----:B------:R-:W5:Y:S04]  /*2b000*/  LDL.LU R2, [R1+0x44] ;  /* 0x0000440001027983 */ /* 0x000f680000300800 */
[----:B0-2---:R-:W2:Y:S01]  /*2b010*/  LDL R3, [R1+0x20] ;  /* 0x0000200001037983 */ /* 0x005ea20000100800 */
[----:B-----5:R-:W-:-:S05]  /*2b020*/  VIADD R2, R2, 0xfffffffe ;  /* 0xfffffffe02027836 */ /* 0x020fca0000000000 */
[----:B--2---:R-:W-:-:S13]  /*2b030*/  ISETP.GE.AND P0, PT, R2, R3, PT ;  /* 0x000000030200720c */ /* 0x004fda0003f06270 */
[----:B------:R-:W-:Y:S05]  /*2b040*/  @!P0 BRA `(.L_x_614) ;  /* 0x0000001000e48947 */ /* 0x000fea0003800000 */
[----:B------:R0:W5:Y:S01]  /*2b050*/  LDL.LU R8, [R1+0x18] ;  /* 0x0000180001087983 */ /* 0x0001620000300800 */
[----:B----4-:R-:W-:-:S07]  /*2b060*/  IMAD.MOV.U32 R0, RZ, RZ, R19 ;  /* 0x000000ffff007224 */ /* 0x010fce00078e0013 */
.L_x_638:
[----:B------:R-:W2:Y:S01]  /*2b070*/  LDL R3, [R1+0x10] ;  /* 0x0000100001037983 */ /* 0x000ea20000100800 */
[----:B------:R-:W-:Y:S01]  /*2b080*/  VIADD R19, R0, 0x1 ;  /* 0x0000000100137836 */ /* 0x000fe20000000000 */
[----:B------:R-:W-:Y:S05]  /*2b090*/  YIELD ;  /* 0x0000000000007946 */ /* 0x000fea0003800000 */
[C---:B------:R-:W-:Y:S01]  /*2b0a0*/  ISETP.NE.AND P0, PT, R19.reuse, 0x2, PT ;  /* 0x000000021300780c */ /* 0x040fe20003f05270 */
[----:B------:R-:W-:Y:S03]  /*2b0b0*/  BSSY B0, `(.L_x_615) ;  /* 0x00000a8000007945 */ /* 0x000fe60003800000 */
[----:B------:R-:W-:-:S02]  /*2b0c0*/  SEL R19, R19, RZ, P0 ;  /* 0x000000ff13137207 */ /* 0x000fc40000000000 */
[----:B--2---:R-:W-:Y:S02]  /*2b0d0*/  LOP3.LUT P1, RZ, R3, 0x1, RZ, 0xc0, !PT ;  /* 0x0000000103ff7812 */ /* 0x004fe4000782c0ff */
[----:B------:R-:W-:-:S04]  /*2b0e0*/  SEL R3, RZ, 0x1, P0 ;  /* 0x00000001ff037807 */ /* 0x000fc80000000000 */
[----:B---3-5:R-:W-:-:S05]  /*2b0f0*/  LOP3.LUT R9, R8, R3, RZ, 0x3c, !PT ;  /* 0x0000000308097212 */ /* 0x028fca00078e3cff */
[----:B------:R2:W-:Y:S02]  /*2b100*/  STL [R1+0x18], R9 ;  /* 0x0000180901007387 */ /* 0x0005e40000100800 */
[----:B------:R-:W-:Y:S05]  /*2b110*/  @!P1 BRA `(.L_x_616) ;  /* 0x0000000800849947 */ /* 0x000fea0003800000 */
[----:B------:R-:W-:Y:S01]  /*2b120*/  ULDC.64 UR4, c[0x0][0x418] ;  /* 0x0001060000047ab9 */ /* 0x000fe20000000a00 */
[----:B------:R-:W-:Y:S02]  /*2b130*/  MOV R3, R2 ;  /* 0x0000000200037202 */ /* 0x000fe40000000f00 */
[----:B------:R-:W-:-:S04]  /*2b140*/  ISETP.NE.U32.AND P0, PT, RZ, UR4, PT ;  /* 0x00000004ff007c0c */ /* 0x000fc8000bf05070 */
[----:B------:R-:W-:-:S13]  /*2b150*/  ISETP.NE.AND.EX P0, PT, RZ, UR5, PT, P0 ;  /* 0x00000005ff007c0c */ /* 0x000fda000bf05300 */
[----:B------:R-:W-:Y:S05]  /*2b160*/  @!P0 BRA `(.L_x_617) ;  /* 0x00000000004c8947 */ /* 0x000fea0003800000 */
[----:B------:R-:W3:Y:S01]  /*2b170*/  LDL R10, [R1+0x24] ;  /* 0x00002400010a7983 */ /* 0x000ee20000100800 */
[----:B------:R-:W4:Y:S01]  /*2b180*/  LDC R6, c[0x0][0x43c] ;  /* 0x00010f00ff067b82 */ /* 0x000f220000000800 */
[----:B------:R-:W-:Y:S02]  /*2b190*/  ULDC.64 UR6, c[0x0][0x428] ;  /* 0x00010a0000067ab9 */ /* 0x000fe40000000a00 */
[----:B------:R-:W2:Y:S01]  /*2b1a0*/  LDL R7, [R1+0x8] ;  /* 0x0000080001077983 */ /* 0x000ea20000100800 */
[----:B----4-:R-:W-:-:S13]  /*2b1b0*/  ISETP.NE.AND P0, PT, R6, 0x1, PT ;  /* 0x000000010600780c */ /* 0x010fda0003f05270 */
[----:B-1----:R-:W1:Y:S02]  /*2b1c0*/  @P0 LDC.64 R4, c[0x0][0x440] ;  /* 0x00011000ff040b82 */ /* 0x002e640000000a00 */
[----:B-1----:R-:W-:-:S04]  /*2b1d0*/  @P0 IMAD.HI.U32 R3, R2, R4, RZ ;  /* 0x0000000402030227 */ /* 0x002fc800078e00ff */
[----:B------:R-:W-:Y:S01]  /*2b1e0*/  IMAD.MOV.U32 R4, RZ, RZ, R2 ;  /* 0x000000ffff047224 */ /* 0x000fe200078e0002 */
[----:B------:R-:W-:-:S04]  /*2b1f0*/  @P0 SHF.R.U32.HI R4, RZ, R5, R3 ;  /* 0x00000005ff040219 */ /* 0x000fc80000011603 */
[--C-:B------:R-:W-:Y:S01]  /*2b200*/  SHF.R.S32.HI R5, RZ, 0x1f, R4.reuse ;  /* 0x0000001fff057819 */ /* 0x100fe20000011404 */
[----:B------:R-:W-:-:S04]  /*2b210*/  IMAD.MOV R3, RZ, RZ, -R4 ;  /* 0x000000ffff037224 */ /* 0x000fc800078e0a04 */
[----:B------:R-:W-:Y:S02]  /*2b220*/  IMAD R3, R6, R3, R2 ;  /* 0x0000000306037224 */ /* 0x000fe400078e0202 */
[----:B---3--:R-:W-:-:S04]  /*2b230*/  IMAD R6, R10, UR6, RZ ;  /* 0x000000060a067c24 */ /* 0x008fc8000f8e02ff */
[C---:B--2---:R-:W-:Y:S02]  /*2b240*/  IMAD R6, R7.reuse, UR7, R6 ;  /* 0x0000000707067c24 */ /* 0x044fe4000f8e0206 */
[----:B------:R-:W-:-:S04]  /*2b250*/  IMAD.WIDE.U32 R4, R7, UR6, R4 ;  /* 0x0000000607047c25 */ /* 0x000fc8000f8e0004 */
[----:B------:R-:W-:Y:S01]  /*2b260*/  IMAD.IADD R5, R6, 0x1, R5 ;  /* 0x0000000106057824 */ /* 0x000fe200078e0205 */
[----:B------:R-:W-:-:S04]  /*2b270*/  LEA R6, P0, R4, UR4, 0x2 ;  /* 0x0000000404067c11 */ /* 0x000fc8000f8010ff */
[----:B------:R-:W-:-:S05]  /*2b280*/  LEA.HI.X R7, R4, UR5, R5, 0x2, P0 ;  /* 0x0000000504077c11 */ /* 0x000fca00080f1405 */
[----:B------:R3:W5:Y:S04]  /*2b290*/  LDG.E R17, desc[UR54][R6.64] ;  /* 0x0000003606117981 */ /* 0x000768000c1e1900 */
.L_x_617:
[----:B---3--:R-:W-:Y:S01]  /*2b2a0*/  IMAD R6, R19, 0x8, R18 ;  /* 0x0000000813067824 */ /* 0x008fe200078e0212 */
[----:B-1----:R-:W-:Y:S01]  /*2b2b0*/  SHF.L.U32 R5, R9, 0x1f, RZ ;  /* 0x0000001f09057819 */ /* 0x002fe200000006ff */
[----:B------:R-:W1:Y:S01]  /*2b2c0*/  S2R R4, SR_TID.X ;  /* 0x0000000000047919 */ /* 0x000e620000002100 */
[----:B------:R-:W-:Y:S02]  /*2b2d0*/  BSSY B1, `(.L_x_618) ;  /* 0x0000005000017945 */ /* 0x000fe40003800000 */
[----:B------:R-:W3:Y:S01]  /*2b2e0*/  SYNCS.PHASECHK.TRANS64.TRYWAIT P0, [R6+URZ+0x33480], R5 ;  /* 0x03348005060075a7 */ /* 0x000ee2000800017f */
[----:B-1----:R-:W-:-:S04]  /*2b2f0*/  LOP3.LUT R4, R4, 0x7f, RZ, 0xc0, !PT ;  /* 0x0000007f04047812 */ /* 0x002fc800078ec0ff */
[----:B------:R-:W-:Y:S01]  /*2b300*/  ISETP.NE.AND P1, PT, R4, RZ, PT ;  /* 0x000000ff0400720c */ /* 0x000fe20003f25270 */
[----:B---3--:R-:W-:-:S12]  /*2b310*/  @!P0 BRA `(.L_x_619) ;  /* 0x0000007400648947 */ /* 0x008fd80003800000 */
.L_x_856:
[----:B------:R-:W-:Y:S05]  /*2b320*/  BSYNC B1 ;  /* 0x0000000000017941 */ /* 0x000fea0003800000 */
.L_x_618:
[----:B------:R-:W-:Y:S04]  /*2b330*/  BSSY B1, `(.L_x_620) ;  /* 0x0000009000017945 */ /* 0x000fe80003800000 */
[----:B------:R-:W-:Y:S05]  /*2b340*/  @P1 BRA `(.L_x_621) ;  /* 0x00000000001c1947 */ /* 0x000fea0003800000 */
[----:B------:R-:W3:Y:S02]  /*2b350*/  S2R R4, SR_TID.X ;  /* 0x0000000000047919 */ /* 0x000ee40000002100 */
[----:B---3--:R-:W-:Y:S01]  /*2b360*/  LOP3.LUT R7, R4, 0x1f, RZ, 0xc0, !PT ;  /* 0x0000001f04077812 */ /* 0x008fe200078ec0ff */
[----:B------:R-:W-:-:S03]  /*2b370*/  IMAD.MOV.U32 R4, RZ, RZ, 0x7800 ;  /* 0x00007800ff047424 */ /* 0x000fc600078e00ff */
[----:B------:R-:W-:Y:S01]  /*2b380*/  ISETP.NE.AND P0, PT, R7, RZ, PT ;  /* 0x000000ff0700720c */ /* 0x000fe20003f05270 */
[----:B------:R3:W-:-:S12]  /*2b390*/  SYNCS.ARRIVE.TRANS64 RZ, [R6+URZ+0x33470], R4 ;  /* 0x0334700406ff79a7 */ /* 0x0007d8000800003f */
[----:B---3--:R-:W-:Y:S05]  /*2b3a0*/  @!P0 BRA `(.L_x_621) ;  /* 0x0000000000048947 */ /* 0x008fea0003800000 */
[----:B------:R-:W-:Y:S01]  /*2b3b0*/  BPT.TRAP 0x1 ;  /* 0x000000040000795c */ /* 0x000fe20000300000 */
.L_x_621:
[----:B------:R-:W-:Y:S05]  /*2b3c0*/  BSYNC B1 ;  /* 0x0000000000017941 */ /* 0x000fea0003800000 */
.L_x_620:
[----:B------:R-:W3:Y:S01]  /*2b3d0*/  LDL R7, [R1+0x28] ;  /* 0x0000280001077983 */ /* 0x000ee20000100800 */
[----:B------:R-:W-:Y:S01]  /*2b3e0*/  MOV R14, RZ ;  /* 0x000000ff000e7202 */ /* 0x000fe20000000f00 */
[----:B------:R-:W-:Y:S01]  /*2b3f0*/  IMAD R4, R19, 0x7800, R18 ;  /* 0x0000780013047824 */ /* 0x000fe200078e0212 */
[----:B------:R-:W-:Y:S01]  /*2b400*/  UIADD3 UR4, UP0, UR40, 0x470, URZ ;  /* 0x0000047028047890 */ /* 0x000fe2000ff1e03f */
[----:B------:R-:W-:Y:S01]  /*2b410*/  PLOP3.LUT P0, PT, PT, PT, PT, 0x80, 0x0 ;  /* 0x000000000000781c */ /* 0x000fe20003f0f070 */
[----:B------:R-:W-:Y:S01]  /*2b420*/  UMOV UR6, 0x0 ;  /* 0x0000000000067882 */ /* 0x000fe20000000000 */
[----:B------:R-:W-:Y:S01]  /*2b430*/  R2UR UR10, R14 ;  /* 0x000000000e0a72ca */ /* 0x000fe200000e0000 */
[----:B--2---:R-:W-:Y:S01]  /*2b440*/  VIADD R9, R4, 0xf200 ;  /* 0x0000f20004097836 */ /* 0x004fe20000000000 */
[----:B------:R-:W-:Y:S01]  /*2b450*/  UIADD3.X UR5, URZ, UR41, URZ, UP0, !UPT ;  /* 0x000000293f057290 */ /* 0x000fe200087fe43f */
[----:B------:R-:W-:Y:S01]  /*2b460*/  UMOV UR7, 0x14f00000 ;  /* 0x14f0000000077882 */ /* 0x000fe20000000000 */
[----:B---3--:R-:W-:-:S02]  /*2b470*/  IMAD R7, R3, 0xa0, R7 ;  /* 0x000000a003077824 */ /* 0x008fc400078e0207 */
[----:B------:R-:W-:-:S09]  /*2b480*/  VIADD R3, R6, 0x33470 ;  /* 0x0003347006037836 */ /* 0x000fd20000000000 */
.L_x_622:
[----:B------:R-:W-:-:S13]  /*2b490*/  @P0 ELECT P2, URZ, PT ;  /* 0x00000000003f082f */ /* 0x000fda0003840000 */
[----:B-----5:R-:W-:Y:S02]  /*2b4a0*/  @P2 R2UR UR13, R17 ;  /* 0x00000000110d22ca */ /* 0x020fe400000e0000 */
[----:B------:R-:W-:Y:S02]  /*2b4b0*/  @P2 R2UR UR12, R16 ;  /* 0x00000000100c22ca */ /* 0x000fe400000e0000 */
[----:B------:R-:W-:Y:S02]  /*2b4c0*/  @P2 R2UR UR11, R7 ;  /* 0x00000000070b22ca */ /* 0x000fe400000e0000 */
[----:B------:R-:W-:Y:S02]  /*2b4d0*/  @P2 R2UR UR9, R3 ;  /* 0x00000000030922ca */ /* 0x000fe400000e0000 */
[----:B------:R-:W-:Y:S02]  /*2b4e0*/  @P2 R2UR UR8, R9 ;  /* 0x00000000090822ca */ /* 0x000fe400000e0000 */
[----:B------:R-:W-:-:S02]  /*2b4f0*/  @P2 PLOP3.LUT P0, PT, P2, PT, PT, 0x8, 0x0 ;  /* 0x000000000000281c */ /* 0x000fc4000170e170 */
[----:B------:R-:W-:-:S09]  /*2b500*/  PLOP3.LUT P2, PT, PT, PT, PT, 0x8, 0x0 ;  /* 0x000000000000781c */ /* 0x000fd20003f4e170 */
[----:B------:R2:W-:Y:S02]  /*2b510*/  UTMALDG.4D [UR8], [UR4], desc[UR6] ;  /* 0x00000608040075b4 */ /* 0x0005e40008019000 */
[----:B--2---:R-:W-:Y:S05]  /*2b520*/  @P0 BRA.U.ANY `(.L_x_622) ;  /* 0xfffffffd00d80947 */ /* 0x004fea000393ffff */
[----:B------:R-:W-:Y:S01]  /*2b530*/  IMAD.MOV.U32 R13, RZ, RZ, 0x40 ;  /* 0x00000040ff0d7424 */ /* 0x000fe200078e00ff */
[----:B------:R-:W-:Y:S01]  /*2b540*/  PLOP3.LUT P0, PT, PT, PT, PT, 0x80, 0x0 ;  /* 0x000000000000781c */ /* 0x000fe20003f0f070 */
[----:B------:R-:W-:Y:S01]  /*2b550*/  VIADD R9, R4, 0x11a00 ;  /* 0x00011a0004097836 */ /* 0x000fe20000000000 */
[----:B------:R-:W-:Y:S01]  /*2b560*/  UMOV UR6, 0x0 ;  /* 0x0000000000067882 */ /* 0x000fe20000000000 */
[----:B------:R-:W-:Y:S01]  /*2b570*/  UMOV UR7, 0x14f00000 ;  /* 0x14f0000000077882 */ /* 0x000fe20000000000 */
[----:B------:R-:W-:-:S15]  /*2b580*/  R2UR UR10, R13 ;  /* 0x000000000d0a72ca */ /* 0x000fde00000e0000 */
.L_x_623:
        /* <DEDUP_REMOVED lines=12> */
[----:B------:R-:W-:Y:S01]  /*2b650*/  UMOV UR6, 0x0 ;  /* 0x0000000000067882 */ /* 0x000fe20000000000 */
[----:B------:R-:W-:Y:S01]  /*2b660*/  IADD3 R9, R4, 0x14200, RZ ;  /* 0x0001420004097810 */ /* 0x000fe20007ffe0ff */
[----:B------:R-:W-:Y:S01]  /*2b670*/  UMOV UR7, 0x14f00000 ;  /* 0x14f0000000077882 */ /* 0x000fe20000000000 */
[----:B------:R-:W-:-:S15]  /*2b680*/  R2UR UR10, R12 ;  /* 0x000000000c0a72ca */ /* 0x000fde00000e0000 */
.L_x_624:
        /* <DEDUP_REMOVED lines=10> */
[----:B------:R-:W2:Y:S01]  /*2b730*/  SYNCS.PHASECHK.TRANS64.TRYWAIT P0, [R6+URZ+0x33440], R5 ;  /* 0x03344005060075a7 */ /* 0x000ea2000800017f */
[----:B------:R-:W-:Y:S04]  /*2b740*/  BSSY B1, `(.L_x_625) ;  /* 0x0000002000017945 */ /* 0x000fe80003800000 */
[----:B--2---:R-:W-:Y:S05]  /*2b750*/  @!P0 BRA `(.L_x_626) ;  /* 0x0000007000688947 */ /* 0x004fea0003800000 */
.L_x_857:
[----:B------:R-:W-:Y:S05]  /*2b760*/  BSYNC B1 ;  /* 0x0000000000017941 */ /* 0x000fea0003800000 */
.L_x_625:
[----:B------:R-:W-:Y:S01]  /*2b770*/  BSSY B1, `(.L_x_627) ;  /* 0x000000b000017945 */ /* 0x000fe20003800000 */
[----:B------:R-:W-:Y:S02]  /*2b780*/  IMAD.MOV.U32 R10, RZ, RZ, 0x0 ;  /* 0x00000000ff0a7424 */ /* 0x000fe400078e00ff */
[----:B------:R-:W-:Y:S01]  /*2b790*/  IMAD.MOV.U32 R11, RZ, RZ, 0x14f00000 ;  /* 0x14f00000ff0b7424 */ /* 0x000fe200078e00ff */
[----:B------:R-:W-:Y:S06]  /*2b7a0*/  @P1 BRA `(.L_x_628) ;  /* 0x00000000001c1947 */ /* 0x000fec0003800000 */
[----:B------:R-:W3:Y:S02]  /*2b7b0*/  S2R R3, SR_TID.X ;  /* 0x0000000000037919 */ /* 0x000ee40000002100 */
[----:B---3--:R-:W-:Y:S01]  /*2b7c0*/  LOP3.LUT R9, R3, 0x1f, RZ, 0xc0, !PT ;  /* 0x0000001f03097812 */ /* 0x008fe200078ec0ff */
[----:B------:R-:W-:-:S03]  /*2b7d0*/  IMAD.MOV.U32 R3, RZ, RZ, 0x7800 ;  /* 0x00007800ff037424 */ /* 0x000fc600078e00ff */
[----:B------:R-:W-:Y:S01]  /*2b7e0*/  ISETP.NE.AND P0, PT, R9, RZ, PT ;  /* 0x000000ff0900720c */ /* 0x000fe20003f05270 */
[----:B------:R3:W-:-:S12]  /*2b7f0*/  SYNCS.ARRIVE.TRANS64 RZ, [R6+URZ+0x33430], R3 ;  /* 0x0334300306ff79a7 */ /* 0x0007d8000800003f */
[----:B---3--:R-:W-:Y:S05]  /*2b800*/  @!P0 BRA `(.L_x_628) ;  /* 0x0000000000048947 */ /* 0x008fea0003800000 */
[----:B------:R-:W-:Y:S01]  /*2b810*/  BPT.TRAP 0x1 ;  /* 0x000000040000795c */ /* 0x000fe20000300000 */
.L_x_628:
[----:B------:R-:W-:Y:S05]  /*2b820*/  BSYNC B1 ;  /* 0x0000000000017941 */ /* 0x000fea0003800000 */
.L_x_627:
[----:B------:R-:W-:Y:S01]  /*2b830*/  R2UR UR10, R14 ;  /* 0x000000000e0a72ca */ /* 0x000fe200000e0000 */
[----:B------:R-:W-:Y:S01]  /*2b840*/  UIADD3 UR4, UP0, UR40, 0x370, URZ ;  /* 0x0000037028047890 */ /* 0x000fe2000ff1e03f */
[----:B------:R-:W-:Y:S01]  /*2b850*/  R2UR UR6, R10 ;  /* 0x000000000a0672ca */ /* 0x000fe200000e0000 */
[----:B-12---:R-:W-:Y:S01]  /*2b860*/  VIADD R6, R6, 0x33430 ;  /* 0x0003343006067836 */ /* 0x006fe20000000000 */
[----:B------:R-:W-:Y:S01]  /*2b870*/  R2UR UR7, R11 ;  /* 0x000000000b0772ca */ /* 0x000fe200000e0000 */
[----:B------:R-:W-:Y:S01]  /*2b880*/  VIADD R3, R4, 0x24200 ;  /* 0x0002420004037836 */ /* 0x000fe20000000000 */
[----:B------:R-:W-:Y:S01]  /*2b890*/  PLOP3.LUT P0, PT, PT, PT, PT, 0x80, 0x0 ;  /* 0x000000000000781c */ /* 0x000fe20003f0f070 */
[----:B------:R-:W-:-:S12]  /*2b8a0*/  UIADD3.X UR5, URZ, UR41, URZ, UP0, !UPT ;  /* 0x000000293f057290 */ /* 0x000fd800087fe43f */
.L_x_629:
        /* <DEDUP_REMOVED lines=10> */
[----:B------:R-:W-:Y:S02]  /*2b950*/  R2UR UR10, R13 ;  /* 0x000000000d0a72ca */ /* 0x000fe400000e0000 */
[----:B------:R-:W-:Y:S02]  /*2b960*/  R2UR UR6, R10 ;  /* 0x000000000a0672ca */ /* 0x000fe400000e0000 */
[----:B------:R-:W-:Y:S02]  /*2b970*/  R2UR UR7, R11 ;  /* 0x000000000b0772ca */ /* 0x000fe400000e0000 */
[----:B------:R-:W-:Y:S02]  /*2b980*/  PLOP3.LUT P0, PT, PT, PT, PT, 0x80, 0x0 ;  /* 0x000000000000781c */ /* 0x000fe40003f0f070 */
[----:B------:R-:W-:-:S11]  /*2b990*/  IADD3 R3, R4, 0x26a00, RZ ;  /* 0x00026a0004037810 */ /* 0x000fd60007ffe0ff */
.L_x_630:
        /* <DEDUP_REMOVED lines=10> */
[----:B------:R-:W-:Y:S01]  /*2ba40*/  R2UR UR10, R12 ;  /* 0x000000000c0a72ca */ /* 0x000fe200000e0000 */
[----:B------:R-:W-:Y:S01]  /*2ba50*/  VIADD R4, R4, 0x29200 ;  /* 0x0002920004047836 */ /* 0x000fe20000000000 */
[----:B------:R-:W-:Y:S02]  /*2ba60*/  R2UR UR6, R10 ;  /* 0x000000000a0672ca */ /* 0x000fe400000e0000 */
[----:B------:R-:W-:Y:S02]  /*2ba70*/  R2UR UR7, R11 ;  /* 0x000000000b0772ca */ /* 0x000fe400000e0000 */
[----:B------:R-:W-:-:S13]  /*2ba80*/  PLOP3.LUT P0, PT, PT, PT, PT, 0x80, 0x0 ;  /* 0x000000000000781c */ /* 0x000fda0003f0f070 */
.L_x_631:
        /* <DEDUP_REMOVED lines=9> */
[----:B---3--:R-:W-:Y:S05]  /*2bb20*/  @P0 BRA.U.ANY `(.L_x_631) ;  /* 0xfffffffd00d80947 */ /* 0x008fea000393ffff */
.L_x_616:
[----:B------:R-:W-:Y:S05]  /*2bb30*/  BSYNC B0 ;  /* 0x0000000000007941 */ /* 0x000fea0003800000 */
.L_x_615:
[----:B------:R-:W-:-:S06]  /*2bb40*/  UISETP.NE.AND UP0, UPT, UR37, 0x3, UPT ;  /* 0x000000032500788c */ /* 0x000fcc000bf05270 */
[----:B------:R-:W-:-:S13]  /*2bb50*/  PLOP3.LUT P0, PT, PT, PT, UP0, 0x80, 0x0 ;  /* 0x000000000000781c */ /* 0x000fda0003f0f008 */
[----:B------:R-:W-:Y:S05]  /*2bb60*/  @!P0 BRA `(.L_x_632) ;  /* 0x0000000000048947 */ /* 0x000fea0003800000 */
[----:B------:R-:W-:Y:S01]  /*2bb70*/  BPT.TRAP 0x1 ;  /* 0x000000040000795c */ /* 0x000fe20000300000 */
.L_x_632:
[----:B------:R-:W-:Y:S01]  /*2bb80*/  IMAD.U32 R3, RZ, RZ, UR39 ;  /* 0x00000027ff037e24 */ /* 0x000fe2000f8e00ff */
[----:B------:R-:W-:Y:S01]  /*2bb90*/  LOP3.LUT R4, R8, 0x1, RZ, 0x3c, !PT ;  /* 0x0000000108047812 */ /* 0x000fe200078e3cff */
[----:B------:R-:W-:Y:S03]  /*2bba0*/  BSSY B0, `(.L_x_633) ;  /* 0x0000006000007945 */ /* 0x000fe60003800000 */
[----:B------:R-:W-:Y:S01]  /*2bbb0*/  ISETP.NE.AND P1, PT, R3, 0x3, PT ;  /* 0x000000030300780c */ /* 0x000fe20003f25270 */
[----:B------:R-:W-:Y:S01]  /*2bbc0*/  IMAD R3, R0, 0x8, R18 ;  /* 0x0000000800037824 */ /* 0x000fe200078e0212 */
[----:B------:R-:W-:-:S04]  /*2bbd0*/  SHF.L.U32 R4, R4, 0x1f, RZ ;  /* 0x0000001f04047819 */ /* 0x000fc800000006ff */
[----:B------:R-:W3:Y:S02]  /*2bbe0*/  SYNCS.PHASECHK.TRANS64.TRYWAIT P0, [R3+URZ+0x33470], R4 ;  /* 0x03347004030075a7 */ /* 0x000ee4000800017f */
[----:B---3--:R-:W-:Y:S05]  /*2bbf0*/  @!P0 BRA `(.L_x_634) ;  /* 0x0000006c00548947 */ /* 0x008fea0003800000 */
.L_x_858:
[----:B------:R-:W-:Y:S05]  /*2bc00*/  BSYNC B0 ;  /* 0x0000000000007941 */ /* 0x000fea0003800000 */
.L_x_633:
[----:B------:R-:W-:Y:S05]  /*2bc10*/  @!P1 BRA `(.L_x_635) ;  /* 0x0000000000049947 */ /* 0x000fea0003800000 */
[----:B------:R-:W-:Y:S01]  /*2bc20*/  BPT.TRAP 0x1 ;  /* 0x000000040000795c */ /* 0x000fe20000300000 */
.L_x_635:
[----:B---3--:R-:W-:Y:S01]  /*2bc30*/  SHF.L.U32 R4, R8, 0x1f, RZ ;  /* 0x0000001f08047819 */ /* 0x008fe200000006ff */
[----:B------:R-:W-:-:S03]  /*2bc40*/  IMAD R10, R0, 0x7800, RZ ;  /* 0x00007800000a7824 */ /* 0x000fc600078e02ff */
[----:B------:R-:W3:Y:S02]  /*2bc50*/  SYNCS.PHASECHK.TRANS64.TRYWAIT P0, [R3+URZ+0x33460], R4 ;  /* 0x03346004030075a7 */ /* 0x000ee4000800017f */
[----:B---3--:R-:W-:Y:S05]  /*2bc60*/  @!P0 BRA `(.L_x_636) ;  /* 0x0000006c004c8947 */ /* 0x008fea0003800000 */
.L_x_859:
[----:B------:R-:W4:Y:S04]  /*2bc70*/  LDL R0, [R1+0x30] ;  /* 0x0000300001007983 */ /* 0x000f280000100800 */
[----:B------:R-:W5:Y:S01]  /*2bc80*/  LDL R11, [R1+0x2c] ;  /* 0x00002c00010b7983 */ /* 0x000f620000100800 */
[----:B------:R-:W-:Y:S05]  /*2bc90*/  WARPSYNC.ALL ;  /* 0x0000000000007948 */ /* 0x000fea0003800000 */
[----:B----4-:R-:W-:-:S02]  /*2bca0*/  LOP3.LUT R0, R10, R0, RZ, 0xfc, !PT ;  /* 0x000000000a007212 */ /* 0x010fc400078efcff */
[----:B-----5:R-:W-:-:S03]  /*2bcb0*/  LOP3.LUT R12, R10, R11, RZ, 0xfc, !PT ;  /* 0x0000000b0a0c7212 */ /* 0x020fc600078efcff */
[C---:B------:R-:W-:Y:S02]  /*2bcc0*/  IMAD.IADD R0, R18.reuse, 0x1, R0 ;  /* 0x0000000112007824 */ /* 0x040fe400078e0200 */
[----:B------:R-:W-:-:S03]  /*2bcd0*/  IMAD.IADD R12, R18, 0x1, R12 ;  /* 0x00000001120c7824 */ /* 0x000fc600078e020c */
[----:B-1-3--:R-:W1:Y:S02]  /*2bce0*/  LDSM.16.MT88.4 R4, [R0+0xf200] ;  /* 0x00f200000004783b */ /* 0x00ae640000004200 */
[C-C-:B-1----:R-:W-:Y:S02]  /*2bcf0*/  PRMT R8, R4.reuse, 0x6420, R5.reuse ;  /* 0x0000642004087816 */ /* 0x142fe40000000005 */
[----:B--2---:R-:W-:Y:S02]  /*2bd00*/  PRMT R9, R4, 0x7531, R5 ;  /* 0x0000753104097816 */ /* 0x004fe40000000005 */
[C-C-:B------:R-:W-:Y:S02]  /*2bd10*/  PRMT R10, R6.reuse, 0x6420, R7.reuse ;  /* 0x00006420060a7816 */ /* 0x140fe40000000007 */
[----:B------:R-:W-:-:S05]  /*2bd20*/  PRMT R11, R6, 0x7531, R7 ;  /* 0x00007531060b7816 */ /* 0x000fca0000000007 */
[----:B------:R-:W-:Y:S04]  /*2bd30*/  STSM.16.M88.4 [R12+0x200], R8 ;  /* 0x000200080c007844 */ /* 0x000fe80000000200 */
[----:B------:R-:W1:Y:S02]  /*2bd40*/  LDSM.16.MT88.4 R4, [R0+0x11a00] ;  /* 0x011a00000004783b */ /* 0x000e640000004200 */
[C-C-:B-1----:R-:W-:Y:S02]  /*2bd50*/  PRMT R8, R4.reuse, 0x6420, R5.reuse ;  /* 0x0000642004087816 */ /* 0x142fe40000000005 */
[----:B------:R-:W-:Y:S02]  /*2bd60*/  PRMT R9, R4, 0x7531, R5 ;  /* 0x0000753104097816 */ /* 0x000fe40000000005 */
[----:B------:R-:W-:-:S02]  /*2bd70*/  PRMT R10, R6, 0x6420, R7 ;  /* 0x00006420060a7816 */ /* 0x000fc40000000007 */
        /* <DEDUP_REMOVED lines=88> */
.L_x_637:
[----:B------:R-:W3:Y:S01]  /*2c300*/  S2R R0, SR_TID.X ;  /* 0x0000000000007919 */ /* 0x000ee20000002100 */
[----:B--2---:R2:W-:Y:S01]  /*2c310*/  SYNCS.ARRIVE.TRANS64.A1T0 RZ, [R3+URZ+0x33450], RZ ;  /* 0x033450ff03ff79a7 */ /* 0x0045e2000810003f */
[----:B-1----:R1:W5:Y:S01]  /*2c320*/  LDL R8, [R1+0x18] ;  /* 0x0000180001087983 */ /* 0x0023620000100800 */
[----:B---3--:R-:W-:-:S03]  /*2c330*/  LOP3.LUT R4, R0, 0x7f, RZ, 0xc0, !PT ;  /* 0x0000007f00047812 */ /* 0x008fc600078ec0ff */
[----:B------:R-:W3:Y:S01]  /*2c340*/  LDL R0, [R1+0x20] ;  /* 0x0000200001007983 */ /* 0x000ee20000100800 */
[----:B------:R-:W-:Y:S01]  /*2c350*/  BAR.SYNC.DEFER_BLOCKING 0x2, 0x80 ;  /* 0x0082000000007b1d */ /* 0x000fe20000010000 */
[----:B------:R-:W-:-:S13]  /*2c360*/  ISETP.NE.AND P0, PT, R4, RZ, PT ;  /* 0x000000ff0400720c */ /* 0x000fda0003f05270 */
[----:B--2---:R-:W-:-:S04]  /*2c370*/  @!P0 IADD3 R3, R3, 0x33480, RZ ;  /* 0x0003348003038810 */ /* 0x004fc80007ffe0ff */
[----:B------:R-:W-:-:S04]  /*2c380*/  @!P0 PRMT R3, RZ, 0x654, R3 ;  /* 0x00000654ff038816 */ /* 0x000fc80000000003 */
[----:B------:R1:W-:Y:S01]  /*2c390*/  @!P0 SYNCS.ARRIVE.TRANS64.RED.A1T0 RZ, [R3+URZ], RZ ;  /* 0x000000ff03ff89a7 */ /* 0x0003e2000810043f */
[C---:B---3--:R-:W-:Y:S01]  /*2c3a0*/  ISETP.GT.AND P0, PT, R2.reuse, R0, PT ;  /* 0x000000000200720c */ /* 0x048fe20003f04270 */
[----:B------:R-:W-:Y:S02]  /*2c3b0*/  VIADD R2, R2, 0xffffffff ;  /* 0xffffffff02027836 */ /* 0x000fe40000000000 */
[----:B------:R-:W-:-:S10]  /*2c3c0*/  IMAD.MOV.U32 R0, RZ, RZ, R19 ;  /* 0x000000ffff007224 */ /* 0x000fd400078e0013 */
[----:B-1----:R-:W-:Y:S05]  /*2c3d0*/  @P0 BRA `(.L_x_638) ;  /* 0xffffffec00240947 */ /* 0x002fea000383ffff */
.L_x_614:
[----:B------:R-:W2:Y:S01]  /*2c3e0*/  S2R R3, SR_TID.X ;  /* 0x0000000000037919 */ /* 0x000ea20000002100 */
[----:B------:R-:W-:Y:S01]  /*2c3f0*/  BSSY B0, `(.L_x_639) ;  /* 0x0000011000007945 */ /* 0x000fe20003800000 */
[----:B--2---:R-:W-:-:S04]  /*2c400*/  LOP3.LUT R3, R3, 0x7f, RZ, 0xc0, !PT ;  /* 0x0000007f03037812 */ /* 0x004fc800078ec0ff */
[----:B------:R-:W-:-:S13]  /*2c410*/  ISETP.NE.AND P0, PT, R3, RZ, PT ;  /* 0x000000ff0300720c */ /* 0x000fda0003f05270 */
[----:B------:R-:W-:Y:S05]  /*2c420*/  @P0 BRA `(.L_x_640) ;  /* 0x0000000000340947 */ /* 0x000fea0003800000 */
[----:B------:R-:W2:Y:S01]  /*2c430*/  S2R R3, SR_LANEID ;  /* 0x0000000000037919 */ /* 0x000ea20000000000 */
[----:B------:R-:W-:Y:S01]  /*2c440*/  VOTEU.ANY UR4, UPT, PT ;  /* 0x0000000000047886 */ /* 0x000fe200038e0100 */
[----:B-1----:R-:W1:Y:S01]  /*2c450*/  LDC.64 R4, c[0x0][0xc60] ;  /* 0x00031800ff047b82 */ /* 0x002e620000000a00 */
[----:B----4-:R-:W2:Y:S08]  /*2c460*/  FLO.U32 R0, UR4 ;  /* 0x0000000400007d00 */ /* 0x010eb000080e0000 */
[----:B------:R-:W1:Y:S01]  /*2c470*/  POPC R2, UR4 ;  /* 0x0000000400027d09 */ /* 0x000e620008000000 */
[----:B--2---:R-:W-:-:S13]  /*2c480*/  ISETP.EQ.U32.AND P1, PT, R0, R3, PT ;  /* 0x000000030000720c */ /* 0x004fda0003f22070 */
[----:B-1----:R-:W2:Y:S01]  /*2c490*/  @P1 ATOMG.E.ADD.STRONG.GPU PT, R5, desc[UR54][R4.64], R2 ;  /* 0x00000002040519a8 */ /* 0x002ea200081ee1f6 */
[----:B------:R-:W1:Y:S02]  /*2c4a0*/  S2R R3, SR_LTMASK ;  /* 0x0000000000037919 */ /* 0x000e640000003900 */
[----:B-1----:R-:W-:-:S06]  /*2c4b0*/  LOP3.LUT R3, R3, UR4, RZ, 0xc0, !PT ;  /* 0x0000000403037c12 */ /* 0x002fcc000f8ec0ff */
[----:B------:R-:W1:Y:S01]  /*2c4c0*/  POPC R3, R3 ;  /* 0x0000000300037309 */ /* 0x000e620000000000 */
[----:B--2---:R-:W1:Y:S02]  /*2c4d0*/  SHFL.IDX PT, R0, R5, R0, 0x1f ;  /* 0x00001f0005007589 */ /* 0x004e6400000e0000 */
[----:B-1----:R-:W-:-:S05]  /*2c4e0*/  IADD3 R0, R0, UR38, R3 ;  /* 0x0000002600007c10 */ /* 0x002fca000fffe003 */
[----:B------:R2:W-:Y:S02]  /*2c4f0*/  STL [R1], R0 ;  /* 0x0000000001007387 */ /* 0x0005e40000100800 */
.L_x_640:
[----:B------:R-:W-:Y:S05]  /*2c500*/  BSYNC B0 ;  /* 0x0000000000007941 */ /* 0x000fea0003800000 */
.L_x_639:
[----:B------:R-:W-:-:S06]  /*2c510*/  UISETP.NE.AND UP0, UPT, UR37, 0x3, UPT ;  /* 0x000000032500788c */ /* 0x000fcc000bf05270 */
[----:B------:R-:W-:-:S13]  /*2c520*/  PLOP3.LUT P1, PT, PT, PT, UP0, 0x80, 0x0 ;  /* 0x000000000000781c */ /* 0x000fda0003f2f008 */
[----:B------:R-:W-:Y:S05]  /*2c530*/  @!P1 BRA `(.L_x_641) ;  /* 0x0000000000049947 */ /* 0x000fea0003800000 */
[----:B------:R-:W-:Y:S01]  /*2c540*/  BPT.TRAP 0x1 ;  /* 0x000000040000795c */ /* 0x000fe20000300000 */
.L_x_641:
[----:B------:R-:W3:Y:S01]  /*2c550*/  LDL R2, [R1+0x18] ;  /* 0x0000180001027983 */ /* 0x000ee20000100800 */
[----:B--2-4-:R-:W-:Y:S01]  /*2c560*/  IMAD.U32 R0, RZ, RZ, UR39 ;  /* 0x00000027ff007e24 */ /* 0x014fe2000f8e00ff */
[----:B------:R-:W-:Y:S01]  /*2c570*/  BSSY B0, `(.L_x_642) ;  /* 0x0000007000007945 */ /* 0x000fe20003800000 */
[----:B------:R-:W-:-:S03]  /*2c580*/  IMAD R3, R19, 0x8, R18 ;  /* 0x0000000813037824 */ /* 0x000fc600078e0212 */
[----:B------:R-:W-:Y:S02]  /*2c590*/  ISETP.NE.AND P2, PT, R0, 0x3, PT ;  /* 0x000000030000780c */ /* 0x000fe40003f45270 */
[----:B---3--:R-:W-:-:S04]  /*2c5a0*/  LOP3.LUT R0, R2, 0x1, RZ, 0x3c, !PT ;  /* 0x0000000102007812 */ /* 0x008fc800078e3cff */
[----:B------:R-:W-:-:S04]  /*2c5b0*/  SHF.L.U32 R0, R0, 0x1f, RZ ;  /* 0x0000001f00007819 */ /* 0x000fc800000006ff */
[----:B------:R-:W2:Y:S02]  /*2c5c0*/  SYNCS.PHASECHK.TRANS64.TRYWAIT P1, [R3+URZ+0x33470], R0 ;  /* 0x03347000030075a7 */ /* 0x000ea4000802017f */
[----:B--2---:R-:W-:Y:S05]  /*2c5d0*/  @!P1 BRA `(.L_x_643) ;  /* 0x0000006400049947 */ /* 0x004fea0003800000 */
.L_x_860:
[----:B------:R-:W-:Y:S05]  /*2c5e0*/  BSYNC B0 ;  /* 0x0000000000007941 */ /* 0x000fea0003800000 */
.L_x_642:
[----:B------:R-:W-:Y:S05]  /*2c5f0*/  @!P2 BRA `(.L_x_644) ;  /* 0x000000000004a947 */ /* 0x000fea0003800000 */
[----:B------:R-:W-:Y:S01]  /*2c600*/  BPT.TRAP 0x1 ;  /* 0x000000040000795c */ /* 0x000fe20000300000 */
.L_x_644:
[----:B--2---:R-:W2:Y:S02]  /*2c610*/  LDL R0, [R1+0x18] ;  /* 0x0000180001007983 */ /* 0x004ea40000100800 */
[----:B--2---:R-:W-:-:S04]  /*2c620*/  SHF.L.U32 R0, R0, 0x1f, RZ ;  /* 0x0000001f00007819 */ /* 0x004fc800000006ff */
[----:B------:R-:W2:Y:S02]  /*2c630*/  SYNCS.PHASECHK.TRANS64.TRYWAIT P1, [R3+URZ+0x33460], R0 ;  /* 0x03346000030075a7 */ /* 0x000ea4000802017f */
[----:B--2---:R-:W-:Y:S05]  /*2c640*/  @!P1 BRA `(.L_x_645) ;  /* 0x0000006000fc9947 */ /* 0x004fea0003800000 */
.L_x_861:
[----:B------:R-:W2:Y:S04]  /*2c650*/  LDL R4, [R1+0x30] ;  /* 0x0000300001047983 */ /* 0x000ea80000100800 */
[----:B------:R-:W3:Y:S01]  /*2c660*/  LDL R10, [R1+0x2c] ;  /* 0x00002c00010a7983 */ /* 0x000ee20000100800 */
[----:B------:R-:W-:Y:S01]  /*2c670*/  IMAD R2, R19, 0x7800, RZ ;  /* 0x0000780013027824 */ /* 0x000fe200078e02ff */
[----:B------:R-:W-:Y:S05]  /*2c680*/  WARPSYNC.ALL ;  /* 0x0000000000007948 */ /* 0x000fea0003800000 */
[----:B--2---:R-:W-:-:S02]  /*2c690*/  LOP3.LUT R0, R2, R4, RZ, 0xfc, !PT ;  /* 0x0000000402007212 */ /* 0x004fc400078efcff */
[----:B---3--:R-:W-:-:S03]  /*2c6a0*/  LOP3.LUT R2, R2, R10, RZ, 0xfc, !PT ;  /* 0x0000000a02027212 */ /* 0x008fc600078efcff */
[C---:B------:R-:W-:Y:S01]  /*2c6b0*/  IMAD.IADD R0, R18.reuse, 0x1, R0 ;  /* 0x0000000112007824 */ /* 0x040fe200078e0200 */
[----:B------:R-:W-:-:S04]  /*2c6c0*/  IADD3 R2, R18, R2, RZ ;  /* 0x0000000212027210 */ /* 0x000fc80007ffe0ff */
[----:B-1----:R-:W1:Y:S02]  /*2c6d0*/  LDSM.16.MT88.4 R4, [R0+0xf200] ;  /* 0x00f200000004783b */ /* 0x002e640000004200 */
[C-C-:B-1---5:R-:W-:Y:S02]  /*2c6e0*/  PRMT R8, R4.reuse, 0x6420, R5.reuse ;  /* 0x0000642004087816 */ /* 0x162fe40000000005 */
[----:B------:R-:W-:Y:S02]  /*2c6f0*/  PRMT R9, R4, 0x7531, R5 ;  /* 0x0000753104097816 */ /* 0x000fe40000000005 */
        /* <DEDUP_REMOVED lines=95> */
.L_x_646:
[----:B-1----:R-:W3:Y:S01]  /*2ccf0*/  LDL.LU R2, [R1+0x18] ;  /* 0x0000180001027983 */ /* 0x002ee20000300800 */
[----:B--2---:R1:W-:Y:S01]  /*2cd00*/  SYNCS.ARRIVE.TRANS64.A1T0 RZ, [R3+URZ+0x33450], RZ ;  /* 0x033450ff03ff79a7 */ /* 0x0043e2000810003f */
[----:B------:R-:W-:Y:S02]  /*2cd10*/  VIADD R19, R19, 0x1 ;  /* 0x0000000113137836 */ /* 0x000fe40000000000 */
[----:B-1----:R-:W-:-:S05]  /*2cd20*/  @!P0 VIADD R3, R3, 0x33480 ;  /* 0x0003348003038836 */ /* 0x002fca0000000000 */
[----:B------:R-:W-:Y:S01]  /*2cd30*/  @!P0 PRMT R3, RZ, 0x654, R3 ;  /* 0x00000654ff038816 */ /* 0x000fe20000000003 */
[----:B------:R-:W-:Y:S06]  /*2cd40*/  BAR.SYNC.DEFER_BLOCKING 0x2, 0x80 ;  /* 0x0082000000007b1d */ /* 0x000fec0000010000 */
[----:B------:R1:W-:Y:S01]  /*2cd50*/  @!P0 SYNCS.ARRIVE.TRANS64.RED.A1T0 RZ, [R3+URZ], RZ ;  /* 0x000000ff03ff89a7 */ /* 0x0003e2000810043f */
[----:B------:R-:W-:-:S04]  /*2cd60*/  ISETP.NE.AND P0, PT, R19, 0x2, PT ;  /* 0x000000021300780c */ /* 0x000fc80003f05270 */
[----:B------:R-:W-:Y:S02]  /*2cd70*/  SEL R0, RZ, 0x1, P0 ;  /* 0x00000001ff007807 */ /* 0x000fe40000000000 */
[----:B------:R-:W-:Y:S02]  /*2cd80*/  SEL R19, R19, RZ, P0 ;  /* 0x000000ff13137207 */ /* 0x000fe40000000000 */
[----:B---3--:R-:W-:-:S05]  /*2cd90*/  LOP3.LUT R2, R2, R0, RZ, 0x3c, !PT ;  /* 0x0000000002027212 */ /* 0x008fca00078e3cff */
[----:B------:R1:W-:Y:S02]  /*2cda0*/  STL [R1+0x18], R2 ;  /* 0x0000180201007387 */ /* 0x0003e40000100800 */
.L_x_589:
[----:B--2---:R-:W2:Y:S02]  /*2cdb0*/  LDL R0, [R1+0x10] ;  /* 0x0000100001007983 */ /* 0x004ea40000100800 */
[----:B--2---:R-:W-:-:S13]  /*2cdc0*/  LOP3.LUT P0, RZ, R0, 0x2, RZ, 0xc0, !PT ;  /* 0x0000000200ff7812 */ /* 0x004fda000780c0ff */
[----:B------:R-:W-:Y:S05]  /*2cdd0*/  @!P0 BRA `(.L_x_647) ;  /* 0x00000000002c8947 */ /* 0x000fea0003800000 */
[----:B------:R-:W-:Y:S05]  /*2cde0*/  WARPSYNC.ALL ;  /* 0x0000000000007948 */ /* 0x000fea0003800000 */
[----:B------:R-:W2:Y:S08]  /*2cdf0*/  S2UR UR5, SR_CgaCtaId ;  /* 0x00000000000579c3 */ /* 0x000eb00000008800 */
[----:B------:R-:W-:Y:S06]  /*2ce00*/  BAR.SYNC.DEFER_BLOCKING 0x5, 0x180 ;  /* 0x0146000000007b1d */ /* 0x000fec0000010000 */
[----:B------:R-:W-:-:S02]  /*2ce10*/  UMOV UR4, 0x400 ;  /* 0x0000040000047882 */ /* 0x000fc40000000000 */
[----:B--2---:R-:W-:-:S06]  /*2ce20*/  ULEA UR4, UR5, UR4, 0x18 ;  /* 0x0000000405047291 */ /* 0x004fcc000f8ec03f */
[----:B------:R-:W-:-:S05]  /*2ce30*/  IMAD.U32 R18, RZ, RZ, UR4 ;  /* 0x00000004ff127e24 */ /* 0x000fca000f8e00ff */
[----:B01----:R-:W0:Y:S04]  /*2ce40*/  LDS.128 R4, [R18+0x334d0] ;  /* 0x0334d00012047984 */ /* 0x003e280000000c00 */
[----:B0-----:R0:W-:Y:S04]  /*2ce50*/  STL.64 [R1], R4 ;  /* 0x0000000401007387 */ /* 0x0011e80000100a00 */
[----:B------:R0:W-:Y:S01]  /*2ce60*/  STL.64 [R1+0x8], R6 ;  /* 0x0000080601007387 */ /* 0x0001e20000100a00 */
[----:B------:R-:W-:Y:S06]  /*2ce70*/  BAR.ARV 0x4, 0x180 ;  /* 0x0106000000007b1d */ /* 0x000fec0000002000 */
[----:B------:R-:W-:Y:S05]  /*2ce80*/  BRA `(.L_x_648) ;  /* 0x0000000c00207947 */ /* 0x000fea0003800000 */
.L_x_647:
[----:B------:R-:W2:Y:S01]  /*2ce90*/  S2R R0, SR_TID.X ;  /* 0x0000000000007919 */ /* 0x000ea20000002100 */
[----:B------:R-:W-:Y:S01]  /*2cea0*/  UMOV UR4, 0xffffffff ;  /* 0xffffffff00047882 */ /* 0x000fe20000000000 */
[----:B--2---:R-:W-:-:S04]  /*2ceb0*/  LOP3.LUT R16, R0, 0x1f, RZ, 0xc0, !PT ;  /* 0x0000001f00107812 */ /* 0x004fc800078ec0ff */
[----:B------:R-:W-:Y:S01]  /*2cec0*/  ISETP.NE.AND P0, PT, R16, 0x1f, PT ;  /* 0x0000001f1000780c */ /* 0x000fe20003f05270 */
[----:B------:R-:W-:-:S12]  /*2ced0*/  BRA.DIV UR4, `(.L_x_649) ;  /* 0x0000005a04ec7947 */ /* 0x000fd8000b800000 */
[----:B-1----:R-:W2:Y:S01]  /*2cee0*/  LDL.LU R2, [R1] ;  /* 0x0000000001027983 */ /* 0x002ea20000300800 */
[----:B------:R-:W-:-:S03]  /*2cef0*/  ULDC UR4, c[0x0][0xc3c] ;  /* 0x00030f0000047ab9 */ /* 0x000fc60000000800 */
[----:B------:R-:W3:Y:S01]  /*2cf00*/  LDL R3, [R1+0xc] ;  /* 0x00000c0001037983 */ /* 0x000ee20000100800 */
[----:B--2---:R-:W-:Y:S02]  /*2cf10*/  IMAD.MOV.U32 R10, RZ, RZ, R2 ;  /* 0x000000ffff0a7224 */ /* 0x004fe400078e0002 */
[----:B---3--:R-:W-:-:S05]  /*2cf20*/  IMAD.IADD R0, R3, 0x1, R16 ;  /* 0x0000000103007824 */ /* 0x008fca00078e0210 */
[----:B------:R-:W-:-:S13]  /*2cf30*/  ISETP.GE.OR P1, PT, R0, UR4, !P0 ;  /* 0x0000000400007c0c */ /* 0x000fda000c726670 */
[----:B------:R-:W1:Y:S08]  /*2cf40*/  @!P1 LDC.64 R2, c[0x0][0xc80] ;  /* 0x00032000ff029b82 */ /* 0x000e700000000a00 */
[----:B0-----:R-:W0:Y:S01]  /*2cf50*/  @!P1 LDC.64 R6, c[0x0][0xc78] ;  /* 0x00031e00ff069b82 */ /* 0x001e220000000a00 */
[----:B-1----:R-:W-:-:S05]  /*2cf60*/  @!P1 IMAD.WIDE R2, R0, 0x4, R2 ;  /* 0x0000000400029825 */ /* 0x002fca00078e0202 */
[----:B------:R0:W2:Y:S02]  /*2cf70*/  @!P1 LDG.E R8, desc[UR54][R2.64] ;  /* 0x0000003602089981 */ /* 0x0000a4000c1e1900 */
[----:B0-----:R-:W-:-:S06]  /*2cf80*/  @!P1 IMAD.WIDE R2, R0, 0x4, R6 ;  /* 0x0000000400029825 */ /* 0x001fcc00078e0206 */
[----:B------:R-:W3:Y:S01]  /*2cf90*/  @!P1 LDG.E R2, desc[UR54][R2.64] ;  /* 0x0000003602029981 */ /* 0x000ee2000c1e1900 */
[----:B------:R-:W-:Y:S01]  /*2cfa0*/  MOV R4, RZ ;  /* 0x000000ff00047202 */ /* 0x000fe20000000f00 */
[----:B------:R-:W-:Y:S01]  /*2cfb0*/  IMAD.MOV.U32 R6, RZ, RZ, RZ ;  /* 0x000000ffff067224 */ /* 0x000fe200078e00ff */
[C---:B------:R-:W-:Y:S01]  /*2cfc0*/  ISETP.GE.U32.AND P2, PT, R16.reuse, 0x2, PT ;  /* 0x000000021000780c */ /* 0x040fe20003f46070 */
[----:B------:R-:W-:Y:S01]  /*2cfd0*/  SHFL.IDX PT, R5, R10, RZ, 0x1f ;  /* 0x00001fff0a057589 */ /* 0x000fe200000e0000 */
[C---:B------:R-:W-:Y:S02]  /*2cfe0*/  ISETP.GE.U32.AND P3, PT, R16.reuse, 0x4, PT ;  /* 0x000000041000780c */ /* 0x040fe40003f66070 */
[C---:B------:R-:W-:Y:S01]  /*2cff0*/  ISETP.GE.U32.AND P4, PT, R16.reuse, 0x8, PT ;  /* 0x000000081000780c */ /* 0x040fe20003f86070 */
[----:B------:R-:W-:Y:S01]  /*2d000*/  SHFL.IDX PT, R0, R10, 0x1, 0x1f ;  /* 0x00201f000a007f89 */ /* 0x000fe200000e0000 */
[----:B------:R-:W-:Y:S01]  /*2d010*/  ISETP.GE.U32.AND P5, PT, R16, 0x10, PT ;  /* 0x000000101000780c */ /* 0x000fe20003fa6070 */
[----:B--2---:R-:W-:-:S02]  /*2d020*/  @!P1 IMAD.MOV.U32 R4, RZ, RZ, R8 ;  /* 0x000000ffff049224 */ /* 0x004fc400078e0008 */
[----:B------:R-:W-:Y:S02]  /*2d030*/  IMAD.MOV.U32 R8, RZ, RZ, RZ ;  /* 0x000000ffff087224 */ /* 0x000fe400078e00ff */
[----:B---3--:R-:W-:Y:S01]  /*2d040*/  @!P1 IMAD.MOV.U32 R6, RZ, RZ, R2 ;  /* 0x000000ffff069224 */ /* 0x008fe200078e0002 */
[----:B------:R-:W-:-:S03]  /*2d050*/  ISETP.NE.AND P1, PT, R16, RZ, PT ;  /* 0x000000ff1000720c */ /* 0x000fc60003f25270 */
[----:B------:R-:W-:-:S05]  /*2d060*/  IMAD R2, R6, R4, RZ ;  /* 0x0000000406027224 */ /* 0x000fca00078e02ff */
[----:B------:R-:W0:Y:S02]  /*2d070*/  SHFL.UP PT, R3, R2, 0x1, RZ ;  /* 0x0420000002037989 */ /* 0x000e2400000e00ff */
[----:B0-----:R-:W-:-:S05]  /*2d080*/  SEL R3, R3, RZ, P1 ;  /* 0x000000ff03037207 */ /* 0x001fca0000800000 */
[----:B------:R-:W-:-:S05]  /*2d090*/  IMAD.IADD R2, R2, 0x1, R3 ;  /* 0x0000000102027824 */ /* 0x000fca00078e0203 */
[----:B------:R-:W0:Y:S02]  /*2d0a0*/  SHFL.UP PT, R3, R2, 0x2, RZ ;  /* 0x0440000002037989 */ /* 0x000e2400000e00ff */
[----:B0-----:R-:W-:-:S05]  /*2d0b0*/  SEL R3, R3, RZ, P2 ;  /* 0x000000ff03037207 */ /* 0x001fca0001000000 */
[----:B------:R-:W-:-:S05]  /*2d0c0*/  IMAD.IADD R2, R2, 0x1, R3 ;  /* 0x0000000102027824 */ /* 0x000fca00078e0203 */
        /* <DEDUP_REMOVED lines=9> */
[----:B------:R0:W1:Y:S02]  /*2d160*/  SHFL.IDX PT, R9, R7, 0x1f, 0x1f ;  /* 0x03e01f0007097f89 */ /* 0x00006400000e0000 */
.L_x_871:
[----:B------:R-:W-:Y:S02]  /*2d170*/  ULDC UR4, c[0x0][0xc38] ;  /* 0x00030e0000047ab9 */ /* 0x000fe40000000800 */
[----:B------:R-:W-:-:S04]  /*2d180*/  IMAD.U32 R2, RZ, RZ, UR4 ;  /* 0x00000004ff027e24 */ /* 0x000fc8000f8e00ff */
[----:B-1----:R-:W-:-:S04]  /*2d190*/  IMAD R9, R9, R2, RZ ;  /* 0x0000000209097224 */ /* 0x002fc800078e02ff */
[----:B------:R-:W-:-:S05]  /*2d1a0*/  IMAD.IADD R0, R0, 0x1, R9 ;  /* 0x0000000100007824 */ /* 0x000fca00078e0209 */
[----:B------:R-:W-:-:S13]  /*2d1b0*/  ISETP.GT.AND P6, PT, R0, R5, PT ;  /* 0x000000050000720c */ /* 0x000fda0003fc4270 */
[----:B------:R-:W-:Y:S05]  /*2d1c0*/  @P6 BRA `(.L_x_650) ;  /* 0x0000000000ac6947 */ /* 0x000fea0003800000 */
.L_x_653:
[----:B------:R-:W2:Y:S01]  /*2d1d0*/  LDL.LU R3, [R1+0xc] ;  /* 0x00000c0001037983 */ /* 0x000ea20000300800 */
[----:B------:R-:W1:Y:S01]  /*2d1e0*/  LDC R2, c[0x0][0xc3c] ;  /* 0x00030f00ff027b82 */ /* 0x000e620000000800 */
[----:B--2---:R-:W-:-:S04]  /*2d1f0*/  IADD3 R3, R3, 0x1f, RZ ;  /* 0x0000001f03037810 */ /* 0x004fc80007ffe0ff */
[----:B-1----:R-:W-:-:S13]  /*2d200*/  ISETP.GE.AND P6, PT, R3, R2, PT ;  /* 0x000000020300720c */ /* 0x002fda0003fc6270 */
[----:B------:R-:W-:Y:S05]  /*2d210*/  @P6 BRA `(.L_x_651) ;  /* 0x0000000400d46947 */ /* 0x000fea0003800000 */
[----:B------:R-:W1:Y:S01]  /*2d220*/  S2R R4, SR_TID.X ;  /* 0x0000000000047919 */ /* 0x000e620000002100 */
[----:B------:R2:W-:Y:S01]  /*2d230*/  STL [R1+0xc], R3 ;  /* 0x00000c0301007387 */ /* 0x0005e20000100800 */
[----:B-1----:R-:W-:-:S05]  /*2d240*/  LOP3.LUT R4, R4, 0x1f, RZ, 0xc0, !PT ;  /* 0x0000001f04047812 */ /* 0x002fca00078ec0ff */
[----:B------:R-:W-:Y:S02]  /*2d250*/  IMAD.IADD R6, R3, 0x1, R4 ;  /* 0x0000000103067824 */ /* 0x000fe400078e0204 */
[----:B------:R-:W-:-:S03]  /*2d260*/  IMAD.MOV.U32 R4, RZ, RZ, RZ ;  /* 0x000000ffff047224 */ /* 0x000fc600078e00ff */
[----:B------:R-:W-:-:S13]  /*2d270*/  ISETP.GE.OR P6, PT, R6, R2, !P0 ;  /* 0x000000020600720c */ /* 0x000fda00047c6670 */
[----:B--2---:R-:W1:Y:S02]  /*2d280*/  @!P6 LDC.64 R2, c[0x0][0xc80] ;  /* 0x00032000ff02eb82 */ /* 0x004e640000000a00 */
[----:B-1----:R-:W-:-:S05]  /*2d290*/  @!P6 IMAD.WIDE R2, R6, 0x4, R2 ;  /* 0x000000040602e825 */ /* 0x002fca00078e0202 */
[----:B------:R1:W2:Y:S02]  /*2d2a0*/  @!P6 LDG.E R4, desc[UR54][R2.64] ;  /* 0x000000360204e981 */ /* 0x0002a4000c1e1900 */
[----:B-1----:R-:W1:Y:S02]  /*2d2b0*/  @!P6 LDC.64 R2, c[0x0][0xc78] ;  /* 0x00031e00ff02eb82 */ /* 0x002e640000000a00 */
[----:B-1----:R-:W-:-:S04]  /*2d2c0*/  @!P6 IMAD.WIDE R2, R6, 0x4, R2 ;  /* 0x000000040602e825 */ /* 0x002fc800078e0202 */
[----:B------:R-:W-:-:S06]  /*2d2d0*/  IMAD.MOV.U32 R6, RZ, RZ, RZ ;  /* 0x000000ffff067224 */ /* 0x000fcc00078e00ff */
[----:B------:R-:W2:Y:S01]  /*2d2e0*/  @!P6 LDG.E R6, desc[UR54][R2.64] ;  /* 0x000000360206e981 */ /* 0x000ea2000c1e1900 */
[----:B------:R-:W-:Y:S01]  /*2d2f0*/  UMOV UR4, 0xffffffff ;  /* 0xffffffff00047882 */ /* 0x000fe20000000000 */
[----:B--2---:R-:W-:Y:S02]  /*2d300*/  IMAD R2, R6, R4, RZ ;  /* 0x0000000406027224 */ /* 0x004fe400078e02ff */
[----:B------:R-:W-:Y:S05]  /*2d310*/  BRA.DIV UR4, `(.L_x_652) ;  /* 0x0000005e043c7947 */ /* 0x000fea000b800000 */
[----:B------:R-:W1:Y:S02]  /*2d320*/  SHFL.UP PT, R3, R2, 0x1, RZ ;  /* 0x0420000002037989 */ /* 0x000e6400000e00ff */
[----:B-1----:R-:W-:-:S05]  /*2d330*/  SEL R3, R3, RZ, P1 ;  /* 0x000000ff03037207 */ /* 0x002fca0000800000 */
[----:B------:R-:W-:-:S05]  /*2d340*/  IMAD.IADD R2, R2, 0x1, R3 ;  /* 0x0000000102027824 */ /* 0x000fca00078e0203 */
[----:B------:R-:W1:Y:S02]  /*2d350*/  SHFL.UP PT, R3, R2, 0x2, RZ ;  /* 0x0440000002037989 */ /* 0x000e6400000e00ff */
[----:B-1----:R-:W-:-:S05]  /*2d360*/  SEL R3, R3, RZ, P2 ;  /* 0x000000ff03037207 */ /* 0x002fca0001000000 */
[----:B------:R-:W-:-:S05]  /*2d370*/  IMAD.IADD R2, R2, 0x1, R3 ;  /* 0x0000000102027824 */ /* 0x000fca00078e0203 */
[----:B------:R-:W1:Y:S02]  /*2d380*/  SHFL.UP PT, R3, R2, 0x4, RZ ;  /* 0x0480000002037989 */ /* 0x000e6400000e00ff */
[----:B-1----:R-:W-:-:S04]  /*2d390*/  SEL R3, R3, RZ, P3 ;  /* 0x000000ff03037207 */ /* 0x002fc80001800000 */
[----:B------:R-:W-:-:S05]  /*2d3a0*/  IADD3 R2, R2, R3, RZ ;  /* 0x0000000302027210 */ /* 0x000fca0007ffe0ff */
[----:B------:R-:W1:Y:S02]  /*2d3b0*/  SHFL.UP PT, R3, R2, 0x8, RZ ;  /* 0x0500000002037989 */ /* 0x000e6400000e00ff */
[----:B-1----:R-:W-:-:S05]  /*2d3c0*/  SEL R3, R3, RZ, P4 ;  /* 0x000000ff03037207 */ /* 0x002fca0002000000 */
[----:B------:R-:W-:-:S05]  /*2d3d0*/  IMAD.IADD R2, R2, 0x1, R3 ;  /* 0x0000000102027824 */ /* 0x000fca00078e0203 */
[----:B------:R-:W1:Y:S02]  /*2d3e0*/  SHFL.UP PT, R3, R2, 0x10, RZ ;  /* 0x0600000002037989 */ /* 0x000e6400000e00ff */
[----:B-1----:R-:W-:-:S05]  /*2d3f0*/  SEL R3, R3, RZ, P5 ;  /* 0x000000ff03037207 */ /* 0x002fca0002800000 */
[----:B0-----:R-:W-:-:S05]  /*2d400*/  IMAD.IADD R7, R2, 0x1, R3 ;  /* 0x0000000102077824 */ /* 0x001fca00078e0203 */
[----:B------:R0:W1:Y:S02]  /*2d410*/  SHFL.IDX PT, R9, R7, 0x1f, 0x1f ;  /* 0x03e01f0007097f89 */ /* 0x00006400000e0000 */
.L_x_879:
[----:B------:R-:W-:Y:S02]  /*2d420*/  ULDC UR4, c[0x0][0xc38] ;  /* 0x00030e0000047ab9 */ /* 0x000fe40000000800 */
[----:B------:R-:W-:-:S04]  /*2d430*/  IMAD.U32 R2, RZ, RZ, UR4 ;  /* 0x00000004ff027e24 */ /* 0x000fc8000f8e00ff */
[----:B-1----:R-:W-:-:S04]  /*2d440*/  IMAD R9, R9, R2, RZ ;  /* 0x0000000209097224 */ /* 0x002fc800078e02ff */
[----:B------:R-:W-:-:S05]  /*2d450*/  IMAD.IADD R0, R9, 0x1, R0 ;  /* 0x0000000109007824 */ /* 0x000fca00078e0200 */
[----:B------:R-:W-:-:S13]  /*2d460*/  ISETP.GT.AND P6, PT, R0, R5, PT ;  /* 0x000000050000720c */ /* 0x000fda0003fc4270 */
[----:B------:R-:W-:Y:S05]  /*2d470*/  @!P6 BRA `(.L_x_653) ;  /* 0xfffffffc0054e947 */ /* 0x000fea000383ffff */
.L_x_650:
[----:B------:R-:W-:Y:S01]  /*2d480*/  IMAD.IADD R9, R0, 0x1, -R9 ;  /* 0x0000000100097824 */ /* 0x000fe200078e0a09 */
[----:B------:R-:W-:-:S03]  /*2d490*/  UMOV UR4, 0xffffffff ;  /* 0xffffffff00047882 */ /* 0x000fc60000000000 */
[----:B------:R-:W-:-:S05]  /*2d4a0*/  IMAD R0, R7, R2, R9 ;  /* 0x0000000207007224 */ /* 0x000fca00078e0209 */
[----:B------:R-:W-:Y:S01]  /*2d4b0*/  ISETP.GT.AND P6, PT, R0, R5, PT ;  /* 0x000000050000720c */ /* 0x000fe20003fc4270 */
[----:B------:R-:W-:-:S12]  /*2d4c0*/  BRA.DIV UR4, `(.L_x_654) ;  /* 0x0000005e04a87947 */ /* 0x000fd8000b800000 */
[----:B------:R-:W-:-:S04]  /*2d4d0*/  VOTE.ANY R3, PT, !P6 ;  /* 0x0000000000037806 */ /* 0x000fc800070e0100 */
[----:B------:R-:W1:Y:S02]  /*2d4e0*/  POPC R0, R3 ;  /* 0x0000000300007309 */ /* 0x000e640000000000 */
[----:B-1----:R1:W2:Y:S04]  /*2d4f0*/  SHFL.IDX PT, R4, R4, R0, 0x1f ;  /* 0x00001f0004047589 */ /* 0x0022a800000e0000 */
[----:B------:R1:W3:Y:S02]  /*2d500*/  SHFL.IDX PT, R6, R6, R0, 0x1f ;  /* 0x00001f0006067589 */ /* 0x0002e400000e0000 */
.L_x_884:
[----:B------:R-:W-:-:S13]  /*2d510*/  ISETP.NE.AND P0, PT, R3, RZ, PT ;  /* 0x000000ff0300720c */ /* 0x000fda0003f05270 */
[----:B------:R-:W-:Y:S05]  /*2d520*/  @!P0 BRA `(.L_x_655) ;  /* 0x0000000000148947 */ /* 0x000fea0003800000 */
[----:B------:R-:W-:Y:S01]  /*2d530*/  UMOV UR4, 0xffffffff ;  /* 0xffffffff00047882 */ /* 0x000fe20000000000 */
[----:B------:R-:W-:Y:S02]  /*2d540*/  IADD3 R12, R0, -0x1, RZ ;  /* 0xffffffff000c7810 */ /* 0x000fe40007ffe0ff */
[----:B------:R-:W-:Y:S05]  /*2d550*/  BRA.DIV UR4, `(.L_x_656) ;  /* 0x0000005e04e07947 */ /* 0x000fea000b800000 */
[----:B0-----:R0:W4:Y:S02]  /*2d560*/  SHFL.IDX PT, R7, R7, R12, 0x1f ;  /* 0x00001f0c07077589 */ /* 0x00112400000e0000 */
.L_x_887:
[----:B----4-:R-:W-:-:S07]  /*2d570*/  IMAD.MOV.U32 R8, RZ, RZ, R7 ;  /* 0x000000ffff087224 */ /* 0x010fce00078e0007 */
.L_x_655:
[----:B------:R-:W4:Y:S01]  /*2d580*/  LDL.LU R10, [R1+0xc] ;  /* 0x00000c00010a7983 */ /* 0x000f220000300800 */
[----:B0-2---:R-:W-:Y:S01]  /*2d590*/  IABS R7, R4 ;  /* 0x0000000400077213 */ /* 0x005fe20000000000 */
[----:B------:R-:W-:-:S03]  /*2d5a0*/  IMAD R9, R8, R2, R9 ;  /* 0x0000000208097224 */ /* 0x000fc600078e0209 */
[----:B------:R-:W0:Y:S01]  /*2d5b0*/  I2F.RP R2, R7 ;  /* 0x0000000700027306 */ /* 0x000e220000209400 */
[----:B------:R-:W-:Y:S01]  /*2d5c0*/  IMAD.IADD R5, R5, 0x1, -R9 ;  /* 0x0000000105057824 */ /* 0x000fe200078e0a09 */
[----:B------:R2:W-:Y:S02]  /*2d5d0*/  STL [R1], R9 ;  /* 0x0000000901007387 */ /* 0x0005e40000100800 */
[----:B--2---:R-:W-:-:S04]  /*2d5e0*/  IABS R9, R4 ;  /* 0x0000000400097213 */ /* 0x004fc80000000000 */
[----:B0-----:R-:W0:Y:S01]  /*2d5f0*/  MUFU.RCP R2, R2 ;  /* 0x0000000200027308 */ /* 0x001e220000001000 */
[----:B------:R-:W-:Y:S01]  /*2d600*/  IADD3 R9, RZ, -R9, RZ ;  /* 0x80000009ff097210 */ /* 0x000fe20007ffe0ff */
[----:B0-----:R-:W-:-:S06]  /*2d610*/  VIADD R2, R2, 0xffffffe ;  /* 0x0ffffffe02027836 */ /* 0x001fcc0000000000 */
        /* <DEDUP_REMOVED lines=13> */
[----:B---3--:R-:W-:-:S04]  /*2d6f0*/  IABS R7, R6 ;  /* 0x0000000600077213 */ /* 0x008fc80000000000 */
[----:B------:R-:W0:Y:S07]  /*2d700*/  I2F.RP R2, R7 ;  /* 0x0000000700027306 */ /* 0x000e2e0000209400 */
[----:B------:R-:W-:Y:S01]  /*2d710*/  @P0 IADD3 R8, R8, 0x1, RZ ;  /* 0x0000000108080810 */ /* 0x000fe20007ffe0ff */
        /* <DEDUP_REMOVED lines=26> */
[----:B------:R-:W-:Y:S02]  /*2d8c0*/  @!P2 IADD3 R2, -R2, RZ, RZ ;  /* 0x000000ff0202a210 */ /* 0x000fe40007ffe1ff */
[----:B------:R-:W-:-:S05]  /*2d8d0*/  @!P1 LOP3.LUT R2, RZ, R6, RZ, 0x33, !PT ;  /* 0x00000006ff029212 */ /* 0x000fca00078e33ff */
[--C-:B------:R-:W-:Y:S02]  /*2d8e0*/  IMAD.MOV R3, RZ, RZ, -R2.reuse ;  /* 0x000000ffff037224 */ /* 0x100fe400078e0a02 */
[C---:B------:R-:W-:Y:S02]  /*2d8f0*/  IMAD R2, R6.reuse, 0x1000000, R2 ;  /* 0x0100000006027824 */ /* 0x040fe400078e0202 */
[----:B------:R-:W-:Y:S02]  /*2d900*/  IMAD R3, R6, R3, R8 ;  /* 0x0000000306037224 */ /* 0x000fe400078e0208 */
[----:B----4-:R-:W-:Y:S02]  /*2d910*/  IMAD.IADD R10, R0, 0x1, R10 ;  /* 0x00000001000a7824 */ /* 0x010fe400078e020a */
[----:B-1----:R-:W-:-:S05]  /*2d920*/  IMAD R0, R3, 0x10000, R2 ;  /* 0x0001000003007824 */ /* 0x002fca00078e0202 */
[----:B------:R0:W-:Y:S04]  /*2d930*/  STL [R1+0x8], R0 ;  /* 0x0000080001007387 */ /* 0x0001e80000100800 */
[----:B------:R0:W-:Y:S04]  /*2d940*/  STL [R1+0xc], R10 ;  /* 0x00000c0a01007387 */ /* 0x0001e80000100800 */
[----:B------:R0:W-:Y:S01]  /*2d950*/  STL [R1+0x4], R4 ;  /* 0x0000040401007387 */ /* 0x0001e20000100800 */
[----:B------:R-:W-:Y:S05]  /*2d960*/  BRA `(.L_x_657) ;  /* 0x0000000000287947 */ /* 0x000fea0003800000 */
.L_x_651:
[----:B------:R-:W-:Y:S01]  /*2d970*/  UMOV UR4, URZ ;  /* 0x0000003f00047c82 */ /* 0x000fe20008000000 */
[----:B------:R-:W-:Y:S01]  /*2d980*/  ULDC UR6, c[0x0][0xc3c] ;  /* 0x00030f0000067ab9 */ /* 0x000fe20000000800 */
[----:B------:R-:W-:Y:S01]  /*2d990*/  UMOV UR5, URZ ;  /* 0x0000003f00057c82 */ /* 0x000fe20008000000 */
[----:B------:R-:W-:Y:S01]  /*2d9a0*/  MOV R3, UR4 ;  /* 0x0000000400037c02 */ /* 0x000fe20008000f00 */
[----:B------:R-:W-:Y:S01]  /*2d9b0*/  IMAD.U32 R0, RZ, RZ, UR6 ;  /* 0x00000006ff007e24 */ /* 0x000fe2000f8e00ff */
[----:B------:R1:W-:Y:S01]  /*2d9c0*/  STL [R1], R5 ;  /* 0x0000000501007387 */ /* 0x0003e20000100800 */
[----:B------:R-:W-:-:S03]  /*2d9d0*/  IMAD.U32 R2, RZ, RZ, UR5 ;  /* 0x00000005ff027e24 */ /* 0x000fc6000f8e00ff */
[----:B------:R1:W-:Y:S04]  /*2d9e0*/  STL [R1+0x4], R3 ;  /* 0x0000040301007387 */ /* 0x0003e80000100800 */
[----:B------:R1:W-:Y:S04]  /*2d9f0*/  STL [R1+0xc], R0 ;  /* 0x00000c0001007387 */ /* 0x0003e80000100800 */
[----:B------:R1:W-:Y:S02]  /*2da00*/  STL [R1+0x8], R2 ;  /* 0x0000080201007387 */ /* 0x0003e40000100800 */
.L_x_657:
[----:B-1----:R-:W2:Y:S04]  /*2da10*/  LDL R2, [R1+0xc] ;  /* 0x00000c0001027983 */ /* 0x002ea80000100800 */
[----:B------:R-:W3:Y:S04]  /*2da20*/  LDL R3, [R1+0x8] ;  /* 0x0000080001037983 */ /* 0x000ee80000100800 */
[----:B0-----:R-:W4:Y:S04]  /*2da30*/  LDL R4, [R1] ;  /* 0x0000000001047983 */ /* 0x001f280000100800 */
[----:B------:R-:W4:Y:S01]  /*2da40*/  LDL R5, [R1+0x4] ;  /* 0x0000040001057983 */ /* 0x000f220000100800 */
[----:B------:R-:W0:Y:S01]  /*2da50*/  S2R R0, SR_TID.X ;  /* 0x0000000000007919 */ /* 0x000e220000002100 */
[----:B------:R-:W-:Y:S05]  /*2da60*/  WARPSYNC.ALL ;  /* 0x0000000000007948 */ /* 0x000fea0003800000 */
[----:B0-----:R-:W-:Y:S01]  /*2da70*/  LOP3.LUT R0, R0, 0x1f, RZ, 0xc0, !PT ;  /* 0x0000001f00007812 */ /* 0x001fe200078ec0ff */
[----:B------:R-:W-:Y:S03]  /*2da80*/  BAR.SYNC.DEFER_BLOCKING 0x4, 0x180 ;  /* 0x0106000000007b1d */ /* 0x000fe60000010000 */
[----:B------:R-:W-:-:S13]  /*2da90*/  ISETP.NE.AND P0, PT, R0, RZ, PT ;  /* 0x000000ff0000720c */ /* 0x000fda0003f05270 */
[----:B------:R-:W0:Y:S01]  /*2daa0*/  @!P0 S2R R0, SR_CgaCtaId ;  /* 0x0000000000008919 */ /* 0x000e220000008800 */
[----:B--2---:R-:W-:Y:S01]  /*2dab0*/  IMAD.MOV.U32 R7, RZ, RZ, R2 ;  /* 0x000000ffff077224 */ /* 0x004fe200078e0002 */
[----:B------:R-:W-:Y:S01]  /*2dac0*/  @!P0 MOV R2, 0x400 ;  /* 0x0000040000028802 */ /* 0x000fe20000000f00 */
[----:B---3--:R-:W-:-:S03]  /*2dad0*/  IMAD.MOV.U32 R6, RZ, RZ, R3 ;  /* 0x000000ffff067224 */ /* 0x008fc600078e0003 */
[----:B0-----:R-:W-:-:S05]  /*2dae0*/  @!P0 LEA R18, R0, R2, 0x18 ;  /* 0x0000000200128211 */ /* 0x001fca00078ec0ff */
[----:B----4-:R1:W-:Y:S01]  /*2daf0*/  @!P0 STS.128 [R18+0x334d0], R4 ;  /* 0x0334d00412008388 */ /* 0x0103e20000000c00 */
[----:B------:R-:W-:Y:S06]  /*2db00*/  BAR.ARV 0x5, 0x180 ;  /* 0x0146000000007b1d */ /* 0x000fec0000002000 */
.L_x_648:
[----:B------:R-:W2:Y:S01]  /*2db10*/  LDL R0, [R1+0xc] ;  /* 0x00000c0001007983 */ /* 0x000ea20000100800 */
[----:B------:R-:W-:Y:S02]  /*2db20*/  ULDC UR4, c[0x0][0xc3c] ;  /* 0x00030f0000047ab9 */ /* 0x000fe40000000800 */
[----:B--2---:R-:W-:-:S13]  /*2db30*/  ISETP.GE.AND P0, PT, R0, UR4, PT ;  /* 0x0000000400007c0c */ /* 0x004fda000bf06270 */
[----:B------:R-:W-:Y:S05]  /*2db40*/  @!P0 BRA `(.L_x_658) ;  /* 0xffffff9800708947 */ /* 0x000fea000383ffff */
[----:B------:R-:W-:Y:S05]  /*2db50*/  BSYNC B7 ;  /* 0x0000000000077941 */ /* 0x000fea0003800000 */
.L_x_540:
[----:B-1----:R-:W3:Y:S01]  /*2db60*/  LDL.LU R0, [R1+0x5c] ;  /* 0x00005c0001007983 */ /* 0x002ee20000300800 */
[----:B------:R-:W-:Y:S01]  /*2db70*/  BSSY B0, `(.L_x_659) ;  /* 0x000000b000007945 */ /* 0x000fe20003800000 */
[----:B0-2---:R-:W0:Y:S01]  /*2db80*/  S2R R5, SR_CgaCtaId ;  /* 0x0000000000057919 */ /* 0x005e220000008800 */
[----:B---3--:R-:W-:-:S05]  /*2db90*/  VIADD R0, R0, 0x1 ;  /* 0x0000000100007836 */ /* 0x008fca0000000000 */
[----:B------:R-:W-:-:S04]  /*2dba0*/  LEA.HI R2, R0, R0, RZ, 0x1 ;  /* 0x0000000000027211 */ /* 0x000fc800078f08ff */
[----:B------:R-:W-:-:S04]  /*2dbb0*/  LOP3.LUT R3, R2, 0xfffffffe, RZ, 0xc0, !PT ;  /* 0xfffffffe02037812 */ /* 0x000fc800078ec0ff */
[----:B------:R-:W-:Y:S02]  /*2dbc0*/  IADD3 R3, R0, -R3, RZ ;  /* 0x8000000300037210 */ /* 0x000fe40007ffe0ff */
[----:B------:R-:W-:Y:S02]  /*2dbd0*/  MOV R0, 0x400 ;  /* 0x0000040000007802 */ /* 0x000fe40000000f00 */
[----:B------:R-:W-:Y:S02]  /*2dbe0*/  SHF.L.U32 R3, R3, 0x1f, RZ ;  /* 0x0000001f03037819 */ /* 0x000fe400000006ff */
[----:B0-----:R-:W-:-:S04]  /*2dbf0*/  LEA R0, R5, R0, 0x18 ;  /* 0x0000000005007211 */ /* 0x001fc800078ec0ff */
[----:B------:R-:W0:Y:S02]  /*2dc00*/  SYNCS.PHASECHK.TRANS64.TRYWAIT P0, [R0+URZ+0x33420], R3 ;  /* 0x03342003000075a7 */ /* 0x000e24000800017f */
[----:B0-----:R-:W-:Y:S05]  /*2dc10*/  @!P0 BRA `(.L_x_660) ;  /* 0x0000005800588947 */ /* 0x001fea0003800000 */
.L_x_888:
[----:B------:R-:W-:Y:S05]  /*2dc20*/  BSYNC B0 ;  /* 0x0000000000007941 */ /* 0x000fea0003800000 */
.L_x_659:
[----:B------:R-:W-:-:S03]  /*2dc30*/  UMOV UR4, 0xffffffff ;  /* 0xffffffff00047882 */ /* 0x000fc60000000000 */
[----:B------:R-:W-:Y:S05]  /*2dc40*/  BRA.DIV UR4, `(.L_x_661) ;  /* 0x0000005a04607947 */ /* 0x000fea000b800000 */
[----:B------:R-:W1:Y:S02]  /*2dc50*/  S2R R2, SR_TID.X ;  /* 0x0000000000027919 */ /* 0x000e640000002100 */
[----:B-1----:R-:W-:-:S04]  /*2dc60*/  SHF.R.U32.HI R2, RZ, 0x5, R2 ;  /* 0x00000005ff027819 */ /* 0x002fc80000011602 */
[----:B------:R-:W-:-:S05]  /*2dc70*/  LOP3.LUT R2, R2, 0x3, RZ, 0xc0, !PT ;  /* 0x0000000302027812 */ /* 0x000fca00078ec0ff */
[----:B------:R1:W2:Y:S02]  /*2dc80*/  SHFL.IDX PT, R14, R2, RZ, 0x1f ;  /* 0x00001fff020e7589 */ /* 0x0002a400000e0000 */
.L_x_891:
[----:B--2---:R-:W-:-:S13]  /*2dc90*/  ISETP.NE.AND P0, PT, R14, RZ, PT ;  /* 0x000000ff0e00720c */ /* 0x004fda0003f05270 */
[----:B------:R-:W-:Y:S05]  /*2dca0*/  @P0 BRA `(.L_x_328) ;  /* 0x0000000000a80947 */ /* 0x000fea0003800000 */
[----:B------:R-:W-:-:S03]  /*2dcb0*/  UMOV UR4, 0xffffffff ;  /* 0xffffffff00047882 */ /* 0x000fc60000000000 */
[----:B------:R-:W-:Y:S05]  /*2dcc0*/  BRA.DIV UR4, `(.L_x_662) ;  /* 0x0000005a04747947 */ /* 0x000fea000b800000 */
[----:B------:R-:W-:-:S13]  /*2dcd0*/  ELECT P6, URZ, PT ;  /* 0x00000000003f782f */ /* 0x000fda00038c0000 */
.L_x_894:
[----:B------:R-:W-:Y:S05]  /*2dce0*/  @!P6 BRA `(.L_x_328) ;  /* 0x000000000098e947 */ /* 0x000fea0003800000 */
[----:B------:R-:W-:-:S06]  /*2dcf0*/  ULOP3.LUT UR4, UR36, 0x2, URZ, 0xfc, !UPT ;  /* 0x0000000224047892 */ /* 0x000fcc000f8efc3f */
[----:B-1----:R-:W-:-:S05]  /*2dd00*/  IMAD.U32 R2, RZ, RZ, UR4 ;  /* 0x00000004ff027e24 */ /* 0x002fca000f8e00ff */
[----:B------:R-:W-:-:S13]  /*2dd10*/  ISETP.NE.AND P0, PT, R2, 0x3, PT ;  /* 0x000000030200780c */ /* 0x000fda0003f05270 */
[----:B------:R-:W-:Y:S05]  /*2dd20*/  @!P0 BRA `(.L_x_663) ;  /* 0x0000000000048947 */ /* 0x000fea0003800000 */
[----:B------:R-:W-:Y:S01]  /*2dd30*/  BPT.TRAP 0x1 ;  /* 0x000000040000795c */ /* 0x000fe20000300000 */
.L_x_663:
[----:B------:R-:W2:Y:S01]  /*2dd40*/  LDL.LU R7, [R1+0x18] ;  /* 0x0000180001077983 */ /* 0x000ea20000300800 */
[----:B------:R-:W-:Y:S02]  /*2dd50*/  VIADD R2, R0, 0x33440 ;  /* 0x0003344000027836 */ /* 0x000fe40000000000 */
[C---:B0-----:R-:W-:Y:S02]  /*2dd60*/  VIADD R3, R19.reuse, 0x1 ;  /* 0x0000000113037836 */ /* 0x041fe40000000000 */
[----:B------:R-:W-:-:S03]  /*2dd70*/  IMAD R6, R19, 0x8, R2 ;  /* 0x0000000813067824 */ /* 0x000fc600078e0202 */
[----:B------:R-:W-:-:S04]  /*2dd80*/  ISETP.NE.AND P2, PT, R3, 0x2, PT ;  /* 0x000000020300780c */ /* 0x000fc80003f45270 */
[----:B------:R-:W-:Y:S02]  /*2dd90*/  SEL R4, RZ, 0x1, P2 ;  /* 0x00000001ff047807 */ /* 0x000fe40001000000 */
[----:B------:R-:W-:Y:S02]  /*2dda0*/  SEL R3, R3, RZ, P2 ;  /* 0x000000ff03037207 */ /* 0x000fe40001000000 */
[C---:B--2---:R-:W-:Y:S02]  /*2ddb0*/  SHF.L.U32 R5, R7.reuse, 0x1f, RZ ;  /* 0x0000001f07057819 */ /* 0x044fe400000006ff */
[----:B------:R-:W-:Y:S01]  /*2ddc0*/  LOP3.LUT R4, R7, R4, RZ, 0x3c, !PT ;  /* 0x0000000407047212 */ /* 0x000fe200078e3cff */
[----:B------:R-:W-:Y:S01]  /*2ddd0*/  IMAD R7, R3, 0x8, R2 ;  /* 0x0000000803077824 */ /* 0x000fe200078e0202 */
[----:B------:R-:W0:Y:S02]  /*2dde0*/  SYNCS.PHASECHK.TRANS64.TRYWAIT P1, [R6+URZ], R5 ;  /* 0x00000005060075a7 */ /* 0x000e24000802017f */
[----:B------:R-:W-:Y:S01]  /*2ddf0*/  SHF.L.U32 R2, R4, 0x1f, RZ ;  /* 0x0000001f04027819 */ /* 0x000fe200000006ff */
[----:B0-----:R-:W-:Y:S06]  /*2de00*/  @!P1 BRA `(.L_x_664) ;  /* 0x0000005800449947 */ /* 0x001fec0003800000 */
.L_x_895:
[----:B------:R-:W1:Y:S02]  /*2de10*/  SYNCS.PHASECHK.TRANS64.TRYWAIT P1, [R7+URZ], R2 ;  /* 0x00000002070075a7 */ /* 0x000e64000802017f */
[----:B-1----:R-:W-:Y:S05]  /*2de20*/  @!P1 BRA `(.L_x_665) ;  /* 0x0000005800509947 */ /* 0x002fea0003800000 */
.L_x_896:
[----:B------:R-:W-:Y:S05]  /*2de30*/  @!P0 BRA `(.L_x_666) ;  /* 0x0000000000048947 */ /* 0x000fea0003800000 */
[----:B------:R-:W-:Y:S01]  /*2de40*/  BPT.TRAP 0x1 ;  /* 0x000000040000795c */ /* 0x000fe20000300000 */
.L_x_666:
[----:B------:R-:W-:-:S04]  /*2de50*/  LEA R4, R19, R0, 0x3 ;  /* 0x0000000013047211 */ /* 0x000fc800078e18ff */
[----:B------:R-:W2:Y:S02]  /*2de60*/  SYNCS.PHASECHK.TRANS64.TRYWAIT P1, [R4+URZ+0x33460], R5 ;  /* 0x03346005040075a7 */ /* 0x000ea4000802017f */
[----:B--2---:R-:W-:Y:S05]  /*2de70*/  @!P1 BRA `(.L_x_667) ;  /* 0x0000005800509947 */ /* 0x004fea0003800000 */
.L_x_897:
[----:B------:R-:W-:Y:S05]  /*2de80*/  @!P0 BRA `(.L_x_668) ;  /* 0x0000000000048947 */ /* 0x000fea0003800000 */
[----:B------:R-:W-:Y:S01]  /*2de90*/  BPT.TRAP 0x1 ;  /* 0x000000040000795c */ /* 0x000fe20000300000 */
.L_x_668:
[----:B------:R-:W-:-:S04]  /*2dea0*/  IMAD R3, R3, 0x8, R0 ;  /* 0x0000000803037824 */ /* 0x000fc800078e0200 */
[----:B------:R-:W3:Y:S02]  /*2deb0*/  SYNCS.PHASECHK.TRANS64.TRYWAIT P1, [R3+URZ+0x33460], R2 ;  /* 0x03346002030075a7 */ /* 0x000ee4000802017f */
[----:B---3--:R-:W-:Y:S05]  /*2dec0*/  @!P1 BRA `(.L_x_669) ;  /* 0x0000005800509947 */ /* 0x008fea0003800000 */
.L_x_898:
[----:B------:R-:W-:Y:S05]  /*2ded0*/  @!P0 BRA `(.L_x_670) ;  /* 0x0000000000048947 */ /* 0x000fea0003800000 */
[----:B------:R-:W-:Y:S01]  /*2dee0*/  BPT.TRAP 0x1 ;  /* 0x000000040000795c */ /* 0x000fe20000300000 */
.L_x_670:
[----:B------:R-:W4:Y:S02]  /*2def0*/  SYNCS.PHASECHK.TRANS64.TRYWAIT P0, [R4+URZ+0x33480], R5 ;  /* 0x03348005040075a7 */ /* 0x000f24000800017f */
[----:B----4-:R-:W-:Y:S05]  /*2df00*/  @!P0 BRA `(.L_x_671) ;  /* 0x0000005800548947 */ /* 0x010fea0003800000 */
.L_x_672:
[----:B------:R0:W0:Y:S02]  /*2df10*/  SYNCS.PHASECHK.TRANS64.TRYWAIT P0, [R3+URZ+0x33480], R2 ;  /* 0x03348002030075a7 */ /* 0x000024000800017f */
[----:B0-----:R-:W-:Y:S05]  /*2df20*/  @!P0 NANOSLEEP.SYNCS 0x989680 ;  /* 0x009896800000895d */ /* 0x001fea0003900000 */
[----:B------:R-:W0:Y:S02]  /*2df30*/  @!P0 SYNCS.PHASECHK.TRANS64 P0, [R3+URZ+0x33480], R2 ;  /* 0x03348002030085a7 */ /* 0x000e24000800007f */
[----:B0-----:R-:W-:Y:S05]  /*2df40*/  @!P0 BRA `(.L_x_672) ;  /* 0xfffffffc00f08947 */ /* 0x001fea000383ffff */
.L_x_328:
[----:B------:R-:W-:Y:S05]  /*2df50*/  BSYNC B8 ;  /* 0x0000000000087941 */ /* 0x000fea0003800000 */
.L_x_325:
[----:B------:R-:W-:Y:S05]  /*2df60*/  EXIT ;  /* 0x000000000000794d */ /* 0x000fea0003800000 */
.L_x_348:
[----:B-1----:R1:W2:Y:S02]  /*2df70*/  SYNCS.PHASECHK.TRANS64.TRYWAIT P5, [R43+URZ+0x33490], R100 ;  /* 0x033490642b0075a7 */ /* 0x0022a400080a017f */
[----:B--2---:R-:W-:Y:S05]  /*2df80*/  @!P5 NANOSLEEP.SYNCS 0x989680 ;  /* 0x009896800000d95d */ /* 0x004fea0003900000 */
[----:B------:R-:W2:Y:S02]  /*2df90*/  @!P5 SYNCS.PHASECHK.TRANS64 P5, [R43+URZ+0x33490], R100 ;  /* 0x033490642b00d5a7 */ /* 0x000ea400080a007f */
[----:B--2---:R-:W-:Y:S05]  /*2dfa0*/  @!P5 BRA `(.L_x_348) ;  /* 0xfffffffc00f0d947 */ /* 0x004fea000383ffff */
[----:B------:R-:W-:Y:S05]  /*2dfb0*/  BRA `(.L_x_673) ;  /* 0xfffffd5800fc7947 */ /* 0x000fea000383ffff */
.L_x_402:
[----:B--2---:R2:W3:Y:S02]  /*2dfc0*/  SYNCS.PHASECHK.TRANS64.TRYWAIT P5, [R43+URZ+0x33490], R100 ;  /* 0x033490642b0075a7 */ /* 0x0044e400080a017f */
[----:B---3--:R-:W-:Y:S05]  /*2dfd0*/  @!P5 NANOSLEEP.SYNCS 0x989680 ;  /* 0x009896800000d95d */ /* 0x008fea0003900000 */
[----:B------:R-:W3:Y:S02]  /*2dfe0*/  @!P5 SYNCS.PHASECHK.TRANS64 P5, [R43+URZ+0x33490], R100 ;  /* 0x033490642b00d5a7 */ /* 0x000ee400080a007f */
[----:B---3--:R-:W-:Y:S05]  /*2dff0*/  @!P5 BRA `(.L_x_402) ;  /* 0xfffffffc00f0d947 */ /* 0x008fea000383ffff */
[----:B------:R-:W-:Y:S05]  /*2e000*/  BRA `(.L_x_674) ;  /* 0xfffffdb800507947 */ /* 0x000fea000383ffff */
.L_x_427:
[----:B0-----:R0:W1:Y:S02]  /*2e010*/  SYNCS.PHASECHK.TRANS64.TRYWAIT P3, [R43+URZ+0x33490], R100 ;  /* 0x033490642b0075a7 */ /* 0x001064000806017f */
[----:B-1----:R-:W-:Y:S05]  /*2e020*/  @!P3 NANOSLEEP.SYNCS 0x989680 ;  /* 0x009896800000b95d */ /* 0x002fea0003900000 */
[----:B------:R-:W1:Y:S02]  /*2e030*/  @!P3 SYNCS.PHASECHK.TRANS64 P3, [R43+URZ+0x33490], R100 ;  /* 0x033490642b00b5a7 */ /* 0x000e64000806007f */
[----:B-1----:R-:W-:Y:S05]  /*2e040*/  @!P3 BRA `(.L_x_427) ;  /* 0xfffffffc00f0b947 */ /* 0x002fea000383ffff */
[----:B------:R-:W-:Y:S05]  /*2e050*/  BRA `(.L_x_675) ;  /* 0xfffffe1800147947 */ /* 0x000fea000383ffff */
.L_x_433:
[----:B-1----:R1:W2:Y:S02]  /*2e060*/  SYNCS.PHASECHK.TRANS64.TRYWAIT P2, [R43+URZ+0x334b0], R100 ;  /* 0x0334b0642b0075a7 */ /* 0x0022a4000804017f */
[----:B--2---:R-:W-:Y:S05]  /*2e070*/  @!P2 NANOSLEEP.SYNCS 0x989680 ;  /* 0x009896800000a95d */ /* 0x004fea0003900000 */
[----:B------:R-:W2:Y:S02]  /*2e080*/  @!P2 SYNCS.PHASECHK.TRANS64 P2, [R43+URZ+0x334b0], R100 ;  /* 0x0334b0642b00a5a7 */ /* 0x000ea4000804007f */
[----:B--2---:R-:W-:Y:S05]  /*2e090*/  @!P2 BRA `(.L_x_433) ;  /* 0xfffffffc00f0a947 */ /* 0x004fea000383ffff */
[----:B------:R-:W-:Y:S05]  /*2e0a0*/  BRA `(.L_x_676) ;  /* 0xfffffe1c00187947 */ /* 0x000fea000383ffff */
.L_x_443:
[----:B------:R-:W-:Y:S01]  /*2e0b0*/  BSSY B0, `(.L_x_677) ;  /* 0x0000007000007945 */ /* 0x000fe20003800000 */
[----:B------:R-:W-:Y:S02]  /*2e0c0*/  IMAD.MOV.U32 R12, RZ, RZ, RZ ;  /* 0x000000ffff0c7224 */ /* 0x000fe400078e00ff */
[----:B------:R-:W-:Y:S02]  /*2e0d0*/  IMAD.MOV.U32 R11, RZ, RZ, 0x1f ;  /* 0x0000001fff0b7424 */ /* 0x000fe400078e00ff */
[----:B------:R-:W-:-:S07]  /*2e0e0*/  IMAD.MOV.U32 R15, RZ, RZ, -0x1 ;  /* 0xffffffffff0f7424 */ /* 0x000fce00078e00ff */
[----:B-----5:R-:W-:Y:S05]  /*2e0f0*/  WARPSYNC.COLLECTIVE R15, `(.L_x_678) ;  /* 0x000000000f087348 */ /* 0x020fea0003c00000 */
[----:B------:R0:W1:Y:S02]  /*2e100*/  SHFL.IDX P6, R14, R13, R12, R11 ;  /* 0x0000000c0d0e7389 */ /* 0x00006400000c000b */
[----:B01---5:R-:W-:Y:S01]  /*2e110*/  ENDCOLLECTIVE ;  /* 0x000000000000791b */ /* 0x023fe20003800000 */
.L_x_678:
[----:B------:R-:W-:Y:S05]  /*2e120*/  BSYNC B0 ;  /* 0x0000000000007941 */ /* 0x000fea0003800000 */
.L_x_677:
[----:B------:R-:W-:Y:S01]  /*2e130*/  IMAD.MOV.U32 R234, RZ, RZ, R14 ;  /* 0x000000ffffea7224 */ /* 0x000fe200078e000e */
[----:B------:R-:W-:Y:S06]  /*2e140*/  BRA `(.L_x_679) ;  /* 0xfffffe2400f87947 */ /* 0x000fec000383ffff */
.L_x_453:
[----:B------:R-:W-:Y:S01]  /*2e150*/  BSSY B1, `(.L_x_680) ;  /* 0x0000008000017945 */ /* 0x000fe20003800000 */
[----:B------:R-:W-:Y:S01]  /*2e160*/  MOV R13, R26 ;  /* 0x0000001a000d7202 */ /* 0x000fe20000000f00 */
[----:B------:R-:W-:Y:S02]  /*2e170*/  IMAD.MOV.U32 R12, RZ, RZ, RZ ;  /* 0x000000ffff0c7224 */ /* 0x000fe400078e00ff */
[----:B------:R-:W-:Y:S02]  /*2e180*/  IMAD.MOV.U32 R11, RZ, RZ, 0x1e1f ;  /* 0x00001e1fff0b7424 */ /* 0x000fe400078e00ff */
[----:B------:R-:W-:-:S07]  /*2e190*/  IMAD.MOV.U32 R15, RZ, RZ, -0x1 ;  /* 0xffffffffff0f7424 */ /* 0x000fce00078e00ff */
[----:B------:R-:W-:Y:S05]  /*2e1a0*/  WARPSYNC.COLLECTIVE R15, `(.L_x_681) ;  /* 0x000000000f087348 */ /* 0x000fea0003c00000 */
[----:B------:R0:W1:Y:S02]  /*2e1b0*/  SHFL.IDX P6, R14, R13, R12, R11 ;  /* 0x0000000c0d0e7389 */ /* 0x00006400000c000b */
[----:B01----:R-:W-:Y:S01]  /*2e1c0*/  ENDCOLLECTIVE ;  /* 0x000000000000791b */ /* 0x003fe20003800000 */
.L_x_681:
[----:B------:R-:W-:Y:S05]  /*2e1d0*/  BSYNC B1 ;  /* 0x0000000000017941 */ /* 0x000fea0003800000 */
.L_x_680:
[----:B------:R-:W-:Y:S01]  /*2e1e0*/  IMAD.MOV.U32 R13, RZ, RZ, R24 ;  /* 0x000000ffff0d7224 */ /* 0x000fe200078e0018 */
[----:B------:R-:W-:Y:S01]  /*2e1f0*/  MOV R12, RZ ;  /* 0x000000ff000c7202 */ /* 0x000fe20000000f00 */
[----:B------:R-:W-:Y:S02]  /*2e200*/  IMAD.MOV.U32 R11, RZ, RZ, 0x1e1f ;  /* 0x00001e1fff0b7424 */ /* 0x000fe400078e00ff */
[----:B------:R-:W-:Y:S02]  /*2e210*/  IMAD.MOV.U32 R15, RZ, RZ, -0x1 ;  /* 0xffffffffff0f7424 */ /* 0x000fe400078e00ff */
[----:B------:R-:W-:-:S07]  /*2e220*/  IMAD.MOV.U32 R0, RZ, RZ, R14 ;  /* 0x000000ffff007224 */ /* 0x000fce00078e000e */
[----:B------:R-:W-:Y:S05]  /*2e230*/  WARPSYNC.COLLECTIVE R15, `(.L_x_682) ;  /* 0x000000000f087348 */ /* 0x000fea0003c00000 */
[----:B------:R0:W1:Y:S02]  /*2e240*/  SHFL.IDX P6, R14, R13, R12, R11 ;  /* 0x0000000c0d0e7389 */ /* 0x00006400000c000b */
[----:B01----:R-:W-:Y:S01]  /*2e250*/  ENDCOLLECTIVE ;  /* 0x000000000000791b */ /* 0x003fe20003800000 */
.L_x_682:
[----:B------:R-:W-:Y:S02]  /*2e260*/  IMAD.MOV.U32 R13, RZ, RZ, R27 ;  /* 0x000000ffff0d7224 */ /* 0x000fe400078e001b */
[----:B------:R-:W-:-:S07]  /*2e270*/  IMAD.MOV.U32 R25, RZ, RZ, R14 ;  /* 0x000000ffff197224 */ /* 0x000fce00078e000e */
[----:B------:R-:W-:Y:S05]  /*2e280*/  WARPSYNC.COLLECTIVE R15, `(.L_x_683) ;  /* 0x000000000f087348 */ /* 0x000fea0003c00000 */
[----:B------:R0:W1:Y:S02]  /*2e290*/  SHFL.IDX P6, R14, R13, R12, R11 ;  /* 0x0000000c0d0e7389 */ /* 0x00006400000c000b */
[----:B01----:R-:W-:Y:S01]  /*2e2a0*/  ENDCOLLECTIVE ;  /* 0x000000000000791b */ /* 0x003fe20003800000 */
.L_x_683:
[----:B------:R-:W-:Y:S01]  /*2e2b0*/  MOV R13, R146 ;  /* 0x00000092000d7202 */ /* 0x000fe20000000f00 */
[----:B------:R-:W-:-:S07]  /*2e2c0*/  IMAD.MOV.U32 R3, RZ, RZ, R14 ;  /* 0x000000ffff037224 */ /* 0x000fce00078e000e */
[----:B------:R-:W-:Y:S05]  /*2e2d0*/  WARPSYNC.COLLECTIVE R15, `(.L_x_684) ;  /* 0x000000000f087348 */ /* 0x000fea0003c00000 */
[----:B------:R0:W1:Y:S02]  /*2e2e0*/  SHFL.IDX P6, R14, R13, R12, R11 ;  /* 0x0000000c0d0e7389 */ /* 0x00006400000c000b */
[----:B01----:R-:W-:Y:S01]  /*2e2f0*/  ENDCOLLECTIVE ;  /* 0x000000000000791b */ /* 0x003fe20003800000 */
.L_x_684:
[----:B------:R-:W-:Y:S05]  /*2e300*/  BRA `(.L_x_685) ;  /* 0xfffffe2c006c7947 */ /* 0x000fea000383ffff */
.L_x_457:
[----:B0-----:R0:W3:Y:S02]  /*2e310*/  SYNCS.PHASECHK.TRANS64.TRYWAIT P0, [R16+URZ+0x33400], R5 ;  /* 0x03340005100075a7 */ /* 0x0010e4000800017f */
[----:B---3--:R-:W-:Y:S05]  /*2e320*/  @!P0 NANOSLEEP.SYNCS 0x989680 ;  /* 0x009896800000895d */ /* 0x008fea0003900000 */
[----:B------:R-:W3:Y:S02]  /*2e330*/  @!P0 SYNCS.PHASECHK.TRANS64 P0, [R16+URZ+0x33400], R5 ;  /* 0x03340005100085a7 */ /* 0x000ee4000800007f */
[----:B---3--:R-:W-:Y:S05]  /*2e340*/  @!P0 BRA `(.L_x_457) ;  /* 0xfffffffc00f08947 */ /* 0x008fea000383ffff */
[----:B------:R-:W-:Y:S05]  /*2e350*/  BRA `(.L_x_686) ;  /* 0xfffffe3000c07947 */ /* 0x000fea000383ffff */
.L_x_469:
[----:B------:R-:W-:Y:S01]  /*2e360*/  BSSY B1, `(.L_x_687) ;  /* 0x0000008000017945 */ /* 0x000fe20003800000 */
[----:B------:R-:W-:Y:S02]  /*2e370*/  IMAD.MOV.U32 R13, RZ, RZ, R26 ;  /* 0x000000ffff0d7224 */ /* 0x000fe400078e001a */
[----:B------:R-:W-:Y:S02]  /*2e380*/  IMAD.MOV.U32 R12, RZ, RZ, RZ ;  /* 0x000000ffff0c7224 */ /* 0x000fe400078e00ff */
[----:B------:R-:W-:Y:S02]  /*2e390*/  IMAD.MOV.U32 R11, RZ, RZ, 0x1e1f ;  /* 0x00001e1fff0b7424 */ /* 0x000fe400078e00ff */
[----:B------:R-:W-:-:S07]  /*2e3a0*/  IMAD.MOV.U32 R15, RZ, RZ, -0x1 ;  /* 0xffffffffff0f7424 */ /* 0x000fce00078e00ff */
[----:B------:R-:W-:Y:S05]  /*2e3b0*/  WARPSYNC.COLLECTIVE R15, `(.L_x_688) ;  /* 0x000000000f087348 */ /* 0x000fea0003c00000 */
[----:B------:R0:W1:Y:S02]  /*2e3c0*/  SHFL.IDX P6, R14, R13, R12, R11 ;  /* 0x0000000c0d0e7389 */ /* 0x00006400000c000b */
[----:B01----:R-:W-:Y:S01]  /*2e3d0*/  ENDCOLLECTIVE ;  /* 0x000000000000791b */ /* 0x003fe20003800000 */
.L_x_688:
[----:B------:R-:W-:Y:S05]  /*2e3e0*/  BSYNC B1 ;  /* 0x0000000000017941 */ /* 0x000fea0003800000 */
.L_x_687:
[----:B------:R-:W-:Y:S01]  /*2e3f0*/  MOV R13, R24 ;  /* 0x00000018000d7202 */ /* 0x000fe20000000f00 */
[----:B------:R-:W-:Y:S02]  /*2e400*/  IMAD.MOV.U32 R12, RZ, RZ, RZ ;  /* 0x000000ffff0c7224 */ /* 0x000fe400078e00ff */
[----:B------:R-:W-:Y:S02]  /*2e410*/  IMAD.MOV.U32 R11, RZ, RZ, 0x1e1f ;  /* 0x00001e1fff0b7424 */ /* 0x000fe400078e00ff */
[----:B------:R-:W-:Y:S02]  /*2e420*/  IMAD.MOV.U32 R15, RZ, RZ, -0x1 ;  /* 0xffffffffff0f7424 */ /* 0x000fe400078e00ff */
[----:B------:R-:W-:-:S07]  /*2e430*/  IMAD.MOV.U32 R0, RZ, RZ, R14 ;  /* 0x000000ffff007224 */ /* 0x000fce00078e000e */
[----:B------:R-:W-:Y:S05]  /*2e440*/  WARPSYNC.COLLECTIVE R15, `(.L_x_689) ;  /* 0x000000000f087348 */ /* 0x000fea0003c00000 */
[----:B------:R0:W1:Y:S02]  /*2e450*/  SHFL.IDX P6, R14, R13, R12, R11 ;  /* 0x0000000c0d0e7389 */ /* 0x00006400000c000b */
[----:B01----:R-:W-:Y:S01]  /*2e460*/  ENDCOLLECTIVE ;  /* 0x000000000000791b */ /* 0x003fe20003800000 */
.L_x_689:
[----:B------:R-:W-:Y:S02]  /*2e470*/  IMAD.MOV.U32 R13, RZ, RZ, R27 ;  /* 0x000000ffff0d7224 */ /* 0x000fe400078e001b */
[----:B------:R-:W-:-:S07]  /*2e480*/  IMAD.MOV.U32 R3, RZ, RZ, R14 ;  /* 0x000000ffff037224 */ /* 0x000fce00078e000e */
[----:B------:R-:W-:Y:S05]  /*2e490*/  WARPSYNC.COLLECTIVE R15, `(.L_x_690) ;  /* 0x000000000f087348 */ /* 0x000fea0003c00000 */
[----:B------:R0:W1:Y:S02]  /*2e4a0*/  SHFL.IDX P6, R14, R13, R12, R11 ;  /* 0x0000000c0d0e7389 */ /* 0x00006400000c000b */
[----:B01----:R-:W-:Y:S01]  /*2e4b0*/  ENDCOLLECTIVE ;  /* 0x000000000000791b */ /* 0x003fe20003800000 */
.L_x_690:
[----:B------:R-:W-:Y:S01]  /*2e4c0*/  IMAD.MOV.U32 R13, RZ, RZ, R146 ;  /* 0x000000ffff0d7224 */ /* 0x000fe200078e0092 */
[----:B------:R-:W-:-:S07]  /*2e4d0*/  MOV R20, R14 ;  /* 0x0000000e00147202 */ /* 0x000fce0000000f00 */
[----:B------:R-:W-:Y:S05]  /*2e4e0*/  WARPSYNC.COLLECTIVE R15, `(.L_x_691) ;  /* 0x000000000f087348 */ /* 0x000fea0003c00000 */
[----:B------:R0:W1:Y:S02]  /*2e4f0*/  SHFL.IDX P6, R14, R13, R12, R11 ;  /* 0x0000000c0d0e7389 */ /* 0x00006400000c000b */
[----:B01----:R-:W-:Y:S01]  /*2e500*/  ENDCOLLECTIVE ;  /* 0x000000000000791b */ /* 0x003fe20003800000 */
.L_x_691:
[----:B------:R-:W-:Y:S01]  /*2e510*/  IMAD.MOV.U32 R147, RZ, RZ, R14 ;  /* 0x000000ffff937224 */ /* 0x000fe200078e000e */
[----:B------:R-:W-:Y:S06]  /*2e520*/  BRA `(.L_x_692) ;  /* 0xfffffe6000347947 */ /* 0x000fec000383ffff */
.L_x_473:
[----:B-1----:R1:W3:Y:S02]  /*2e530*/  SYNCS.PHASECHK.TRANS64.TRYWAIT P0, [R16+URZ+0x33400], R21 ;  /* 0x03340015100075a7 */ /* 0x0022e4000800017f */
[----:B---3--:R-:W-:Y:S05]  /*2e540*/  @!P0 NANOSLEEP.SYNCS 0x989680 ;  /* 0x009896800000895d */ /* 0x008fea0003900000 */
[----:B------:R-:W3:Y:S02]  /*2e550*/  @!P0 SYNCS.PHASECHK.TRANS64 P0, [R16+URZ+0x33400], R21 ;  /* 0x03340015100085a7 */ /* 0x000ee4000800007f */
[----:B---3--:R-:W-:Y:S05]  /*2e560*/  @!P0 BRA `(.L_x_473) ;  /* 0xfffffffc00f08947 */ /* 0x008fea000383ffff */
[----:B------:R-:W-:Y:S05]  /*2e570*/  BRA `(.L_x_693) ;  /* 0xfffffe6400587947 */ /* 0x000fea000383ffff */
.L_x_481:
[----:B-1----:R1:W3:Y:S02]  /*2e580*/  SYNCS.PHASECHK.TRANS64.TRYWAIT P2, [R0+URZ+0x33430], R3 ;  /* 0x03343003000075a7 */ /* 0x0022e4000804017f */
[----:B---3--:R-:W-:Y:S05]  /*2e590*/  @!P2 NANOSLEEP.SYNCS 0x989680 ;  /* 0x009896800000a95d */ /* 0x008fea0003900000 */
[----:B------:R-:W3:Y:S02]  /*2e5a0*/  @!P2 SYNCS.PHASECHK.TRANS64 P2, [R0+URZ+0x33430], R3 ;  /* 0x033430030000a5a7 */ /* 0x000ee4000804007f */
[----:B---3--:R-:W-:Y:S05]  /*2e5b0*/  @!P2 BRA `(.L_x_481) ;  /* 0xfffffffc00f0a947 */ /* 0x008fea000383ffff */
[----:B------:R-:W-:Y:S05]  /*2e5c0*/  BRA `(.L_x_480) ;  /* 0xfffffe9400c47947 */ /* 0x000fea000383ffff */
.L_x_487:
[----:B-1----:R1:W2:Y:S02]  /*2e5d0*/  SYNCS.PHASECHK.TRANS64.TRYWAIT P2, [R11+URZ+0x33430], R8 ;  /* 0x033430080b0075a7 */ /* 0x0022a4000804017f */
[----:B--2---:R-:W-:Y:S05]  /*2e5e0*/  @!P2 NANOSLEEP.SYNCS 0x989680 ;  /* 0x009896800000a95d */ /* 0x004fea0003900000 */
[----:B------:R-:W2:Y:S02]  /*2e5f0*/  @!P2 SYNCS.PHASECHK.TRANS64 P2, [R11+URZ+0x33430], R8 ;  /* 0x033430080b00a5a7 */ /* 0x000ea4000804007f */
[----:B--2---:R-:W-:Y:S05]  /*2e600*/  @!P2 BRA `(.L_x_487) ;  /* 0xfffffffc00f0a947 */ /* 0x004fea000383ffff */
[----:B------:R-:W-:Y:S05]  /*2e610*/  BRA `(.L_x_486) ;  /* 0xfffffed800b07947 */ /* 0x000fea000383ffff */
.L_x_491:
[----:B-1----:R1:W2:Y:S02]  /*2e620*/  SYNCS.PHASECHK.TRANS64.TRYWAIT P1, [R10+URZ+0x33450], R6 ;  /* 0x033450060a0075a7 */ /* 0x0022a4000802017f */
[----:B--2---:R-:W-:Y:S05]  /*2e630*/  @!P1 NANOSLEEP.SYNCS 0x989680 ;  /* 0x009896800000995d */ /* 0x004fea0003900000 */
[----:B------:R-:W2:Y:S02]  /*2e640*/  @!P1 SYNCS.PHASECHK.TRANS64 P1, [R10+URZ+0x33450], R6 ;  /* 0x033450060a0095a7 */ /* 0x000ea4000802007f */
[----:B--2---:R-:W-:Y:S05]  /*2e650*/  @!P1 BRA `(.L_x_491) ;  /* 0xfffffffc00f09947 */ /* 0x004fea000383ffff */
[----:B------:R-:W-:Y:S05]  /*2e660*/  BRA `(.L_x_488) ;  /* 0xfffffee800ec7947 */ /* 0x000fea000383ffff */
.L_x_497:
[----:B-1----:R1:W2:Y:S02]  /*2e670*/  SYNCS.PHASECHK.TRANS64.TRYWAIT P1, [R8+URZ+0x33450], R3 ;  /* 0x03345003080075a7 */ /* 0x0022a4000802017f */
[----:B--2---:R-:W-:Y:S05]  /*2e680*/  @!P1 NANOSLEEP.SYNCS 0x989680 ;  /* 0x009896800000995d */ /* 0x004fea0003900000 */
[----:B------:R-:W2:Y:S02]  /*2e690*/  @!P1 SYNCS.PHASECHK.TRANS64 P1, [R8+URZ+0x33450], R3 ;  /* 0x03345003080095a7 */ /* 0x000ea4000802007f */
[----:B--2---:R-:W-:Y:S05]  /*2e6a0*/  @!P1 BRA `(.L_x_497) ;  /* 0xfffffffc00f09947 */ /* 0x004fea000383ffff */
[----:B------:R-:W-:Y:S05]  /*2e6b0*/  BRA `(.L_x_496) ;  /* 0xffffff1800407947 */ /* 0x000fea000383ffff */
.L_x_501:
[----:B------:R-:W-:Y:S02]  /*2e6c0*/  SEL R110, R15, R112, P0 ;  /* 0x000000700f6e7207 */ /* 0x000fe40000000000 */
[----:B------:R-:W-:Y:S01]  /*2e6d0*/  SEL R62, R112, R15, P0 ;  /* 0x0000000f703e7207 */ /* 0x000fe20000000000 */
[----:B------:R-:W-:Y:S01]  /*2e6e0*/  IMAD.MOV.U32 R15, RZ, RZ, -0x1 ;  /* 0xffffffffff0f7424 */ /* 0x000fe200078e00ff */
[----:B------:R-:W-:Y:S02]  /*2e6f0*/  SEL R112, R12, R101, P0 ;  /* 0x000000650c707207 */ /* 0x000fe40000000000 */
[----:B------:R-:W-:Y:S01]  /*2e700*/  SEL R67, R101, R12, P0 ;  /* 0x0000000c65437207 */ /* 0x000fe20000000000 */
[----:B-----5:R-:W-:Y:S01]  /*2e710*/  IMAD.MOV.U32 R12, RZ, RZ, R36 ;  /* 0x000000ffff0c7224 */ /* 0x020fe200078e0024 */
[----:B------:R-:W-:Y:S02]  /*2e720*/  SEL R114, R116, R11, P0 ;  /* 0x0000000b74727207 */ /* 0x000fe40000000000 */
[----:B------:R-:W-:Y:S01]  /*2e730*/  SEL R78, R11, R116, P0 ;  /* 0x000000740b4e7207 */ /* 0x000fe20000000000 */
[----:B------:R-:W-:Y:S01]  /*2e740*/  IMAD.MOV.U32 R11, RZ, RZ, 0x1c1f ;  /* 0x00001c1fff0b7424 */ /* 0x000fe200078e00ff */
[----:B------:R-:W-:-:S02]  /*2e750*/  SEL R113, R33, R14, P0 ;  /* 0x0000000e21717207 */ /* 0x000fc40000000000 */
[----:B------:R-:W-:-:S07]  /*2e760*/  SEL R65, R14, R33, P0 ;  /* 0x000000210e417207 */ /* 0x000fce0000000000 */
[----:B0-----:R-:W-:Y:S05]  /*2e770*/  WARPSYNC.COLLECTIVE R15, `(.L_x_694) ;  /* 0x000000000f087348 */ /* 0x001fea0003c00000 */
[----:B------:R1:W2:Y:S02]  /*2e780*/  SHFL.IDX P6, R14, R13, R12, R11 ;  /* 0x0000000c0d0e7389 */ /* 0x0002a400000c000b */
[----:B012---:R-:W-:Y:S01]  /*2e790*/  ENDCOLLECTIVE ;  /* 0x000000000000791b */ /* 0x007fe20003800000 */
.L_x_694:
[----:B------:R-:W-:Y:S02]  /*2e7a0*/  SEL R111, R104, R32, P0 ;  /* 0x00000020686f7207 */ /* 0x000fe40000000000 */
[----:B------:R-:W-:Y:S02]  /*2e7b0*/  SEL R54, R32, R104, P0 ;  /* 0x0000006820367207 */ /* 0x000fe40000000000 */
[----:B------:R-:W-:Y:S02]  /*2e7c0*/  SEL R70, R97, R144, P0 ;  /* 0x0000009061467207 */ /* 0x000fe40000000000 */
[----:B------:R-:W-:Y:S02]  /*2e7d0*/  SEL R32, R144, R97, P0 ;  /* 0x0000006190207207 */ /* 0x000fe40000000000 */
[----:B------:R-:W-:Y:S02]  /*2e7e0*/  LOP3.LUT R75, R36, 0x2, RZ, 0x3c, !PT ;  /* 0x00000002244b7812 */ /* 0x000fe400078e3cff */
[----:B------:R-:W-:-:S02]  /*2e7f0*/  SEL R115, R8, R133, P0 ;  /* 0x0000008508737207 */ /* 0x000fc40000000000 */
[----:B------:R-:W-:Y:S01]  /*2e800*/  SEL R8, R133, R8, P0 ;  /* 0x0000000885087207 */ /* 0x000fe20000000000 */
[----:B------:R-:W-:Y:S01]  /*2e810*/  IMAD.MOV.U32 R13, RZ, RZ, R3 ;  /* 0x000000ffff0d7224 */ /* 0x000fe200078e0003 */
[----:B------:R-:W-:Y:S02]  /*2e820*/  SEL R51, R43, R42, P0 ;  /* 0x0000002a2b337207 */ /* 0x000fe40000000000 */
[----:B------:R-:W-:Y:S02]  /*2e830*/  SEL R133, R127, R56, P0 ;  /* 0x000000387f857207 */ /* 0x000fe40000000000 */
[----:B------:R-:W-:Y:S02]  /*2e840*/  SEL R66, R56, R127, P0 ;  /* 0x0000007f38427207 */ /* 0x000fe40000000000 */
[----:B------:R-:W-:Y:S02]  /*2e850*/  SEL R42, R42, R43, P0 ;  /* 0x0000002b2a2a7207 */ /* 0x000fe40000000000 */
[----:B------:R-:W-:-:S02]  /*2e860*/  SEL R56, R60, R59, P0 ;  /* 0x0000003b3c387207 */ /* 0x000fc40000000000 */
[----:B------:R-:W-:-:S07]  /*2e870*/  MOV R97, R14 ;  /* 0x0000000e00617202 */ /* 0x000fce0000000f00 */
[----:B------:R-:W-:Y:S05]  /*2e880*/  WARPSYNC.COLLECTIVE R15, `(.L_x_695) ;  /* 0x000000000f087348 */ /* 0x000fea0003c00000 */
[----:B------:R0:W1:Y:S02]  /*2e890*/  SHFL.IDX P6, R14, R13, R12, R11 ;  /* 0x0000000c0d0e7389 */ /* 0x00006400000c000b */
[----:B01----:R-:W-:Y:S01]  /*2e8a0*/  ENDCOLLECTIVE ;  /* 0x000000000000791b */ /* 0x003fe20003800000 */
.L_x_695:
[----:B------:R-:W-:Y:S02]  /*2e8b0*/  SEL R43, R59, R60, P0 ;  /* 0x0000003c3b2b7207 */ /* 0x000fe40000000000 */
[----:B------:R-:W-:Y:S02]  /*2e8c0*/  SEL R59, R57, R99, P0 ;  /* 0x00000063393b7207 */ /* 0x000fe40000000000 */
[----:B------:R-:W-:Y:S02]  /*2e8d0*/  SEL R57, R99, R57, P0 ;  /* 0x0000003963397207 */ /* 0x000fe40000000000 */
[----:B------:R-:W-:Y:S02]  /*2e8e0*/  SEL R86, R85, R5, P0 ;  /* 0x0000000555567207 */ /* 0x000fe40000000000 */
[----:B------:R-:W-:Y:S02]  /*2e8f0*/  SEL R84, R4, R137, P0 ;  /* 0x0000008904547207 */ /* 0x000fe40000000000 */
[----:B------:R-:W-:-:S02]  /*2e900*/  SEL R127, R53, R68, P0 ;  /* 0x00000044357f7207 */ /* 0x000fc40000000000 */
[----:B------:R-:W-:Y:S01]  /*2e910*/  SEL R68, R68, R53, P0 ;  /* 0x0000003544447207 */ /* 0x000fe20000000000 */
[----:B------:R-:W-:Y:S01]  /*2e920*/  IMAD.MOV.U32 R13, RZ, RZ, R2 ;  /* 0x000000ffff0d7224 */ /* 0x000fe200078e0002 */
[----:B------:R-:W-:Y:S01]  /*2e930*/  SEL R80, R93, R142, P0 ;  /* 0x0000008e5d507207 */ /* 0x000fe20000000000 */
[----:B------:R-:W-:Y:S01]  /*2e940*/  IMAD.MOV.U32 R12, RZ, RZ, R75 ;  /* 0x000000ffff0c7224 */ /* 0x000fe200078e004b */
[----:B------:R-:W-:Y:S02]  /*2e950*/  SEL R35, R142, R93, P0 ;  /* 0x0000005d8e237207 */ /* 0x000fe40000000000 */
[----:B------:R-:W-:Y:S02]  /*2e960*/  SEL R93, R95, R89, P0 ;  /* 0x000000595f5d7207 */ /* 0x000fe40000000000 */
[----:B------:R-:W-:Y:S02]  /*2e970*/  SEL R53, R89, R95, P0 ;  /* 0x0000005f59357207 */ /* 0x000fe40000000000 */
[----:B------:R-:W-:Y:S01]  /*2e980*/  SEL R5, R5, R85, P0 ;  /* 0x0000005505057207 */ /* 0x000fe20000000000 */
[----:B------:R-:W-:Y:S01]  /*2e990*/  IMAD.MOV.U32 R99, RZ, RZ, R14 ;  /* 0x000000ffff637224 */ /* 0x000fe200078e000e */
[----:B------:R-:W-:-:S07]  /*2e9a0*/  SEL R74, R87, R73, P0 ;  /* 0x00000049574a7207 */ /* 0x000fce0000000000 */
[----:B------:R-:W-:Y:S05]  /*2e9b0*/  WARPSYNC.COLLECTIVE R15, `(.L_x_696) ;  /* 0x000000000f087348 */ /* 0x000fea0003c00000 */
[----:B------:R0:W1:Y:S02]  /*2e9c0*/  SHFL.IDX P6, R14, R13, R12, R11 ;  /* 0x0000000c0d0e7389 */ /* 0x00006400000c000b */
[----:B01----:R-:W-:Y:S01]  /*2e9d0*/  ENDCOLLECTIVE ;  /* 0x000000000000791b */ /* 0x003fe20003800000 */
.L_x_696:
[----:B------:R-:W-:Y:S02]  /*2e9e0*/  SEL R73, R73, R87, P0 ;  /* 0x0000005749497207 */ /* 0x000fe40000000000 */
[----:B------:R-:W-:Y:S02]  /*2e9f0*/  SEL R4, R137, R4, P0 ;  /* 0x0000000489047207 */ /* 0x000fe40000000000 */
[----:B------:R-:W-:Y:S02]  /*2ea00*/  SEL R85, R6, R132, P0 ;  /* 0x0000008406557207 */ /* 0x000fe40000000000 */
[----:B------:R-:W-:Y:S02]  /*2ea10*/  SEL R6, R132, R6, P0 ;  /* 0x0000000684067207 */ /* 0x000fe40000000000 */
[----:B------:R-:W-:Y:S02]  /*2ea20*/  SEL R132, R126, R7, P0 ;  /* 0x000000077e847207 */ /* 0x000fe40000000000 */
[----:B------:R-:W-:-:S02]  /*2ea30*/  SEL R106, R45, R109, P0 ;  /* 0x0000006d2d6a7207 */ /* 0x000fc40000000000 */
[----:B------:R-:W-:Y:S02]  /*2ea40*/  SEL R26, R109, R45, P0 ;  /* 0x0000002d6d1a7207 */ /* 0x000fe40000000000 */
[----:B------:R-:W-:Y:S02]  /*2ea50*/  MOV R13, R0 ;  /* 0x00000000000d7202 */ /* 0x000fe40000000f00 */
        /* <DEDUP_REMOVED lines=9> */
.L_x_697:
        /* <DEDUP_REMOVED lines=19> */
.L_x_698:
        /* <DEDUP_REMOVED lines=8> */
[----:B------:R-:W-:Y:S02]  /*2eca0*/  SEL R30, R145, R44, P0 ;  /* 0x0000002c911e7207 */ /* 0x000fe40000000000 */
        /* <DEDUP_REMOVED lines=9> */
.L_x_699:
        /* <DEDUP_REMOVED lines=18> */
.L_x_700:
        /* <DEDUP_REMOVED lines=18> */
.L_x_701:
[----:B------:R-:W-:Y:S02]  /*2ef80*/  SEL R4, R148, R99, P0 ;  /* 0x0000006394047207 */ /* 0x000fe40000000000 */
[----:B------:R-:W-:Y:S02]  /*2ef90*/  SEL R5, R89, R101, P0 ;  /* 0x0000006559057207 */ /* 0x000fe40000000000 */
[----:B------:R-:W-:Y:S01]  /*2efa0*/  MOV R13, R132 ;  /* 0x00000084000d7202 */ /* 0x000fe20000000f00 */
[----:B------:R-:W-:Y:S02]  /*2efb0*/  IMAD.MOV.U32 R12, RZ, RZ, R36 ;  /* 0x000000ffff0c7224 */ /* 0x000fe400078e0024 */
[----:B------:R-:W-:-:S07]  /*2efc0*/  IMAD.MOV.U32 R103, RZ, RZ, R14 ;  /* 0x000000ffff677224 */ /* 0x000fce00078e000e */
[----:B------:R-:W-:Y:S05]  /*2efd0*/  WARPSYNC.COLLECTIVE R15, `(.L_x_702) ;  /* 0x000000000f087348 */ /* 0x000fea0003c00000 */
[----:B------:R0:W1:Y:S02]  /*2efe0*/  SHFL.IDX P6, R14, R13, R12, R11 ;  /* 0x0000000c0d0e7389 */ /* 0x00006400000c000b */
[----:B01----:R-:W-:Y:S01]  /*2eff0*/  ENDCOLLECTIVE ;  /* 0x000000000000791b */ /* 0x003fe20003800000 */
.L_x_702:
[----:B------:R-:W-:Y:S02]  /*2f000*/  IMAD.MOV.U32 R13, RZ, RZ, R85 ;  /* 0x000000ffff0d7224 */ /* 0x000fe400078e0055 */
[----:B------:R-:W-:-:S07]  /*2f010*/  IMAD.MOV.U32 R84, RZ, RZ, R14 ;  /* 0x000000ffff547224 */ /* 0x000fce00078e000e */
[----:B------:R-:W-:Y:S05]  /*2f020*/  WARPSYNC.COLLECTIVE R15, `(.L_x_703) ;  /* 0x000000000f087348 */ /* 0x000fea0003c00000 */
[----:B------:R0:W1:Y:S02]  /*2f030*/  SHFL.IDX P6, R14, R13, R12, R11 ;  /* 0x0000000c0d0e7389 */ /* 0x00006400000c000b */
[----:B01----:R-:W-:Y:S01]  /*2f040*/  ENDCOLLECTIVE ;  /* 0x000000000000791b */ /* 0x003fe20003800000 */
.L_x_703:
[----:B------:R-:W-:Y:S01]  /*2f050*/  IMAD.MOV.U32 R13, RZ, RZ, R7 ;  /* 0x000000ffff0d7224 */ /* 0x000fe200078e0007 */
[----:B------:R-:W-:Y:S02]  /*2f060*/  MOV R12, R75 ;  /* 0x0000004b000c7202 */ /* 0x000fe40000000f00 */
[----:B------:R-:W-:Y:S01]  /*2f070*/  SEL R7, R87, R103, P0 ;  /* 0x0000006757077207 */ /* 0x000fe20000000000 */
[----:B------:R-:W-:-:S07]  /*2f080*/  IMAD.MOV.U32 R86, RZ, RZ, R14 ;  /* 0x000000ffff567224 */ /* 0x000fce00078e000e */
[----:B------:R-:W-:Y:S05]  /*2f090*/  WARPSYNC.COLLECTIVE R15, `(.L_x_704) ;  /* 0x000000000f087348 */ /* 0x000fea0003c00000 */
[----:B------:R0:W1:Y:S02]  /*2f0a0*/  SHFL.IDX P6, R14, R13, R12, R11 ;  /* 0x0000000c0d0e7389 */ /* 0x00006400000c000b */
[----:B01----:R-:W-:Y:S01]  /*2f0b0*/  ENDCOLLECTIVE ;  /* 0x000000000000791b */ /* 0x003fe20003800000 */
.L_x_704:
[----:B------:R-:W-:Y:S01]  /*2f0c0*/  IMAD.MOV.U32 R13, RZ, RZ, R6 ;  /* 0x000000ffff0d7224 */ /* 0x000fe200078e0006 */
[----:B------:R-:W-:Y:S01]  /*2f0d0*/  SEL R6, R101, R89, P0 ;  /* 0x0000005965067207 */ /* 0x000fe20000000000 */
[----:B------:R-:W-:-:S07]  /*2f0e0*/  IMAD.MOV.U32 R134, RZ, RZ, R14 ;  /* 0x000000ffff867224 */ /* 0x000fce00078e000e */
[----:B------:R-:W-:Y:S05]  /*2f0f0*/  WARPSYNC.COLLECTIVE R15, `(.L_x_705) ;  /* 0x000000000f087348 */ /* 0x000fea0003c00000 */
[----:B------:R0:W1:Y:S02]  /*2f100*/  SHFL.IDX P6, R14, R13, R12, R11 ;  /* 0x0000000c0d0e7389 */ /* 0x00006400000c000b */
[----:B01----:R-:W-:Y:S01]  /*2f110*/  ENDCOLLECTIVE ;  /* 0x000000000000791b */ /* 0x003fe20003800000 */
.L_x_705:
[----:B------:R-:W-:Y:S02]  /*2f120*/  IMAD.MOV.U32 R13, RZ, RZ, R126 ;  /* 0x000000ffff0d7224 */ /* 0x000fe400078e007e */
[----:B------:R-:W-:Y:S02]  /*2f130*/  IMAD.MOV.U32 R12, RZ, RZ, R36 ;  /* 0x000000ffff0c7224 */ /* 0x000fe400078e0024 */
[----:B------:R-:W-:-:S07]  /*2f140*/  IMAD.MOV.U32 R136, RZ, RZ, R14 ;  /* 0x000000ffff887224 */ /* 0x000fce00078e000e */
[----:B------:R-:W-:Y:S05]  /*2f150*/  WARPSYNC.COLLECTIVE R15, `(.L_x_706) ;  /* 0x000000000f087348 */ /* 0x000fea0003c00000 */
[----:B------:R0:W1:Y:S02]  /*2f160*/  SHFL.IDX P6, R14, R13, R12, R11 ;  /* 0x0000000c0d0e7389 */ /* 0x00006400000c000b */
[----:B01----:R-:W-:Y:S01]  /*2f170*/  ENDCOLLECTIVE ;  /* 0x000000000000791b */ /* 0x003fe20003800000 */
.L_x_706:
[----:B------:R-:W-:Y:S02]  /*2f180*/  SEL R85, R86, R136, P0 ;  /* 0x0000008856557207 */ /* 0x000fe40000000000 */
[----:B------:R-:W-:Y:S01]  /*2f190*/  SEL R86, R136, R86, P0 ;  /* 0x0000005688567207 */ /* 0x000fe20000000000 */
[----:B------:R-:W-:Y:S01]  /*2f1a0*/  IMAD.MOV.U32 R13, RZ, RZ, R115 ;  /* 0x000000ffff0d7224 */ /* 0x000fe200078e0073 */
[----:B------:R-:W-:-:S07]  /*2f1b0*/  MOV R88, R14 ;  /* 0x0000000e00587202 */ /* 0x000fce0000000f00 */
[----:B------:R-:W-:Y:S05]  /*2f1c0*/  WARPSYNC.COLLECTIVE R15, `(.L_x_707) ;  /* 0x000000000f087348 */ /* 0x000fea0003c00000 */
[----:B------:R0:W1:Y:S02]  /*2f1d0*/  SHFL.IDX P6, R14, R13, R12, R11 ;  /* 0x0000000c0d0e7389 */ /* 0x00006400000c000b */
[----:B01----:R-:W-:Y:S01]  /*2f1e0*/  ENDCOLLECTIVE ;  /* 0x000000000000791b */ /* 0x003fe20003800000 */
.L_x_707:
[----:B------:R-:W-:Y:S01]  /*2f1f0*/  IMAD.MOV.U32 R13, RZ, RZ, R9 ;  /* 0x000000ffff0d7224 */ /* 0x000fe200078e0009 */
[----:B------:R-:W-:Y:S01]  /*2f200*/  SEL R9, R84, R134, P0 ;  /* 0x0000008654097207 */ /* 0x000fe20000000000 */
[----:B------:R-:W-:Y:S01]  /*2f210*/  IMAD.MOV.U32 R12, RZ, RZ, R75 ;  /* 0x000000ffff0c7224 */ /* 0x000fe200078e004b */
[----:B------:R-:W-:Y:S01]  /*2f220*/  SEL R84, R134, R84, P0 ;  /* 0x0000005486547207 */ /* 0x000fe20000000000 */
[----:B------:R-:W-:-:S07]  /*2f230*/  IMAD.MOV.U32 R96, RZ, RZ, R14 ;  /* 0x000000ffff607224 */ /* 0x000fce00078e000e */
[----:B------:R-:W-:Y:S05]  /*2f240*/  WARPSYNC.COLLECTIVE R15, `(.L_x_708) ;  /* 0x000000000f087348 */ /* 0x000fea0003c00000 */
[----:B------:R0:W1:Y:S02]  /*2f250*/  SHFL.IDX P6, R14, R13, R12, R11 ;  /* 0x0000000c0d0e7389 */ /* 0x00006400000c000b */
[----:B01----:R-:W-:Y:S01]  /*2f260*/  ENDCOLLECTIVE ;  /* 0x000000000000791b */ /* 0x003fe20003800000 */
.L_x_708:
[----:B------:R-:W-:Y:S02]  /*2f270*/  MOV R13, R8 ;  /* 0x00000008000d7202 */ /* 0x000fe40000000f00 */
[----:B------:R-:W-:Y:S01]  /*2f280*/  SEL R8, R103, R87, P0 ;  /* 0x0000005767087207 */ /* 0x000fe20000000000 */
[----:B------:R-:W-:-:S07]  /*2f290*/  IMAD.MOV.U32 R137, RZ, RZ, R14 ;  /* 0x000000ffff897224 */ /* 0x000fce00078e000e */
[----:B------:R-:W-:Y:S05]  /*2f2a0*/  WARPSYNC.COLLECTIVE R15, `(.L_x_709) ;  /* 0x000000000f087348 */ /* 0x000fea0003c00000 */
[----:B------:R0:W1:Y:S02]  /*2f2b0*/  SHFL.IDX P6, R14, R13, R12, R11 ;  /* 0x0000000c0d0e7389 */ /* 0x00006400000c000b */
[----:B01----:R-:W-:Y:S01]  /*2f2c0*/  ENDCOLLECTIVE ;  /* 0x000000000000791b */ /* 0x003fe20003800000 */
.L_x_709:
[----:B------:R-:W-:Y:S02]  /*2f2d0*/  SEL R87, R88, R137, P0 ;  /* 0x0000008958577207 */ /* 0x000fe40000000000 */
[----:B------:R-:W-:Y:S01]  /*2f2e0*/  SEL R88, R137, R88, P0 ;  /* 0x0000005889587207 */ /* 0x000fe20000000000 */
[----:B------:R-:W-:Y:S02]  /*2f2f0*/  IMAD.MOV.U32 R13, RZ, RZ, R133 ;  /* 0x000000ffff0d7224 */ /* 0x000fe400078e0085 */
[----:B------:R-:W-:Y:S02]  /*2f300*/  IMAD.MOV.U32 R12, RZ, RZ, R36 ;  /* 0x000000ffff0c7224 */ /* 0x000fe400078e0024 */
[----:B------:R-:W-:-:S07]  /*2f310*/  IMAD.MOV.U32 R138, RZ, RZ, R14 ;  /* 0x000000ffff8a7224 */ /* 0x000fce00078e000e */
[----:B------:R-:W-:Y:S05]  /*2f320*/  WARPSYNC.COLLECTIVE R15, `(.L_x_710) ;  /* 0x000000000f087348 */ /* 0x000fea0003c00000 */
[----:B------:R0:W1:Y:S02]  /*2f330*/  SHFL.IDX P6, R14, R13, R12, R11 ;  /* 0x0000000c0d0e7389 */ /* 0x00006400000c000b */
[----:B01----:R-:W-:Y:S01]  /*2f340*/  ENDCOLLECTIVE ;  /* 0x000000000000791b */ /* 0x003fe20003800000 */
.L_x_710:
[----:B------:R-:W-:Y:S02]  /*2f350*/  SEL R89, R96, R138, P0 ;  /* 0x0000008a60597207 */ /* 0x000fe40000000000 */
[----:B------:R-:W-:Y:S01]  /*2f360*/  SEL R96, R138, R96, P0 ;  /* 0x000000608a607207 */ /* 0x000fe20000000000 */
[----:B------:R-:W-:Y:S02]  /*2f370*/  IMAD.MOV.U32 R13, RZ, RZ, R125 ;  /* 0x000000ffff0d7224 */ /* 0x000fe400078e007d */
[----:B------:R-:W-:-:S07]  /*2f380*/  IMAD.MOV.U32 R98, RZ, RZ, R14 ;  /* 0x000000ffff627224 */ /* 0x000fce00078e000e */
[----:B------:R-:W-:Y:S05]  /*2f390*/  WARPSYNC.COLLECTIVE R15, `(.L_x_711) ;  /* 0x000000000f087348 */ /* 0x000fea0003c00000 */
[----:B------:R0:W1:Y:S02]  /*2f3a0*/  SHFL.IDX P6, R14, R13, R12, R11 ;  /* 0x0000000c0d0e7389 */ /* 0x00006400000c000b */
[----:B01----:R-:W-:Y:S01]  /*2f3b0*/  ENDCOLLECTIVE ;  /* 0x000000000000791b */ /* 0x003fe20003800000 */
.L_x_711:
[----:B------:R-:W-:Y:S02]  /*2f3c0*/  IMAD.MOV.U32 R13, RZ, RZ, R66 ;  /* 0x000000ffff0d7224 */ /* 0x000fe400078e0042 */
[----:B------:R-:W-:Y:S01]  /*2f3d0*/  IMAD.MOV.U32 R12, RZ, RZ, R75 ;  /* 0x000000ffff0c7224 */ /* 0x000fe200078e004b */
[----:B------:R-:W-:-:S07]  /*2f3e0*/  MOV R100, R14 ;  /* 0x0000000e00647202 */ /* 0x000fce0000000f00 */
[----:B------:R-:W-:Y:S05]  /*2f3f0*/  WARPSYNC.COLLECTIVE R15, `(.L_x_712) ;  /* 0x000000000f087348 */ /* 0x000fea0003c00000 */
[----:B------:R0:W1:Y:S02]  /*2f400*/  SHFL.IDX P6, R14, R13, R12, R11 ;  /* 0x0000000c0d0e7389 */ /* 0x00006400000c000b */
[----:B01----:R-:W-:Y:S01]  /*2f410*/  ENDCOLLECTIVE ;  /* 0x000000000000791b */ /* 0x003fe20003800000 */
.L_x_712:
[----:B------:R-:W-:Y:S02]  /*2f420*/  IMAD.MOV.U32 R13, RZ, RZ, R63 ;  /* 0x000000ffff0d7224 */ /* 0x000fe400078e003f */
[----:B------:R-:W-:-:S07]  /*2f430*/  IMAD.MOV.U32 R66, RZ, RZ, R14 ;  /* 0x000000ffff427224 */ /* 0x000fce00078e000e */
[----:B------:R-:W-:Y:S05]  /*2f440*/  WARPSYNC.COLLECTIVE R15, `(.L_x_713) ;  /* 0x000000000f087348 */ /* 0x000fea0003c00000 */
[----:B------:R0:W1:Y:S02]  /*2f450*/  SHFL.IDX P6, R14, R13, R12, R11 ;  /* 0x0000000c0d0e7389 */ /* 0x00006400000c000b */
[----:B01----:R-:W-:Y:S01]  /*2f460*/  ENDCOLLECTIVE ;  /* 0x000000000000791b */ /* 0x003fe20003800000 */
.L_x_713:
        /* <DEDUP_REMOVED lines=8> */
.L_x_714:
[----:B------:R-:W-:Y:S02]  /*2f4f0*/  SEL R99, R100, R63, P0 ;  /* 0x0000003f64637207 */ /* 0x000fe40000000000 */
[----:B------:R-:W-:Y:S01]  /*2f500*/  SEL R100, R63, R100, P0 ;  /* 0x000000643f647207 */ /* 0x000fe20000000000 */
[----:B------:R-:W-:Y:S02]  /*2f510*/  IMAD.MOV.U32 R13, RZ, RZ, R127 ;  /* 0x000000ffff0d7224 */ /* 0x000fe400078e007f */
[----:B------:R-:W-:-:S07]  /*2f520*/  IMAD.MOV.U32 R102, RZ, RZ, R14 ;  /* 0x000000ffff667224 */ /* 0x000fce00078e000e */
[----:B------:R-:W-:Y:S05]  /*2f530*/  WARPSYNC.COLLECTIVE R15, `(.L_x_715) ;  /* 0x000000000f087348 */ /* 0x000fea0003c00000 */
[----:B------:R0:W1:Y:S02]  /*2f540*/  SHFL.IDX P6, R14, R13, R12, R11 ;  /* 0x0000000c0d0e7389 */ /* 0x00006400000c000b */
[----:B01----:R-:W-:Y:S01]  /*2f550*/  ENDCOLLECTIVE ;  /* 0x000000000000791b */ /* 0x003fe20003800000 */
.L_x_715:
[----:B------:R-:W-:Y:S01]  /*2f560*/  IMAD.MOV.U32 R13, RZ, RZ, R79 ;  /* 0x000000ffff0d7224 */ /* 0x000fe200078e004f */
[----:B------:R-:W-:Y:S01]  /*2f570*/  MOV R12, R75 ;  /* 0x0000004b000c7202 */ /* 0x000fe20000000f00 */
[----:B------:R-:W-:-:S07]  /*2f580*/  IMAD.MOV.U32 R104, RZ, RZ, R14 ;  /* 0x000000ffff687224 */ /* 0x000fce00078e000e */
[----:B------:R-:W-:Y:S05]  /*2f590*/  WARPSYNC.COLLECTIVE R15, `(.L_x_716) ;  /* 0x000000000f087348 */ /* 0x000fea0003c00000 */
[----:B------:R0:W1:Y:S02]  /*2f5a0*/  SHFL.IDX P6, R14, R13, R12, R11 ;  /* 0x0000000c0d0e7389 */ /* 0x00006400000c000b */
[----:B01----:R-:W-:Y:S01]  /*2f5b0*/  ENDCOLLECTIVE ;  /* 0x000000000000791b */ /* 0x003fe20003800000 */
.L_x_716:
[----:B------:R-:W-:Y:S02]  /*2f5c0*/  IMAD.MOV.U32 R13, RZ, RZ, R68 ;  /* 0x000000ffff0d7224 */ /* 0x000fe400078e0044 */
[----:B------:R-:W-:-:S07]  /*2f5d0*/  IMAD.MOV.U32 R79, RZ, RZ, R14 ;  /* 0x000000ffff4f7224 */ /* 0x000fce00078e000e */
[----:B------:R-:W-:Y:S05]  /*2f5e0*/  WARPSYNC.COLLECTIVE R15, `(.L_x_717) ;  /* 0x000000000f087348 */ /* 0x000fea0003c00000 */
[----:B------:R0:W1:Y:S02]  /*2f5f0*/  SHFL.IDX P6, R14, R13, R12, R11 ;  /* 0x0000000c0d0e7389 */ /* 0x00006400000c000b */
[----:B01----:R-:W-:Y:S01]  /*2f600*/  ENDCOLLECTIVE ;  /* 0x000000000000791b */ /* 0x003fe20003800000 */
.L_x_717:
[----:B------:R-:W-:Y:S02]  /*2f610*/  SEL R101, R102, R79, P0 ;  /* 0x0000004f66657207 */ /* 0x000fe40000000000 */
[----:B------:R-:W-:Y:S01]  /*2f620*/  SEL R102, R79, R102, P0 ;  /* 0x000000664f667207 */ /* 0x000fe20000000000 */
[----:B------:R-:W-:Y:S02]  /*2f630*/  IMAD.MOV.U32 R13, RZ, RZ, R27 ;  /* 0x000000ffff0d7224 */ /* 0x000fe400078e001b */
[----:B------:R-:W-:Y:S02]  /*2f640*/  IMAD.MOV.U32 R12, RZ, RZ, R36 ;  /* 0x000000ffff0c7224 */ /* 0x000fe400078e0024 */
[----:B------:R-:W-:-:S05]  /*2f650*/  IMAD.MOV.U32 R11, RZ, RZ, R14 ;  /* 0x000000ffff0b7224 */ /* 0x000fca00078e000e */
[----:B------:R-:W-:Y:S02]  /*2f660*/  SEL R103, R104, R11, P0 ;  /* 0x0000000b68677207 */ /* 0x000fe40000000000 */
[----:B------:R-:W-:Y:S02]  /*2f670*/  SEL R104, R11, R104, P0 ;  /* 0x000000680b687207 */ /* 0x000fe40000000000 */
[----:B------:R-:W-:-:S07]  /*2f680*/  MOV R11, 0x1c1f ;  /* 0x00001c1f000b7802 */ /* 0x000fce0000000f00 */
[----:B------:R-:W-:Y:S05]  /*2f690*/  WARPSYNC.COLLECTIVE R15, `(.L_x_718) ;  /* 0x000000000f087348 */ /* 0x000fea0003c00000 */
[----:B------:R0:W1:Y:S02]  /*2f6a0*/  SHFL.IDX P6, R14, R13, R12, R11 ;  /* 0x0000000c0d0e7389 */ /* 0x00006400000c000b */
[----:B01----:R-:W-:Y:S01]  /*2f6b0*/  ENDCOLLECTIVE ;  /* 0x000000000000791b */ /* 0x003fe20003800000 */
.L_x_718:
[----:B------:R-:W-:Y:S02]  /*2f6c0*/  IMAD.MOV.U32 R13, RZ, RZ, R24 ;  /* 0x000000ffff0d7224 */ /* 0x000fe400078e0018 */
[----:B------:R-:W-:-:S07]  /*2f6d0*/  IMAD.MOV.U32 R27, RZ, RZ, R14 ;  /* 0x000000ffff1b7224 */ /* 0x000fce00078e000e */
[----:B------:R-:W-:Y:S05]  /*2f6e0*/  WARPSYNC.COLLECTIVE R15, `(.L_x_719) ;  /* 0x000000000f087348 */ /* 0x000fea0003c00000 */
[----:B------:R0:W1:Y:S02]  /*2f6f0*/  SHFL.IDX P6, R14, R13, R12, R11 ;  /* 0x0000000c0d0e7389 */ /* 0x00006400000c000b */
[----:B01----:R-:W-:Y:S01]  /*2f700*/  ENDCOLLECTIVE ;  /* 0x000000000000791b */ /* 0x003fe20003800000 */
.L_x_719:
[----:B------:R-:W-:Y:S02]  /*2f710*/  IMAD.MOV.U32 R13, RZ, RZ, R20 ;  /* 0x000000ffff0d7224 */ /* 0x000fe400078e0014 */
[----:B------:R-:W-:Y:S02]  /*2f720*/  IMAD.MOV.U32 R12, RZ, RZ, R75 ;  /* 0x000000ffff0c7224 */ /* 0x000fe400078e004b */
[----:B------:R-:W-:-:S07]  /*2f730*/  IMAD.MOV.U32 R24, RZ, RZ, R14 ;  /* 0x000000ffff187224 */ /* 0x000fce00078e000e */
[----:B------:R-:W-:Y:S05]  /*2f740*/  WARPSYNC.COLLECTIVE R15, `(.L_x_720) ;  /* 0x000000000f087348 */ /* 0x000fea0003c00000 */
[----:B------:R0:W1:Y:S02]  /*2f750*/  SHFL.IDX P6, R14, R13, R12, R11 ;  /* 0x0000000c0d0e7389 */ /* 0x00006400000c000b */
[----:B01----:R-:W-:Y:S01]  /*2f760*/  ENDCOLLECTIVE ;  /* 0x000000000000791b */ /* 0x003fe20003800000 */
.L_x_720:
[----:B------:R-:W-:Y:S01]  /*2f770*/  IMAD.MOV.U32 R13, RZ, RZ, R10 ;  /* 0x000000ffff0d7224 */ /* 0x000fe200078e000a */
[----:B------:R-:W-:-:S07]  /*2f780*/  MOV R20, R14 ;  /* 0x0000000e00147202 */ /* 0x000fce0000000f00 */
[----:B------:R-:W-:Y:S05]  /*2f790*/  WARPSYNC.COLLECTIVE R15, `(.L_x_721) ;  /* 0x000000000f087348 */ /* 0x000fea0003c00000 */
[----:B------:R0:W1:Y:S02]  /*2f7a0*/  SHFL.IDX P6, R14, R13, R12, R11 ;  /* 0x0000000c0d0e7389 */ /* 0x00006400000c000b */
[----:B01----:R-:W-:Y:S01]  /*2f7b0*/  ENDCOLLECTIVE ;  /* 0x000000000000791b */ /* 0x003fe20003800000 */
.L_x_721:
        /* <DEDUP_REMOVED lines=8> */
.L_x_722:
[----:B------:R-:W-:Y:S01]  /*2f840*/  MOV R13, R105 ;  /* 0x00000069000d7202 */ /* 0x000fe20000000f00 */
[----:B------:R-:W-:-:S07]  /*2f850*/  IMAD.MOV.U32 R132, RZ, RZ, R14 ;  /* 0x000000ffff847224 */ /* 0x000fce00078e000e */
[----:B------:R-:W-:Y:S05]  /*2f860*/  WARPSYNC.COLLECTIVE R15, `(.L_x_723) ;  /* 0x000000000f087348 */ /* 0x000fea0003c00000 */
[----:B------:R0:W1:Y:S02]  /*2f870*/  SHFL.IDX P6, R14, R13, R12, R11 ;  /* 0x0000000c0d0e7389 */ /* 0x00006400000c000b */
[----:B01----:R-:W-:Y:S01]  /*2f880*/  ENDCOLLECTIVE ;  /* 0x000000000000791b */ /* 0x003fe20003800000 */
.L_x_723:
[----:B------:R-:W-:Y:S02]  /*2f890*/  IMAD.MOV.U32 R13, RZ, RZ, R25 ;  /* 0x000000ffff0d7224 */ /* 0x000fe400078e0019 */
[----:B------:R-:W-:Y:S02]  /*2f8a0*/  IMAD.MOV.U32 R12, RZ, RZ, R75 ;  /* 0x000000ffff0c7224 */ /* 0x000fe400078e004b */
[----:B------:R-:W-:-:S07]  /*2f8b0*/  IMAD.MOV.U32 R118, RZ, RZ, R14 ;  /* 0x000000ffff767224 */ /* 0x000fce00078e000e */
[----:B------:R-:W-:Y:S05]  /*2f8c0*/  WARPSYNC.COLLECTIVE R15, `(.L_x_724) ;  /* 0x000000000f087348 */ /* 0x000fea0003c00000 */
[----:B------:R0:W1:Y:S02]  /*2f8d0*/  SHFL.IDX P6, R14, R13, R12, R11 ;  /* 0x0000000c0d0e7389 */ /* 0x00006400000c000b */
[----:B01----:R-:W-:Y:S01]  /*2f8e0*/  ENDCOLLECTIVE ;  /* 0x000000000000791b */ /* 0x003fe20003800000 */
.L_x_724:
[----:B------:R-:W-:Y:S01]  /*2f8f0*/  IMAD.MOV.U32 R13, RZ, RZ, R21 ;  /* 0x000000ffff0d7224 */ /* 0x000fe200078e0015 */
[----:B------:R-:W-:Y:S02]  /*2f900*/  SEL R21, R24, R68, P0 ;  /* 0x0000004418157207 */ /* 0x000fe40000000000 */
[----:B------:R-:W-:Y:S01]  /*2f910*/  SEL R24, R68, R24, P0 ;  /* 0x0000001844187207 */ /* 0x000fe20000000000 */
[----:B------:R-:W-:-:S07]  /*2f920*/  IMAD.MOV.U32 R139, RZ, RZ, R14 ;  /* 0x000000ffff8b7224 */ /* 0x000fce00078e000e */
[----:B------:R-:W-:Y:S05]  /*2f930*/  WARPSYNC.COLLECTIVE R15, `(.L_x_725) ;  /* 0x000000000f087348 */ /* 0x000fea0003c00000 */
[----:B------:R0:W1:Y:S02]  /*2f940*/  SHFL.IDX P6, R14, R13, R12, R11 ;  /* 0x0000000c0d0e7389 */ /* 0x00006400000c000b */
[----:B01----:R-:W-:Y:S01]  /*2f950*/  ENDCOLLECTIVE ;  /* 0x000000000000791b */ /* 0x003fe20003800000 */
.L_x_725:
[----:B------:R-:W-:Y:S01]  /*2f960*/  SEL R25, R132, R139, P0 ;  /* 0x0000008b84197207 */ /* 0x000fe20000000000 */
[----:B------:R-:W-:Y:S02]  /*2f970*/  IMAD.MOV.U32 R13, RZ, RZ, R109 ;  /* 0x000000ffff0d7224 */ /* 0x000fe400078e006d */
[----:B------:R-:W-:Y:S01]  /*2f980*/  IMAD.MOV.U32 R12, RZ, RZ, R36 ;  /* 0x000000ffff0c7224 */ /* 0x000fe200078e0024 */
[----:B------:R-:W-:-:S07]  /*2f990*/  MOV R140, R14 ;  /* 0x0000000e008c7202 */ /* 0x000fce0000000f00 */
[----:B------:R-:W-:Y:S05]  /*2f9a0*/  WARPSYNC.COLLECTIVE R15, `(.L_x_726) ;  /* 0x000000000f087348 */ /* 0x000fea0003c00000 */
[----:B------:R0:W1:Y:S02]  /*2f9b0*/  SHFL.IDX P6, R14, R13, R12, R11 ;  /* 0x0000000c0d0e7389 */ /* 0x00006400000c000b */
[----:B01----:R-:W-:Y:S01]  /*2f9c0*/  ENDCOLLECTIVE ;  /* 0x000000000000791b */ /* 0x003fe20003800000 */
.L_x_726:
[----:B------:R-:W-:Y:S01]  /*2f9d0*/  SEL R27, R118, R140, P0 ;  /* 0x0000008c761b7207 */ /* 0x000fe20000000000 */
[----:B------:R-:W-:Y:S02]  /*2f9e0*/  IMAD.MOV.U32 R13, RZ, RZ, R106 ;  /* 0x000000ffff0d7224 */ /* 0x000fe400078e006a */
[----:B------:R-:W-:-:S07]  /*2f9f0*/  IMAD.MOV.U32 R105, RZ, RZ, R14 ;  /* 0x000000ffff697224 */ /* 0x000fce00078e000e */
[----:B------:R-:W-:Y:S05]  /*2fa00*/  WARPSYNC.COLLECTIVE R15, `(.L_x_727) ;  /* 0x000000000f087348 */ /* 0x000fea0003c00000 */
[----:B------:R0:W1:Y:S02]  /*2fa10*/  SHFL.IDX P6, R14, R13, R12, R11 ;  /* 0x0000000c0d0e7389 */ /* 0x00006400000c000b */
[----:B01----:R-:W-:Y:S01]  /*2fa20*/  ENDCOLLECTIVE ;  /* 0x000000000000791b */ /* 0x003fe20003800000 */
.L_x_727:
[----:B------:R-:W-:Y:S01]  /*2fa30*/  MOV R13, R28 ;  /* 0x0000001c000d7202 */ /* 0x000fe20000000f00 */
[----:B------:R-:W-:Y:S01]  /*2fa40*/  IMAD.MOV.U32 R12, RZ, RZ, R75 ;  /* 0x000000ffff0c7224 */ /* 0x000fe200078e004b */
[----:B------:R-:W-:Y:S01]  /*2fa50*/  SEL R28, R140, R118, P0 ;  /* 0x000000768c1c7207 */ /* 0x000fe20000000000 */
[----:B------:R-:W-:-:S07]  /*2fa60*/  IMAD.MOV.U32 R107, RZ, RZ, R14 ;  /* 0x000000ffff6b7224 */ /* 0x000fce00078e000e */
[----:B------:R-:W-:Y:S05]  /*2fa70*/  WARPSYNC.COLLECTIVE R15, `(.L_x_728) ;  /* 0x000000000f087348 */ /* 0x000fea0003c00000 */
[----:B------:R0:W1:Y:S02]  /*2fa80*/  SHFL.IDX P6, R14, R13, R12, R11 ;  /* 0x0000000c0d0e7389 */ /* 0x00006400000c000b */
[----:B01----:R-:W-:Y:S01]  /*2fa90*/  ENDCOLLECTIVE ;  /* 0x000000000000791b */ /* 0x003fe20003800000 */
.L_x_728:
[----:B------:R-:W-:Y:S01]  /*2faa0*/  IMAD.MOV.U32 R13, RZ, RZ, R26 ;  /* 0x000000ffff0d7224 */ /* 0x000fe200078e001a */
[----:B------:R-:W-:Y:S01]  /*2fab0*/  SEL R26, R139, R132, P0 ;  /* 0x000000848b1a7207 */ /* 0x000fe20000000000 */
[----:B------:R-:W-:-:S07]  /*2fac0*/  IMAD.MOV.U32 R141, RZ, RZ, R14 ;  /* 0x000000ffff8d7224 */ /* 0x000fce00078e000e */
[----:B------:R-:W-:Y:S05]  /*2fad0*/  WARPSYNC.COLLECTIVE R15, `(.L_x_729) ;  /* 0x000000000f087348 */ /* 0x000fea0003c00000 */
[----:B------:R0:W1:Y:S02]  /*2fae0*/  SHFL.IDX P6, R14, R13, R12, R11 ;  /* 0x0000000c0d0e7389 */ /* 0x00006400000c000b */
[----:B01----:R-:W-:Y:S01]  /*2faf0*/  ENDCOLLECTIVE ;  /* 0x000000000000791b */ /* 0x003fe20003800000 */
.L_x_729:
[----:B------:R-:W-:Y:S01]  /*2fb00*/  IMAD.MOV.U32 R13, RZ, RZ, R111 ;  /* 0x000000ffff0d7224 */ /* 0x000fe200078e006f */
[----:B------:R-:W-:Y:S01]  /*2fb10*/  MOV R12, R36 ;  /* 0x00000024000c7202 */ /* 0x000fe20000000f00 */
[----:B------:R-:W-:-:S07]  /*2fb20*/  IMAD.MOV.U32 R142, RZ, RZ, R14 ;  /* 0x000000ffff8e7224 */ /* 0x000fce00078e000e */
[----:B------:R-:W-:Y:S05]  /*2fb30*/  WARPSYNC.COLLECTIVE R15, `(.L_x_730) ;  /* 0x000000000f087348 */ /* 0x000fea0003c00000 */
[----:B------:R0:W1:Y:S02]  /*2fb40*/  SHFL.IDX P6, R14, R13, R12, R11 ;  /* 0x0000000c0d0e7389 */ /* 0x00006400000c000b */
[----:B01----:R-:W-:Y:S01]  /*2fb50*/  ENDCOLLECTIVE ;  /* 0x000000000000791b */ /* 0x003fe20003800000 */
.L_x_730:
[----:B------:R-:W-:Y:S02]  /*2fb60*/  SEL R106, R107, R142, P0 ;  /* 0x0000008e6b6a7207 */ /* 0x000fe40000000000 */
[----:B------:R-:W-:Y:S01]  /*2fb70*/  SEL R107, R142, R107, P0 ;  /* 0x0000006b8e6b7207 */ /* 0x000fe20000000000 */
[----:B------:R-:W-:Y:S02]  /*2fb80*/  IMAD.MOV.U32 R13, RZ, RZ, R108 ;  /* 0x000000ffff0d7224 */ /* 0x000fe400078e006c */
[----:B------:R-:W-:-:S07]  /*2fb90*/  IMAD.MOV.U32 R109, RZ, RZ, R14 ;  /* 0x000000ffff6d7224 */ /* 0x000fce00078e000e */
[----:B------:R-:W-:Y:S05]  /*2fba0*/  WARPSYNC.COLLECTIVE R15, `(.L_x_731) ;  /* 0x000000000f087348 */ /* 0x000fea0003c00000 */
[----:B------:R0:W1:Y:S02]  /*2fbb0*/  SHFL.IDX P6, R14, R13, R12, R11 ;  /* 0x0000000c0d0e7389 */ /* 0x00006400000c000b */
[----:B01----:R-:W-:Y:S01]  /*2fbc0*/  ENDCOLLECTIVE ;  /* 0x000000000000791b */ /* 0x003fe20003800000 */
.L_x_731:
[----:B------:R-:W-:Y:S01]  /*2fbd0*/  IMAD.MOV.U32 R13, RZ, RZ, R54 ;  /* 0x000000ffff0d7224 */ /* 0x000fe200078e0036 */
[----:B------:R-:W-:Y:S01]  /*2fbe0*/  MOV R12, R75 ;  /* 0x0000004b000c7202 */ /* 0x000fe20000000f00 */
[----:B------:R-:W-:-:S07]  /*2fbf0*/  IMAD.MOV.U32 R116, RZ, RZ, R14 ;  /* 0x000000ffff747224 */ /* 0x000fce00078e000e */
[----:B------:R-:W-:Y:S05]  /*2fc00*/  WARPSYNC.COLLECTIVE R15, `(.L_x_732) ;  /* 0x000000000f087348 */ /* 0x000fea0003c00000 */
[----:B------:R0:W1:Y:S02]  /*2fc10*/  SHFL.IDX P6, R14, R13, R12, R11 ;  /* 0x0000000c0d0e7389 */ /* 0x00006400000c000b */
[----:B01----:R-:W-:Y:S01]  /*2fc20*/  ENDCOLLECTIVE ;  /* 0x000000000000791b */ /* 0x003fe20003800000 */
.L_x_732:
[----:B------:R-:W-:Y:S01]  /*2fc30*/  IMAD.MOV.U32 R13, RZ, RZ, R29 ;  /* 0x000000ffff0d7224 */ /* 0x000fe200078e001d */
[----:B------:R-:W-:Y:S02]  /*2fc40*/  SEL R29, R105, R141, P0 ;  /* 0x0000008d691d7207 */ /* 0x000fe40000000000 */
[----:B------:R-:W-:Y:S01]  /*2fc50*/  SEL R105, R141, R105, P0 ;  /* 0x000000698d697207 */ /* 0x000fe20000000000 */
[----:B------:R-:W-:-:S07]  /*2fc60*/  IMAD.MOV.U32 R54, RZ, RZ, R14 ;  /* 0x000000ffff367224 */ /* 0x000fce00078e000e */
[----:B------:R-:W-:Y:S05]  /*2fc70*/  WARPSYNC.COLLECTIVE R15, `(.L_x_733) ;  /* 0x000000000f087348 */ /* 0x000fea0003c00000 */
[----:B------:R0:W1:Y:S02]  /*2fc80*/  SHFL.IDX P6, R14, R13, R12, R11 ;  /* 0x0000000c0d0e7389 */ /* 0x00006400000c000b */
[----:B01----:R-:W-:Y:S01]  /*2fc90*/  ENDCOLLECTIVE ;  /* 0x000000000000791b */ /* 0x003fe20003800000 */
.L_x_733:
[----:B------:R-:W-:Y:S02]  /*2fca0*/  SEL R108, R109, R54, P0 ;  /* 0x000000366d6c7207 */ /* 0x000fe40000000000 */
[----:B------:R-:W-:Y:S01]  /*2fcb0*/  SEL R109, R54, R109, P0 ;  /* 0x0000006d366d7207 */ /* 0x000fe20000000000 */
[----:B------:R-:W-:Y:S01]  /*2fcc0*/  IMAD.MOV.U32 R13, RZ, RZ, R113 ;  /* 0x000000ffff0d7224 */ /* 0x000fe200078e0071 */
[----:B------:R-:W-:Y:S01]  /*2fcd0*/  MOV R12, R36 ;  /* 0x00000024000c7202 */ /* 0x000fe20000000f00 */
[----:B------:R-:W-:-:S07]  /*2fce0*/  IMAD.MOV.U32 R111, RZ, RZ, R14 ;  /* 0x000000ffff6f7224 */ /* 0x000fce00078e000e */
[----:B------:R-:W-:Y:S05]  /*2fcf0*/  WARPSYNC.COLLECTIVE R15, `(.L_x_734) ;  /* 0x000000000f087348 */ /* 0x000fea0003c00000 */
[----:B------:R0:W1:Y:S02]  /*2fd00*/  SHFL.IDX P6, R14, R13, R12, R11 ;  /* 0x0000000c0d0e7389 */ /* 0x00006400000c000b */
[----:B01----:R-:W-:Y:S01]  /*2fd10*/  ENDCOLLECTIVE ;  /* 0x000000000000791b */ /* 0x003fe20003800000 */
.L_x_734:
[----:B------:R-:W-:Y:S01]  /*2fd20*/  IMAD.MOV.U32 R13, RZ, RZ, R110 ;  /* 0x000000ffff0d7224 */ /* 0x000fe200078e006e */
[----:B------:R-:W-:Y:S02]  /*2fd30*/  SEL R110, R116, R111, P0 ;  /* 0x0000006f746e7207 */ /* 0x000fe40000000000 */
[----:B------:R-:W-:Y:S01]  /*2fd40*/  SEL R111, R111, R116, P0 ;  /* 0x000000746f6f7207 */ /* 0x000fe20000000000 */
[----:B------:R-:W-:-:S07]  /*2fd50*/  IMAD.MOV.U32 R113, RZ, RZ, R14 ;  /* 0x000000ffff717224 */ /* 0x000fce00078e000e */
[----:B------:R-:W-:Y:S05]  /*2fd60*/  WARPSYNC.COLLECTIVE R15, `(.L_x_735) ;  /* 0x000000000f087348 */ /* 0x000fea0003c00000 */
[----:B------:R0:W1:Y:S02]  /*2fd70*/  SHFL.IDX P6, R14, R13, R12, R11 ;  /* 0x0000000c0d0e7389 */ /* 0x00006400000c000b */
[----:B01----:R-:W-:Y:S01]  /*2fd80*/  ENDCOLLECTIVE ;  /* 0x000000000000791b */ /* 0x003fe20003800000 */
.L_x_735:
[----:B------:R-:W-:Y:S01]  /*2fd90*/  IMAD.MOV.U32 R13, RZ, RZ, R65 ;  /* 0x000000ffff0d7224 */ /* 0x000fe200078e0041 */
[----:B------:R-:W-:Y:S01]  /*2fda0*/  MOV R12, R75 ;  /* 0x0000004b000c7202 */ /* 0x000fe20000000f00 */
[----:B------:R-:W-:-:S07]  /*2fdb0*/  IMAD.MOV.U32 R115, RZ, RZ, R14 ;  /* 0x000000ffff737224 */ /* 0x000fce00078e000e */
[----:B------:R-:W-:Y:S05]  /*2fdc0*/  WARPSYNC.COLLECTIVE R15, `(.L_x_736) ;  /* 0x000000000f087348 */ /* 0x000fea0003c00000 */
[----:B------:R0:W1:Y:S02]  /*2fdd0*/  SHFL.IDX P6, R14, R13, R12, R11 ;  /* 0x0000000c0d0e7389 */ /* 0x00006400000c000b */
[----:B01----:R-:W-:Y:S01]  /*2fde0*/  ENDCOLLECTIVE ;  /* 0x000000000000791b */ /* 0x003fe20003800000 */
.L_x_736:
[----:B------:R-:W-:Y:S02]  /*2fdf0*/  IMAD.MOV.U32 R13, RZ, RZ, R62 ;  /* 0x000000ffff0d7224 */ /* 0x000fe400078e003e */
[----:B------:R-:W-:-:S07]  /*2fe00*/  IMAD.MOV.U32 R65, RZ, RZ, R14 ;  /* 0x000000ffff417224 */ /* 0x000fce00078e000e */
[----:B------:R-:W-:Y:S05]  /*2fe10*/  WARPSYNC.COLLECTIVE R15, `(.L_x_737) ;  /* 0x000000000f087348 */ /* 0x000fea0003c00000 */
[----:B------:R0:W1:Y:S02]  /*2fe20*/  SHFL.IDX P6, R14, R13, R12, R11 ;  /* 0x0000000c0d0e7389 */ /* 0x00006400000c000b */
[----:B01----:R-:W-:Y:S01]  /*2fe30*/  ENDCOLLECTIVE ;  /* 0x000000000000791b */ /* 0x003fe20003800000 */
.L_x_737:
[----:B------:R-:W-:Y:S01]  /*2fe40*/  IMAD.MOV.U32 R13, RZ, RZ, R114 ;  /* 0x000000ffff0d7224 */ /* 0x000fe200078e0072 */
[----:B------:R-:W-:Y:S01]  /*2fe50*/  MOV R12, R36 ;  /* 0x00000024000c7202 */ /* 0x000fe20000000f00 */
[----:B------:R-:W-:-:S07]  /*2fe60*/  IMAD.MOV.U32 R62, RZ, RZ, R14 ;  /* 0x000000ffff3e7224 */ /* 0x000fce00078e000e */
[----:B------:R-:W-:Y:S05]  /*2fe70*/  WARPSYNC.COLLECTIVE R15, `(.L_x_738) ;  /* 0x000000000f087348 */ /* 0x000fea0003c00000 */
[----:B------:R0:W1:Y:S02]  /*2fe80*/  SHFL.IDX P6, R14, R13, R12, R11 ;  /* 0x0000000c0d0e7389 */ /* 0x00006400000c000b */
[----:B01----:R-:W-:Y:S01]  /*2fe90*/  ENDCOLLECTIVE ;  /* 0x000000000000791b */ /* 0x003fe20003800000 */
.L_x_738:
[----:B------:R-:W-:Y:S02]  /*2fea0*/  SEL R114, R115, R62, P0 ;  /* 0x0000003e73727207 */ /* 0x000fe40000000000 */
[----:B------:R-:W-:Y:S01]  /*2feb0*/  SEL R115, R62, R115, P0 ;  /* 0x000000733e737207 */ /* 0x000fe20000000000 */
[----:B------:R-:W-:Y:S01]  /*2fec0*/  IMAD.MOV.U32 R13, RZ, RZ, R112 ;  /* 0x000000ffff0d7224 */ /* 0x000fe200078e0070 */
[----:B------:R-:W-:Y:S02]  /*2fed0*/  SEL R112, R113, R65, P0 ;  /* 0x0000004171707207 */ /* 0x000fe40000000000 */
[----:B------:R-:W-:Y:S01]  /*2fee0*/  SEL R113, R65, R113, P0 ;  /* 0x0000007141717207 */ /* 0x000fe20000000000 */
[----:B------:R-:W-:-:S07]  /*2fef0*/  IMAD.MOV.U32 R117, RZ, RZ, R14 ;  /* 0x000000ffff757224 */ /* 0x000fce00078e000e */
[----:B------:R-:W-:Y:S05]  /*2ff00*/  WARPSYNC.COLLECTIVE R15, `(.L_x_739) ;  /* 0x000000000f087348 */ /* 0x000fea0003c00000 */
[----:B------:R0:W1:Y:S02]  /*2ff10*/  SHFL.IDX P6, R14, R13, R12, R11 ;  /* 0x0000000c0d0e7389 */ /* 0x00006400000c000b */
[----:B01----:R-:W-:Y:S01]  /*2ff20*/  ENDCOLLECTIVE ;  /* 0x000000000000791b */ /* 0x003fe20003800000 */
.L_x_739:
[----:B------:R-:W-:Y:S01]  /*2ff30*/  IMAD.MOV.U32 R13, RZ, RZ, R78 ;  /* 0x000000ffff0d7224 */ /* 0x000fe200078e004e */
[----:B------:R-:W-:Y:S01]  /*2ff40*/  MOV R12, R75 ;  /* 0x0000004b000c7202 */ /* 0x000fe20000000f00 */
[----:B------:R-:W-:-:S07]  /*2ff50*/  IMAD.MOV.U32 R119, RZ, RZ, R14 ;  /* 0x000000ffff777224 */ /* 0x000fce00078e000e */
[----:B------:R-:W-:Y:S05]  /*2ff60*/  WARPSYNC.COLLECTIVE R15, `(.L_x_740) ;  /* 0x000000000f087348 */ /* 0x000fea0003c00000 */
[----:B------:R0:W1:Y:S02]  /*2ff70*/  SHFL.IDX P6, R14, R13, R12, R11 ;  /* 0x0000000c0d0e7389 */ /* 0x00006400000c000b */
[----:B01----:R-:W-:Y:S01]  /*2ff80*/  ENDCOLLECTIVE ;  /* 0x000000000000791b */ /* 0x003fe20003800000 */
.L_x_740:
[----:B------:R-:W-:Y:S02]  /*2ff90*/  IMAD.MOV.U32 R13, RZ, RZ, R67 ;  /* 0x000000ffff0d7224 */ /* 0x000fe400078e0043 */
[----:B------:R-:W-:-:S07]  /*2ffa0*/  IMAD.MOV.U32 R78, RZ, RZ, R14 ;  /* 0x000000ffff4e7224 */ /* 0x000fce00078e000e */
[----:B------:R-:W-:Y:S05]  /*2ffb0*/  WARPSYNC.COLLECTIVE R15, `(.L_x_741) ;  /* 0x000000000f087348 */ /* 0x000fea0003c00000 */
[----:B------:R0:W1:Y:S02]  /*2ffc0*/  SHFL.IDX P6, R14, R13, R12, R11 ;  /* 0x0000000c0d0e7389 */ /* 0x00006400000c000b */
[----:B01----:R-:W-:Y:S01]  /*2ffd0*/  ENDCOLLECTIVE ;  /* 0x000000000000791b */ /* 0x003fe20003800000 */
.L_x_741:
[----:B------:R-:W-:Y:S02]  /*2ffe0*/  SEL R116, R117, R78, P0 ;  /* 0x0000004e75747207 */ /* 0x000fe40000000000 */
[----:B------:R-:W-:Y:S01]  /*2fff0*/  SEL R117, R78, R117, P0 ;  /* 0x000000754e757207 */ /* 0x000fe20000000000 */
[----:B------:R-:W-:Y:S02]  /*30000*/  IMAD.MOV.U32 R13, RZ, RZ, R44 ;  /* 0x000000ffff0d7224 */ /* 0x000fe400078e002c */
[----:B------:R-:W-:-:S05]  /*30010*/  IMAD.MOV.U32 R12, RZ, RZ, R14 ;  /* 0x000000ffff0c7224 */ /* 0x000fca00078e000e */
[----:B------:R-:W-:Y:S02]  /*30020*/  SEL R118, R119, R12, P0 ;  /* 0x0000000c77767207 */ /* 0x000fe40000000000 */
[----:B------:R-:W-:Y:S02]  /*30030*/  SEL R119, R12, R119, P0 ;  /* 0x000000770c777207 */ /* 0x000fe40000000000 */
[----:B------:R-:W-:-:S07]  /*30040*/  MOV R12, R36 ;  /* 0x00000024000c7202 */ /* 0x000fce0000000f00 */
[----:B------:R-:W-:Y:S05]  /*30050*/  WARPSYNC.COLLECTIVE R15, `(.L_x_742) ;  /* 0x000000000f087348 */ /* 0x000fea0003c00000 */
[----:B------:R0:W1:Y:S02]  /*30060*/  SHFL.IDX P6, R14, R13, R12, R11 ;  /* 0x0000000c0d0e7389 */ /* 0x00006400000c000b */
[----:B01----:R-:W-:Y:S01]  /*30070*/  ENDCOLLECTIVE ;  /* 0x000000000000791b */ /* 0x003fe20003800000 */
.L_x_742:
[----:B------:R-:W-:Y:S02]  /*30080*/  IMAD.MOV.U32 R13, RZ, RZ, R33 ;  /* 0x000000ffff0d7224 */ /* 0x000fe400078e0021 */
[----:B------:R-:W-:-:S07]  /*30090*/  IMAD.MOV.U32 R130, RZ, RZ, R14 ;  /* 0x000000ffff827224 */ /* 0x000fce00078e000e */
[----:B------:R-:W-:Y:S05]  /*300a0*/  WARPSYNC.COLLECTIVE R15, `(.L_x_743) ;  /* 0x000000000f087348 */ /* 0x000fea0003c00000 */
[----:B------:R0:W1:Y:S02]  /*300b0*/  SHFL.IDX P6, R14, R13, R12, R11 ;  /* 0x0000000c0d0e7389 */ /* 0x00006400000c000b */
[----:B01----:R-:W-:Y:S01]  /*300c0*/  ENDCOLLECTIVE ;  /* 0x000000000000791b */ /* 0x003fe20003800000 */
.L_x_743:
[----:B------:R-:W-:Y:S01]  /*300d0*/  IMAD.MOV.U32 R13, RZ, RZ, R31 ;  /* 0x000000ffff0d7224 */ /* 0x000fe200078e001f */
[----:B------:R-:W-:Y:S01]  /*300e0*/  MOV R12, R75 ;  /* 0x0000004b000c7202 */ /* 0x000fe20000000f00 */
[----:B------:R-:W-:-:S07]  /*300f0*/  IMAD.MOV.U32 R33, RZ, RZ, R14 ;  /* 0x000000ffff217224 */ /* 0x000fce00078e000e */
[----:B------:R-:W-:Y:S05]  /*30100*/  WARPSYNC.COLLECTIVE R15, `(.L_x_744) ;  /* 0x000000000f087348 */ /* 0x000fea0003c00000 */
[----:B------:R0:W1:Y:S02]  /*30110*/  SHFL.IDX P6, R14, R13, R12, R11 ;  /* 0x0000000c0d0e7389 */ /* 0x00006400000c000b */
[----:B01----:R-:W-:Y:S01]  /*30120*/  ENDCOLLECTIVE ;  /* 0x000000000000791b */ /* 0x003fe20003800000 */
.L_x_744:
[----:B------:R-:W-:Y:S02]  /*30130*/  IMAD.MOV.U32 R13, RZ, RZ, R30 ;  /* 0x000000ffff0d7224 */ /* 0x000fe400078e001e */
[----:B------:R-:W-:-:S07]  /*30140*/  IMAD.MOV.U32 R31, RZ, RZ, R14 ;  /* 0x000000ffff1f7224 */ /* 0x000fce00078e000e */
[----:B------:R-:W-:Y:S05]  /*30150*/  WARPSYNC.COLLECTIVE R15, `(.L_x_745) ;  /* 0x000000000f087348 */ /* 0x000fea0003c00000 */
[----:B------:R0:W1:Y:S02]  /*30160*/  SHFL.IDX P6, R14, R13, R12, R11 ;  /* 0x0000000c0d0e7389 */ /* 0x00006400000c000b */
[----:B01----:R-:W-:Y:S01]  /*30170*/  ENDCOLLECTIVE ;  /* 0x000000000000791b */ /* 0x003fe20003800000 */
.L_x_745:
        /* <DEDUP_REMOVED lines=8> */
.L_x_746:
[----:B------:R-:W-:Y:S02]  /*30200*/  IMAD.MOV.U32 R13, RZ, RZ, R70 ;  /* 0x000000ffff0d7224 */ /* 0x000fe400078e0046 */
[----:B------:R-:W-:-:S07]  /*30210*/  IMAD.MOV.U32 R125, RZ, RZ, R14 ;  /* 0x000000ffff7d7224 */ /* 0x000fce00078e000e */
[----:B------:R-:W-:Y:S05]  /*30220*/  WARPSYNC.COLLECTIVE R15, `(.L_x_747) ;  /* 0x000000000f087348 */ /* 0x000fea0003c00000 */
[----:B------:R0:W1:Y:S02]  /*30230*/  SHFL.IDX P6, R14, R13, R12, R11 ;  /* 0x0000000c0d0e7389 */ /* 0x00006400000c000b */
[----:B01----:R-:W-:Y:S01]  /*30240*/  ENDCOLLECTIVE ;  /* 0x000000000000791b */ /* 0x003fe20003800000 */
.L_x_747:
[----:B------:R-:W-:Y:S01]  /*30250*/  IMAD.MOV.U32 R13, RZ, RZ, R34 ;  /* 0x000000ffff0d7224 */ /* 0x000fe200078e0022 */
[----:B------:R-:W-:Y:S01]  /*30260*/  MOV R12, R75 ;  /* 0x0000004b000c7202 */ /* 0x000fe20000000f00 */
[----:B------:R-:W-:-:S07]  /*30270*/  IMAD.MOV.U32 R127, RZ, RZ, R14 ;  /* 0x000000ffff7f7224 */ /* 0x000fce00078e000e */
[----:B------:R-:W-:Y:S05]  /*30280*/  WARPSYNC.COLLECTIVE R15, `(.L_x_748) ;  /* 0x000000000f087348 */ /* 0x000fea0003c00000 */
[----:B------:R0:W1:Y:S02]  /*30290*/  SHFL.IDX P6, R14, R13, R12, R11 ;  /* 0x0000000c0d0e7389 */ /* 0x00006400000c000b */
[----:B01----:R-:W-:Y:S01]  /*302a0*/  ENDCOLLECTIVE ;  /* 0x000000000000791b */ /* 0x003fe20003800000 */
.L_x_748:
[----:B------:R-:W-:Y:S01]  /*302b0*/  IMAD.MOV.U32 R13, RZ, RZ, R32 ;  /* 0x000000ffff0d7224 */ /* 0x000fe200078e0020 */
[----:B------:R-:W-:Y:S02]  /*302c0*/  SEL R32, R33, R67, P0 ;  /* 0x0000004321207207 */ /* 0x000fe40000000000 */
[----:B------:R-:W-:Y:S01]  /*302d0*/  SEL R33, R67, R33, P0 ;  /* 0x0000002143217207 */ /* 0x000fe20000000000 */
[----:B------:R-:W-:-:S07]  /*302e0*/  IMAD.MOV.U32 R143, RZ, RZ, R14 ;  /* 0x000000ffff8f7224 */ /* 0x000fce00078e000e */
[----:B------:R-:W-:Y:S05]  /*302f0*/  WARPSYNC.COLLECTIVE R15, `(.L_x_749) ;  /* 0x000000000f087348 */ /* 0x000fea0003c00000 */
[----:B------:R0:W1:Y:S02]  /*30300*/  SHFL.IDX P6, R14, R13, R12, R11 ;  /* 0x0000000c0d0e7389 */ /* 0x00006400000c000b */
[----:B01----:R-:W-:Y:S01]  /*30310*/  ENDCOLLECTIVE ;  /* 0x000000000000791b */ /* 0x003fe20003800000 */
.L_x_749:
[----:B------:R-:W-:Y:S01]  /*30320*/  SEL R34, R125, R143, P0 ;  /* 0x0000008f7d227207 */ /* 0x000fe20000000000 */
[----:B------:R-:W-:Y:S01]  /*30330*/  IMAD.MOV.U32 R13, RZ, RZ, R83 ;  /* 0x000000ffff0d7224 */ /* 0x000fe200078e0053 */
[----:B------:R-:W-:Y:S01]  /*30340*/  MOV R12, R36 ;  /* 0x00000024000c7202 */ /* 0x000fe20000000f00 */
[----:B------:R-:W-:-:S07]  /*30350*/  IMAD.MOV.U32 R144, RZ, RZ, R14 ;  /* 0x000000ffff907224 */ /* 0x000fce00078e000e */
[----:B------:R-:W-:Y:S05]  /*30360*/  WARPSYNC.COLLECTIVE R15, `(.L_x_750) ;  /* 0x000000000f087348 */ /* 0x000fea0003c00000 */
[----:B------:R0:W1:Y:S02]  /*30370*/  SHFL.IDX P6, R14, R13, R12, R11 ;  /* 0x0000000c0d0e7389 */ /* 0x00006400000c000b */
[----:B01----:R-:W-:Y:S01]  /*30380*/  ENDCOLLECTIVE ;  /* 0x000000000000791b */ /* 0x003fe20003800000 */
.L_x_750:
[----:B------:R-:W-:Y:S02]  /*30390*/  IMAD.MOV.U32 R13, RZ, RZ, R80 ;  /* 0x000000ffff0d7224 */ /* 0x000fe400078e0050 */
[----:B------:R-:W-:-:S07]  /*303a0*/  IMAD.MOV.U32 R83, RZ, RZ, R14 ;  /* 0x000000ffff537224 */ /* 0x000fce00078e000e */
[----:B------:R-:W-:Y:S05]  /*303b0*/  WARPSYNC.COLLECTIVE R15, `(.L_x_751) ;  /* 0x000000000f087348 */ /* 0x000fea0003c00000 */
[----:B------:R0:W1:Y:S02]  /*303c0*/  SHFL.IDX P6, R14, R13, R12, R11 ;  /* 0x0000000c0d0e7389 */ /* 0x00006400000c000b */
[----:B01----:R-:W-:Y:S01]  /*303d0*/  ENDCOLLECTIVE ;  /* 0x000000000000791b */ /* 0x003fe20003800000 */
.L_x_751:
[----:B------:R-:W-:Y:S01]  /*303e0*/  IMAD.MOV.U32 R13, RZ, RZ, R48 ;  /* 0x000000ffff0d7224 */ /* 0x000fe200078e0030 */
[----:B------:R-:W-:Y:S01]  /*303f0*/  MOV R12, R75 ;  /* 0x0000004b000c7202 */ /* 0x000fe20000000f00 */
[----:B------:R-:W-:-:S07]  /*30400*/  IMAD.MOV.U32 R123, RZ, RZ, R14 ;  /* 0x000000ffff7b7224 */ /* 0x000fce00078e000e */
[----:B------:R-:W-:Y:S05]  /*30410*/  WARPSYNC.COLLECTIVE R15, `(.L_x_752) ;  /* 0x000000000f087348 */ /* 0x000fea0003c00000 */
[----:B------:R0:W1:Y:S02]  /*30420*/  SHFL.IDX P6, R14, R13, R12, R11 ;  /* 0x0000000c0d0e7389 */ /* 0x00006400000c000b */
[----:B01----:R-:W-:Y:S01]  /*30430*/  ENDCOLLECTIVE ;  /* 0x000000000000791b */ /* 0x003fe20003800000 */
.L_x_752:
[----:B------:R-:W-:Y:S01]  /*30440*/  IMAD.MOV.U32 R13, RZ, RZ, R35 ;  /* 0x000000ffff0d7224 */ /* 0x000fe200078e0023 */
[----:B------:R-:W-:Y:S01]  /*30450*/  SEL R35, R143, R125, P0 ;  /* 0x0000007d8f237207 */ /* 0x000fe20000000000 */
[----:B------:R-:W-:-:S07]  /*30460*/  IMAD.MOV.U32 R48, RZ, RZ, R14 ;  /* 0x000000ffff307224 */ /* 0x000fce00078e000e */
[----:B------:R-:W-:Y:S05]  /*30470*/  WARPSYNC.COLLECTIVE R15, `(.L_x_753) ;  /* 0x000000000f087348 */ /* 0x000fea0003c00000 */
[----:B------:R0:W1:Y:S02]  /*30480*/  SHFL.IDX P6, R14, R13, R12, R11 ;  /* 0x0000000c0d0e7389 */ /* 0x00006400000c000b */
[----:B01----:R-:W-:Y:S01]  /*30490*/  ENDCOLLECTIVE ;  /* 0x000000000000791b */ /* 0x003fe20003800000 */
.L_x_753:
[----:B------:R-:W-:Y:S01]  /*304a0*/  SEL R54, R83, R48, P0 ;  /* 0x0000003053367207 */ /* 0x000fe20000000000 */
[----:B------:R-:W-:Y:S01]  /*304b0*/  IMAD.MOV.U32 R13, RZ, RZ, R93 ;  /* 0x000000ffff0d7224 */ /* 0x000fe200078e005d */
[----:B------:R-:W-:Y:S01]  /*304c0*/  MOV R12, R36 ;  /* 0x00000024000c7202 */ /* 0x000fe20000000f00 */
[----:B------:R-:W-:-:S07]  /*304d0*/  IMAD.MOV.U32 R145, RZ, RZ, R14 ;  /* 0x000000ffff917224 */ /* 0x000fce00078e000e */
[----:B------:R-:W-:Y:S05]  /*304e0*/  WARPSYNC.COLLECTIVE R15, `(.L_x_754) ;  /* 0x000000000f087348 */ /* 0x000fea0003c00000 */
[----:B------:R0:W1:Y:S02]  /*304f0*/  SHFL.IDX P6, R14, R13, R12, R11 ;  /* 0x0000000c0d0e7389 */ /* 0x00006400000c000b */
[----:B01----:R-:W-:Y:S01]  /*30500*/  ENDCOLLECTIVE ;  /* 0x000000000000791b */ /* 0x003fe20003800000 */
.L_x_754:
[----:B------:R-:W-:Y:S01]  /*30510*/  SEL R65, R145, R123, P0 ;  /* 0x0000007b91417207 */ /* 0x000fe20000000000 */
[----:B------:R-:W-:Y:S02]  /*30520*/  IMAD.MOV.U32 R13, RZ, RZ, R82 ;  /* 0x000000ffff0d7224 */ /* 0x000fe400078e0052 */
[----:B------:R-:W-:-:S07]  /*30530*/  IMAD.MOV.U32 R93, RZ, RZ, R14 ;  /* 0x000000ffff5d7224 */ /* 0x000fce00078e000e */
[----:B------:R-:W-:Y:S05]  /*30540*/  WARPSYNC.COLLECTIVE R15, `(.L_x_755) ;  /* 0x000000000f087348 */ /* 0x000fea0003c00000 */
[----:B------:R0:W1:Y:S02]  /*30550*/  SHFL.IDX P6, R14, R13, R12, R11 ;  /* 0x0000000c0d0e7389 */ /* 0x00006400000c000b */
[----:B01----:R-:W-:Y:S01]  /*30560*/  ENDCOLLECTIVE ;  /* 0x000000000000791b */ /* 0x003fe20003800000 */
.L_x_755:
[----:B------:R-:W-:Y:S01]  /*30570*/  IMAD.MOV.U32 R13, RZ, RZ, R53 ;  /* 0x000000ffff0d7224 */ /* 0x000fe200078e0035 */
[----:B------:R-:W-:Y:S02]  /*30580*/  MOV R12, R75 ;  /* 0x0000004b000c7202 */ /* 0x000fe40000000f00 */
[----:B------:R-:W-:Y:S01]  /*30590*/  SEL R53, R144, R127, P0 ;  /* 0x0000007f90357207 */ /* 0x000fe20000000000 */
[----:B------:R-:W-:-:S07]  /*305a0*/  IMAD.MOV.U32 R81, RZ, RZ, R14 ;  /* 0x000000ffff517224 */ /* 0x000fce00078e000e */
[----:B------:R-:W-:Y:S05]  /*305b0*/  WARPSYNC.COLLECTIVE R15, `(.L_x_756) ;  /* 0x000000000f087348 */ /* 0x000fea0003c00000 */
[----:B------:R0:W1:Y:S02]  /*305c0*/  SHFL.IDX P6, R14, R13, R12, R11 ;  /* 0x0000000c0d0e7389 */ /* 0x00006400000c000b */
[----:B01----:R-:W-:Y:S01]  /*305d0*/  ENDCOLLECTIVE ;  /* 0x000000000000791b */ /* 0x003fe20003800000 */
.L_x_756:
[----:B------:R-:W-:Y:S02]  /*305e0*/  IMAD.MOV.U32 R13, RZ, RZ, R49 ;  /* 0x000000ffff0d7224 */ /* 0x000fe400078e0031 */
[----:B------:R-:W-:-:S07]  /*305f0*/  IMAD.MOV.U32 R146, RZ, RZ, R14 ;  /* 0x000000ffff927224 */ /* 0x000fce00078e000e */
[----:B------:R-:W-:Y:S05]  /*30600*/  WARPSYNC.COLLECTIVE R15, `(.L_x_757) ;  /* 0x000000000f087348 */ /* 0x000fea0003c00000 */
[----:B------:R0:W1:Y:S02]  /*30610*/  SHFL.IDX P6, R14, R13, R12, R11 ;  /* 0x0000000c0d0e7389 */ /* 0x00006400000c000b */
[----:B01----:R-:W-:Y:S01]  /*30620*/  ENDCOLLECTIVE ;  /* 0x000000000000791b */ /* 0x003fe20003800000 */
.L_x_757:
        /* <DEDUP_REMOVED lines=8> */
.L_x_758:
[----:B------:R-:W-:Y:S01]  /*306b0*/  SEL R68, R81, R49, P0 ;  /* 0x0000003151447207 */ /* 0x000fe20000000000 */
[----:B------:R-:W-:Y:S02]  /*306c0*/  IMAD.MOV.U32 R13, RZ, RZ, R92 ;  /* 0x000000ffff0d7224 */ /* 0x000fe400078e005c */
[----:B------:R-:W-:-:S07]  /*306d0*/  IMAD.MOV.U32 R124, RZ, RZ, R14 ;  /* 0x000000ffff7c7224 */ /* 0x000fce00078e000e */
[----:B------:R-:W-:Y:S05]  /*306e0*/  WARPSYNC.COLLECTIVE R15, `(.L_x_759) ;  /* 0x000000000f087348 */ /* 0x000fea0003c00000 */
[----:B------:R0:W1:Y:S02]  /*306f0*/  SHFL.IDX P6, R14, R13, R12, R11 ;  /* 0x0000000c0d0e7389 */ /* 0x00006400000c000b */
[----:B01----:R-:W-:Y:S01]  /*30700*/  ENDCOLLECTIVE ;  /* 0x000000000000791b */ /* 0x003fe20003800000 */
.L_x_759:
[----:B------:R-:W-:Y:S01]  /*30710*/  IMAD.MOV.U32 R13, RZ, RZ, R64 ;  /* 0x000000ffff0d7224 */ /* 0x000fe200078e0040 */
[----:B------:R-:W-:Y:S02]  /*30720*/  MOV R12, R75 ;  /* 0x0000004b000c7202 */ /* 0x000fe40000000f00 */
[----:B------:R-:W-:Y:S01]  /*30730*/  SEL R64, R123, R145, P0 ;  /* 0x000000917b407207 */ /* 0x000fe20000000000 */
[----:B------:R-:W-:-:S07]  /*30740*/  IMAD.MOV.U32 R126, RZ, RZ, R14 ;  /* 0x000000ffff7e7224 */ /* 0x000fce00078e000e */
[----:B------:R-:W-:Y:S05]  /*30750*/  WARPSYNC.COLLECTIVE R15, `(.L_x_760) ;  /* 0x000000000f087348 */ /* 0x000fea0003c00000 */
[----:B------:R0:W1:Y:S02]  /*30760*/  SHFL.IDX P6, R14, R13, R12, R11 ;  /* 0x0000000c0d0e7389 */ /* 0x00006400000c000b */
[----:B01----:R-:W-:Y:S01]  /*30770*/  ENDCOLLECTIVE ;  /* 0x000000000000791b */ /* 0x003fe20003800000 */
.L_x_760:
[----:B------:R-:W-:Y:S01]  /*30780*/  IMAD.MOV.U32 R13, RZ, RZ, R55 ;  /* 0x000000ffff0d7224 */ /* 0x000fe200078e0037 */
[----:B------:R-:W-:Y:S01]  /*30790*/  SEL R55, R48, R83, P0 ;  /* 0x0000005330377207 */ /* 0x000fe20000000000 */
[----:B------:R-:W-:-:S07]  /*307a0*/  IMAD.MOV.U32 R92, RZ, RZ, R14 ;  /* 0x000000ffff5c7224 */ /* 0x000fce00078e000e */
[----:B------:R-:W-:Y:S05]  /*307b0*/  WARPSYNC.COLLECTIVE R15, `(.L_x_761) ;  /* 0x000000000f087348 */ /* 0x000fea0003c00000 */
[----:B------:R0:W1:Y:S02]  /*307c0*/  SHFL.IDX P6, R14, R13, R12, R11 ;  /* 0x0000000c0d0e7389 */ /* 0x00006400000c000b */
[----:B01----:R-:W-:Y:S01]  /*307d0*/  ENDCOLLECTIVE ;  /* 0x000000000000791b */ /* 0x003fe20003800000 */
.L_x_761:
[----:B------:R-:W-:Y:S02]  /*307e0*/  SEL R123, R124, R92, P0 ;  /* 0x0000005c7c7b7207 */ /* 0x000fe40000000000 */
[----:B------:R-:W-:Y:S01]  /*307f0*/  SEL R124, R92, R124, P0 ;  /* 0x0000007c5c7c7207 */ /* 0x000fe20000000000 */
[----:B------:R-:W-:Y:S01]  /*30800*/  IMAD.MOV.U32 R13, RZ, RZ, R122 ;  /* 0x000000ffff0d7224 */ /* 0x000fe200078e007a */
[----:B------:R-:W-:Y:S02]  /*30810*/  MOV R12, R36 ;  /* 0x00000024000c7202 */ /* 0x000fe40000000f00 */
[----:B------:R-:W-:Y:S01]  /*30820*/  SEL R122, R49, R81, P0 ;  /* 0x00000051317a7207 */ /* 0x000fe20000000000 */
[----:B------:R-:W-:-:S07]  /*30830*/  IMAD.MOV.U32 R95, RZ, RZ, R14 ;  /* 0x000000ffff5f7224 */ /* 0x000fce00078e000e */
[----:B------:R-:W-:Y:S05]  /*30840*/  WARPSYNC.COLLECTIVE R15, `(.L_x_762) ;  /* 0x000000000f087348 */ /* 0x000fea0003c00000 */
[----:B------:R0:W1:Y:S02]  /*30850*/  SHFL.IDX P6, R14, R13, R12, R11 ;  /* 0x0000000c0d0e7389 */ /* 0x00006400000c000b */
[----:B01----:R-:W-:Y:S01]  /*30860*/  ENDCOLLECTIVE ;  /* 0x000000000000791b */ /* 0x003fe20003800000 */
.L_x_762:
[----:B------:R-:W-:Y:S02]  /*30870*/  SEL R125, R126, R95, P0 ;  /* 0x0000005f7e7d7207 */ /* 0x000fe40000000000 */
[----:B------:R-:W-:Y:S01]  /*30880*/  SEL R126, R95, R126, P0 ;  /* 0x0000007e5f7e7207 */ /* 0x000fe20000000000 */
[----:B------:R-:W-:Y:S02]  /*30890*/  IMAD.MOV.U32 R13, RZ, RZ, R94 ;  /* 0x000000ffff0d7224 */ /* 0x000fe400078e005e */
[----:B------:R-:W-:-:S07]  /*308a0*/  IMAD.MOV.U32 R128, RZ, RZ, R14 ;  /* 0x000000ffff807224 */ /* 0x000fce00078e000e */
[----:B------:R-:W-:Y:S05]  /*308b0*/  WARPSYNC.COLLECTIVE R15, `(.L_x_763) ;  /* 0x000000000f087348 */ /* 0x000fea0003c00000 */
[----:B------:R0:W1:Y:S02]  /*308c0*/  SHFL.IDX P6, R14, R13, R12, R11 ;  /* 0x0000000c0d0e7389 */ /* 0x00006400000c000b */
[----:B01----:R-:W-:Y:S01]  /*308d0*/  ENDCOLLECTIVE ;  /* 0x000000000000791b */ /* 0x003fe20003800000 */
.L_x_763:
[----:B------:R-:W-:Y:S01]  /*308e0*/  IMAD.MOV.U32 R13, RZ, RZ, R69 ;  /* 0x000000ffff0d7224 */ /* 0x000fe200078e0045 */
[----:B------:R-:W-:Y:S01]  /*308f0*/  MOV R12, R75 ;  /* 0x0000004b000c7202 */ /* 0x000fe20000000f00 */
[----:B------:R-:W-:-:S07]  /*30900*/  IMAD.MOV.U32 R70, RZ, RZ, R14 ;  /* 0x000000ffff467224 */ /* 0x000fce00078e000e */
[----:B------:R-:W-:Y:S05]  /*30910*/  WARPSYNC.COLLECTIVE R15, `(.L_x_764) ;  /* 0x000000000f087348 */ /* 0x000fea0003c00000 */
[----:B------:R0:W1:Y:S02]  /*30920*/  SHFL.IDX P6, R14, R13, R12, R11 ;  /* 0x0000000c0d0e7389 */ /* 0x00006400000c000b */
[----:B01----:R-:W-:Y:S01]  /*30930*/  ENDCOLLECTIVE ;  /* 0x000000000000791b */ /* 0x003fe20003800000 */
.L_x_764:
[----:B------:R-:W-:Y:S01]  /*30940*/  IMAD.MOV.U32 R13, RZ, RZ, R52 ;  /* 0x000000ffff0d7224 */ /* 0x000fe200078e0034 */
[----:B------:R-:W-:Y:S01]  /*30950*/  SEL R52, R127, R144, P0 ;  /* 0x000000907f347207 */ /* 0x000fe20000000000 */
[----:B------:R-:W-:-:S07]  /*30960*/  IMAD.MOV.U32 R94, RZ, RZ, R14 ;  /* 0x000000ffff5e7224 */ /* 0x000fce00078e000e */
[----:B------:R-:W-:Y:S05]  /*30970*/  WARPSYNC.COLLECTIVE R15, `(.L_x_765) ;  /* 0x000000000f087348 */ /* 0x000fea0003c00000 */
[----:B------:R0:W1:Y:S02]  /*30980*/  SHFL.IDX P6, R14, R13, R12, R11 ;  /* 0x0000000c0d0e7389 */ /* 0x00006400000c000b */
[----:B01----:R-:W-:Y:S01]  /*30990*/  ENDCOLLECTIVE ;  /* 0x000000000000791b */ /* 0x003fe20003800000 */
.L_x_765:
        /* <DEDUP_REMOVED lines=8> */
.L_x_766:
[----:B------:R-:W-:Y:S02]  /*30a20*/  SEL R69, R70, R147, P0 ;  /* 0x0000009346457207 */ /* 0x000fe40000000000 */
[----:B------:R-:W-:Y:S01]  /*30a30*/  SEL R70, R147, R70, P0 ;  /* 0x0000004693467207 */ /* 0x000fe20000000000 */
[----:B------:R-:W-:Y:S02]  /*30a40*/  IMAD.MOV.U32 R13, RZ, RZ, R45 ;  /* 0x000000ffff0d7224 */ /* 0x000fe400078e002d */
[----:B------:R-:W-:-:S07]  /*30a50*/  IMAD.MOV.U32 R50, RZ, RZ, R14 ;  /* 0x000000ffff327224 */ /* 0x000fce00078e000e */
[----:B------:R-:W-:Y:S05]  /*30a60*/  WARPSYNC.COLLECTIVE R15, `(.L_x_767) ;  /* 0x000000000f087348 */ /* 0x000fea0003c00000 */
[----:B------:R0:W1:Y:S02]  /*30a70*/  SHFL.IDX P6, R14, R13, R12, R11 ;  /* 0x0000000c0d0e7389 */ /* 0x00006400000c000b */
[----:B01----:R-:W-:Y:S01]  /*30a80*/  ENDCOLLECTIVE ;  /* 0x000000000000791b */ /* 0x003fe20003800000 */
.L_x_767:
[----:B------:R-:W-:Y:S01]  /*30a90*/  IMAD.MOV.U32 R13, RZ, RZ, R40 ;  /* 0x000000ffff0d7224 */ /* 0x000fe200078e0028 */
[----:B------:R-:W-:Y:S01]  /*30aa0*/  MOV R12, R75 ;  /* 0x0000004b000c7202 */ /* 0x000fe20000000f00 */
[----:B------:R-:W-:-:S07]  /*30ab0*/  IMAD.MOV.U32 R45, RZ, RZ, R14 ;  /* 0x000000ffff2d7224 */ /* 0x000fce00078e000e */
[----:B------:R-:W-:Y:S05]  /*30ac0*/  WARPSYNC.COLLECTIVE R15, `(.L_x_768) ;  /* 0x000000000f087348 */ /* 0x000fea0003c00000 */
[----:B------:R0:W1:Y:S02]  /*30ad0*/  SHFL.IDX P6, R14, R13, R12, R11 ;  /* 0x0000000c0d0e7389 */ /* 0x00006400000c000b */
[----:B01----:R-:W-:Y:S01]  /*30ae0*/  ENDCOLLECTIVE ;  /* 0x000000000000791b */ /* 0x003fe20003800000 */
.L_x_768:
[----:B------:R-:W-:Y:S02]  /*30af0*/  IMAD.MOV.U32 R13, RZ, RZ, R39 ;  /* 0x000000ffff0d7224 */ /* 0x000fe400078e0027 */
[----:B------:R-:W-:-:S07]  /*30b00*/  IMAD.MOV.U32 R40, RZ, RZ, R14 ;  /* 0x000000ffff287224 */ /* 0x000fce00078e000e */
[----:B------:R-:W-:Y:S05]  /*30b10*/  WARPSYNC.COLLECTIVE R15, `(.L_x_769) ;  /* 0x000000000f087348 */ /* 0x000fea0003c00000 */
[----:B------:R0:W1:Y:S02]  /*30b20*/  SHFL.IDX P6, R14, R13, R12, R11 ;  /* 0x0000000c0d0e7389 */ /* 0x00006400000c000b */
[----:B01----:R-:W-:Y:S01]  /*30b30*/  ENDCOLLECTIVE ;  /* 0x000000000000791b */ /* 0x003fe20003800000 */
.L_x_769:
[----:B------:R-:W-:Y:S01]  /*30b40*/  IMAD.MOV.U32 R13, RZ, RZ, R51 ;  /* 0x000000ffff0d7224 */ /* 0x000fe200078e0033 */
[----:B------:R-:W-:Y:S01]  /*30b50*/  MOV R12, R36 ;  /* 0x00000024000c7202 */ /* 0x000fe20000000f00 */
[----:B------:R-:W-:-:S07]  /*30b60*/  IMAD.MOV.U32 R39, RZ, RZ, R14 ;  /* 0x000000ffff277224 */ /* 0x000fce00078e000e */
[----:B------:R-:W-:Y:S05]  /*30b70*/  WARPSYNC.COLLECTIVE R15, `(.L_x_770) ;  /* 0x000000000f087348 */ /* 0x000fea0003c00000 */
[----:B------:R0:W1:Y:S02]  /*30b80*/  SHFL.IDX P6, R14, R13, R12, R11 ;  /* 0x0000000c0d0e7389 */ /* 0x00006400000c000b */
[----:B01----:R-:W-:Y:S01]  /*30b90*/  ENDCOLLECTIVE ;  /* 0x000000000000791b */ /* 0x003fe20003800000 */
.L_x_770:
[----:B------:R-:W-:Y:S02]  /*30ba0*/  IMAD.MOV.U32 R13, RZ, RZ, R47 ;  /* 0x000000ffff0d7224 */ /* 0x000fe400078e002f */
[----:B------:R-:W-:-:S07]  /*30bb0*/  IMAD.MOV.U32 R51, RZ, RZ, R14 ;  /* 0x000000ffff337224 */ /* 0x000fce00078e000e */
[----:B------:R-:W-:Y:S05]  /*30bc0*/  WARPSYNC.COLLECTIVE R15, `(.L_x_771) ;  /* 0x000000000f087348 */ /* 0x000fea0003c00000 */
[----:B------:R0:W1:Y:S02]  /*30bd0*/  SHFL.IDX P6, R14, R13, R12, R11 ;  /* 0x0000000c0d0e7389 */ /* 0x00006400000c000b */
[----:B01----:R-:W-:Y:S01]  /*30be0*/  ENDCOLLECTIVE ;  /* 0x000000000000791b */ /* 0x003fe20003800000 */
.L_x_771:
[----:B------:R-:W-:Y:S01]  /*30bf0*/  IMAD.MOV.U32 R13, RZ, RZ, R42 ;  /* 0x000000ffff0d7224 */ /* 0x000fe200078e002a */
[----:B------:R-:W-:Y:S01]  /*30c00*/  MOV R12, R75 ;  /* 0x0000004b000c7202 */ /* 0x000fe20000000f00 */
[----:B------:R-:W-:-:S07]  /*30c10*/  IMAD.MOV.U32 R47, RZ, RZ, R14 ;  /* 0x000000ffff2f7224 */ /* 0x000fce00078e000e */
[----:B------:R-:W-:Y:S05]  /*30c20*/  WARPSYNC.COLLECTIVE R15, `(.L_x_772) ;  /* 0x000000000f087348 */ /* 0x000fea0003c00000 */
[----:B------:R0:W1:Y:S02]  /*30c30*/  SHFL.IDX P6, R14, R13, R12, R11 ;  /* 0x0000000c0d0e7389 */ /* 0x00006400000c000b */
[----:B01----:R-:W-:Y:S01]  /*30c40*/  ENDCOLLECTIVE ;  /* 0x000000000000791b */ /* 0x003fe20003800000 */
.L_x_772:
[----:B------:R-:W-:Y:S02]  /*30c50*/  IMAD.MOV.U32 R13, RZ, RZ, R41 ;  /* 0x000000ffff0d7224 */ /* 0x000fe400078e0029 */
[----:B------:R-:W-:-:S07]  /*30c60*/  IMAD.MOV.U32 R42, RZ, RZ, R14 ;  /* 0x000000ffff2a7224 */ /* 0x000fce00078e000e */
[----:B------:R-:W-:Y:S05]  /*30c70*/  WARPSYNC.COLLECTIVE R15, `(.L_x_773) ;  /* 0x000000000f087348 */ /* 0x000fea0003c00000 */
[----:B------:R0:W1:Y:S02]  /*30c80*/  SHFL.IDX P6, R14, R13, R12, R11 ;  /* 0x0000000c0d0e7389 */ /* 0x00006400000c000b */
[----:B01----:R-:W-:Y:S01]  /*30c90*/  ENDCOLLECTIVE ;  /* 0x000000000000791b */ /* 0x003fe20003800000 */
.L_x_773:
[----:B------:R-:W-:Y:S01]  /*30ca0*/  IMAD.MOV.U32 R13, RZ, RZ, R60 ;  /* 0x000000ffff0d7224 */ /* 0x000fe200078e003c */
[----:B------:R-:W-:Y:S01]  /*30cb0*/  MOV R12, R36 ;  /* 0x00000024000c7202 */ /* 0x000fe20000000f00 */
[----:B------:R-:W-:-:S07]  /*30cc0*/  IMAD.MOV.U32 R41, RZ, RZ, R14 ;  /* 0x000000ffff297224 */ /* 0x000fce00078e000e */
[----:B------:R-:W-:Y:S05]  /*30cd0*/  WARPSYNC.COLLECTIVE R15, `(.L_x_774) ;  /* 0x000000000f087348 */ /* 0x000fea0003c00000 */
[----:B------:R0:W1:Y:S02]  /*30ce0*/  SHFL.IDX P6, R14, R13, R12, R11 ;  /* 0x0000000c0d0e7389 */ /* 0x00006400000c000b */
[----:B01----:R-:W-:Y:S01]  /*30cf0*/  ENDCOLLECTIVE ;  /* 0x000000000000791b */ /* 0x003fe20003800000 */
.L_x_774:
[----:B------:R-:W-:Y:S01]  /*30d00*/  SEL R78, R41, R47, P0 ;  /* 0x0000002f294e7207 */ /* 0x000fe20000000000 */
[----:B------:R-:W-:Y:S02]  /*30d10*/  IMAD.MOV.U32 R13, RZ, RZ, R56 ;  /* 0x000000ffff0d7224 */ /* 0x000fe400078e0038 */
[----:B------:R-:W-:-:S07]  /*30d20*/  IMAD.MOV.U32 R80, RZ, RZ, R14 ;  /* 0x000000ffff507224 */ /* 0x000fce00078e000e */
[----:B------:R-:W-:Y:S05]  /*30d30*/  WARPSYNC.COLLECTIVE R15, `(.L_x_775) ;  /* 0x000000000f087348 */ /* 0x000fea0003c00000 */
[----:B------:R0:W1:Y:S02]  /*30d40*/  SHFL.IDX P6, R14, R13, R12, R11 ;  /* 0x0000000c0d0e7389 */ /* 0x00006400000c000b */
[----:B01----:R-:W-:Y:S01]  /*30d50*/  ENDCOLLECTIVE ;  /* 0x000000000000791b */ /* 0x003fe20003800000 */
.L_x_775:
[----:B------:R-:W-:Y:S01]  /*30d60*/  IMAD.MOV.U32 R13, RZ, RZ, R46 ;  /* 0x000000ffff0d7224 */ /* 0x000fe200078e002e */
[----:B------:R-:W-:Y:S01]  /*30d70*/  MOV R12, R75 ;  /* 0x0000004b000c7202 */ /* 0x000fe20000000f00 */
[----:B------:R-:W-:-:S07]  /*30d80*/  IMAD.MOV.U32 R82, RZ, RZ, R14 ;  /* 0x000000ffff527224 */ /* 0x000fce00078e000e */
[----:B------:R-:W-:Y:S05]  /*30d90*/  WARPSYNC.COLLECTIVE R15, `(.L_x_776) ;  /* 0x000000000f087348 */ /* 0x000fea0003c00000 */
[----:B------:R0:W1:Y:S02]  /*30da0*/  SHFL.IDX P6, R14, R13, R12, R11 ;  /* 0x0000000c0d0e7389 */ /* 0x00006400000c000b */
[----:B01----:R-:W-:Y:S01]  /*30db0*/  ENDCOLLECTIVE ;  /* 0x000000000000791b */ /* 0x003fe20003800000 */
.L_x_776:
[----:B------:R-:W-:Y:S02]  /*30dc0*/  IMAD.MOV.U32 R13, RZ, RZ, R43 ;  /* 0x000000ffff0d7224 */ /* 0x000fe400078e002b */
[----:B------:R-:W-:-:S07]  /*30dd0*/  IMAD.MOV.U32 R46, RZ, RZ, R14 ;  /* 0x000000ffff2e7224 */ /* 0x000fce00078e000e */
[----:B------:R-:W-:Y:S05]  /*30de0*/  WARPSYNC.COLLECTIVE R15, `(.L_x_777) ;  /* 0x000000000f087348 */ /* 0x000fea0003c00000 */
[----:B------:R0:W1:Y:S02]  /*30df0*/  SHFL.IDX P6, R14, R13, R12, R11 ;  /* 0x0000000c0d0e7389 */ /* 0x00006400000c000b */
[----:B01----:R-:W-:Y:S01]  /*30e00*/  ENDCOLLECTIVE ;  /* 0x000000000000791b */ /* 0x003fe20003800000 */
.L_x_777:
        /* <DEDUP_REMOVED lines=9> */
.L_x_778:
[----:B------:R-:W-:Y:S02]  /*30ea0*/  SEL R81, R82, R43, P0 ;  /* 0x0000002b52517207 */ /* 0x000fe40000000000 */
[----:B------:R-:W-:Y:S01]  /*30eb0*/  SEL R82, R43, R82, P0 ;  /* 0x000000522b527207 */ /* 0x000fe20000000000 */
[----:B------:R-:W-:Y:S02]  /*30ec0*/  IMAD.MOV.U32 R13, RZ, RZ, R59 ;  /* 0x000000ffff0d7224 */ /* 0x000fe400078e003b */
[----:B------:R-:W-:-:S07]  /*30ed0*/  IMAD.MOV.U32 R129, RZ, RZ, R14 ;  /* 0x000000ffff817224 */ /* 0x000fce00078e000e */
[----:B------:R-:W-:Y:S05]  /*30ee0*/  WARPSYNC.COLLECTIVE R15, `(.L_x_779) ;  /* 0x000000000f087348 */ /* 0x000fea0003c00000 */
[----:B------:R0:W1:Y:S02]  /*30ef0*/  SHFL.IDX P6, R14, R13, R12, R11 ;  /* 0x0000000c0d0e7389 */ /* 0x00006400000c000b */
[----:B01----:R-:W-:Y:S01]  /*30f00*/  ENDCOLLECTIVE ;  /* 0x000000000000791b */ /* 0x003fe20003800000 */
.L_x_779:
[----:B------:R-:W-:Y:S01]  /*30f10*/  IMAD.MOV.U32 R13, RZ, RZ, R58 ;  /* 0x000000ffff0d7224 */ /* 0x000fe200078e003a */
[----:B------:R-:W-:Y:S01]  /*30f20*/  MOV R12, R75 ;  /* 0x0000004b000c7202 */ /* 0x000fe20000000f00 */
[----:B------:R-:W-:-:S07]  /*30f30*/  IMAD.MOV.U32 R131, RZ, RZ, R14 ;  /* 0x000000ffff837224 */ /* 0x000fce00078e000e */
[----:B------:R-:W-:Y:S05]  /*30f40*/  WARPSYNC.COLLECTIVE R15, `(.L_x_780) ;  /* 0x000000000f087348 */ /* 0x000fea0003c00000 */
[----:B------:R0:W1:Y:S02]  /*30f50*/  SHFL.IDX P6, R14, R13, R12, R11 ;  /* 0x0000000c0d0e7389 */ /* 0x00006400000c000b */
[----:B01----:R-:W-:Y:S01]  /*30f60*/  ENDCOLLECTIVE ;  /* 0x000000000000791b */ /* 0x003fe20003800000 */
.L_x_780:
[----:B------:R-:W-:Y:S02]  /*30f70*/  IMAD.MOV.U32 R13, RZ, RZ, R57 ;  /* 0x000000ffff0d7224 */ /* 0x000fe400078e0039 */
[----:B------:R-:W-:-:S07]  /*30f80*/  IMAD.MOV.U32 R58, RZ, RZ, R14 ;  /* 0x000000ffff3a7224 */ /* 0x000fce00078e000e */
[----:B------:R-:W-:Y:S05]  /*30f90*/  WARPSYNC.COLLECTIVE R15, `(.L_x_781) ;  /* 0x000000000f087348 */ /* 0x000fea0003c00000 */
[----:B------:R0:W1:Y:S02]  /*30fa0*/  SHFL.IDX P6, R14, R13, R12, R11 ;  /* 0x0000000c0d0e7389 */ /* 0x00006400000c000b */
[----:B01----:R-:W-:Y:S01]  /*30fb0*/  ENDCOLLECTIVE ;  /* 0x000000000000791b */ /* 0x003fe20003800000 */
.L_x_781:
        /* <DEDUP_REMOVED lines=9> */
.L_x_782:
[----:B------:R-:W-:Y:S02]  /*31050*/  SEL R130, R131, R57, P0 ;  /* 0x0000003983827207 */ /* 0x000fe40000000000 */
[----:B------:R-:W-:Y:S01]  /*31060*/  SEL R131, R57, R131, P0 ;  /* 0x0000008339837207 */ /* 0x000fe20000000000 */
[----:B------:R-:W-:Y:S01]  /*31070*/  IMAD.MOV.U32 R13, RZ, RZ, R71 ;  /* 0x000000ffff0d7224 */ /* 0x000fe200078e0047 */
[----:B------:R-:W-:Y:S01]  /*31080*/  SEL R71, R50, R40, P0 ;  /* 0x0000002832477207 */ /* 0x000fe20000000000 */
[----:B------:R-:W-:-:S07]  /*31090*/  IMAD.MOV.U32 R133, RZ, RZ, R14 ;  /* 0x000000ffff857224 */ /* 0x000fce00078e000e */
[----:B------:R-:W-:Y:S05]  /*310a0*/  WARPSYNC.COLLECTIVE R15, `(.L_x_783) ;  /* 0x000000000f087348 */ /* 0x000fea0003c00000 */
[----:B------:R0:W1:Y:S02]  /*310b0*/  SHFL.IDX P6, R14, R13, R12, R11 ;  /* 0x0000000c0d0e7389 */ /* 0x00006400000c000b */
[----:B01----:R-:W-:Y:S01]  /*310c0*/  ENDCOLLECTIVE ;  /* 0x000000000000791b */ /* 0x003fe20003800000 */
.L_x_783:
[----:B------:R-:W-:Y:S01]  /*310d0*/  IMAD.MOV.U32 R13, RZ, RZ, R73 ;  /* 0x000000ffff0d7224 */ /* 0x000fe200078e0049 */
[----:B------:R-:W-:Y:S02]  /*310e0*/  MOV R12, R75 ;  /* 0x0000004b000c7202 */ /* 0x000fe40000000f00 */
[----:B------:R-:W-:Y:S01]  /*310f0*/  SEL R73, R45, R39, P0 ;  /* 0x000000272d497207 */ /* 0x000fe20000000000 */
[----:B------:R-:W-:-:S07]  /*31100*/  IMAD.MOV.U32 R135, RZ, RZ, R14 ;  /* 0x000000ffff877224 */ /* 0x000fce00078e000e */
[----:B------:R-:W-:Y:S05]  /*31110*/  WARPSYNC.COLLECTIVE R15, `(.L_x_784) ;  /* 0x000000000f087348 */ /* 0x000fea0003c00000 */
[----:B------:R0:W1:Y:S02]  /*31120*/  SHFL.IDX P6, R14, R13, R12, R11 ;  /* 0x0000000c0d0e7389 */ /* 0x00006400000c000b */
[----:B01----:R-:W-:Y:S01]  /*31130*/  ENDCOLLECTIVE ;  /* 0x000000000000791b */ /* 0x003fe20003800000 */
.L_x_784:
[----:B------:R-:W-:Y:S02]  /*31140*/  IMAD.MOV.U32 R13, RZ, RZ, R61 ;  /* 0x000000ffff0d7224 */ /* 0x000fe400078e003d */
[----:B------:R-:W-:-:S07]  /*31150*/  IMAD.MOV.U32 R56, RZ, RZ, R14 ;  /* 0x000000ffff387224 */ /* 0x000fce00078e000e */
[----:B------:R-:W-:Y:S05]  /*31160*/  WARPSYNC.COLLECTIVE R15, `(.L_x_785) ;  /* 0x000000000f087348 */ /* 0x000fea0003c00000 */
[----:B------:R0:W1:Y:S02]  /*31170*/  SHFL.IDX P6, R14, R13, R12, R11 ;  /* 0x0000000c0d0e7389 */ /* 0x00006400000c000b */
[----:B01----:R-:W-:Y:S01]  /*31180*/  ENDCOLLECTIVE ;  /* 0x000000000000791b */ /* 0x003fe20003800000 */
.L_x_785:
        /* <DEDUP_REMOVED lines=9> */
.L_x_786:
[----:B------:R-:W-:Y:S02]  /*31220*/  SEL R134, R135, R61, P0 ;  /* 0x0000003d87867207 */ /* 0x000fe40000000000 */
[----:B------:R-:W-:Y:S01]  /*31230*/  SEL R135, R61, R135, P0 ;  /* 0x000000873d877207 */ /* 0x000fe20000000000 */
[----:B------:R-:W-:Y:S02]  /*31240*/  IMAD.MOV.U32 R13, RZ, RZ, R37 ;  /* 0x000000ffff0d7224 */ /* 0x000fe400078e0025 */
[----:B------:R-:W-:-:S07]  /*31250*/  IMAD.MOV.U32 R44, RZ, RZ, R14 ;  /* 0x000000ffff2c7224 */ /* 0x000fce00078e000e */
[----:B------:R-:W-:Y:S05]  /*31260*/  WARPSYNC.COLLECTIVE R15, `(.L_x_787) ;  /* 0x000000000f087348 */ /* 0x000fea0003c00000 */
[----:B------:R0:W1:Y:S02]  /*31270*/  SHFL.IDX P6, R14, R13, R12, R11 ;  /* 0x0000000c0d0e7389 */ /* 0x00006400000c000b */
[----:B01----:R-:W-:Y:S01]  /*31280*/  ENDCOLLECTIVE ;  /* 0x000000000000791b */ /* 0x003fe20003800000 */
.L_x_787:
[----:B------:R-:W-:Y:S01]  /*31290*/  IMAD.MOV.U32 R13, RZ, RZ, R76 ;  /* 0x000000ffff0d7224 */ /* 0x000fe200078e004c */
[----:B------:R-:W-:Y:S02]  /*312a0*/  MOV R12, R75 ;  /* 0x0000004b000c7202 */ /* 0x000fe40000000f00 */
[----:B------:R-:W-:Y:S02]  /*312b0*/  SEL R75, R51, R42, P0 ;  /* 0x0000002a334b7207 */ /* 0x000fe40000000000 */
[----:B------:R-:W-:Y:S01]  /*312c0*/  SEL R76, R42, R51, P0 ;  /* 0x000000332a4c7207 */ /* 0x000fe20000000000 */
[----:B------:R-:W-:-:S07]  /*312d0*/  IMAD.MOV.U32 R37, RZ, RZ, R14 ;  /* 0x000000ffff257224 */ /* 0x000fce00078e000e */
[----:B------:R-:W-:Y:S05]  /*312e0*/  WARPSYNC.COLLECTIVE R15, `(.L_x_788) ;  /* 0x000000000f087348 */ /* 0x000fea0003c00000 */
[----:B------:R0:W1:Y:S02]  /*312f0*/  SHFL.IDX P6, R14, R13, R12, R11 ;  /* 0x0000000c0d0e7389 */ /* 0x00006400000c000b */
[----:B01----:R-:W-:Y:S01]  /*31300*/  ENDCOLLECTIVE ;  /* 0x000000000000791b */ /* 0x003fe20003800000 */
.L_x_788:
[----:B------:R-:W-:Y:S02]  /*31310*/  IMAD.MOV.U32 R13, RZ, RZ, R38 ;  /* 0x000000ffff0d7224 */ /* 0x000fe400078e0026 */
[----:B------:R-:W-:-:S07]  /*31320*/  IMAD.MOV.U32 R36, RZ, RZ, R14 ;  /* 0x000000ffff247224 */ /* 0x000fce00078e000e */
[----:B------:R-:W-:Y:S05]  /*31330*/  WARPSYNC.COLLECTIVE R15, `(.L_x_789) ;  /* 0x000000000f087348 */ /* 0x000fea0003c00000 */
[----:B------:R0:W1:Y:S02]  /*31340*/  SHFL.IDX P6, R14, R13, R12, R11 ;  /* 0x0000000c0d0e7389 */ /* 0x00006400000c000b */
[----:B01----:R-:W-:Y:S01]  /*31350*/  ENDCOLLECTIVE ;  /* 0x000000000000791b */ /* 0x003fe20003800000 */
.L_x_789:
[----:B------:R-:W-:Y:S01]  /*31360*/  IMAD.MOV.U32 R11, RZ, RZ, RZ ;  /* 0x000000ffff0b7224 */ /* 0x000fe200078e00ff */
[----:B------:R-:W-:Y:S06]  /*31370*/  BRA `(.L_x_790) ;  /* 0xffffff1000147947 */ /* 0x000fec000383ffff */
.L_x_504:
[----:B------:R-:W-:Y:S01]  /*31380*/  IMAD.MOV.U32 R13, RZ, RZ, R3 ;  /* 0x000000ffff0d7224 */ /* 0x000fe200078e0003 */
[----:B------:R-:W-:Y:S01]  /*31390*/  MOV R12, RZ ;  /* 0x000000ff000c7202 */ /* 0x000fe20000000f00 */
[----:B------:R-:W-:Y:S02]  /*313a0*/  IMAD.MOV.U32 R11, RZ, RZ, 0x181f ;  /* 0x0000181fff0b7424 */ /* 0x000fe400078e00ff */
[----:B------:R-:W-:-:S07]  /*313b0*/  IMAD.MOV.U32 R15, RZ, RZ, -0x1 ;  /* 0xffffffffff0f7424 */ /* 0x000fce00078e00ff */
[----:B-----5:R-:W-:Y:S05]  /*313c0*/  WARPSYNC.COLLECTIVE R15, `(.L_x_791) ;  /* 0x000000000f087348 */ /* 0x020fea0003c00000 */
[----:B------:R0:W1:Y:S02]  /*313d0*/  SHFL.IDX P6, R14, R13, R12, R11 ;  /* 0x0000000c0d0e7389 */ /* 0x00006400000c000b */
[----:B01---5:R-:W-:Y:S01]  /*313e0*/  ENDCOLLECTIVE ;  /* 0x000000000000791b */ /* 0x023fe20003800000 */
.L_x_791:
[----:B------:R-:W-:Y:S02]  /*313f0*/  IMAD.MOV.U32 R13, RZ, RZ, R2 ;  /* 0x000000ffff0d7224 */ /* 0x000fe400078e0002 */
[----:B------:R-:W-:-:S07]  /*31400*/  IMAD.MOV.U32 R0, RZ, RZ, R14 ;  /* 0x000000ffff007224 */ /* 0x000fce00078e000e */
[----:B------:R-:W-:Y:S05]  /*31410*/  WARPSYNC.COLLECTIVE R15, `(.L_x_792) ;  /* 0x000000000f087348 */ /* 0x000fea0003c00000 */
[----:B------:R0:W1:Y:S02]  /*31420*/  SHFL.IDX P6, R14, R13, R12, R11 ;  /* 0x0000000c0d0e7389 */ /* 0x00006400000c000b */
[----:B01----:R-:W-:Y:S01]  /*31430*/  ENDCOLLECTIVE ;  /* 0x000000000000791b */ /* 0x003fe20003800000 */
.L_x_792:
[----:B------:R-:W-:Y:S05]  /*31440*/  BRA `(.L_x_793) ;  /* 0xffffff2000687947 */ /* 0x000fea000383ffff */
.L_x_507:
[----:B------:R-:W-:Y:S01]  /*31450*/  BSSY B1, `(.L_x_794) ;  /* 0x0000008000017945 */ /* 0x000fe20003800000 */
[----:B---3--:R-:W-:Y:S01]  /*31460*/  MOV R13, R3 ;  /* 0x00000003000d7202 */ /* 0x008fe20000000f00 */
[----:B------:R-:W-:Y:S02]  /*31470*/  IMAD.MOV.U32 R12, RZ, RZ, 0x1 ;  /* 0x00000001ff0c7424 */ /* 0x000fe400078e00ff */
[----:B------:R-:W-:Y:S02]  /*31480*/  IMAD.MOV.U32 R11, RZ, RZ, 0x181f ;  /* 0x0000181fff0b7424 */ /* 0x000fe400078e00ff */
[----:B------:R-:W-:-:S07]  /*31490*/  IMAD.MOV.U32 R15, RZ, RZ, -0x1 ;  /* 0xffffffffff0f7424 */ /* 0x000fce00078e00ff */
[----:B012--5:R-:W-:Y:S05]  /*314a0*/  WARPSYNC.COLLECTIVE R15, `(.L_x_795) ;  /* 0x000000000f087348 */ /* 0x027fea0003c00000 */
[----:B--2---:R2:W3:Y:S02]  /*314b0*/  SHFL.IDX P6, R14, R13, R12, R11 ;  /* 0x0000000c0d0e7389 */ /* 0x0044e400000c000b */
[----:B0123-5:R-:W-:Y:S01]  /*314c0*/  ENDCOLLECTIVE ;  /* 0x000000000000791b */ /* 0x02ffe20003800000 */
.L_x_795:
[----:B------:R-:W-:Y:S05]  /*314d0*/  BSYNC B1 ;  /* 0x0000000000017941 */ /* 0x000fea0003800000 */
.L_x_794:
[----:B------:R-:W-:Y:S01]  /*314e0*/  MOV R13, R2 ;  /* 0x00000002000d7202 */ /* 0x000fe20000000f00 */
[----:B------:R-:W-:Y:S02]  /*314f0*/  IMAD.MOV.U32 R12, RZ, RZ, 0x1 ;  /* 0x00000001ff0c7424 */ /* 0x000fe400078e00ff */
[----:B------:R-:W-:Y:S02]  /*31500*/  IMAD.MOV.U32 R11, RZ, RZ, 0x181f ;  /* 0x0000181fff0b7424 */ /* 0x000fe400078e00ff */
[----:B------:R-:W-:Y:S02]  /*31510*/  IMAD.MOV.U32 R15, RZ, RZ, -0x1 ;  /* 0xffffffffff0f7424 */ /* 0x000fe400078e00ff */
[----:B------:R-:W-:-:S07]  /*31520*/  IMAD.MOV.U32 R0, RZ, RZ, R14 ;  /* 0x000000ffff007224 */ /* 0x000fce00078e000e */
[----:B------:R-:W-:Y:S05]  /*31530*/  WARPSYNC.COLLECTIVE R15, `(.L_x_796) ;  /* 0x000000000f087348 */ /* 0x000fea0003c00000 */
[----:B------:R0:W1:Y:S02]  /*31540*/  SHFL.IDX P6, R14, R13, R12, R11 ;  /* 0x0000000c0d0e7389 */ /* 0x00006400000c000b */
[----:B01----:R-:W-:Y:S01]  /*31550*/  ENDCOLLECTIVE ;  /* 0x000000000000791b */ /* 0x003fe20003800000 */
.L_x_796:
[----:B------:R-:W-:Y:S05]  /*31560*/  BRA `(.L_x_797) ;  /* 0xffffff2000787947 */ /* 0x000fea000383ffff */
.L_x_510:
[----:B------:R-:W-:Y:S01]  /*31570*/  BSSY B1, `(.L_x_798) ;  /* 0x0000008000017945 */ /* 0x000fe20003800000 */
[----:B------:R-:W-:Y:S01]  /*31580*/  IMAD.MOV.U32 R13, RZ, RZ, R3 ;  /* 0x000000ffff0d7224 */ /* 0x000fe200078e0003 */
[----:B------:R-:W-:Y:S01]  /*31590*/  MOV R12, 0x2 ;  /* 0x00000002000c7802 */ /* 0x000fe20000000f00 */
[----:B------:R-:W-:Y:S02]  /*315a0*/  IMAD.MOV.U32 R11, RZ, RZ, 0x181f ;  /* 0x0000181fff0b7424 */ /* 0x000fe400078e00ff */
[----:B---3--:R-:W-:-:S07]  /*315b0*/  IMAD.MOV.U32 R15, RZ, RZ, -0x1 ;  /* 0xffffffffff0f7424 */ /* 0x008fce00078e00ff */
[----:B012-4-:R-:W-:Y:S05]  /*315c0*/  WARPSYNC.COLLECTIVE R15, `(.L_x_799) ;  /* 0x000000000f087348 */ /* 0x017fea0003c00000 */
[----:B--2---:R2:W3:Y:S02]  /*315d0*/  SHFL.IDX P6, R14, R13, R12, R11 ;  /* 0x0000000c0d0e7389 */ /* 0x0044e400000c000b */
[----:B01234-:R-:W-:Y:S01]  /*315e0*/  ENDCOLLECTIVE ;  /* 0x000000000000791b */ /* 0x01ffe20003800000 */
.L_x_799:
[----:B------:R-:W-:Y:S05]  /*315f0*/  BSYNC B1 ;  /* 0x0000000000017941 */ /* 0x000fea0003800000 */
.L_x_798:
[----:B------:R-:W-:Y:S01]  /*31600*/  IMAD.MOV.U32 R13, RZ, RZ, R2 ;  /* 0x000000ffff0d7224 */ /* 0x000fe200078e0002 */
[----:B------:R-:W-:Y:S01]  /*31610*/  MOV R12, 0x2 ;  /* 0x00000002000c7802 */ /* 0x000fe20000000f00 */
[----:B------:R-:W-:Y:S02]  /*31620*/  IMAD.MOV.U32 R11, RZ, RZ, 0x181f ;  /* 0x0000181fff0b7424 */ /* 0x000fe400078e00ff */
[----:B------:R-:W-:Y:S02]  /*31630*/  IMAD.MOV.U32 R15, RZ, RZ, -0x1 ;  /* 0xffffffffff0f7424 */ /* 0x000fe400078e00ff */
[----:B------:R-:W-:-:S07]  /*31640*/  IMAD.MOV.U32 R0, RZ, RZ, R14 ;  /* 0x000000ffff007224 */ /* 0x000fce00078e000e */
[----:B------:R-:W-:Y:S05]  /*31650*/  WARPSYNC.COLLECTIVE R15, `(.L_x_800) ;  /* 0x000000000f087348 */ /* 0x000fea0003c00000 */
[----:B------:R0:W1:Y:S02]  /*31660*/  SHFL.IDX P6, R14, R13, R12, R11 ;  /* 0x0000000c0d0e7389 */ /* 0x00006400000c000b */
[----:B01----:R-:W-:Y:S01]  /*31670*/  ENDCOLLECTIVE ;  /* 0x000000000000791b */ /* 0x003fe20003800000 */
.L_x_800:
[----:B------:R-:W-:Y:S05]  /*31680*/  BRA `(.L_x_801) ;  /* 0xffffff2000887947 */ /* 0x000fea000383ffff */
.L_x_513:
        /* <DEDUP_REMOVED lines=8> */
.L_x_803:
[----:B------:R-:W-:Y:S05]  /*31710*/  BSYNC B1 ;  /* 0x0000000000017941 */ /* 0x000fea0003800000 */
.L_x_802:
        /* <DEDUP_REMOVED lines=8> */
.L_x_804:
[----:B------:R-:W-:Y:S05]  /*317a0*/  BRA `(.L_x_805) ;  /* 0xffffff2000987947 */ /* 0x000fea000383ffff */
.L_x_515:
[----:B------:R-:W-:Y:S01]  /*317b0*/  IMAD.MOV.U32 R13, RZ, RZ, R42 ;  /* 0x000000ffff0d7224 */ /* 0x000fe200078e002a */
[----:B------:R-:W-:Y:S01]  /*317c0*/  MOV R15, 0xffffffff ;  /* 0xffffffff000f7802 */ /* 0x000fe20000000f00 */
[----:B------:R-:W-:Y:S02]  /*317d0*/  IMAD.MOV.U32 R12, RZ, RZ, RZ ;  /* 0x000000ffff0c7224 */ /* 0x000fe400078e00ff */
[----:B------:R-:W-:-:S07]  /*317e0*/  IMAD.MOV.U32 R11, RZ, RZ, 0x1c1f ;  /* 0x00001c1fff0b7424 */ /* 0x000fce00078e00ff */
[----:B------:R-:W-:Y:S05]  /*317f0*/  WARPSYNC.COLLECTIVE R15, `(.L_x_806) ;  /* 0x000000000f087348 */ /* 0x000fea0003c00000 */
[----:B------:R0:W1:Y:S02]  /*31800*/  SHFL.IDX P6, R14, R13, R12, R11 ;  /* 0x0000000c0d0e7389 */ /* 0x00006400000c000b */
[----:B01----:R-:W-:Y:S01]  /*31810*/  ENDCOLLECTIVE ;  /* 0x000000000000791b */ /* 0x003fe20003800000 */
.L_x_806:
[----:B------:R-:W-:Y:S02]  /*31820*/  IMAD.MOV.U32 R13, RZ, RZ, R40 ;  /* 0x000000ffff0d7224 */ /* 0x000fe400078e0028 */
[----:B------:R-:W-:-:S07]  /*31830*/  IMAD.MOV.U32 R41, RZ, RZ, R14 ;  /* 0x000000ffff297224 */ /* 0x000fce00078e000e */
[----:B------:R-:W-:Y:S05]  /*31840*/  WARPSYNC.COLLECTIVE R15, `(.L_x_807) ;  /* 0x000000000f087348 */ /* 0x000fea0003c00000 */
[----:B------:R0:W1:Y:S02]  /*31850*/  SHFL.IDX P6, R14, R13, R12, R11 ;  /* 0x0000000c0d0e7389 */ /* 0x00006400000c000b */
[----:B01----:R-:W-:Y:S01]  /*31860*/  ENDCOLLECTIVE ;  /* 0x000000000000791b */ /* 0x003fe20003800000 */
.L_x_807:
[----:B------:R-:W-:Y:S01]  /*31870*/  IMAD.MOV.U32 R43, RZ, RZ, R14 ;  /* 0x000000ffff2b7224 */ /* 0x000fe200078e000e */
[----:B------:R-:W-:Y:S06]  /*31880*/  BRA `(.L_x_808) ;  /* 0xffffff2400607947 */ /* 0x000fec000383ffff */
.L_x_518:
[----:B------:R-:W-:Y:S01]  /*31890*/  BSSY B1, `(.L_x_809) ;  /* 0x0000008000017945 */ /* 0x000fe20003800000 */
[----:B------:R-:W-:Y:S01]  /*318a0*/  IMAD.MOV.U32 R13, RZ, RZ, R42 ;  /* 0x000000ffff0d7224 */ /* 0x000fe200078e002a */
[----:B------:R-:W-:Y:S01]  /*318b0*/  MOV R12, 0x1 ;  /* 0x00000001000c7802 */ /* 0x000fe20000000f00 */
[----:B---3--:R-:W-:Y:S02]  /*318c0*/  IMAD.MOV.U32 R11, RZ, RZ, 0x1c1f ;  /* 0x00001c1fff0b7424 */ /* 0x008fe400078e00ff */
[----:B------:R-:W-:-:S07]  /*318d0*/  IMAD.MOV.U32 R15, RZ, RZ, -0x1 ;  /* 0xffffffffff0f7424 */ /* 0x000fce00078e00ff */
[----:B012---:R-:W-:Y:S05]  /*318e0*/  WARPSYNC.COLLECTIVE R15, `(.L_x_810) ;  /* 0x000000000f087348 */ /* 0x007fea0003c00000 */
[----:B------:R3:W4:Y:S02]  /*318f0*/  SHFL.IDX P6, R14, R13, R12, R11 ;  /* 0x0000000c0d0e7389 */ /* 0x00072400000c000b */
[----:B01234-:R-:W-:Y:S01]  /*31900*/  ENDCOLLECTIVE ;  /* 0x000000000000791b */ /* 0x01ffe20003800000 */
.L_x_810:
[----:B------:R-:W-:Y:S05]  /*31910*/  BSYNC B1 ;  /* 0x0000000000017941 */ /* 0x000fea0003800000 */
.L_x_809:
        /* <DEDUP_REMOVED lines=8> */
.L_x_811:
[----:B------:R-:W-:Y:S05]  /*319a0*/  BRA `(.L_x_812) ;  /* 0xffffff30003c7947 */ /* 0x000fea000383ffff */
.L_x_522:
[----:B------:R-:W-:Y:S01]  /*319b0*/  IMAD.MOV.U32 R13, RZ, RZ, R3 ;  /* 0x000000ffff0d7224 */ /* 0x000fe200078e0003 */
[----:B------:R-:W-:Y:S01]  /*319c0*/  MOV R11, 0x181f ;  /* 0x0000181f000b7802 */ /* 0x000fe20000000f00 */
[----:B------:R-:W-:Y:S02]  /*319d0*/  IMAD.MOV.U32 R12, RZ, RZ, RZ ;  /* 0x000000ffff0c7224 */ /* 0x000fe400078e00ff */
[----:B------:R-:W-:-:S07]  /*319e0*/  IMAD.MOV.U32 R15, RZ, RZ, -0x1 ;  /* 0xffffffffff0f7424 */ /* 0x000fce00078e00ff */
[----:B0-----:R-:W-:Y:S05]  /*319f0*/  WARPSYNC.COLLECTIVE R15, `(.L_x_813) ;  /* 0x000000000f087348 */ /* 0x001fea0003c00000 */
[----:B------:R1:W2:Y:S02]  /*31a00*/  SHFL.IDX P6, R14, R13, R12, R11 ;  /* 0x0000000c0d0e7389 */ /* 0x0002a400000c000b */
[----:B012---:R-:W-:Y:S01]  /*31a10*/  ENDCOLLECTIVE ;  /* 0x000000000000791b */ /* 0x007fe20003800000 */
.L_x_813:
[----:B------:R-:W-:Y:S02]  /*31a20*/  IMAD.MOV.U32 R13, RZ, RZ, R2 ;  /* 0x000000ffff0d7224 */ /* 0x000fe400078e0002 */
[----:B------:R-:W-:-:S07]  /*31a30*/  IMAD.MOV.U32 R0, RZ, RZ, R14 ;  /* 0x000000ffff007224 */ /* 0x000fce00078e000e */
[----:B------:R-:W-:Y:S05]  /*31a40*/  WARPSYNC.COLLECTIVE R15, `(.L_x_814) ;  /* 0x000000000f087348 */ /* 0x000fea0003c00000 */
[----:B------:R0:W1:Y:S02]  /*31a50*/  SHFL.IDX P6, R14, R13, R12, R11 ;  /* 0x0000000c0d0e7389 */ /* 0x00006400000c000b */
[----:B01----:R-:W-:Y:S01]  /*31a60*/  ENDCOLLECTIVE ;  /* 0x000000000000791b */ /* 0x003fe20003800000 */
.L_x_814:
[----:B------:R-:W-:Y:S05]  /*31a70*/  BRA `(.L_x_815) ;  /* 0xffffff4400647947 */ /* 0x000fea000383ffff */
.L_x_525:
[----:B------:R-:W-:Y:S01]  /*31a80*/  BSSY B1, `(.L_x_816) ;  /* 0x0000008000017945 */ /* 0x000fe20003800000 */
[----:B----4-:R-:W-:Y:S01]  /*31a90*/  IMAD.MOV.U32 R13, RZ, RZ, R3 ;  /* 0x000000ffff0d7224 */ /* 0x010fe200078e0003 */
[----:B------:R-:W-:Y:S01]  /*31aa0*/  MOV R12, 0x1 ;  /* 0x00000001000c7802 */ /* 0x000fe20000000f00 */
[----:B------:R-:W-:Y:S02]  /*31ab0*/  IMAD.MOV.U32 R11, RZ, RZ, 0x181f ;  /* 0x0000181fff0b7424 */ /* 0x000fe400078e00ff */
[----:B------:R-:W-:-:S07]  /*31ac0*/  IMAD.MOV.U32 R15, RZ, RZ, -0x1 ;  /* 0xffffffffff0f7424 */ /* 0x000fce00078e00ff */
[----:B0123--:R-:W-:Y:S05]  /*31ad0*/  WARPSYNC.COLLECTIVE R15, `(.L_x_817) ;  /* 0x000000000f087348 */ /* 0x00ffea0003c00000 */
[----:B---3--:R3:W4:Y:S02]  /*31ae0*/  SHFL.IDX P6, R14, R13, R12, R11 ;  /* 0x0000000c0d0e7389 */ /* 0x00872400000c000b */
[----:B01234-:R-:W-:Y:S01]  /*31af0*/  ENDCOLLECTIVE ;  /* 0x000000000000791b */ /* 0x01ffe20003800000 */
.L_x_817:
[----:B------:R-:W-:Y:S05]  /*31b00*/  BSYNC B1 ;  /* 0x0000000000017941 */ /* 0x000fea0003800000 */
.L_x_816:
        /* <DEDUP_REMOVED lines=8> */
.L_x_818:
[----:B------:R-:W-:Y:S05]  /*31b90*/  BRA `(.L_x_819) ;  /* 0xffffff4400787947 */ /* 0x000fea000383ffff */
.L_x_528:
        /* <DEDUP_REMOVED lines=8> */
.L_x_821:
[----:B------:R-:W-:Y:S05]  /*31c20*/  BSYNC B1 ;  /* 0x0000000000017941 */ /* 0x000fea0003800000 */
.L_x_820:
        /* <DEDUP_REMOVED lines=8> */
.L_x_822:
[----:B------:R-:W-:Y:S05]  /*31cb0*/  BRA `(.L_x_823) ;  /* 0xffffff4400887947 */ /* 0x000fea000383ffff */
.L_x_531:
[----:B------:R-:W-:Y:S01]  /*31cc0*/  BSSY B1, `(.L_x_824) ;  /* 0x0000008000017945 */ /* 0x000fe20003800000 */
[----:B0-----:R-:W-:Y:S01]  /*31cd0*/  IMAD.MOV.U32 R13, RZ, RZ, R3 ;  /* 0x000000ffff0d7224 */ /* 0x001fe200078e0003 */
[----:B------:R-:W-:Y:S01]  /*31ce0*/  MOV R15, 0xffffffff ;  /* 0xffffffff000f7802 */ /* 0x000fe20000000f00 */
[----:B------:R-:W-:Y:S02]  /*31cf0*/  IMAD.MOV.U32 R12, RZ, RZ, 0x3 ;  /* 0x00000003ff0c7424 */ /* 0x000fe400078e00ff */
[----:B------:R-:W-:-:S07]  /*31d00*/  IMAD.MOV.U32 R11, RZ, RZ, 0x181f ;  /* 0x0000181fff0b7424 */ /* 0x000fce00078e00ff */
[----:B-1234-:R-:W-:Y:S05]  /*31d10*/  WARPSYNC.COLLECTIVE R15, `(.L_x_825) ;  /* 0x000000000f087348 */ /* 0x01efea0003c00000 */
[----:B----4-:R0:W4:Y:S02]  /*31d20*/  SHFL.IDX P6, R14, R13, R12, R11 ;  /* 0x0000000c0d0e7389 */ /* 0x01012400000c000b */
[----:B01234-:R-:W-:Y:S01]  /*31d30*/  ENDCOLLECTIVE ;  /* 0x000000000000791b */ /* 0x01ffe20003800000 */
.L_x_825:
[----:B------:R-:W-:Y:S05]  /*31d40*/  BSYNC B1 ;  /* 0x0000000000017941 */ /* 0x000fea0003800000 */
.L_x_824:
[----:B------:R-:W-:Y:S01]  /*31d50*/  IMAD.MOV.U32 R13, RZ, RZ, R2 ;  /* 0x000000ffff0d7224 */ /* 0x000fe200078e0002 */
[----:B------:R-:W-:Y:S01]  /*31d60*/  MOV R15, 0xffffffff ;  /* 0xffffffff000f7802 */ /* 0x000fe20000000f00 */
[----:B------:R-:W-:Y:S02]  /*31d70*/  IMAD.MOV.U32 R12, RZ, RZ, 0x3 ;  /* 0x00000003ff0c7424 */ /* 0x000fe400078e00ff */
[----:B------:R-:W-:Y:S02]  /*31d80*/  IMAD.MOV.U32 R11, RZ, RZ, 0x181f ;  /* 0x0000181fff0b7424 */ /* 0x000fe400078e00ff */
[----:B------:R-:W-:-:S07]  /*31d90*/  IMAD.MOV.U32 R0, RZ, RZ, R14 ;  /* 0x000000ffff007224 */ /* 0x000fce00078e000e */
[----:B------:R-:W-:Y:S05]  /*31da0*/  WARPSYNC.COLLECTIVE R15, `(.L_x_826) ;  /* 0x000000000f087348 */ /* 0x000fea0003c00000 */
[----:B------:R0:W1:Y:S02]  /*31db0*/  SHFL.IDX P6, R14, R13, R12, R11 ;  /* 0x0000000c0d0e7389 */ /* 0x00006400000c000b */
[----:B01----:R-:W-:Y:S01]  /*31dc0*/  ENDCOLLECTIVE ;  /* 0x000000000000791b */ /* 0x003fe20003800000 */
.L_x_826:
[----:B------:R-:W-:Y:S05]  /*31dd0*/  BRA `(.L_x_827) ;  /* 0xffffff4400987947 */ /* 0x000fea000383ffff */
.L_x_548:
[----:B------:R-:W0:Y:S01]  /*31de0*/  S2R R5, SR_TID.X ;  /* 0x0000000000057919 */ /* 0x000e220000002100 */
[----:B------:R-:W-:Y:S01]  /*31df0*/  BSSY B1, `(.L_x_828) ;  /* 0x000000a000017945 */ /* 0x000fe20003800000 */
[----:B------:R-:W-:Y:S02]  /*31e00*/  IMAD.MOV.U32 R12, RZ, RZ, RZ ;  /* 0x000000ffff0c7224 */ /* 0x000fe400078e00ff */
[----:B------:R-:W-:Y:S02]  /*31e10*/  IMAD.MOV.U32 R11, RZ, RZ, 0x1f ;  /* 0x0000001fff0b7424 */ /* 0x000fe400078e00ff */
[----:B------:R-:W-:Y:S01]  /*31e20*/  IMAD.MOV.U32 R15, RZ, RZ, -0x1 ;  /* 0xffffffffff0f7424 */ /* 0x000fe200078e00ff */
[----:B0-----:R-:W-:-:S04]  /*31e30*/  SHF.R.U32.HI R5, RZ, 0x5, R5 ;  /* 0x00000005ff057819 */ /* 0x001fc80000011605 */
[----:B------:R-:W-:-:S05]  /*31e40*/  LOP3.LUT R5, R5, 0x3, RZ, 0xc0, !PT ;  /* 0x0000000305057812 */ /* 0x000fca00078ec0ff */
[----:B------:R-:W-:-:S07]  /*31e50*/  IMAD.MOV.U32 R13, RZ, RZ, R5 ;  /* 0x000000ffff0d7224 */ /* 0x000fce00078e0005 */
[----:B------:R-:W-:Y:S05]  /*31e60*/  WARPSYNC.COLLECTIVE R15, `(.L_x_829) ;  /* 0x000000000f087348 */ /* 0x000fea0003c00000 */
[----:B------:R0:W1:Y:S02]  /*31e70*/  SHFL.IDX P6, R14, R13, R12, R11 ;  /* 0x0000000c0d0e7389 */ /* 0x00006400000c000b */
[----:B01----:R-:W-:Y:S01]  /*31e80*/  ENDCOLLECTIVE ;  /* 0x000000000000791b */ /* 0x003fe20003800000 */
.L_x_829:
[----:B------:R-:W-:Y:S05]  /*31e90*/  BSYNC B1 ;  /* 0x0000000000017941 */ /* 0x000fea0003800000 */
.L_x_828:
[----:B------:R-:W-:Y:S05]  /*31ea0*/  BRA `(.L_x_830) ;  /* 0xffffff60000c7947 */ /* 0x000fea000383ffff */
.L_x_550:
[----:B------:R-:W-:Y:S01]  /*31eb0*/  BSSY B1, `(.L_x_831) ;  /* 0x0000006000017945 */ /* 0x000fe20003800000 */
[----:B------:R-:W-:-:S07]  /*31ec0*/  MOV R15, 0xffffffff ;  /* 0xffffffff000f7802 */ /* 0x000fce0000000f00 */
[----:B0-----:R-:W-:Y:S05]  /*31ed0*/  WARPSYNC.COLLECTIVE R15, `(.L_x_832) ;  /* 0x000000000f0c7348 */ /* 0x001fea0003c00000 */
[----:B------:R-:W-:Y:S02]  /*31ee0*/  ELECT P6, UR62, PT ;  /* 0x00000000003e782f */ /* 0x000fe400038c0000 */
[----:B------:R-:W-:Y:S01]  /*31ef0*/  MOV R14, UR62 ;  /* 0x0000003e000e7c02 */ /* 0x000fe20008000f00 */
[----:B0-----:R-:W-:Y:S10]  /*31f00*/  ENDCOLLECTIVE ;  /* 0x000000000000791b */ /* 0x001ff40003800000 */
.L_x_832:
[----:B------:R-:W-:Y:S05]  /*31f10*/  BSYNC B1 ;  /* 0x0000000000017941 */ /* 0x000fea0003800000 */
.L_x_831:
[----:B------:R-:W-:Y:S05]  /*31f20*/  BRA `(.L_x_549) ;  /* 0xffffff6000047947 */ /* 0x000fea000383ffff */
.L_x_552:
[----:B0-----:R0:W1:Y:S02]  /*31f30*/  SYNCS.PHASECHK.TRANS64.TRYWAIT P0, [R18+URZ+0x33420], R4 ;  /* 0x03342004120075a7 */ /* 0x001064000800017f */
[----:B-1----:R-:W-:Y:S05]  /*31f40*/  @!P0 NANOSLEEP.SYNCS 0x989680 ;  /* 0x009896800000895d */ /* 0x002fea0003900000 */
[----:B------:R-:W1:Y:S02]  /*31f50*/  @!P0 SYNCS.PHASECHK.TRANS64 P0, [R18+URZ+0x33420], R4 ;  /* 0x03342004120085a7 */ /* 0x000e64000800007f */
[----:B-1----:R-:W-:Y:S05]  /*31f60*/  @!P0 BRA `(.L_x_552) ;  /* 0xfffffffc00f08947 */ /* 0x002fea000383ffff */
[----:B------:R-:W-:Y:S05]  /*31f70*/  BRA `(.L_x_833) ;  /* 0xffffff6000147947 */ /* 0x000fea000383ffff */
.L_x_556:
[----:B-1----:R1:W2:Y:S02]  /*31f80*/  SYNCS.PHASECHK.TRANS64.TRYWAIT P0, [R7+URZ+0x334a0], R10 ;  /* 0x0334a00a070075a7 */ /* 0x0022a4000800017f */
[----:B--2---:R-:W-:Y:S05]  /*31f90*/  @!P0 NANOSLEEP.SYNCS 0x989680 ;  /* 0x009896800000895d */ /* 0x004fea0003900000 */
[----:B------:R-:W2:Y:S02]  /*31fa0*/  @!P0 SYNCS.PHASECHK.TRANS64 P0, [R7+URZ+0x334a0], R10 ;  /* 0x0334a00a070085a7 */ /* 0x000ea4000800007f */
[----:B--2---:R-:W-:Y:S05]  /*31fb0*/  @!P0 BRA `(.L_x_556) ;  /* 0xfffffffc00f08947 */ /* 0x004fea000383ffff */
[----:B------:R-:W-:Y:S05]  /*31fc0*/  BRA `(.L_x_834) ;  /* 0xffffff6000347947 */ /* 0x000fea000383ffff */
.L_x_563:
[----:B0-----:R0:W2:Y:S02]  /*31fd0*/  SYNCS.PHASECHK.TRANS64.TRYWAIT P0, [R7+URZ+0x334c0], R10 ;  /* 0x0334c00a070075a7 */ /* 0x0010a4000800017f */
[----:B--2---:R-:W-:Y:S05]  /*31fe0*/  @!P0 NANOSLEEP.SYNCS 0x989680 ;  /* 0x009896800000895d */ /* 0x004fea0003900000 */
[----:B------:R-:W2:Y:S02]  /*31ff0*/  @!P0 SYNCS.PHASECHK.TRANS64 P0, [R7+URZ+0x334c0], R10 ;  /* 0x0334c00a070085a7 */ /* 0x000ea4000800007f */
[----:B--2---:R-:W-:Y:S05]  /*32000*/  @!P0 BRA `(.L_x_563) ;  /* 0xfffffffc00f08947 */ /* 0x004fea000383ffff */
[----:B------:R-:W-:Y:S05]  /*32010*/  BRA `(.L_x_835) ;  /* 0xffffff6400347947 */ /* 0x000fea000383ffff */
.L_x_572:
[----:B0-----:R0:W1:Y:S02]  /*32020*/  SYNCS.PHASECHK.TRANS64.TRYWAIT P2, [R8+URZ+0x334a0], R7 ;  /* 0x0334a007080075a7 */ /* 0x001064000804017f */
[----:B-1----:R-:W-:Y:S05]  /*32030*/  @!P2 NANOSLEEP.SYNCS 0x989680 ;  /* 0x009896800000a95d */ /* 0x002fea0003900000 */
[----:B------:R-:W1:Y:S02]  /*32040*/  @!P2 SYNCS.PHASECHK.TRANS64 P2, [R8+URZ+0x334a0], R7 ;  /* 0x0334a0070800a5a7 */ /* 0x000e64000804007f */
[----:B-1----:R-:W-:Y:S05]  /*32050*/  @!P2 BRA `(.L_x_572) ;  /* 0xfffffffc00f0a947 */ /* 0x002fea000383ffff */
[----:B------:R-:W-:Y:S05]  /*32060*/  BRA `(.L_x_836) ;  /* 0xffffff6800807947 */ /* 0x000fea000383ffff */
.L_x_579:
[----:B-1----:R1:W2:Y:S02]  /*32070*/  SYNCS.PHASECHK.TRANS64.TRYWAIT P2, [R8+URZ+0x334c0], R7 ;  /* 0x0334c007080075a7 */ /* 0x0022a4000804017f */
[----:B--2---:R-:W-:Y:S05]  /*32080*/  @!P2 NANOSLEEP.SYNCS 0x989680 ;  /* 0x009896800000a95d */ /* 0x004fea0003900000 */
[----:B------:R-:W2:Y:S02]  /*32090*/  @!P2 SYNCS.PHASECHK.TRANS64 P2, [R8+URZ+0x334c0], R7 ;  /* 0x0334c0070800a5a7 */ /* 0x000ea4000804007f */
[----:B--2---:R-:W-:Y:S05]  /*320a0*/  @!P2 BRA `(.L_x_579) ;  /* 0xfffffffc00f0a947 */ /* 0x004fea000383ffff */
[----:B------:R-:W-:Y:S05]  /*320b0*/  BRA `(.L_x_837) ;  /* 0xffffff6c007c7947 */ /* 0x000fea000383ffff */
.L_x_598:
[----:B------:R-:W2:Y:S01]  /*320c0*/  S2R R0, SR_TID.X ;  /* 0x0000000000007919 */ /* 0x000ea20000002100 */
[----:B------:R-:W-:Y:S01]  /*320d0*/  BSSY B0, `(.L_x_838) ;  /* 0x000000a000007945 */ /* 0x000fe20003800000 */
[----:B------:R-:W-:Y:S02]  /*320e0*/  IMAD.MOV.U32 R12, RZ, RZ, RZ ;  /* 0x000000ffff0c7224 */ /* 0x000fe400078e00ff */
[----:B------:R-:W-:Y:S02]  /*320f0*/  IMAD.MOV.U32 R11, RZ, RZ, 0x1f ;  /* 0x0000001fff0b7424 */ /* 0x000fe400078e00ff */
[----:B------:R-:W-:Y:S01]  /*32100*/  IMAD.MOV.U32 R15, RZ, RZ, -0x1 ;  /* 0xffffffffff0f7424 */ /* 0x000fe200078e00ff */
[----:B--2---:R-:W-:-:S04]  /*32110*/  SHF.R.U32.HI R0, RZ, 0x5, R0 ;  /* 0x00000005ff007819 */ /* 0x004fc80000011600 */
[----:B------:R-:W-:-:S05]  /*32120*/  LOP3.LUT R0, R0, 0x3, RZ, 0xc0, !PT ;  /* 0x0000000300007812 */ /* 0x000fca00078ec0ff */
[----:B------:R-:W-:-:S07]  /*32130*/  IMAD.MOV.U32 R13, RZ, RZ, R0 ;  /* 0x000000ffff0d7224 */ /* 0x000fce00078e0000 */
[----:B01-3--:R-:W-:Y:S05]  /*32140*/  WARPSYNC.COLLECTIVE R15, `(.L_x_839) ;  /* 0x000000000f087348 */ /* 0x00bfea0003c00000 */
[----:B------:R2:W4:Y:S02]  /*32150*/  SHFL.IDX P6, R14, R13, R12, R11 ;  /* 0x0000000c0d0e7389 */ /* 0x00052400000c000b */
[----:B01234-:R-:W-:Y:S01]  /*32160*/  ENDCOLLECTIVE ;  /* 0x000000000000791b */ /* 0x01ffe20003800000 */
.L_x_839:
[----:B------:R-:W-:Y:S05]  /*32170*/  BSYNC B0 ;  /* 0x0000000000007941 */ /* 0x000fea0003800000 */
.L_x_838:
[----:B------:R-:W-:Y:S05]  /*32180*/  BRA `(.L_x_840) ;  /* 0xffffff7c00187947 */ /* 0x000fea000383ffff */
.L_x_600:
[----:B------:R-:W-:Y:S01]  /*32190*/  BSSY B0, `(.L_x_841) ;  /* 0x0000006000007945 */ /* 0x000fe20003800000 */
[----:B------:R-:W-:-:S07]  /*321a0*/  MOV R15, 0xffffffff ;  /* 0xffffffff000f7802 */ /* 0x000fce0000000f00 */
[----:B0123--:R-:W-:Y:S05]  /*321b0*/  WARPSYNC.COLLECTIVE R15, `(.L_x_842) ;  /* 0x000000000f0c7348 */ /* 0x00ffea0003c00000 */
[----:B------:R-:W-:Y:S02]  /*321c0*/  ELECT P6, UR62, PT ;  /* 0x00000000003e782f */ /* 0x000fe400038c0000 */
[----:B------:R-:W-:Y:S01]  /*321d0*/  MOV R14, UR62 ;  /* 0x0000003e000e7c02 */ /* 0x000fe20008000f00 */
[----:B0123--:R-:W-:Y:S10]  /*321e0*/  ENDCOLLECTIVE ;  /* 0x000000000000791b */ /* 0x00fff40003800000 */
.L_x_842:
[----:B------:R-:W-:Y:S05]  /*321f0*/  BSYNC B0 ;  /* 0x0000000000007941 */ /* 0x000fea0003800000 */
.L_x_841:
[----:B------:R-:W-:Y:S05]  /*32200*/  BRA `(.L_x_843) ;  /* 0xffffff7c00207947 */ /* 0x000fea000383ffff */
.L_x_602:
[----:B0-----:R0:W1:Y:S02]  /*32210*/  SYNCS.PHASECHK.TRANS64.TRYWAIT P0, [R2+URZ+0x33480], R4 ;  /* 0x03348004020075a7 */ /* 0x001064000800017f */
[----:B-1----:R-:W-:Y:S05]  /*32220*/  @!P0 NANOSLEEP.SYNCS 0x989680 ;  /* 0x009896800000895d */ /* 0x002fea0003900000 */
[----:B------:R-:W1:Y:S02]  /*32230*/  @!P0 SYNCS.PHASECHK.TRANS64 P0, [R2+URZ+0x33480], R4 ;  /* 0x03348004020085a7 */ /* 0x000e64000800007f */
[----:B-1----:R-:W-:Y:S05]  /*32240*/  @!P0 BRA `(.L_x_602) ;  /* 0xfffffffc00f08947 */ /* 0x002fea000383ffff */
[----:B------:R-:W-:Y:S05]  /*32250*/  BRA `(.L_x_844) ;  /* 0xffffff7c00887947 */ /* 0x000fea000383ffff */
.L_x_604:
[----:B-1----:R1:W2:Y:S02]  /*32260*/  SYNCS.PHASECHK.TRANS64.TRYWAIT P0, [R2+URZ+0x33440], R4 ;  /* 0x03344004020075a7 */ /* 0x0022a4000800017f */
[----:B--2---:R-:W-:Y:S05]  /*32270*/  @!P0 NANOSLEEP.SYNCS 0x989680 ;  /* 0x009896800000895d */ /* 0x004fea0003900000 */
[----:B------:R-:W2:Y:S02]  /*32280*/  @!P0 SYNCS.PHASECHK.TRANS64 P0, [R2+URZ+0x33440], R4 ;  /* 0x03344004020085a7 */ /* 0x000ea4000800007f */
[----:B--2---:R-:W-:Y:S05]  /*32290*/  @!P0 BRA `(.L_x_604) ;  /* 0xfffffffc00f08947 */ /* 0x004fea000383ffff */
[----:B------:R-:W-:Y:S05]  /*322a0*/  BRA `(.L_x_845) ;  /* 0xffffff8000047947 */ /* 0x000fea000383ffff */
.L_x_608:
[----:B------:R-:W2:Y:S01]  /*322b0*/  LDL.LU R11, [R1+0x54] ;  /* 0x00005400010b7983 */ /* 0x000ea20000300800 */
[----:B------:R-:W-:Y:S01]  /*322c0*/  IMAD.MOV.U32 R13, RZ, RZ, R3 ;  /* 0x000000ffff0d7224 */ /* 0x000fe200078e0003 */
[----:B------:R-:W-:Y:S01]  /*322d0*/  LOP3.LUT R7, R7, 0x7f, RZ, 0xc0, !PT ;  /* 0x0000007f07077812 */ /* 0x000fe200078ec0ff */
[----:B------:R-:W-:Y:S02]  /*322e0*/  IMAD.MOV.U32 R12, RZ, RZ, RZ ;  /* 0x000000ffff0c7224 */ /* 0x000fe400078e00ff */
[----:B------:R-:W-:Y:S01]  /*322f0*/  IMAD.MOV.U32 R15, RZ, RZ, -0x1 ;  /* 0xffffffffff0f7424 */ /* 0x000fe200078e00ff */
[----:B------:R-:W-:-:S05]  /*32300*/  SHF.R.U32.HI R0, RZ, 0x2, R7 ;  /* 0x00000002ff007819 */ /* 0x000fca0000011607 */
[----:B------:R-:W-:-:S05]  /*32310*/  IMAD.IADD R0, R0, 0x1, R5 ;  /* 0x0000000100007824 */ /* 0x000fca00078e0205 */
[----:B------:R-:W-:Y:S01]  /*32320*/  IADD3 R5, R0, 0x20, RZ ;  /* 0x0000002000057810 */ /* 0x000fe20007ffe0ff */
[----:B--2---:R-:W-:Y:S02]  /*32330*/  IMAD R2, R11, R8, RZ ;  /* 0x000000080b027224 */ /* 0x004fe400078e02ff */
[----:B------:R-:W-:-:S03]  /*32340*/  IMAD.MOV.U32 R11, RZ, RZ, 0x1c1f ;  /* 0x00001c1fff0b7424 */ /* 0x000fc600078e00ff */
[----:B------:R-:W-:-:S13]  /*32350*/  ISETP.GE.AND P4, PT, R0, R2, PT ;  /* 0x000000020000720c */ /* 0x000fda0003f86270 */
[----:B-----5:R-:W-:Y:S05]  /*32360*/  WARPSYNC.COLLECTIVE R15, `(.L_x_846) ;  /* 0x000000000f087348 */ /* 0x020fea0003c00000 */
[----:B------:R0:W1:Y:S02]  /*32370*/  SHFL.IDX P6, R14, R13, R12, R11 ;  /* 0x0000000c0d0e7389 */ /* 0x00006400000c000b */
[----:B01---5:R-:W-:Y:S01]  /*32380*/  ENDCOLLECTIVE ;  /* 0x000000000000791b */ /* 0x023fe20003800000 */
.L_x_846:
[----:B------:R-:W-:Y:S01]  /*32390*/  IMAD.MOV.U32 R13, RZ, RZ, R4 ;  /* 0x000000ffff0d7224 */ /* 0x000fe200078e0004 */
[----:B------:R-:W-:-:S07]  /*323a0*/  MOV R6, R14 ;  /* 0x0000000e00067202 */ /* 0x000fce0000000f00 */
[----:B------:R-:W-:Y:S05]  /*323b0*/  WARPSYNC.COLLECTIVE R15, `(.L_x_847) ;  /* 0x000000000f087348 */ /* 0x000fea0003c00000 */
[----:B------:R0:W1:Y:S02]  /*323c0*/  SHFL.IDX P6, R14, R13, R12, R11 ;  /* 0x0000000c0d0e7389 */ /* 0x00006400000c000b */
[----:B01----:R-:W-:Y:S01]  /*323d0*/  ENDCOLLECTIVE ;  /* 0x000000000000791b */ /* 0x003fe20003800000 */
.L_x_847:
[----:B------:R-:W-:Y:S02]  /*323e0*/  IMAD.MOV.U32 R13, RZ, RZ, R3 ;  /* 0x000000ffff0d7224 */ /* 0x000fe400078e0003 */
[----:B------:R-:W-:Y:S02]  /*323f0*/  IMAD.MOV.U32 R12, RZ, RZ, 0x1 ;  /* 0x00000001ff0c7424 */ /* 0x000fe400078e00ff */
[----:B------:R-:W-:-:S07]  /*32400*/  IMAD.MOV.U32 R7, RZ, RZ, R14 ;  /* 0x000000ffff077224 */ /* 0x000fce00078e000e */
[----:B------:R-:W-:Y:S05]  /*32410*/  WARPSYNC.COLLECTIVE R15, `(.L_x_848) ;  /* 0x000000000f087348 */ /* 0x000fea0003c00000 */
[----:B------:R0:W1:Y:S02]  /*32420*/  SHFL.IDX P6, R14, R13, R12, R11 ;  /* 0x0000000c0d0e7389 */ /* 0x00006400000c000b */
[----:B01----:R-:W-:Y:S01]  /*32430*/  ENDCOLLECTIVE ;  /* 0x000000000000791b */ /* 0x003fe20003800000 */
.L_x_848:
[----:B------:R-:W-:-:S05]  /*32440*/  @!P4 IADD3 R7, P3, R10, R7, RZ ;  /* 0x000000070a07c210 */ /* 0x000fca0007f7e0ff */
[----:B------:R-:W-:Y:S01]  /*32450*/  @!P4 IMAD.X R6, RZ, RZ, R6, P3 ;  /* 0x000000ffff06c224 */ /* 0x000fe200018e0606 */
[----:B------:R-:W-:-:S04]  /*32460*/  ISETP.GE.AND P3, PT, R5, R2, PT ;  /* 0x000000020500720c */ /* 0x000fc80003f66270 */
[----:B------:R-:W-:Y:S01]  /*32470*/  @!P4 LOP3.LUT R7, R7, R6, RZ, 0x3c, !PT ;  /* 0x000000060707c212 */ /* 0x000fe200078e3cff */
[----:B------:R-:W-:-:S03]  /*32480*/  IMAD.MOV.U32 R13, RZ, RZ, R4 ;  /* 0x000000ffff0d7224 */ /* 0x000fc600078e0004 */
[----:B------:R-:W-:-:S04]  /*32490*/  @!P4 LOP3.LUT R6, R7, R6, RZ, 0x3c, !PT ;  /* 0x000000060706c212 */ /* 0x000fc800078e3cff */
[----:B------:R-:W-:-:S05]  /*324a0*/  @!P4 LOP3.LUT R7, R7, R6, RZ, 0x3c, !PT ;  /* 0x000000060707c212 */ /* 0x000fca00078e3cff */
[----:B------:R-:W-:Y:S01]  /*324b0*/  @!PT LDS RZ, [RZ] ;  /* 0x00000000fffff984 */ /* 0x000fe20000000800 */
[----:B------:R-:W-:Y:S01]  /*324c0*/  @!PT LDS RZ, [RZ] ;  /* 0x00000000fffff984 */ /* 0x000fe20000000800 */
[----:B------:R-:W-:Y:S01]  /*324d0*/  @!PT LDS RZ, [RZ] ;  /* 0x00000000fffff984 */ /* 0x000fe20000000800 */
[----:B------:R-:W-:Y:S04]  /*324e0*/  @!P4 LDGSTS.E.BYPASS.LTC128B.128 [R9+0x1e200], desc[UR54][R6.64], !P0 ;  /* 0x1e2000000609cfae */ /* 0x000fe8000c101d76 */
[----:B------:R-:W-:Y:S04]  /*324f0*/  @!P4 LDGSTS.E.BYPASS.LTC128B.128 [R9+0x20200], desc[UR54][R6.64+0x40], !P1 ;  /* 0x202000400609cfae */ /* 0x000fe8000c901d76 */
[----:B------:R0:W-:Y:S02]  /*32500*/  @!P4 LDGSTS.E.BYPASS.LTC128B.128 [R9+0x22200], desc[UR54][R6.64+0x80], !P2 ;  /* 0x222000800609cfae */ /* 0x0001e4000d101d76 */
[----:B0-----:R-:W-:-:S07]  /*32510*/  IMAD.MOV.U32 R6, RZ, RZ, R14 ;  /* 0x000000ffff067224 */ /* 0x001fce00078e000e */
[----:B------:R-:W-:Y:S05]  /*32520*/  WARPSYNC.COLLECTIVE R15, `(.L_x_849) ;  /* 0x000000000f087348 */ /* 0x000fea0003c00000 */
[----:B------:R0:W1:Y:S02]  /*32530*/  SHFL.IDX P6, R14, R13, R12, R11 ;  /* 0x0000000c0d0e7389 */ /* 0x00006400000c000b */
[----:B01----:R-:W-:Y:S01]  /*32540*/  ENDCOLLECTIVE ;  /* 0x000000000000791b */ /* 0x003fe20003800000 */
.L_x_849:
[----:B------:R-:W-:Y:S01]  /*32550*/  MOV R13, R3 ;  /* 0x00000003000d7202 */ /* 0x000fe20000000f00 */
[----:B------:R-:W-:Y:S01]  /*32560*/  IMAD.MOV.U32 R12, RZ, RZ, 0x2 ;  /* 0x00000002ff0c7424 */ /* 0x000fe200078e00ff */
[----:B------:R-:W-:-:S07]  /*32570*/  MOV R5, R14 ;  /* 0x0000000e00057202 */ /* 0x000fce0000000f00 */
[----:B------:R-:W-:Y:S05]  /*32580*/  WARPSYNC.COLLECTIVE R15, `(.L_x_850) ;  /* 0x000000000f087348 */ /* 0x000fea0003c00000 */
[----:B------:R0:W1:Y:S02]  /*32590*/  SHFL.IDX P6, R14, R13, R12, R11 ;  /* 0x0000000c0d0e7389 */ /* 0x00006400000c000b */
[----:B01----:R-:W-:Y:S01]  /*325a0*/  ENDCOLLECTIVE ;  /* 0x000000000000791b */ /* 0x003fe20003800000 */
.L_x_850:
[----:B------:R-:W-:-:S05]  /*325b0*/  @!P3 IADD3 R5, P4, R10, R5, RZ ;  /* 0x000000050a05b210 */ /* 0x000fca0007f9e0ff */
[----:B------:R-:W-:-:S04]  /*325c0*/  @!P3 IMAD.X R6, RZ, RZ, R6, P4 ;  /* 0x000000ffff06b224 */ /* 0x000fc800020e0606 */
[----:B------:R-:W-:Y:S02]  /*325d0*/  @!P3 IMAD.MOV.U32 R7, RZ, RZ, R6 ;  /* 0x000000ffff07b224 */ /* 0x000fe400078e0006 */
[----:B------:R-:W-:Y:S02]  /*325e0*/  @!P3 IMAD.MOV.U32 R6, RZ, RZ, R5 ;  /* 0x000000ffff06b224 */ /* 0x000fe400078e0005 */
[----:B------:R-:W-:Y:S02]  /*325f0*/  IMAD.MOV.U32 R13, RZ, RZ, R4 ;  /* 0x000000ffff0d7224 */ /* 0x000fe400078e0004 */
[----:B------:R-:W-:Y:S01]  /*32600*/  VIADD R5, R0, 0x40 ;  /* 0x0000004000057836 */ /* 0x000fe20000000000 */
[----:B------:R-:W-:Y:S01]  /*32610*/  @!PT LDS RZ, [RZ] ;  /* 0x00000000fffff984 */ /* 0x000fe20000000800 */
[----:B------:R-:W-:Y:S01]  /*32620*/  @!PT LDS RZ, [RZ] ;  /* 0x00000000fffff984 */ /* 0x000fe20000000800 */
[----:B------:R-:W-:Y:S01]  /*32630*/  @!PT LDS RZ, [RZ] ;  /* 0x00000000fffff984 */ /* 0x000fe20000000800 */
[----:B------:R-:W-:Y:S04]  /*32640*/  @!P3 LDGSTS.E.BYPASS.LTC128B.128 [R9+0x1ea00], desc[UR54][R6.64], !P0 ;  /* 0x1ea000000609bfae */ /* 0x000fe8000c101d76 */
[----:B------:R-:W-:Y:S04]  /*32650*/  @!P3 LDGSTS.E.BYPASS.LTC128B.128 [R9+0x20a00], desc[UR54][R6.64+0x40], !P1 ;  /* 0x20a000400609bfae */ /* 0x000fe8000c901d76 */
[----:B------:R0:W-:Y:S01]  /*32660*/  @!P3 LDGSTS.E.BYPASS.LTC128B.128 [R9+0x22a00], desc[UR54][R6.64+0x80], !P2 ;  /* 0x22a000800609bfae */ /* 0x0001e2000d101d76 */
[----:B------:R-:W-:Y:S01]  /*32670*/  ISETP.GE.AND P3, PT, R5, R2, PT ;  /* 0x000000020500720c */ /* 0x000fe20003f66270 */
[----:B0-----:R-:W-:-:S12]  /*32680*/  IMAD.MOV.U32 R6, RZ, RZ, R14 ;  /* 0x000000ffff067224 */ /* 0x001fd800078e000e */
[----:B------:R-:W-:Y:S05]  /*32690*/  WARPSYNC.COLLECTIVE R15, `(.L_x_851) ;  /* 0x000000000f087348 */ /* 0x000fea0003c00000 */
[----:B------:R0:W1:Y:S02]  /*326a0*/  SHFL.IDX P6, R14, R13, R12, R11 ;  /* 0x0000000c0d0e7389 */ /* 0x00006400000c000b */
[----:B01----:R-:W-:Y:S01]  /*326b0*/  ENDCOLLECTIVE ;  /* 0x000000000000791b */ /* 0x003fe20003800000 */
.L_x_851:
[----:B------:R-:W-:Y:S02]  /*326c0*/  IMAD.MOV.U32 R13, RZ, RZ, R3 ;  /* 0x000000ffff0d7224 */ /* 0x000fe400078e0003 */
[----:B------:R-:W-:Y:S02]  /*326d0*/  IMAD.MOV.U32 R12, RZ, RZ, 0x3 ;  /* 0x00000003ff0c7424 */ /* 0x000fe400078e00ff */
[----:B------:R-:W-:-:S07]  /*326e0*/  IMAD.MOV.U32 R5, RZ, RZ, R14 ;  /* 0x000000ffff057224 */ /* 0x000fce00078e000e */
[----:B------:R-:W-:Y:S05]  /*326f0*/  WARPSYNC.COLLECTIVE R15, `(.L_x_852) ;  /* 0x000000000f087348 */ /* 0x000fea0003c00000 */
[----:B------:R0:W1:Y:S02]  /*32700*/  SHFL.IDX P6, R14, R13, R12, R11 ;  /* 0x0000000c0d0e7389 */ /* 0x00006400000c000b */
[----:B01----:R-:W-:Y:S01]  /*32710*/  ENDCOLLECTIVE ;  /* 0x000000000000791b */ /* 0x003fe20003800000 */
.L_x_852:
[----:B------:R-:W-:-:S04]  /*32720*/  @!P3 IADD3 R5, P4, R10, R5, RZ ;  /* 0x000000050a05b210 */ /* 0x000fc80007f9e0ff */
[----:B------:R-:W-:-:S05]  /*32730*/  @!P3 IADD3.X R6, RZ, R6, RZ, P4, !PT ;  /* 0x00000006ff06b210 */ /* 0x000fca00027fe4ff */
[----:B------:R-:W-:Y:S02]  /*32740*/  @!P3 IMAD.MOV.U32 R7, RZ, RZ, R6 ;  /* 0x000000ffff07b224 */ /* 0x000fe400078e0006 */
[----:B------:R-:W-:Y:S02]  /*32750*/  IMAD.MOV.U32 R13, RZ, RZ, R4 ;  /* 0x000000ffff0d7224 */ /* 0x000fe400078e0004 */
[----:B------:R-:W-:-:S05]  /*32760*/  @!P3 IMAD.MOV.U32 R6, RZ, RZ, R5 ;  /* 0x000000ffff06b224 */ /* 0x000fca00078e0005 */
[----:B------:R-:W-:Y:S01]  /*32770*/  @!PT LDS RZ, [RZ] ;  /* 0x00000000fffff984 */ /* 0x000fe20000000800 */
[----:B------:R-:W-:Y:S01]  /*32780*/  @!PT LDS RZ, [RZ] ;  /* 0x00000000fffff984 */ /* 0x000fe20000000800 */
[----:B------:R-:W-:Y:S01]  /*32790*/  @!PT LDS RZ, [RZ] ;  /* 0x00000000fffff984 */ /* 0x000fe20000000800 */
[----:B------:R0:W-:Y:S01]  /*327a0*/  @!P3 LDGSTS.E.BYPASS.LTC128B.128 [R9+0x1f200], desc[UR54][R6.64], !P0 ;  /* 0x1f2000000609bfae */ /* 0x0001e2000c101d76 */
[----:B------:R-:W-:-:S03]  /*327b0*/  MOV R5, R14 ;  /* 0x0000000e00057202 */ /* 0x000fc60000000f00 */
[----:B------:R0:W-:Y:S04]  /*327c0*/  @!P3 LDGSTS.E.BYPASS.LTC128B.128 [R9+0x21200], desc[UR54][R6.64+0x40], !P1 ;  /* 0x212000400609bfae */ /* 0x0001e8000c901d76 */
[----:B0-----:R-:W-:Y:S05]  /*327d0*/  WARPSYNC.COLLECTIVE R15, `(.L_x_853) ;  /* 0x000000000f087348 */ /* 0x001fea0003c00000 */
[----:B------:R1:W2:Y:S02]  /*327e0*/  SHFL.IDX P6, R14, R13, R12, R11 ;  /* 0x0000000c0d0e7389 */ /* 0x0002a400000c000b */
[----:B012---:R-:W-:Y:S01]  /*327f0*/  ENDCOLLECTIVE ;  /* 0x000000000000791b */ /* 0x007fe20003800000 */
.L_x_853:
[----:B------:R-:W-:Y:S01]  /*32800*/  @!PT LDS RZ, [RZ] ;  /* 0x00000000fffff984 */ /* 0x000fe20000000800 */
[----:B------:R-:W-:Y:S01]  /*32810*/  @!PT LDS RZ, [RZ] ;  /* 0x00000000fffff984 */ /* 0x000fe20000000800 */
[----:B------:R-:W-:Y:S01]  /*32820*/  @!PT LDS RZ, [RZ] ;  /* 0x00000000fffff984 */ /* 0x000fe20000000800 */
[----:B------:R3:W-:Y:S01]  /*32830*/  @!P3 LDGSTS.E.BYPASS.LTC128B.128 [R9+0x23200], desc[UR54][R6.64+0x80], !P2 ;  /* 0x232000800609bfae */ /* 0x0007e2000d101d76 */
[----:B------:R-:W-:Y:S01]  /*32840*/  IMAD.MOV.U32 R3, RZ, RZ, R14 ;  /* 0x000000ffff037224 */ /* 0x000fe200078e000e */
[----:B------:R-:W-:Y:S06]  /*32850*/  BRA `(.L_x_854) ;  /* 0xffffff8400607947 */ /* 0x000fec000383ffff */
.L_x_613:
[----:B----4-:R4:W0:Y:S02]  /*32860*/  SYNCS.PHASECHK.TRANS64.TRYWAIT P0, [R18+URZ+0x33420], R0 ;  /* 0x03342000120075a7 */ /* 0x010824000800017f */
[----:B0-----:R-:W-:Y:S05]  /*32870*/  @!P0 NANOSLEEP.SYNCS 0x989680 ;  /* 0x009896800000895d */ /* 0x001fea0003900000 */
[----:B------:R-:W0:Y:S02]  /*32880*/  @!P0 SYNCS.PHASECHK.TRANS64 P0, [R18+URZ+0x33420], R0 ;  /* 0x03342000120085a7 */ /* 0x000e24000800007f */
[----:B0-----:R-:W-:Y:S05]  /*32890*/  @!P0 BRA `(.L_x_613) ;  /* 0xfffffffc00f08947 */ /* 0x001fea000383ffff */
[----:B------:R-:W-:Y:S05]  /*328a0*/  BRA `(.L_x_855) ;  /* 0xffffff8400d07947 */ /* 0x000fea000383ffff */
.L_x_619:
[----:B-1----:R1:W3:Y:S02]  /*328b0*/  SYNCS.PHASECHK.TRANS64.TRYWAIT P0, [R6+URZ+0x33480], R5 ;  /* 0x03348005060075a7 */ /* 0x0022e4000800017f */
[----:B---3--:R-:W-:Y:S05]  /*328c0*/  @!P0 NANOSLEEP.SYNCS 0x989680 ;  /* 0x009896800000895d */ /* 0x008fea0003900000 */
[----:B------:R-:W3:Y:S02]  /*328d0*/  @!P0 SYNCS.PHASECHK.TRANS64 P0, [R6+URZ+0x33480], R5 ;  /* 0x03348005060085a7 */ /* 0x000ee4000800007f */
[----:B---3--:R-:W-:Y:S05]  /*328e0*/  @!P0 BRA `(.L_x_619) ;  /* 0xfffffffc00f08947 */ /* 0x008fea000383ffff */
[----:B------:R-:W-:Y:S05]  /*328f0*/  BRA `(.L_x_856) ;  /* 0xffffff8800887947 */ /* 0x000fea000383ffff */
.L_x_626:
[----:B--2---:R2:W3:Y:S02]  /*32900*/  SYNCS.PHASECHK.TRANS64.TRYWAIT P0, [R6+URZ+0x33440], R5 ;  /* 0x03344005060075a7 */ /* 0x0044e4000800017f */
[----:B---3--:R-:W-:Y:S05]  /*32910*/  @!P0 NANOSLEEP.SYNCS 0x989680 ;  /* 0x009896800000895d */ /* 0x008fea0003900000 */
[----:B------:R-:W3:Y:S02]  /*32920*/  @!P0 SYNCS.PHASECHK.TRANS64 P0, [R6+URZ+0x33440], R5 ;  /* 0x03344005060085a7 */ /* 0x000ee4000800007f */
[----:B---3--:R-:W-:Y:S05]  /*32930*/  @!P0 BRA `(.L_x_626) ;  /* 0xfffffffc00f08947 */ /* 0x008fea000383ffff */
[----:B------:R-:W-:Y:S05]  /*32940*/  BRA `(.L_x_857) ;  /* 0xffffff8c00847947 */ /* 0x000fea000383ffff */
.L_x_634:
[----:B---3--:R3:W4:Y:S02]  /*32950*/  SYNCS.PHASECHK.TRANS64.TRYWAIT P0, [R3+URZ+0x33470], R4 ;  /* 0x03347004030075a7 */ /* 0x008724000800017f */
[----:B----4-:R-:W-:Y:S05]  /*32960*/  @!P0 NANOSLEEP.SYNCS 0x989680 ;  /* 0x009896800000895d */ /* 0x010fea0003900000 */
[----:B------:R-:W4:Y:S02]  /*32970*/  @!P0 SYNCS.PHASECHK.TRANS64 P0, [R3+URZ+0x33470], R4 ;  /* 0x03347004030085a7 */ /* 0x000f24000800007f */
[----:B----4-:R-:W-:Y:S05]  /*32980*/  @!P0 BRA `(.L_x_634) ;  /* 0xfffffffc00f08947 */ /* 0x010fea000383ffff */
[----:B------:R-:W-:Y:S05]  /*32990*/  BRA `(.L_x_858) ;  /* 0xffffff9000987947 */ /* 0x000fea000383ffff */
.L_x_636:
[----:B---3--:R3:W4:Y:S02]  /*329a0*/  SYNCS.PHASECHK.TRANS64.TRYWAIT P0, [R3+URZ+0x33460], R4 ;  /* 0x03346004030075a7 */ /* 0x008724000800017f */
[----:B----4-:R-:W-:Y:S05]  /*329b0*/  @!P0 NANOSLEEP.SYNCS 0x989680 ;  /* 0x009896800000895d */ /* 0x010fea0003900000 */
[----:B------:R-:W4:Y:S02]  /*329c0*/  @!P0 SYNCS.PHASECHK.TRANS64 P0, [R3+URZ+0x33460], R4 ;  /* 0x03346004030085a7 */ /* 0x000f24000800007f */
[----:B----4-:R-:W-:Y:S05]  /*329d0*/  @!P0 BRA `(.L_x_636) ;  /* 0xfffffffc00f08947 */ /* 0x010fea000383ffff */
[----:B------:R-:W-:Y:S05]  /*329e0*/  BRA `(.L_x_859) ;  /* 0xffffff9000a07947 */ /* 0x000fea000383ffff */
.L_x_643:
[----:B--2---:R2:W3:Y:S02]  /*329f0*/  SYNCS.PHASECHK.TRANS64.TRYWAIT P1, [R3+URZ+0x33470], R0 ;  /* 0x03347000030075a7 */ /* 0x0044e4000802017f */
[----:B---3--:R-:W-:Y:S05]  /*32a00*/  @!P1 NANOSLEEP.SYNCS 0x989680 ;  /* 0x009896800000995d */ /* 0x008fea0003900000 */
[----:B------:R-:W3:Y:S02]  /*32a10*/  @!P1 SYNCS.PHASECHK.TRANS64 P1, [R3+URZ+0x33470], R0 ;  /* 0x03347000030095a7 */ /* 0x000ee4000802007f */
[----:B---3--:R-:W-:Y:S05]  /*32a20*/  @!P1 BRA `(.L_x_643) ;  /* 0xfffffffc00f09947 */ /* 0x008fea000383ffff */
[----:B------:R-:W-:Y:S05]  /*32a30*/  BRA `(.L_x_860) ;  /* 0xffffff9800e87947 */ /* 0x000fea000383ffff */
.L_x_645:
[----:B--2---:R2:W3:Y:S02]  /*32a40*/  SYNCS.PHASECHK.TRANS64.TRYWAIT P1, [R3+URZ+0x33460], R0 ;  /* 0x03346000030075a7 */ /* 0x0044e4000802017f */
[----:B---3--:R-:W-:Y:S05]  /*32a50*/  @!P1 NANOSLEEP.SYNCS 0x989680 ;  /* 0x009896800000995d */ /* 0x008fea0003900000 */
[----:B------:R-:W3:Y:S02]  /*32a60*/  @!P1 SYNCS.PHASECHK.TRANS64 P1, [R3+URZ+0x33460], R0 ;  /* 0x03346000030095a7 */ /* 0x000ee4000802007f */
[----:B---3--:R-:W-:Y:S05]  /*32a70*/  @!P1 BRA `(.L_x_645) ;  /* 0xfffffffc00f09947 */ /* 0x008fea000383ffff */
[----:B------:R-:W-:Y:S05]  /*32a80*/  BRA `(.L_x_861) ;  /* 0xffffff9800f07947 */ /* 0x000fea000383ffff */
.L_x_649:
[----:B------:R-:W2:Y:S01]  /*32a90*/  LDL R0, [R1] ;  /* 0x0000000001007983 */ /* 0x000ea20000100800 */
[----:B------:R-:W-:Y:S01]  /*32aa0*/  BSSY B0, `(.L_x_862) ;  /* 0x0000008000007945 */ /* 0x000fe20003800000 */
[----:B------:R-:W-:Y:S01]  /*32ab0*/  IMAD.MOV.U32 R12, RZ, RZ, RZ ;  /* 0x000000ffff0c7224 */ /* 0x000fe200078e00ff */
[----:B------:R-:W-:Y:S01]  /*32ac0*/  MOV R11, 0x1f ;  /* 0x0000001f000b7802 */ /* 0x000fe20000000f00 */
[----:B------:R-:W-:Y:S02]  /*32ad0*/  IMAD.MOV.U32 R15, RZ, RZ, -0x1 ;  /* 0xffffffffff0f7424 */ /* 0x000fe400078e00ff */
[----:B--2---:R-:W-:-:S07]  /*32ae0*/  IMAD.MOV.U32 R13, RZ, RZ, R0 ;  /* 0x000000ffff0d7224 */ /* 0x004fce00078e0000 */
[----:B01----:R-:W-:Y:S05]  /*32af0*/  WARPSYNC.COLLECTIVE R15, `(.L_x_863) ;  /* 0x000000000f087348 */ /* 0x003fea0003c00000 */
[----:B------:R2:W3:Y:S02]  /*32b00*/  SHFL.IDX P6, R14, R13, R12, R11 ;  /* 0x0000000c0d0e7389 */ /* 0x0004e400000c000b */
[----:B0123--:R-:W-:Y:S01]  /*32b10*/  ENDCOLLECTIVE ;  /* 0x000000000000791b */ /* 0x00ffe20003800000 */
.L_x_863:
[----:B------:R-:W-:Y:S05]  /*32b20*/  BSYNC B0 ;  /* 0x0000000000007941 */ /* 0x000fea0003800000 */
.L_x_862:
[----:B------:R0:W5:Y:S01]  /*32b30*/  LDL R2, [R1+0xc] ;  /* 0x00000c0001027983 */ /* 0x0001620000100800 */
[----:B------:R-:W-:Y:S01]  /*32b40*/  IMAD.MOV.U32 R13, RZ, RZ, R0 ;  /* 0x000000ffff0d7224 */ /* 0x000fe200078e0000 */
[----:B------:R-:W-:Y:S01]  /*32b50*/  MOV R11, 0x1f ;  /* 0x0000001f000b7802 */ /* 0x000fe20000000f00 */
[----:B------:R-:W-:Y:S02]  /*32b60*/  IMAD.MOV.U32 R12, RZ, RZ, 0x1 ;  /* 0x00000001ff0c7424 */ /* 0x000fe400078e00ff */
[----:B------:R-:W-:Y:S02]  /*32b70*/  IMAD.MOV.U32 R15, RZ, RZ, -0x1 ;  /* 0xffffffffff0f7424 */ /* 0x000fe400078e00ff */
[----:B------:R-:W-:-:S07]  /*32b80*/  IMAD.MOV.U32 R5, RZ, RZ, R14 ;  /* 0x000000ffff057224 */ /* 0x000fce00078e000e */
[----:B0----5:R-:W-:Y:S05]  /*32b90*/  WARPSYNC.COLLECTIVE R15, `(.L_x_864) ;  /* 0x000000000f087348 */ /* 0x021fea0003c00000 */
[----:B------:R1:W2:Y:S02]  /*32ba0*/  SHFL.IDX P6, R14, R13, R12, R11 ;  /* 0x0000000c0d0e7389 */ /* 0x0002a400000c000b */
[----:B012--5:R-:W-:Y:S01]  /*32bb0*/  ENDCOLLECTIVE ;  /* 0x000000000000791b */ /* 0x027fe20003800000 */
.L_x_864:
[----:B------:R-:W-:Y:S01]  /*32bc0*/  ULDC UR4, c[0x0][0xc3c] ;  /* 0x00030f0000047ab9 */ /* 0x000fe20000000800 */
[----:B------:R-:W-:Y:S02]  /*32bd0*/  IMAD.IADD R4, R2, 0x1, R16 ;  /* 0x0000000102047824 */ /* 0x000fe400078e0210 */
[----:B------:R-:W-:Y:S02]  /*32be0*/  IMAD.MOV.U32 R11, RZ, RZ, RZ ;  /* 0x000000ffff0b7224 */ /* 0x000fe400078e00ff */
[----:B------:R-:W-:Y:S01]  /*32bf0*/  IMAD.MOV.U32 R0, RZ, RZ, R14 ;  /* 0x000000ffff007224 */ /* 0x000fe200078e000e */
[----:B------:R-:W-:-:S13]  /*32c00*/  ISETP.GE.OR P1, PT, R4, UR4, !P0 ;  /* 0x0000000404007c0c */ /* 0x000fda000c726670 */
[----:B------:R-:W0:Y:S08]  /*32c10*/  @!P1 LDC.64 R2, c[0x0][0xc80] ;  /* 0x00032000ff029b82 */ /* 0x000e300000000a00 */
[----:B------:R-:W1:Y:S01]  /*32c20*/  @!P1 LDC.64 R6, c[0x0][0xc78] ;  /* 0x00031e00ff069b82 */ /* 0x000e620000000a00 */
[----:B0-----:R-:W-:-:S05]  /*32c30*/  @!P1 IMAD.WIDE R2, R4, 0x4, R2 ;  /* 0x0000000404029825 */ /* 0x001fca00078e0202 */
[----:B------:R1:W2:Y:S02]  /*32c40*/  @!P1 LDG.E R8, desc[UR54][R2.64] ;  /* 0x0000003602089981 */ /* 0x0002a4000c1e1900 */
[----:B-1----:R-:W-:-:S06]  /*32c50*/  @!P1 IMAD.WIDE R2, R4, 0x4, R6 ;  /* 0x0000000404029825 */ /* 0x002fcc00078e0206 */
[----:B------:R-:W3:Y:S01]  /*32c60*/  @!P1 LDG.E R2, desc[UR54][R2.64] ;  /* 0x0000003602029981 */ /* 0x000ee2000c1e1900 */
[----:B------:R-:W-:Y:S01]  /*32c70*/  IMAD.MOV.U32 R4, RZ, RZ, RZ ;  /* 0x000000ffff047224 */ /* 0x000fe200078e00ff */
[C---:B------:R-:W-:Y:S01]  /*32c80*/  ISETP.GE.U32.AND P2, PT, R16.reuse, 0x2, PT ;  /* 0x000000021000780c */ /* 0x040fe20003f46070 */
[----:B------:R-:W-:Y:S01]  /*32c90*/  IMAD.MOV.U32 R6, RZ, RZ, RZ ;  /* 0x000000ffff067224 */ /* 0x000fe200078e00ff */
[C---:B------:R-:W-:Y:S02]  /*32ca0*/  ISETP.GE.U32.AND P3, PT, R16.reuse, 0x4, PT ;  /* 0x000000041000780c */ /* 0x040fe40003f66070 */
[C---:B------:R-:W-:Y:S02]  /*32cb0*/  ISETP.GE.U32.AND P4, PT, R16.reuse, 0x8, PT ;  /* 0x000000081000780c */ /* 0x040fe40003f86070 */
[----:B------:R-:W-:Y:S02]  /*32cc0*/  ISETP.GE.U32.AND P5, PT, R16, 0x10, PT ;  /* 0x000000101000780c */ /* 0x000fe40003fa6070 */
[----:B--2---:R-:W-:Y:S01]  /*32cd0*/  @!P1 MOV R4, R8 ;  /* 0x0000000800049202 */ /* 0x004fe20000000f00 */
[----:B------:R-:W-:-:S02]  /*32ce0*/  IMAD.MOV.U32 R8, RZ, RZ, RZ ;  /* 0x000000ffff087224 */ /* 0x000fc400078e00ff */
[----:B---3--:R-:W-:Y:S01]  /*32cf0*/  @!P1 IMAD.MOV.U32 R6, RZ, RZ, R2 ;  /* 0x000000ffff069224 */ /* 0x008fe200078e0002 */
[----:B------:R-:W-:-:S03]  /*32d00*/  ISETP.NE.AND P1, PT, R16, RZ, PT ;  /* 0x000000ff1000720c */ /* 0x000fc60003f25270 */
[----:B------:R-:W-:-:S04]  /*32d10*/  IMAD R2, R6, R4, RZ ;  /* 0x0000000406027224 */ /* 0x000fc800078e02ff */
[----:B------:R-:W-:-:S07]  /*32d20*/  IMAD.MOV.U32 R13, RZ, RZ, R2 ;  /* 0x000000ffff0d7224 */ /* 0x000fce00078e0002 */
[----:B------:R-:W-:Y:S05]  /*32d30*/  WARPSYNC.COLLECTIVE R15, `(.L_x_865) ;  /* 0x000000000f087348 */ /* 0x000fea0003c00000 */
[----:B------:R0:W1:Y:S02]  /*32d40*/  SHFL.UP P6, R14, R13, R12, R11 ;  /* 0x0400000c0d0e7389 */ /* 0x00006400000c000b */
[----:B01----:R-:W-:Y:S01]  /*32d50*/  ENDCOLLECTIVE ;  /* 0x000000000000791b */ /* 0x003fe20003800000 */
.L_x_865:
[----:B------:R-:W-:Y:S01]  /*32d60*/  IMAD.MOV.U32 R12, RZ, RZ, 0x2 ;  /* 0x00000002ff0c7424 */ /* 0x000fe200078e00ff */
[----:B------:R-:W-:-:S04]  /*32d70*/  MOV R3, R14 ;  /* 0x0000000e00037202 */ /* 0x000fc80000000f00 */
[----:B------:R-:W-:-:S05]  /*32d80*/  SEL R3, R3, RZ, P1 ;  /* 0x000000ff03037207 */ /* 0x000fca0000800000 */
[----:B------:R-:W-:-:S04]  /*32d90*/  IMAD.IADD R2, R2, 0x1, R3 ;  /* 0x0000000102027824 */ /* 0x000fc800078e0203 */
[----:B------:R-:W-:-:S07]  /*32da0*/  IMAD.MOV.U32 R13, RZ, RZ, R2 ;  /* 0x000000ffff0d7224 */ /* 0x000fce00078e0002 */
[----:B------:R-:W-:Y:S05]  /*32db0*/  WARPSYNC.COLLECTIVE R15, `(.L_x_866) ;  /* 0x000000000f087348 */ /* 0x000fea0003c00000 */
[----:B------:R0:W1:Y:S02]  /*32dc0*/  SHFL.UP P6, R14, R13, R12, R11 ;  /* 0x0400000c0d0e7389 */ /* 0x00006400000c000b */
[----:B01----:R-:W-:Y:S01]  /*32dd0*/  ENDCOLLECTIVE ;  /* 0x000000000000791b */ /* 0x003fe20003800000 */
.L_x_866:
[----:B------:R-:W-:Y:S02]  /*32de0*/  IMAD.MOV.U32 R12, RZ, RZ, 0x4 ;  /* 0x00000004ff0c7424 */ /* 0x000fe400078e00ff */
[----:B------:R-:W-:-:S05]  /*32df0*/  IMAD.MOV.U32 R3, RZ, RZ, R14 ;  /* 0x000000ffff037224 */ /* 0x000fca00078e000e */
[----:B------:R-:W-:-:S04]  /*32e00*/  SEL R3, R3, RZ, P2 ;  /* 0x000000ff03037207 */ /* 0x000fc80001000000 */
[----:B------:R-:W-:-:S05]  /*32e10*/  IADD3 R2, R2, R3, RZ ;  /* 0x0000000302027210 */ /* 0x000fca0007ffe0ff */
[----:B------:R-:W-:-:S07]  /*32e20*/  IMAD.MOV.U32 R13, RZ, RZ, R2 ;  /* 0x000000ffff0d7224 */ /* 0x000fce00078e0002 */
[----:B------:R-:W-:Y:S05]  /*32e30*/  WARPSYNC.COLLECTIVE R15, `(.L_x_867) ;  /* 0x000000000f087348 */ /* 0x000fea0003c00000 */
[----:B------:R0:W1:Y:S02]  /*32e40*/  SHFL.UP P6, R14, R13, R12, R11 ;  /* 0x0400000c0d0e7389 */ /* 0x00006400000c000b */
[----:B01----:R-:W-:Y:S01]  /*32e50*/  ENDCOLLECTIVE ;  /* 0x000000000000791b */ /* 0x003fe20003800000 */
.L_x_867:
[----:B------:R-:W-:Y:S02]  /*32e60*/  IMAD.MOV.U32 R12, RZ, RZ, 0x8 ;  /* 0x00000008ff0c7424 */ /* 0x000fe400078e00ff */
[----:B------:R-:W-:-:S05]  /*32e70*/  IMAD.MOV.U32 R3, RZ, RZ, R14 ;  /* 0x000000ffff037224 */ /* 0x000fca00078e000e */
[----:B------:R-:W-:-:S05]  /*32e80*/  SEL R3, R3, RZ, P3 ;  /* 0x000000ff03037207 */ /* 0x000fca0001800000 */
[----:B------:R-:W-:-:S05]  /*32e90*/  IMAD.IADD R2, R2, 0x1, R3 ;  /* 0x0000000102027824 */ /* 0x000fca00078e0203 */
[----:B------:R-:W-:-:S07]  /*32ea0*/  MOV R13, R2 ;  /* 0x00000002000d7202 */ /* 0x000fce0000000f00 */
[----:B------:R-:W-:Y:S05]  /*32eb0*/  WARPSYNC.COLLECTIVE R15, `(.L_x_868) ;  /* 0x000000000f087348 */ /* 0x000fea0003c00000 */
[----:B------:R0:W1:Y:S02]  /*32ec0*/  SHFL.UP P6, R14, R13, R12, R11 ;  /* 0x0400000c0d0e7389 */ /* 0x00006400000c000b */
[----:B01----:R-:W-:Y:S01]  /*32ed0*/  ENDCOLLECTIVE ;  /* 0x000000000000791b */ /* 0x003fe20003800000 */
.L_x_868:
[----:B------:R-:W-:Y:S01]  /*32ee0*/  MOV R12, 0x10 ;  /* 0x00000010000c7802 */ /* 0x000fe20000000f00 */
[----:B------:R-:W-:-:S05]  /*32ef0*/  IMAD.MOV.U32 R3, RZ, RZ, R14 ;  /* 0x000000ffff037224 */ /* 0x000fca00078e000e */
[----:B------:R-:W-:-:S05]  /*32f00*/  SEL R3, R3, RZ, P4 ;  /* 0x000000ff03037207 */ /* 0x000fca0002000000 */
[----:B------:R-:W-:-:S04]  /*32f10*/  IMAD.IADD R2, R2, 0x1, R3 ;  /* 0x0000000102027824 */ /* 0x000fc800078e0203 */
[----:B------:R-:W-:-:S07]  /*32f20*/  IMAD.MOV.U32 R13, RZ, RZ, R2 ;  /* 0x000000ffff0d7224 */ /* 0x000fce00078e0002 */
[----:B------:R-:W-:Y:S05]  /*32f30*/  WARPSYNC.COLLECTIVE R15, `(.L_x_869) ;  /* 0x000000000f087348 */ /* 0x000fea0003c00000 */
[----:B------:R0:W1:Y:S02]  /*32f40*/  SHFL.UP P6, R14, R13, R12, R11 ;  /* 0x0400000c0d0e7389 */ /* 0x00006400000c000b */
[----:B01----:R-:W-:Y:S01]  /*32f50*/  ENDCOLLECTIVE ;  /* 0x000000000000791b */ /* 0x003fe20003800000 */
.L_x_869:
[----:B------:R-:W-:Y:S01]  /*32f60*/  IMAD.MOV.U32 R12, RZ, RZ, 0x1f ;  /* 0x0000001fff0c7424 */ /* 0x000fe200078e00ff */
[----:B------:R-:W-:Y:S01]  /*32f70*/  MOV R11, 0x1f ;  /* 0x0000001f000b7802 */ /* 0x000fe20000000f00 */
[----:B------:R-:W-:-:S05]  /*32f80*/  IMAD.MOV.U32 R3, RZ, RZ, R14 ;  /* 0x000000ffff037224 */ /* 0x000fca00078e000e */
[----:B------:R-:W-:-:S05]  /*32f90*/  SEL R3, R3, RZ, P5 ;  /* 0x000000ff03037207 */ /* 0x000fca0002800000 */
[----:B------:R-:W-:-:S04]  /*32fa0*/  IMAD.IADD R7, R2, 0x1, R3 ;  /* 0x0000000102077824 */ /* 0x000fc800078e0203 */
[----:B------:R-:W-:-:S07]  /*32fb0*/  IMAD.MOV.U32 R13, RZ, RZ, R7 ;  /* 0x000000ffff0d7224 */ /* 0x000fce00078e0007 */
[----:B------:R-:W-:Y:S05]  /*32fc0*/  WARPSYNC.COLLECTIVE R15, `(.L_x_870) ;  /* 0x000000000f087348 */ /* 0x000fea0003c00000 */
[----:B------:R0:W1:Y:S02]  /*32fd0*/  SHFL.IDX P6, R14, R13, R12, R11 ;  /* 0x0000000c0d0e7389 */ /* 0x00006400000c000b */
[----:B01----:R-:W-:Y:S01]  /*32fe0*/  ENDCOLLECTIVE ;  /* 0x000000000000791b */ /* 0x003fe20003800000 */
.L_x_870:
[----:B------:R-:W-:Y:S01]  /*32ff0*/  IMAD.MOV.U32 R9, RZ, RZ, R14 ;  /* 0x000000ffff097224 */ /* 0x000fe200078e000e */
[----:B------:R-:W-:Y:S06]  /*33000*/  BRA `(.L_x_871) ;  /* 0xffffffa000587947 */ /* 0x000fec000383ffff */
.L_x_652:
[----:B------:R-:W-:Y:S01]  /*33010*/  BSSY B0, `(.L_x_872) ;  /* 0x0000008000007945 */ /* 0x000fe20003800000 */
[----:B------:R-:W-:Y:S01]  /*33020*/  IMAD.MOV.U32 R13, RZ, RZ, R2 ;  /* 0x000000ffff0d7224 */ /* 0x000fe200078e0002 */
[----:B------:R-:W-:Y:S01]  /*33030*/  MOV R11, RZ ;  /* 0x000000ff000b7202 */ /* 0x000fe20000000f00 */
[----:B------:R-:W-:Y:S02]  /*33040*/  IMAD.MOV.U32 R12, RZ, RZ, 0x1 ;  /* 0x00000001ff0c7424 */ /* 0x000fe400078e00ff */
[----:B------:R-:W-:-:S07]  /*33050*/  IMAD.MOV.U32 R15, RZ, RZ, -0x1 ;  /* 0xffffffffff0f7424 */ /* 0x000fce00078e00ff */
[----:B0-----:R-:W-:Y:S05]  /*33060*/  WARPSYNC.COLLECTIVE R15, `(.L_x_873) ;  /* 0x000000000f087348 */ /* 0x001fea0003c00000 */
[----:B------:R1:W2:Y:S02]  /*33070*/  SHFL.UP P6, R14, R13, R12, R11 ;  /* 0x0400000c0d0e7389 */ /* 0x0002a400000c000b */
[----:B012---:R-:W-:Y:S01]  /*33080*/  ENDCOLLECTIVE ;  /* 0x000000000000791b */ /* 0x007fe20003800000 */
.L_x_873:
[----:B------:R-:W-:Y:S05]  /*33090*/  BSYNC B0 ;  /* 0x0000000000007941 */ /* 0x000fea0003800000 */
.L_x_872:
[----:B------:R-:W-:Y:S01]  /*330a0*/  IMAD.MOV.U32 R3, RZ, RZ, R14 ;  /* 0x000000ffff037224 */ /* 0x000fe200078e000e */
[----:B------:R-:W-:Y:S01]  /*330b0*/  MOV R12, 0x2 ;  /* 0x00000002000c7802 */ /* 0x000fe20000000f00 */
[----:B------:R-:W-:Y:S02]  /*330c0*/  IMAD.MOV.U32 R11, RZ, RZ, RZ ;  /* 0x000000ffff0b7224 */ /* 0x000fe400078e00ff */
[----:B------:R-:W-:Y:S01]  /*330d0*/  IMAD.MOV.U32 R15, RZ, RZ, -0x1 ;  /* 0xffffffffff0f7424 */ /* 0x000fe200078e00ff */
[----:B------:R-:W-:-:S05]  /*330e0*/  SEL R3, R3, RZ, P1 ;  /* 0x000000ff03037207 */ /* 0x000fca0000800000 */
[----:B------:R-:W-:-:S04]  /*330f0*/  IMAD.IADD R2, R2, 0x1, R3 ;  /* 0x0000000102027824 */ /* 0x000fc800078e0203 */
[----:B------:R-:W-:-:S07]  /*33100*/  IMAD.MOV.U32 R13, RZ, RZ, R2 ;  /* 0x000000ffff0d7224 */ /* 0x000fce00078e0002 */
[----:B------:R-:W-:Y:S05]  /*33110*/  WARPSYNC.COLLECTIVE R15, `(.L_x_874) ;  /* 0x000000000f087348 */ /* 0x000fea0003c00000 */
[----:B------:R0:W1:Y:S02]  /*33120*/  SHFL.UP P6, R14, R13, R12, R11 ;  /* 0x0400000c0d0e7389 */ /* 0x00006400000c000b */
[----:B01----:R-:W-:Y:S01]  /*33130*/  ENDCOLLECTIVE ;  /* 0x000000000000791b */ /* 0x003fe20003800000 */
.L_x_874:
        /* <DEDUP_REMOVED lines=8> */
.L_x_875:
        /* <DEDUP_REMOVED lines=8> */
.L_x_876:
[----:B------:R-:W-:Y:S02]  /*33240*/  IMAD.MOV.U32 R12, RZ, RZ, 0x10 ;  /* 0x00000010ff0c7424 */ /* 0x000fe400078e00ff */
[----:B------:R-:W-:-:S05]  /*33250*/  IMAD.MOV.U32 R3, RZ, RZ, R14 ;  /* 0x000000ffff037224 */ /* 0x000fca00078e000e */
[----:B------:R-:W-:-:S05]  /*33260*/  SEL R3, R3, RZ, P4 ;  /* 0x000000ff03037207 */ /* 0x000fca0002000000 */
[----:B------:R-:W-:-:S04]  /*33270*/  IMAD.IADD R2, R2, 0x1, R3 ;  /* 0x0000000102027824 */ /* 0x000fc800078e0203 */
[----:B------:R-:W-:-:S07]  /*33280*/  IMAD.MOV.U32 R13, RZ, RZ, R2 ;  /* 0x000000ffff0d7224 */ /* 0x000fce00078e0002 */
[----:B------:R-:W-:Y:S05]  /*33290*/  WARPSYNC.COLLECTIVE R15, `(.L_x_877) ;  /* 0x000000000f087348 */ /* 0x000fea0003c00000 */
[----:B------:R0:W1:Y:S02]  /*332a0*/  SHFL.UP P6, R14, R13, R12, R11 ;  /* 0x0400000c0d0e7389 */ /* 0x00006400000c000b */
[----:B01----:R-:W-:Y:S01]  /*332b0*/  ENDCOLLECTIVE ;  /* 0x000000000000791b */ /* 0x003fe20003800000 */
.L_x_877:
[----:B------:R-:W-:Y:S02]  /*332c0*/  IMAD.MOV.U32 R12, RZ, RZ, 0x1f ;  /* 0x0000001fff0c7424 */ /* 0x000fe400078e00ff */
[----:B------:R-:W-:Y:S01]  /*332d0*/  IMAD.MOV.U32 R11, RZ, RZ, 0x1f ;  /* 0x0000001fff0b7424 */ /* 0x000fe200078e00ff */
[----:B------:R-:W-:-:S04]  /*332e0*/  MOV R3, R14 ;  /* 0x0000000e00037202 */ /* 0x000fc80000000f00 */
[----:B------:R-:W-:-:S05]  /*332f0*/  SEL R3, R3, RZ, P5 ;  /* 0x000000ff03037207 */ /* 0x000fca0002800000 */
[----:B------:R-:W-:-:S04]  /*33300*/  IMAD.IADD R7, R2, 0x1, R3 ;  /* 0x0000000102077824 */ /* 0x000fc800078e0203 */
[----:B------:R-:W-:-:S07]  /*33310*/  IMAD.MOV.U32 R13, RZ, RZ, R7 ;  /* 0x000000ffff0d7224 */ /* 0x000fce00078e0007 */
[----:B------:R-:W-:Y:S05]  /*33320*/  WARPSYNC.COLLECTIVE R15, `(.L_x_878) ;  /* 0x000000000f087348 */ /* 0x000fea0003c00000 */
[----:B------:R0:W1:Y:S02]  /*33330*/  SHFL.IDX P6, R14, R13, R12, R11 ;  /* 0x0000000c0d0e7389 */ /* 0x00006400000c000b */
[----:B01----:R-:W-:Y:S01]  /*33340*/  ENDCOLLECTIVE ;  /* 0x000000000000791b */ /* 0x003fe20003800000 */
.L_x_878:
[----:B------:R-:W-:Y:S01]  /*33350*/  MOV R9, R14 ;  /* 0x0000000e00097202 */ /* 0x000fe20000000f00 */
[----:B------:R-:W-:Y:S06]  /*33360*/  BRA `(.L_x_879) ;  /* 0xffffffa0002c7947 */ /* 0x000fec000383ffff */
.L_x_654:
[----:B------:R-:W-:Y:S01]  /*33370*/  BSSY B0, `(.L_x_880) ;  /* 0x0000006000007945 */ /* 0x000fe20003800000 */
[----:B------:R-:W-:Y:S01]  /*33380*/  PLOP3.LUT P6, PT, P6, PT, PT, 0x8, 0x0 ;  /* 0x000000000000781c */ /* 0x000fe200037ce170 */
[----:B------:R-:W-:-:S12]  /*33390*/  IMAD.MOV.U32 R15, RZ, RZ, -0x1 ;  /* 0xffffffffff0f7424 */ /* 0x000fd800078e00ff */
[----:B0-----:R-:W-:Y:S05]  /*333a0*/  WARPSYNC.COLLECTIVE R15, `(.L_x_881) ;  /* 0x000000000f087348 */ /* 0x001fea0003c00000 */
[----:B------:R-:W-:Y:S01]  /*333b0*/  VOTE.ANY R14, PT, P6 ;  /* 0x00000000000e7806 */ /* 0x000fe200030e0100 */
[----:B0-----:R-:W-:Y:S06]  /*333c0*/  ENDCOLLECTIVE ;  /* 0x000000000000791b */ /* 0x001fec0003800000 */
.L_x_881:
[----:B------:R-:W-:Y:S05]  /*333d0*/  BSYNC B0 ;  /* 0x0000000000007941 */ /* 0x000fea0003800000 */
.L_x_880:
[----:B------:R-:W-:Y:S01]  /*333e0*/  IMAD.MOV.U32 R3, RZ, RZ, R14 ;  /* 0x000000ffff037224 */ /* 0x000fe200078e000e */
[----:B------:R-:W-:Y:S01]  /*333f0*/  MOV R11, 0x1f ;  /* 0x0000001f000b7802 */ /* 0x000fe20000000f00 */
[----:B------:R-:W-:Y:S02]  /*33400*/  IMAD.MOV.U32 R13, RZ, RZ, R4 ;  /* 0x000000ffff0d7224 */ /* 0x000fe400078e0004 */
[----:B------:R-:W0:Y:S01]  /*33410*/  POPC R0, R3 ;  /* 0x0000000300007309 */ /* 0x000e220000000000 */
[----:B------:R-:W-:Y:S02]  /*33420*/  IMAD.MOV.U32 R15, RZ, RZ, -0x1 ;  /* 0xffffffffff0f7424 */ /* 0x000fe400078e00ff */
[----:B0-----:R-:W-:-:S07]  /*33430*/  IMAD.MOV.U32 R12, RZ, RZ, R0 ;  /* 0x000000ffff0c7224 */ /* 0x001fce00078e0000 */
[----:B------:R-:W-:Y:S05]  /*33440*/  WARPSYNC.COLLECTIVE R15, `(.L_x_882) ;  /* 0x000000000f087348 */ /* 0x000fea0003c00000 */
[----:B------:R0:W1:Y:S02]  /*33450*/  SHFL.IDX P6, R14, R13, R12, R11 ;  /* 0x0000000c0d0e7389 */ /* 0x00006400000c000b */
[----:B01----:R-:W-:Y:S01]  /*33460*/  ENDCOLLECTIVE ;  /* 0x000000000000791b */ /* 0x003fe20003800000 */
.L_x_882:
[----:B------:R-:W-:Y:S02]  /*33470*/  IMAD.MOV.U32 R13, RZ, RZ, R6 ;  /* 0x000000ffff0d7224 */ /* 0x000fe400078e0006 */
[----:B------:R-:W-:-:S07]  /*33480*/  IMAD.MOV.U32 R4, RZ, RZ, R14 ;  /* 0x000000ffff047224 */ /* 0x000fce00078e000e */
[----:B------:R-:W-:Y:S05]  /*33490*/  WARPSYNC.COLLECTIVE R15, `(.L_x_883) ;  /* 0x000000000f087348 */ /* 0x000fea0003c00000 */
[----:B------:R0:W1:Y:S02]  /*334a0*/  SHFL.IDX P6, R14, R13, R12, R11 ;  /* 0x0000000c0d0e7389 */ /* 0x00006400000c000b */
[----:B01----:R-:W-:Y:S01]  /*334b0*/  ENDCOLLECTIVE ;  /* 0x000000000000791b */ /* 0x003fe20003800000 */
.L_x_883:
[----:B------:R-:W-:Y:S01]  /*334c0*/  IMAD.MOV.U32 R6, RZ, RZ, R14 ;  /* 0x000000ffff067224 */ /* 0x000fe200078e000e */
[----:B------:R-:W-:Y:S06]  /*334d0*/  BRA `(.L_x_884) ;  /* 0xffffffa0000c7947 */ /* 0x000fec000383ffff */
.L_x_656:
[----:B------:R-:W-:Y:S01]  /*334e0*/  BSSY B0, `(.L_x_885) ;  /* 0x0000007000007945 */ /* 0x000fe20003800000 */
[----:B------:R-:W-:Y:S01]  /*334f0*/  MOV R13, R7 ;  /* 0x00000007000d7202 */ /* 0x000fe20000000f00 */
[----:B------:R-:W-:Y:S02]  /*33500*/  IMAD.MOV.U32 R11, RZ, RZ, 0x1f ;  /* 0x0000001fff0b7424 */ /* 0x000fe400078e00ff */
[----:B------:R-:W-:-:S07]  /*33510*/  IMAD.MOV.U32 R15, RZ, RZ, -0x1 ;  /* 0xffffffffff0f7424 */ /* 0x000fce00078e00ff */
[----:B0123--:R-:W-:Y:S05]  /*33520*/  WARPSYNC.COLLECTIVE R15, `(.L_x_886) ;  /* 0x000000000f087348 */ /* 0x00ffea0003c00000 */
[----:B------:R4:W0:Y:S02]  /*33530*/  SHFL.IDX P6, R14, R13, R12, R11 ;  /* 0x0000000c0d0e7389 */ /* 0x00082400000c000b */
[----:B01234-:R-:W-:Y:S01]  /*33540*/  ENDCOLLECTIVE ;  /* 0x000000000000791b */ /* 0x01ffe20003800000 */
.L_x_886:
[----:B------:R-:W-:Y:S05]  /*33550*/  BSYNC B0 ;  /* 0x0000000000007941 */ /* 0x000fea0003800000 */
.L_x_885:
[----:B------:R-:W-:Y:S01]  /*33560*/  IMAD.MOV.U32 R7, RZ, RZ, R14 ;  /* 0x000000ffff077224 */ /* 0x000fe200078e000e */
[----:B------:R-:W-:Y:S06]  /*33570*/  BRA `(.L_x_887) ;  /* 0xffffff9c00fc7947 */ /* 0x000fec000383ffff */
.L_x_660:
[----:B0-----:R0:W1:Y:S02]  /*33580*/  SYNCS.PHASECHK.TRANS64.TRYWAIT P0, [R0+URZ+0x33420], R3 ;  /* 0x03342003000075a7 */ /* 0x001064000800017f */
[----:B-1----:R-:W-:Y:S05]  /*33590*/  @!P0 NANOSLEEP.SYNCS 0x989680 ;  /* 0x009896800000895d */ /* 0x002fea0003900000 */
[----:B------:R-:W1:Y:S02]  /*335a0*/  @!P0 SYNCS.PHASECHK.TRANS64 P0, [R0+URZ+0x33420], R3 ;  /* 0x03342003000085a7 */ /* 0x000e64000800007f */
[----:B-1----:R-:W-:Y:S05]  /*335b0*/  @!P0 BRA `(.L_x_660) ;  /* 0xfffffffc00f08947 */ /* 0x002fea000383ffff */
[----:B------:R-:W-:Y:S05]  /*335c0*/  BRA `(.L_x_888) ;  /* 0xffffffa400947947 */ /* 0x000fea000383ffff */
.L_x_661:
[----:B------:R-:W1:Y:S01]  /*335d0*/  S2R R2, SR_TID.X ;  /* 0x0000000000027919 */ /* 0x000e620000002100 */
[----:B------:R-:W-:Y:S01]  /*335e0*/  BSSY B0, `(.L_x_889) ;  /* 0x000000a000007945 */ /* 0x000fe20003800000 */
[----:B------:R-:W-:Y:S01]  /*335f0*/  MOV R12, RZ ;  /* 0x000000ff000c7202 */ /* 0x000fe20000000f00 */
        /* <DEDUP_REMOVED lines=8> */
.L_x_890:
[----:B------:R-:W-:Y:S05]  /*33680*/  BSYNC B0 ;  /* 0x0000000000007941 */ /* 0x000fea0003800000 */
.L_x_889:
[----:B------:R-:W-:Y:S05]  /*33690*/  BRA `(.L_x_891) ;  /* 0xffffffa4007c7947 */ /* 0x000fea000383ffff */
.L_x_662:
[----:B------:R-:W-:Y:S01]  /*336a0*/  BSSY B0, `(.L_x_892) ;  /* 0x0000006000007945 */ /* 0x000fe20003800000 */
[----:B------:R-:W-:-:S07]  /*336b0*/  IMAD.MOV.U32 R15, RZ, RZ, -0x1 ;  /* 0xffffffffff0f7424 */ /* 0x000fce00078e00ff */
[----:B01----:R-:W-:Y:S05]  /*336c0*/  WARPSYNC.COLLECTIVE R15, `(.L_x_893) ;  /* 0x000000000f0c7348 */ /* 0x003fea0003c00000 */
[----:B------:R-:W-:Y:S02]  /*336d0*/  ELECT P6, UR62, PT ;  /* 0x00000000003e782f */ /* 0x000fe400038c0000 */
[----:B------:R-:W-:Y:S01]  /*336e0*/  MOV R14, UR62 ;  /* 0x0000003e000e7c02 */ /* 0x000fe20008000f00 */
[----:B01----:R-:W-:Y:S10]  /*336f0*/  ENDCOLLECTIVE ;  /* 0x000000000000791b */ /* 0x003ff40003800000 */
.L_x_893:
[----:B------:R-:W-:Y:S05]  /*33700*/  BSYNC B0 ;  /* 0x0000000000007941 */ /* 0x000fea0003800000 */
.L_x_892:
[----:B------:R-:W-:Y:S05]  /*33710*/  BRA `(.L_x_894) ;  /* 0xffffffa400707947 */ /* 0x000fea000383ffff */
.L_x_664:
[----:B0-----:R0:W1:Y:S02]  /*33720*/  SYNCS.PHASECHK.TRANS64.TRYWAIT P1, [R6+URZ], R5 ;  /* 0x00000005060075a7 */ /* 0x001064000802017f */
[----:B-1----:R-:W-:Y:S05]  /*33730*/  @!P1 NANOSLEEP.SYNCS 0x989680 ;  /* 0x009896800000995d */ /* 0x002fea0003900000 */
[----:B------:R-:W1:Y:S02]  /*33740*/  @!P1 SYNCS.PHASECHK.TRANS64 P1, [R6+URZ], R5 ;  /* 0x00000005060095a7 */ /* 0x000e64000802007f */
[----:B-1----:R-:W-:Y:S05]  /*33750*/  @!P1 BRA `(.L_x_664) ;  /* 0xfffffffc00f09947 */ /* 0x002fea000383ffff */
[----:B------:R-:W-:Y:S05]  /*33760*/  BRA `(.L_x_895) ;  /* 0xffffffa400a87947 */ /* 0x000fea000383ffff */
.L_x_665:
[----:B-1----:R1:W2:Y:S02]  /*33770*/  SYNCS.PHASECHK.TRANS64.TRYWAIT P1, [R7+URZ], R2 ;  /* 0x00000002070075a7 */ /* 0x0022a4000802017f */
[----:B--2---:R-:W-:Y:S05]  /*33780*/  @!P1 NANOSLEEP.SYNCS 0x989680 ;  /* 0x009896800000995d */ /* 0x004fea0003900000 */
[----:B------:R-:W2:Y:S02]  /*33790*/  @!P1 SYNCS.PHASECHK.TRANS64 P1, [R7+URZ], R2 ;  /* 0x00000002070095a7 */ /* 0x000ea4000802007f */
[----:B--2---:R-:W-:Y:S05]  /*337a0*/  @!P1 BRA `(.L_x_665) ;  /* 0xfffffffc00f09947 */ /* 0x004fea000383ffff */
[----:B------:R-:W-:Y:S05]  /*337b0*/  BRA `(.L_x_896) ;  /* 0xffffffa4009c7947 */ /* 0x000fea000383ffff */
.L_x_667:
[----:B--2---:R2:W3:Y:S02]  /*337c0*/  SYNCS.PHASECHK.TRANS64.TRYWAIT P1, [R4+URZ+0x33460], R5 ;  /* 0x03346005040075a7 */ /* 0x0044e4000802017f */
[----:B---3--:R-:W-:Y:S05]  /*337d0*/  @!P1 NANOSLEEP.SYNCS 0x989680 ;  /* 0x009896800000995d */ /* 0x008fea0003900000 */
[----:B------:R-:W3:Y:S02]  /*337e0*/  @!P1 SYNCS.PHASECHK.TRANS64 P1, [R4+URZ+0x33460], R5 ;  /* 0x03346005040095a7 */ /* 0x000ee4000802007f */
[----:B---3--:R-:W-:Y:S05]  /*337f0*/  @!P1 BRA `(.L_x_667) ;  /* 0xfffffffc00f09947 */ /* 0x008fea000383ffff */
[----:B------:R-:W-:Y:S05]  /*33800*/  BRA `(.L_x_897) ;  /* 0xffffffa4009c7947 */ /* 0x000fea000383ffff */
.L_x_669:
[----:B---3--:R3:W4:Y:S02]  /*33810*/  SYNCS.PHASECHK.TRANS64.TRYWAIT P1, [R3+URZ+0x33460], R2 ;  /* 0x03346002030075a7 */ /* 0x008724000802017f */
[----:B----4-:R-:W-:Y:S05]  /*33820*/  @!P1 NANOSLEEP.SYNCS 0x989680 ;  /* 0x009896800000995d */ /* 0x010fea0003900000 */
[----:B------:R-:W4:Y:S02]  /*33830*/  @!P1 SYNCS.PHASECHK.TRANS64 P1, [R3+URZ+0x33460], R2 ;  /* 0x03346002030095a7 */ /* 0x000f24000802007f */
[----:B----4-:R-:W-:Y:S05]  /*33840*/  @!P1 BRA `(.L_x_669) ;  /* 0xfffffffc00f09947 */ /* 0x010fea000383ffff */
[----:B------:R-:W-:Y:S05]  /*33850*/  BRA `(.L_x_898) ;  /* 0xffffffa4009c7947 */ /* 0x000fea000383ffff */
.L_x_671:
[----:B----4-:R4:W0:Y:S02]  /*33860*/  SYNCS.PHASECHK.TRANS64.TRYWAIT P0, [R4+URZ+0x33480], R5 ;  /* 0x03348005040075a7 */ /* 0x010824000800017f */
[----:B0-----:R-:W-:Y:S05]  /*33870*/  @!P0 NANOSLEEP.SYNCS 0x989680 ;  /* 0x009896800000895d */ /* 0x001fea0003900000 */
[----:B------:R-:W0:Y:S02]  /*33880*/  @!P0 SYNCS.PHASECHK.TRANS64 P0, [R4+URZ+0x33480], R5 ;  /* 0x03348005040085a7 */ /* 0x000e24000800007f */
[----:B0-----:R-:W-:Y:S05]  /*33890*/  @!P0 BRA `(.L_x_671) ;  /* 0xfffffffc00f08947 */ /* 0x001fea000383ffff */
[----:B------:R-:W-:Y:S05]  /*338a0*/  BRA `(.L_x_672) ;  /* 0xffffffa400987947 */ /* 0x000fea000383ffff */
.L_x_899:
        /* <DEDUP_REMOVED lines=13> */
.L_x_2928:


//--------------------- .text._ZN7cutlass13device_kernelIN5flash11enable_sm90INS1_16FlashAttnFwdSm90INS1_25CollectiveMainloopFwdSm90ILi2EN4cute5tupleIJNS5_1CILi1EEES8_S8_EEENS6_IJNS7_ILi128EEESA_NS7_ILi192EEEEEELi192ENS_12float_e4m3_tEfNS_4arch4Sm90ELb0ELb1ELb1ELb0ELb0ELb0ELb0ELb1ELb1ELb1ELb1ELb0EEENS1_21CollectiveEpilogueFwdINS6_IJSA_SB_SA_EEES9_NS_10bfloat16_tESF_Li256ELb0ELb1ELb1ELb1EEENS1_19SingleTileSchedulerILb0ELb1ELb1ELi128EEEEEEEEEvNT_6ParamsE --------------------------
	.section	.text._ZN7cutlass13device_kernelIN5flash11enable_sm90INS1_16FlashAttnFwdSm90INS1_25CollectiveMainloopFwdSm90ILi2EN4cute5tupleIJNS5_1CILi1EEES8_S8_EEENS6_IJNS7_ILi128EEESA_NS7_ILi192EEEEEELi192ENS_12float_e4m3_tEfNS_4arch4Sm90ELb0ELb1ELb1ELb0ELb0ELb0ELb0ELb1ELb1ELb1ELb1ELb0EEENS1_21CollectiveEpilogueFwdINS6_IJSA_SB_SA_EEES9_NS_10bfloat16_tESF_Li256ELb0ELb1ELb1ELb1EEENS1_19SingleTileSchedulerILb0ELb1ELb1ELi128EEEEEEEEEvNT_6ParamsE,"ax",@progbits
	.align	128
.text._ZN7cutlass13device_kernelIN5flash11enable_sm90INS1_16FlashAttnFwdSm90INS1_25CollectiveMainloopFwdSm90ILi2EN4cute5tupleIJNS5_1CILi1EEES8_S8_EEENS6_IJNS7_ILi128EEESA_NS7_ILi192EEEEEELi192ENS_12float_e4m3_tEfNS_4arch4Sm90ELb0ELb1ELb1ELb0ELb0ELb0ELb0ELb1ELb1ELb1ELb1ELb0EEENS1_21CollectiveEpilogueFwdINS6_IJSA_SB_SA_EEES9_NS_10bfloat16_tESF_Li256ELb0ELb1ELb1ELb1EEENS1_19SingleTileSchedulerILb0ELb1ELb1ELi128EEEEEEEEEvNT_6ParamsE:
        .type           _ZN7cutlass13device_kernelIN5flash11enable_sm90INS1_16FlashAttnFwdSm90INS1_25CollectiveMainloopFwdSm90ILi2EN4cute5tupleIJNS5_1CILi1EEES8_S8_EEENS6_IJNS7_ILi128EEESA_NS7_ILi192EEEEEELi192ENS_12float_e4m3_tEfNS_4arch4Sm90ELb0ELb1ELb1ELb0ELb0ELb0ELb0ELb1ELb1ELb1ELb1ELb0EEENS1_21CollectiveEpilogueFwdINS6_IJSA_SB_SA_EEES9_NS_10bfloat16_tESF_Li256ELb0ELb1ELb1ELb1EEENS1_19SingleTileSchedulerILb0ELb1ELb1ELi128EEEEEEEEEvNT_6ParamsE,@function
        .size           _ZN7cutlass13device_kernelIN5flash11enable_sm90INS1_16FlashAttnFwdSm90INS1_25CollectiveMainloopFwdSm90ILi2EN4cute5tupleIJNS5_1CILi1EEES8_S8_EEENS6_IJNS7_ILi128EEESA_NS7_ILi192EEEEEELi192ENS_12float_e4m3_tEfNS_4arch4Sm90ELb0ELb1ELb1ELb0ELb0ELb0ELb0ELb1ELb1ELb1ELb1ELb0EEENS1_21CollectiveEpilogueFwdINS6_IJSA_SB_SA_EEES9_NS_10bfloat16_tESF_Li256ELb0ELb1ELb1ELb1EEENS1_19SingleTileSchedulerILb0ELb1ELb1ELi128EEEEEEEEEvNT_6ParamsE,(.L_x_2929 - _ZN7cutlass13device_kernelIN5flash11enable_sm90INS1_16FlashAttnFwdSm90INS1_25CollectiveMainloopFwdSm90ILi2EN4cute5tupleIJNS5_1CILi1EEES8_S8_EEENS6_IJNS7_ILi128EEESA_NS7_ILi192EEEEEELi192ENS_12float_e4m3_tEfNS_4arch4Sm90ELb0ELb1ELb1ELb0ELb0ELb0ELb0ELb1ELb1ELb1ELb1ELb0EEENS1_21CollectiveEpilogueFwdINS6_IJSA_SB_SA_EEES9_NS_10bfloat16_tESF_Li256ELb0ELb1ELb1ELb1EEENS1_19SingleTileSchedulerILb0ELb1ELb1ELi128EEEEEEEEEvNT_6ParamsE)
        .other          _ZN7cutlass13device_kernelIN5flash11enable_sm90INS1_16FlashAttnFwdSm90INS1_25CollectiveMainloopFwdSm90ILi2EN4cute5tupleIJNS5_1CILi1EEES8_S8_EEENS6_IJNS7_ILi128EEESA_NS7_ILi192EEEEEELi192ENS_12float_e4m3_tEfNS_4arch4Sm90ELb0ELb1ELb1ELb0ELb0ELb0ELb0ELb1ELb1ELb1ELb1ELb0EEENS1_21CollectiveEpilogueFwdINS6_IJSA_SB_SA_EEES9_NS_10bfloat16_tESF_Li256ELb0ELb1ELb1ELb1EEENS1_19SingleTileSchedulerILb0ELb1ELb1ELi128EEEEEEEEEvNT_6ParamsE,@"STO_CUDA_ENTRY STV_DEFAULT"
_ZN7cutlass13device_kernelIN5flash11enable_sm90INS1_16FlashAttnFwdSm90INS1_25CollectiveMainloopFwdSm90ILi2EN4cute5tupleIJNS5_1CILi1EEES8_S8_EEENS6_IJNS7_ILi128EEESA_NS7_ILi192EEEEEELi192ENS_12float_e4m3_tEfNS_4arch4Sm90ELb0ELb1ELb1ELb0ELb0ELb0ELb0ELb1ELb1ELb1ELb1ELb0EEENS1_21CollectiveEpilogueFwdINS6_IJSA_SB_SA_EEES9_NS_10bfloat16_tESF_Li256ELb0ELb1ELb1ELb1EEENS1_19SingleTileSchedulerILb0ELb1ELb1ELi128EEEEEEEEEvNT_6ParamsE:
        /* <DEDUP_REMOVED lines=18> */
.L_x_901:
[----:B------:R-:W-:Y:S05]  /*0120*/  BSYNC B0 ;  /* 0x0000000000007941 */ /* 0x000fea0003800000 */
.L_x_900:
        /* <DEDUP_REMOVED lines=41> */
.L_x_902:
        /* <DEDUP_REMOVED lines=22> */
.L_x_903:
        /* <DEDUP_REMOVED lines=18> */
.L_x_904:
        /* <DEDUP_REMOVED lines=22> */
.L_x_905:
        /* <DEDUP_REMOVED lines=22> */
.L_x_906:
        /* <DEDUP_REMOVED lines=8> */
.L_x_909:
[----:B------:R-:W-:-:S08]  /*0980*/  NOP ;  /* 0x0000000000007918 */ /* 0x000fd00000000000 */
[----:B------:R-:W0:Y:S02]  /*0990*/  USETMAXREG.TRY_ALLOC.CTAPOOL UP0, 0xf0 ;  /* 0x000000f0000079c8 */ /* 0x000e240008000600 */
[----:B0-----:R-:W-:-:S13]  /*09a0*/  PLOP3.LUT P0, PT, PT, PT, UP0, 0x80, 0x0 ;  /* 0x000000000000781c */ /* 0x001fda0003f0f008 */
[----:B------:R-:W-:Y:S05]  /*09b0*/  @!P0 BRA `(.L_x_909) ;  /* 0xfffffffc00f08947 */ /* 0x000fea000383ffff */
[----:B------:R-:W0:Y:S01]  /*09c0*/  S2R R4, SR_TID.X ;  /* 0x0000000000047919 */ /* 0x000e220000002100 */
[----:B------:R-:W1:Y:S01]  /*09d0*/  S2UR UR6, SR_CTAID.Y ;  /* 0x00000000000679c3 */ /* 0x000e620000002600 */
[----:B------:R-:W-:Y:S02]  /*09e0*/  ULDC UR7, c[0x0][0xc50] ;  /* 0x0003140000077ab9 */ /* 0x000fe40000000800 */
[----:B------:R-:W-:-:S05]  /*09f0*/  UISETP.NE.AND UP0, UPT, UR7, 0x1, UPT ;  /* 0x000000010700788c */ /* 0x000fca000bf05270 */
[----:B------:R-:W2:Y:S06]  /*0a00*/  S2UR UR36, SR_CTAID.Z ;  /* 0x00000000002479c3 */ /* 0x000eac0000002700 */
[----:B------:R-:W-:Y:S01]  /*0a10*/  @UP0 ULDC UR4, c[0x0][0xc54] ;  /* 0x0003150000040ab9 */ /* 0x000fe20000000800 */
[----:B------:R-:W-:Y:S01]  /*0a20*/  @UP0 ULDC UR8, c[0x0][0xc58] ;  /* 0x0003160000080ab9 */ /* 0x000fe20000000800 */
[----:B-1----:R-:W-:Y:S02]  /*0a30*/  UIMAD.WIDE.U32 UR4, UR6, UR4, URZ ;  /* 0x00000004060472a5 */ /* 0x002fe4000f8e003f */
[----:B------:R-:W-:-:S02]  /*0a40*/  UMOV UR37, UR6 ;  /* 0x0000000600257c82 */ /* 0x000fc40008000000 */
[----:B------:R-:W-:Y:S01]  /*0a50*/  @UP0 USHF.R.U32.HI UR37, URZ, UR8, UR5 ;  /* 0x000000083f250299 */ /* 0x000fe20008011605 */
[----:B0-----:R-:W-:-:S03]  /*0a60*/  LOP3.LUT R0, R4, 0xffffff80, RZ, 0xc0, !PT ;  /* 0xffffff8004007812 */ /* 0x001fc600078ec0ff */
[----:B------:R-:W-:Y:S01]  /*0a70*/  UIADD3 UR4, -UR37, URZ, URZ ;  /* 0x0000003f25047290 */ /* 0x000fe2000fffe13f */
[----:B------:R-:W-:Y:S06]  /*0a80*/  BAR.ARV 0x8, 0x180 ;  /* 0x0206000000007b1d */ /* 0x000fec0000002000 */
[----:B------:R-:W-:Y:S01]  /*0a90*/  ISETP.NE.AND P0, PT, R0, 0x80, PT ;  /* 0x000000800000780c */ /* 0x000fe20003f05270 */
[----:B------:R-:W-:-:S12]  /*0aa0*/  UIMAD UR6, UR7, UR4, UR6 ;  /* 0x00000004070672a4 */ /* 0x000fd8000f8e0206 */
[----:B------:R-:W-:Y:S06]  /*0ab0*/  @!P0 BAR.ARV 0x9, 0x100 ;  /* 0x0244000000008b1d */ /* 0x000fec0000002000 */
[----:B--2---:R-:W-:-:S13]  /*0ac0*/  ISETP.LE.AND P0, PT, RZ, UR36, PT ;  /* 0x00000024ff007c0c */ /* 0x004fda000bf03270 */
[----:B------:R-:W-:Y:S05]  /*0ad0*/  @!P0 BRA `(.L_x_910) ;  /* 0x0000016800a08947 */ /* 0x000fea0003800000 */
[----:B------:R-:W0:Y:S01]  /*0ae0*/  LDC.64 R2, c[0x0][0x418] ;  /* 0x00010600ff027b82 */ /* 0x000e220000000a00 */
[----:B------:R-:W-:Y:S01]  /*0af0*/  ULDC UR4, c[0x0][0x448] ;  /* 0x0001120000047ab9 */ /* 0x000fe20000000800 */
[----:B------:R-:W-:Y:S01]  /*0b00*/  USHF.R.S32.HI UR38, URZ, 0x1f, UR36 ;  /* 0x0000001f3f267899 */ /* 0x000fe20008011424 */
[----:B------:R-:W-:Y:S01]  /*0b10*/  VIADD R22, R4, 0xffffff80 ;  /* 0xffffff8004167836 */ /* 0x000fe20000000000 */
[----:B------:R-:W-:-:S04]  /*0b20*/  UISETP.NE.AND UP1, UPT, UR4, 0x1, UPT ;  /* 0x000000010400788c */ /* 0x000fc8000bf25270 */
[----:B------:R-:W1:Y:S07]  /*0b30*/  S2UR UR45, SR_CTAID.X ;  /* 0x00000000002d79c3 */ /* 0x000e6e0000002500 */
[----:B------:R-:W-:Y:S01]  /*0b40*/  @UP1 ULDC UR5, c[0x0][0x44c] ;  /* 0x0001130000051ab9 */ /* 0x000fe20000000800 */
[----:B------:R-:W2:Y:S01]  /*0b50*/  LDC R5, c[0x0][0x288] ;  /* 0x0000a200ff057b82 */ /* 0x000ea20000000800 */
[----:B------:R-:W-:-:S07]  /*0b60*/  @UP1 ULDC UR9, c[0x0][0x450] ;  /* 0x0001140000091ab9 */ /* 0x000fce0000000800 */
[----:B------:R-:W3:Y:S01]  /*0b70*/  LDC R16, c[0x0][0x424] ;  /* 0x00010900ff107b82 */ /* 0x000ee20000000800 */
[----:B0-----:R-:W-:-:S04]  /*0b80*/  ISETP.NE.U32.AND P0, PT, R2, RZ, PT ;  /* 0x000000ff0200720c */ /* 0x001fc80003f05070 */
[----:B------:R-:W-:-:S03]  /*0b90*/  ISETP.NE.AND.EX P0, PT, R3, RZ, PT, P0 ;  /* 0x000000ff0300720c */ /* 0x000fc60003f05300 */
[----:B------:R-:W0:Y:S01]  /*0ba0*/  LDC R7, c[0x0][0x2f0] ;  /* 0x0000bc00ff077b82 */ /* 0x000e220000000800 */
[----:B-1----:R-:W-:-:S04]  /*0bb0*/  USHF.L.U32 UR45, UR45, 0x7, URZ ;  /* 0x000000072d2d7899 */ /* 0x002fc8000800063f */
[----:B------:R-:W-:Y:S02]  /*0bc0*/  @UP1 UIADD3 UR4, UR45, 0x7f, URZ ;  /* 0x0000007f2d041890 */ /* 0x000fe4000fffe03f */
[----:B------:R-:W-:Y:S01]  /*0bd0*/  UIADD3 UR7, UR45, 0x7f, URZ ;  /* 0x0000007f2d077890 */ /* 0x000fe2000fffe03f */
[----:B--2---:R-:W-:Y:S01]  /*0be0*/  IADD3 R3, -R5, 0x1, RZ ;  /* 0x0000000105037810 */ /* 0x004fe20007ffe1ff */
[----:B------:R-:W-:-:S04]  /*0bf0*/  UIMAD.WIDE.U32 UR4, UR4, UR5, URZ ;  /* 0x00000005040472a5 */ /* 0x000fc8000f8e003f */
[----:B------:R-:W-:Y:S01]  /*0c00*/  @UP1 USHF.R.U32.HI UR7, URZ, UR9, UR5 ;  /* 0x000000093f071299 */ /* 0x000fe20008011605 */
[----:B---3--:R-:W-:Y:S02]  /*0c10*/  SEL R16, R16, 0x1, P0 ;  /* 0x0000000110107807 */ /* 0x008fe40000000000 */
[----:B------:R-:W-:Y:S02]  /*0c20*/  ULDC.64 UR4, c[0x0][0x9e0] ;  /* 0x0002780000047ab9 */ /* 0x000fe40000000a00 */
[----:B------:R-:W-:Y:S01]  /*0c30*/  UISETP.GE.AND UP0, UPT, UR5, 0x1, UPT ;  /* 0x000000010500788c */ /* 0x000fe2000bf06270 */
[----:B0-----:R-:W-:-:S05]  /*0c40*/  IMAD R3, R16, R7, R3 ;  /* 0x0000000710037224 */ /* 0x001fca00078e0203 */
[----:B------:R-:W-:Y:S02]  /*0c50*/  PLOP3.LUT P1, PT, PT, PT, UP0, 0x80, 0x0 ;  /* 0x000000000000781c */ /* 0x000fe40003f2f008 */
[----:B------:R-:W-:-:S13]  /*0c60*/  R2UR UR8, R3 ;  /* 0x00000000030872ca */ /* 0x000fda00000e0000 */
[----:B------:R-:W-:-:S04]  /*0c70*/  UIADD3 UR7, UR8, UR7, URZ ;  /* 0x0000000708077290 */ /* 0x000fc8000fffe03f */
[----:B------:R-:W-:-:S06]  /*0c80*/  UIADD3 UR4, UR7, UR4, URZ ;  /* 0x0000000407047290 */ /* 0x000fcc000fffe03f */
[----:B------:R-:W-:Y:S01]  /*0c90*/  IMAD.U32 R0, RZ, RZ, UR4 ;  /* 0x00000004ff007e24 */ /* 0x000fe2000f8e00ff */
[----:B------:R-:W-:Y:S06]  /*0ca0*/  @!P1 BRA `(.L_x_911) ;  /* 0x0000000000409947 */ /* 0x000fec0003800000 */
[----:B------:R-:W-:Y:S01]  /*0cb0*/  ISETP.LT.AND P0, PT, RZ, UR7, PT ;  /* 0x00000007ff007c0c */ /* 0x000fe2000bf01270 */
[----:B------:R-:W-:-:S12]  /*0cc0*/  UIADD3 UR4, UR7, -0x1, URZ ;  /* 0xffffffff07047890 */ /* 0x000fd8000fffe03f */
[----:B------:R-:W-:Y:S05]  /*0cd0*/  @P0 BRA `(.L_x_912) ;  /* 0x00000000001c0947 */ /* 0x000fea0003800000 */
[----:B------:R-:W-:Y:S02]  /*0ce0*/  UISETP.NE.AND UP0, UPT, UR5, 0x1, UPT ;  /* 0x000000010500788c */ /* 0x000fe4000bf05270 */
[----:B------:R-:W-:-:S09]  /*0cf0*/  UIADD3 UR4, -UR7, URZ, URZ ;  /* 0x0000003f07047290 */ /* 0x000fd2000fffe13f */
[----:B------:R-:W-:Y:S02]  /*0d00*/  @UP0 ULDC.64 UR10, c[0x0][0x9e8] ;  /* 0x00027a00000a0ab9 */ /* 0x000fe40000000a00 */
[----:B------:R-:W-:-:S04]  /*0d10*/  UIMAD.WIDE.U32 UR8, UR4, UR10, URZ ;  /* 0x0000000a040872a5 */ /* 0x000fc8000f8e003f */
[----:B------:R-:W-:-:S04]  /*0d20*/  @UP0 USHF.R.U32.HI UR4, URZ, UR11, UR9 ;  /* 0x0000000b3f040299 */ /* 0x000fc80008011609 */
[----:B------:R-:W-:Y:S01]  /*0d30*/  ULOP3.LUT UR4, URZ, UR4, URZ, 0x33, !UPT ;  /* 0x000000043f047292 */ /* 0x000fe2000f8e333f */
[----:B------:R-:W-:Y:S11]  /*0d40*/  BRA `(.L_x_913) ;  /* 0x0000000000107947 */ /* 0x000ff60003800000 */
.L_x_912:
[----:B------:R-:W-:-:S11]  /*0d50*/  UISETP.NE.AND UP0, UPT, UR5, 0x1, UPT ;  /* 0x000000010500788c */ /* 0x000fd6000bf05270 */
[----:B------:R-:W-:Y:S02]  /*0d60*/  @UP0 ULDC.64 UR10, c[0x0][0x9e8] ;  /* 0x00027a00000a0ab9 */ /* 0x000fe40000000a00 */
[----:B------:R-:W-:-:S04]  /*0d70*/  UIMAD.WIDE.U32 UR8, UR4, UR10, URZ ;  /* 0x0000000a040872a5 */ /* 0x000fc8000f8e003f */
[----:B------:R-:W-:-:S12]  /*0d80*/  @UP0 USHF.R.U32.HI UR4, URZ, UR11, UR9 ;  /* 0x0000000b3f040299 */ /* 0x000fd80008011609 */
.L_x_913:
[----:B------:R-:W-:-:S06]  /*0d90*/  UIMAD UR4, UR4, UR5, UR5 ;  /* 0x00000005040472a4 */ /* 0x000fcc000f8e0205 */
[----:B------:R-:W-:-:S07]  /*0da0*/  VIMNMX R0, R0, UR4, PT ;  /* 0x0000000400007c48 */ /* 0x000fce000bfe0100 */
.L_x_911:
[-C--:B------:R-:W-:Y:S01]  /*0db0*/  IMAD R18, R16, R7.reuse, -R5 ;  /* 0x0000000710127224 */ /* 0x080fe200078e0a05 */
[----:B------:R-:W-:Y:S01]  /*0dc0*/  @UP1 ULDC UR8, c[0x0][0x44c] ;  /* 0x0001130000081ab9 */ /* 0x000fe20000000800 */
[----:B------:R-:W-:Y:S01]  /*0dd0*/  VIADD R2, R0, 0x7f ;  /* 0x0000007f00027836 */ /* 0x000fe20000000000 */
[----:B------:R-:W-:Y:S01]  /*0de0*/  UIMAD.WIDE.U32 UR8, UR45, UR8, URZ ;  /* 0x000000082d0872a5 */ /* 0x000fe2000f8e003f */
[----:B------:R-:W-:Y:S01]  /*0df0*/  IMAD R0, R16, R7, 0x7f ;  /* 0x0000007f10007424 */ /* 0x000fe200078e0207 */
[----:B------:R-:W-:Y:S01]  /*0e00*/  R2UR UR7, R18 ;  /* 0x00000000120772ca */ /* 0x000fe200000e0000 */
[----:B------:R-:W-:Y:S01]  /*0e10*/  @UP1 ULDC UR10, c[0x0][0x450] ;  /* 0x00011400000a1ab9 */ /* 0x000fe20000000800 */
[----:B------:R-:W-:Y:S01]  /*0e20*/  UMOV UR4, UR45 ;  /* 0x0000002d00047c82 */ /* 0x000fe20008000000 */
[----:B------:R-:W-:Y:S01]  /*0e30*/  SHF.R.S32.HI R5, RZ, 0x1f, R2 ;  /* 0x0000001fff057819 */ /* 0x000fe20000011402 */
[----:B------:R-:W-:Y:S01]  /*0e40*/  @UP1 USHF.R.U32.HI UR4, URZ, UR10, UR9 ;  /* 0x0000000a3f041299 */ /* 0x000fe20008011609 */
[----:B------:R-:W-:-:S02]  /*0e50*/  SHF.R.S32.HI R3, RZ, 0x1f, R0 ;  /* 0x0000001fff037819 */ /* 0x000fc40000011400 */
[----:B------:R-:W-:Y:S02]  /*0e60*/  LEA.HI R5, R5, R2, RZ, 0x7 ;  /* 0x0000000205057211 */ /* 0x000fe400078f38ff */
[----:B------:R-:W-:Y:S02]  /*0e70*/  LEA.HI R3, R3, R0, RZ, 0x7 ;  /* 0x0000000003037211 */ /* 0x000fe400078f38ff */
[----:B------:R-:W-:Y:S02]  /*0e80*/  SHF.R.S32.HI R0, RZ, 0x7, R5 ;  /* 0x00000007ff007819 */ /* 0x000fe40000011405 */
[----:B------:R-:W-:Y:S01]  /*0e90*/  UIADD3 UR4, UR7, UR4, URZ ;  /* 0x0000000407047290 */ /* 0x000fe2000fffe03f */
[----:B------:R-:W-:Y:S02]  /*0ea0*/  SHF.R.S32.HI R3, RZ, 0x7, R3 ;  /* 0x00000007ff037819 */ /* 0x000fe40000011403 */
[----:B------:R-:W-:Y:S02]  /*0eb0*/  ULDC UR7, c[0x0][0x9dc] ;  /* 0x0002770000077ab9 */ /* 0x000fe40000000800 */
[----:B------:R-:W-:Y:S01]  /*0ec0*/  UIADD3 UR7, UR4, -UR7, URZ ;  /* 0x8000000704077290 */ /* 0x000fe2000fffe03f */
[----:B------:R-:W-:Y:S01]  /*0ed0*/  VIMNMX R19, R3, R0, PT ;  /* 0x0000000003137248 */ /* 0x000fe20003fe0100 */
[----:B------:R-:W-:Y:S10]  /*0ee0*/  @!P1 BRA `(.L_x_914) ;  /* 0x0000000000449947 */ /* 0x000ff40003800000 */
[----:B------:R-:W-:-:S06]  /*0ef0*/  UISETP.GT.AND UP0, UPT, UR4, -0x1, UPT ;  /* 0xffffffff0400788c */ /* 0x000fcc000bf04270 */
[----:B------:R-:W-:-:S13]  /*0f00*/  PLOP3.LUT P0, PT, PT, PT, UP0, 0x80, 0x0 ;  /* 0x000000000000781c */ /* 0x000fda0003f0f008 */
[----:B------:R-:W-:Y:S05]  /*0f10*/  @P0 BRA `(.L_x_915) ;  /* 0x00000000001c0947 */ /* 0x000fea0003800000 */
[----:B------:R-:W-:Y:S02]  /*0f20*/  UISETP.NE.AND UP0, UPT, UR5, 0x1, UPT ;  /* 0x000000010500788c */ /* 0x000fe4000bf05270 */
[----:B------:R-:W-:-:S09]  /*0f30*/  ULOP3.LUT UR4, URZ, UR4, URZ, 0x33, !UPT ;  /* 0x000000043f047292 */ /* 0x000fd2000f8e333f */
[----:B------:R-:W-:Y:S02]  /*0f40*/  @UP0 ULDC.64 UR10, c[0x0][0x9e8] ;  /* 0x00027a00000a0ab9 */ /* 0x000fe40000000a00 */
[----:B------:R-:W-:-:S04]  /*0f50*/  UIMAD.WIDE.U32 UR8, UR4, UR10, URZ ;  /* 0x0000000a040872a5 */ /* 0x000fc8000f8e003f */
[----:B------:R-:W-:-:S04]  /*0f60*/  @UP0 USHF.R.U32.HI UR4, URZ, UR11, UR9 ;  /* 0x0000000b3f040299 */ /* 0x000fc80008011609 */
[----:B------:R-:W-:Y:S01]  /*0f70*/  ULOP3.LUT UR4, URZ, UR4, URZ, 0x33, !UPT ;  /* 0x000000043f047292 */ /* 0x000fe2000f8e333f */
[----:B------:R-:W-:Y:S11]  /*0f80*/  BRA `(.L_x_916) ;  /* 0x0000000000107947 */ /* 0x000ff60003800000 */
.L_x_915:
[----:B------:R-:W-:-:S11]  /*0f90*/  UISETP.NE.AND UP0, UPT, UR5, 0x1, UPT ;  /* 0x000000010500788c */ /* 0x000fd6000bf05270 */
[----:B------:R-:W-:Y:S02]  /*0fa0*/  @UP0 ULDC.64 UR10, c[0x0][0x9e8] ;  /* 0x00027a00000a0ab9 */ /* 0x000fe40000000a00 */
[----:B------:R-:W-:-:S04]  /*0fb0*/  UIMAD.WIDE.U32 UR8, UR4, UR10, URZ ;  /* 0x0000000a040872a5 */ /* 0x000fc8000f8e003f */
[----:B------:R-:W-:-:S12]  /*0fc0*/  @UP0 USHF.R.U32.HI UR4, URZ, UR11, UR9 ;  /* 0x0000000b3f040299 */ /* 0x000fd80008011609 */
.L_x_916:
[----:B------:R-:W-:-:S04]  /*0fd0*/  UIMAD UR4, UR4, UR5, URZ ;  /* 0x00000005040472a4 */ /* 0x000fc8000f8e023f */
[----:B------:R-:W-:-:S04]  /*0fe0*/  UISETP.LT.AND UP0, UPT, UR7, UR4, UPT ;  /* 0x000000040700728c */ /* 0x000fc8000bf01270 */
[----:B------:R-:W-:-:S12]  /*0ff0*/  USEL UR7, UR7, UR4, !UP0 ;  /* 0x0000000407077287 */ /* 0x000fd8000c000000 */
.L_x_914:
[----:B------:R-:W-:Y:S02]  /*1000*/  USHF.R.S32.HI UR4, URZ, 0x1f, UR7 ;  /* 0x0000001f3f047899 */ /* 0x000fe40008011407 */
[----:B------:R-:W-:Y:S02]  /*1010*/  USHF.R.U32.HI UR10, URZ, 0x10, UR6 ;  /* 0x000000103f0a7899 */ /* 0x000fe40008011606 */
[----:B------:R-:W-:Y:S02]  /*1020*/  ULEA.HI UR4, UR4, UR7, URZ, 0x7 ;  /* 0x0000000704047291 */ /* 0x000fe4000f8f383f */
[----:B------:R-:W-:Y:S02]  /*1030*/  ULOP3.LUT UR39, UR6, 0xffff, URZ, 0xc0, !UPT ;  /* 0x0000ffff06277892 */ /* 0x000fe4000f8ec03f */
[----:B------:R-:W-:-:S04]  /*1040*/  USHF.R.S32.HI UR4, URZ, 0x7, UR4 ;  /* 0x000000073f047899 */ /* 0x000fc80008011404 */
[----:B------:R-:W-:-:S04]  /*1050*/  UISETP.LT.AND UP0, UPT, URZ, UR4, UPT ;  /* 0x000000043f00728c */ /* 0x000fc8000bf01270 */
[----:B------:R-:W-:Y:S02]  /*1060*/  USEL UR9, URZ, UR4, !UP0 ;  /* 0x000000043f097287 */ /* 0x000fe4000c000000 */
[----:B------:R-:W-:Y:S01]  /*1070*/  UISETP.NE.AND UP0, UPT, UR10, URZ, UPT ;  /* 0x0000003f0a00728c */ /* 0x000fe2000bf05270 */
[----:B------:R-:W-:-:S03]  /*1080*/  UMOV UR4, URZ ;  /* 0x0000003f00047c82 */ /* 0x000fc60008000000 */
[----:B------:R-:W-:-:S07]  /*1090*/  ISETP.GT.AND P0, PT, R19, UR9, PT ;  /* 0x0000000913007c0c */ /* 0x000fce000bf04270 */
[----:B------:R-:W-:-:S06]  /*10a0*/  @!UP0 ULDC UR10, c[0x0][0x9f0] ;  /* 0x00027c00000a8ab9 */ /* 0x000fcc0000000800 */
[----:B------:R-:W-:Y:S05]  /*10b0*/  @!P0 BRA `(.L_x_917) ;  /* 0x00000000008c8947 */ /* 0x000fea0003800000 */
[----:B------:R-:W-:Y:S01]  /*10c0*/  IMAD.U32 R4, RZ, RZ, UR10 ;  /* 0x0000000aff047e24 */ /* 0x000fe2000f8e00ff */
[----:B------:R-:W-:-:S04]  /*10d0*/  UMOV UR4, URZ ;  /* 0x0000003f00047c82 */ /* 0x000fc80008000000 */
[----:B------:R-:W-:-:S04]  /*10e0*/  IABS R0, R4 ;  /* 0x0000000400007213 */ /* 0x000fc80000000000 */
[----:B------:R-:W-:Y:S02]  /*10f0*/  R2UR UR11, R0 ;  /* 0x00000000000b72ca */ /* 0x000fe400000e0000 */
[----:B------:R-:W-:Y:S02]  /*1100*/  IADD3 R0, R4, -0x1, R19 ;  /* 0xffffffff04007810 */ /* 0x000fe40007ffe013 */
[----:B------:R-:W-:Y:S02]  /*1110*/  IABS R4, R4 ;  /* 0x0000000400047213 */ /* 0x000fe40000000000 */
[----:B------:R-:W-:-:S03]  /*1120*/  R2UR UR6, R0 ;  /* 0x00000000000672ca */ /* 0x000fc600000e0000 */
[----:B------:R-:W-:-:S04]  /*1130*/  IMAD.MOV R4, RZ, RZ, -R4 ;  /* 0x000000ffff047224 */ /* 0x000fc800078e0a04 */
[----:B------:R-:W0:Y:S06]  /*1140*/  I2F.RP R2, UR11 ;  /* 0x0000000b00027d06 */ /* 0x000e2c0008209400 */
[----:B------:R-:W-:-:S06]  /*1150*/  UIADD3 UR6, -UR9, UR6, URZ ;  /* 0x0000000609067290 */ /* 0x000fcc000fffe13f */
[----:B------:R-:W-:Y:S01]  /*1160*/  IMAD.U32 R0, RZ, RZ, UR6 ;  /* 0x00000006ff007e24 */ /* 0x000fe2000f8e00ff */
[----:B------:R-:W-:Y:S01]  /*1170*/  ULOP3.LUT UR6, UR6, UR10, URZ, 0x3c, !UPT ;  /* 0x0000000a06067292 */ /* 0x000fe2000f8e3c3f */
[----:B0-----:R-:W0:Y:S03]  /*1180*/  MUFU.RCP R2, R2 ;  /* 0x0000000200027308 */ /* 0x001e260000001000 */
[----:B------:R-:W-:-:S04]  /*1190*/  IABS R0, R0 ;  /* 0x0000000000007213 */ /* 0x000fc80000000000 */
[----:B------:R-:W-:Y:S01]  /*11a0*/  R2UR UR8, R0 ;  /* 0x00000000000872ca */ /* 0x000fe200000e0000 */
[----:B------:R-:W-:Y:S02]  /*11b0*/  IMAD.MOV.U32 R0, RZ, RZ, R4 ;  /* 0x000000ffff007224 */ /* 0x000fe400078e0004 */
[----:B0-----:R-:W-:-:S06]  /*11c0*/  VIADD R3, R2, 0xffffffe ;  /* 0x0ffffffe02037836 */ /* 0x001fcc0000000000 */
        /* <DEDUP_REMOVED lines=18> */
.L_x_917:
[----:B------:R-:W-:Y:S02]  /*12f0*/  UIMAD UR39, UR39, UR4, UR9 ;  /* 0x00000004272772a4 */ /* 0x000fe4000f8e0209 */
[----:B------:R-:W-:Y:S01]  /*1300*/  IMAD.U32 R0, RZ, RZ, UR4 ;  /* 0x00000004ff007e24 */ /* 0x000fe2000f8e00ff */
[----:B------:R-:W-:Y:S02]  /*1310*/  PLOP3.LUT P0, PT, PT, PT, PT, 0x80, 0x0 ;  /* 0x000000000000781c */ /* 0x000fe40003f0f070 */
[----:B------:R-:W-:Y:S01]  /*1320*/  CS2R R10, SRZ ;  /* 0x00000000000a7805 */ /* 0x000fe2000001ff00 */
[----:B------:R-:W-:Y:S01]  /*1330*/  IMAD.MOV.U32 R2, RZ, RZ, RZ ;  /* 0x000000ffff027224 */ /* 0x000fe200078e00ff */
[----:B------:R-:W-:Y:S02]  /*1340*/  CS2R R8, SRZ ;  /* 0x0000000000087805 */ /* 0x000fe4000001ff00 */
[----:B------:R-:W-:Y:S01]  /*1350*/  VIADDMNMX R19, R0, UR39, R19, PT ;  /* 0x0000002700137c46 */ /* 0x000fe2000b800113 */
[----:B------:R-:W-:Y:S01]  /*1360*/  IMAD.MOV.U32 R0, RZ, RZ, RZ ;  /* 0x000000ffff007224 */ /* 0x000fe200078e00ff */
[----:B------:R-:W-:Y:S01]  /*1370*/  CS2R R44, SRZ ;  /* 0x00000000002c7805 */ /* 0x000fe2000001ff00 */
[----:B------:R-:W-:Y:S01]  /*1380*/  IMAD.MOV.U32 R47, RZ, RZ, RZ ;  /* 0x000000ffff2f7224 */ /* 0x000fe200078e00ff */
[----:B------:R-:W-:-:S02]  /*1390*/  ISETP.GT.AND P1, PT, R19, UR39, PT ;  /* 0x0000002713007c0c */ /* 0x000fc4000bf24270 */
        /* <DEDUP_REMOVED lines=9> */
[----:B------:R-:W-:Y:S01]  /*1430*/  CS2R R48, SRZ ;  /* 0x0000000000307805 */ /* 0x000fe2000001ff00 */
[----:B------:R-:W-:Y:S01]  /*1440*/  IMAD.MOV.U32 R23, RZ, RZ, RZ ;  /* 0x000000ffff177224 */ /* 0x000fe200078e00ff */
[----:B------:R-:W-:Y:S02]  /*1450*/  CS2R R52, SRZ ;  /* 0x0000000000347805 */ /* 0x000fe4000001ff00 */
[----:B------:R-:W-:-:S02]  /*1460*/  CS2R R24, SRZ ;  /* 0x0000000000187805 */ /* 0x000fc4000001ff00 */
        /* <DEDUP_REMOVED lines=16> */
[----:B------:R-:W-:Y:S01]  /*1570*/  CS2R R86, SRZ ;  /* 0x0000000000567805 */ /* 0x000fe2000001ff00 */
[----:B------:R-:W-:Y:S01]  /*1580*/  IMAD.MOV.U32 R82, RZ, RZ, RZ ;  /* 0x000000ffff527224 */ /* 0x000fe200078e00ff */
        /* <DEDUP_REMOVED lines=16> */
[----:B------:R-:W-:Y:S06]  /*1690*/  @!P1 BRA `(.L_x_918) ;  /* 0x000000ec009c9947 */ /* 0x000fec0003800000 */
[----:B------:R-:W-:Y:S01]  /*16a0*/  SHF.R.S32.HI R89, RZ, 0x1f, R22 ;  /* 0x0000001fff597819 */ /* 0x000fe20000011416 */
[----:B------:R-:W0:Y:S01]  /*16b0*/  S2UR UR5, SR_CgaCtaId ;  /* 0x00000000000579c3 */ /* 0x000e220000008800 */
[----:B------:R-:W-:Y:S02]  /*16c0*/  UMOV UR44, 0x400 ;  /* 0x00000400002c7882 */ /* 0x000fe40000000000 */
[----:B------:R-:W-:-:S04]  /*16d0*/  LEA.HI R88, R89, R22, RZ, 0x7 ;  /* 0x0000001659587211 */ /* 0x000fc800078f38ff */
[----:B------:R-:W-:-:S05]  /*16e0*/  SHF.R.S32.HI R23, RZ, 0x7, R88 ;  /* 0x00000007ff177819 */ /* 0x000fca0000011458 */
        /* <DEDUP_REMOVED lines=29> */
.L_x_919:
[----:B------:R-:W-:Y:S01]  /*18c0*/  ULDC.64 UR6, c[0x0][0x990] ;  /* 0x0002640000067ab9 */ /* 0x000fe20000000a00 */
[----:B------:R-:W-:Y:S01]  /*18d0*/  ULDC.64 UR4, c[0x0][0x998] ;  /* 0x0002660000047ab9 */ /* 0x000fe20000000a00 */
[----:B------:R-:W-:Y:S01]  /*18e0*/  UISETP.NE.U32.AND UP0, UPT, UR6, URZ, UPT ;  /* 0x0000003f0600728c */ /* 0x000fe2000bf05070 */
[----:B------:R-:W-:Y:S01]  /*18f0*/  IMAD.MOV.U32 R7, RZ, RZ, 0x3f800000 ;  /* 0x3f800000ff077424 */ /* 0x000fe200078e00ff */
[----:B------:R-:W-:Y:S01]  /*1900*/  UISETP.NE.U32.AND UP1, UPT, UR4, URZ, UPT ;  /* 0x0000003f0400728c */ /* 0x000fe2000bf25070 */
[----:B------:R-:W-:Y:S01]  /*1910*/  IMAD.MOV.U32 R0, RZ, RZ, 0x3f800000 ;  /* 0x3f800000ff007424 */ /* 0x000fe200078e00ff */
[----:B------:R-:W-:Y:S02]  /*1920*/  UISETP.NE.AND.EX UP0, UPT, UR7, URZ, UPT, UP0 ;  /* 0x0000003f0700728c */ /* 0x000fe4000bf05300 */
[----:B------:R-:W-:-:S04]  /*1930*/  UISETP.NE.AND.EX UP1, UPT, UR5, URZ, UPT, UP1 ;  /* 0x0000003f0500728c */ /* 0x000fc8000bf25310 */
[----:B------:R-:W-:Y:S02]  /*1940*/  PLOP3.LUT P0, PT, PT, PT, UP0, 0x80, 0x0 ;  /* 0x000000000000781c */ /* 0x000fe40003f0f008 */
[----:B------:R-:W-:-:S03]  /*1950*/  PLOP3.LUT P1, PT, PT, PT, UP1, 0x80, 0x0 ;  /* 0x000000000000781c */ /* 0x000fc60003f2f018 */
[----:B------:R-:W-:Y:S01]  /*1960*/  @UP0 ULDC.64 UR12, c[0x0][0x9a8] ;  /* 0x00026a00000c0ab9 */ /* 0x000fe20000000a00 */
[----:B------:R-:W-:Y:S01]  /*1970*/  @UP0 ULDC.64 UR16, c[0x0][0x9b0] ;  /* 0x00026c0000100ab9 */ /* 0x000fe20000000a00 */
[----:B------:R-:W-:Y:S01]  /*1980*/  @UP1 ULDC.64 UR14, c[0x0][0x9b8] ;  /* 0x00026e00000e1ab9 */ /* 0x000fe20000000a00 */
[----:B------:R-:W-:Y:S02]  /*1990*/  @UP0 UIMAD UR10, UR38, UR12, URZ ;  /* 0x0000000c260a02a4 */ /* 0x000fe4000f8e023f */
[----:B------:R-:W-:Y:S02]  /*19a0*/  @UP0 UIMAD.WIDE.U32 UR8, UR36, UR12, URZ ;  /* 0x0000000c240802a5 */ /* 0x000fe4000f8e003f */
[----:B------:R-:W-:Y:S02]  /*19b0*/  @UP1 UIMAD UR12, UR38, UR14, URZ ;  /* 0x0000000e260c12a4 */ /* 0x000fe4000f8e023f */
[----:B------:R-:W-:Y:S02]  /*19c0*/  @UP0 UIMAD UR13, UR36, UR13, UR10 ;  /* 0x0000000d240d02a4 */ /* 0x000fe4000f8e020a */
[----:B------:R-:W-:-:S02]  /*19d0*/  @UP1 UIMAD.WIDE.U32 UR10, UR36, UR14, URZ ;  /* 0x0000000e240a12a5 */ /* 0x000fc4000f8e003f */
[----:B------:R-:W-:Y:S02]  /*19e0*/  @UP1 UIMAD UR14, UR36, UR15, UR12 ;  /* 0x0000000f240e12a4 */ /* 0x000fe4000f8e020c */
[----:B------:R-:W-:Y:S02]  /*19f0*/  @UP0 USHF.R.S32.HI UR12, URZ, 0x1f, UR37 ;  /* 0x0000001f3f0c0899 */ /* 0x000fe40008011425 */
[----:B------:R-:W-:Y:S01]  /*1a00*/  @UP1 USHF.R.S32.HI UR15, URZ, 0x1f, UR37 ;  /* 0x0000001f3f0f1899 */ /* 0x000fe20008011425 */
[----:B------:R-:W-:Y:S01]  /*1a10*/  @UP1 ULDC.64 UR18, c[0x0][0x9c0] ;  /* 0x0002700000121ab9 */ /* 0x000fe20000000a00 */
[----:B------:R-:W-:Y:S02]  /*1a20*/  @UP0 UIMAD UR12, UR12, UR16, URZ ;  /* 0x000000100c0c02a4 */ /* 0x000fe4000f8e023f */
[----:B------:R-:W-:Y:S02]  /*1a30*/  @UP0 UIADD3 UR9, UR9, UR13, URZ ;  /* 0x0000000d09090290 */ /* 0x000fe4000fffe03f */
[----:B------:R-:W-:-:S02]  /*1a40*/  @UP1 UIMAD UR13, UR15, UR18, URZ ;  /* 0x000000120f0d12a4 */ /* 0x000fc4000f8e023f */
[----:B------:R-:W-:Y:S02]  /*1a50*/  @UP1 UIADD3 UR11, UR11, UR14, URZ ;  /* 0x0000000e0b0b1290 */ /* 0x000fe4000fffe03f */
[----:B------:R-:W-:Y:S02]  /*1a60*/  @UP0 UIMAD UR12, UR37, UR17, UR12 ;  /* 0x00000011250c02a4 */ /* 0x000fe4000f8e020c */
[----:B------:R-:W-:Y:S02]  /*1a70*/  @UP0 UIMAD.WIDE.U32 UR8, UR37, UR16, UR8 ;  /* 0x00000010250802a5 */ /* 0x000fe4000f8e0008 */
[----:B------:R-:W-:Y:S02]  /*1a80*/  @UP1 UIMAD UR13, UR37, UR19, UR13 ;  /* 0x00000013250d12a4 */ /* 0x000fe4000f8e020d */
[----:B------:R-:W-:Y:S02]  /*1a90*/  @UP1 UIMAD.WIDE.U32 UR10, UR37, UR18, UR10 ;  /* 0x00000012250a12a5 */ /* 0x000fe4000f8e000a */
[----:B------:R-:W-:-:S02]  /*1aa0*/  @UP0 UIADD3 UR12, UR9, UR12, URZ ;  /* 0x0000000c090c0290 */ /* 0x000fc4000fffe03f */
[----:B------:R-:W-:Y:S02]  /*1ab0*/  @UP0 ULEA UR6, UP2, UR8, UR6, 0x2 ;  /* 0x0000000608060291 */ /* 0x000fe4000f84103f */
[----:B------:R-:W-:Y:S02]  /*1ac0*/  @UP1 UIADD3 UR9, UR11, UR13, URZ ;  /* 0x0000000d0b091290 */ /* 0x000fe4000fffe03f */
[----:B------:R-:W-:Y:S02]  /*1ad0*/  @UP1 ULEA UR4, UP3, UR10, UR4, 0x2 ;  /* 0x000000040a041291 */ /* 0x000fe4000f86103f */
[----:B------:R-:W-:Y:S01]  /*1ae0*/  @UP0 ULEA.HI.X UR7, UR8, UR7, UR12, 0x2, UP2 ;  /* 0x0000000708070291 */ /* 0x000fe200090f140c */
[----:B------:R-:W-:Y:S01]  /*1af0*/  IMAD.U32 R2, RZ, RZ, UR6 ;  /* 0x00000006ff027e24 */ /* 0x000fe2000f8e00ff */
[----:B------:R-:W-:Y:S02]  /*1b00*/  @UP1 ULEA.HI.X UR5, UR10, UR5, UR9, 0x2, UP3 ;  /* 0x000000050a051291 */ /* 0x000fe400098f1409 */
[----:B------:R-:W-:Y:S01]  /*1b10*/  IMAD.U32 R4, RZ, RZ, UR4 ;  /* 0x00000004ff047e24 */ /* 0x000fe2000f8e00ff */
[----:B------:R-:W-:Y:S01]  /*1b20*/  SHF.L.U32 R8, RZ, 0x1f, RZ ;  /* 0x0000001fff087819 */ /* 0x000fe200000006ff */
[----:B------:R-:W-:Y:S01]  /*1b30*/  IMAD.U32 R3, RZ, RZ, UR7 ;  /* 0x00000007ff037e24 */ /* 0x000fe2000f8e00ff */
[----:B------:R-:W-:Y:S01]  /*1b40*/  ULDC UR4, c[0x0][0x9d8] ;  /* 0x0002760000047ab9 */ /* 0x000fe20000000800 */
[----:B------:R-:W-:-:S03]  /*1b50*/  IMAD.U32 R5, RZ, RZ, UR5 ;  /* 0x00000005ff057e24 */ /* 0x000fc6000f8e00ff */
[----:B------:R-:W2:Y:S04]  /*1b60*/  @P0 LDG.E R7, desc[UR42][R2.64] ;  /* 0x0000002a02070981 */ /* 0x000ea8000c1e1900 */
[----:B------:R-:W2:Y:S01]  /*1b70*/  @P1 LDG.E R0, desc[UR42][R4.64] ;  /* 0x0000002a04001981 */ /* 0x000ea2000c1e1900 */
[----:B------:R-:W0:Y:S01]  /*1b80*/  SYNCS.PHASECHK.TRANS64.TRYWAIT P0, [UR44+0x2a800], R8 ;  /* 0x02a80008ff0075a7 */ /* 0x000e22000800016c */
[----:B--2---:R-:W-:-:S04]  /*1b90*/  FMUL.FTZ R0, R7, R0 ;  /* 0x0000000007007220 */ /* 0x004fc80000410000 */
[----:B------:R-:W-:Y:S01]  /*1ba0*/  FMUL.FTZ R0, R0, UR4 ;  /* 0x0000000400007c20 */ /* 0x000fe20008410000 */
[----:B0-----:R-:W-:Y:S06]  /*1bb0*/  @!P0 BRA `(.L_x_920) ;  /* 0x0000015800708947 */ /* 0x001fec0003800000 */
.L_x_1063:
[----:B------:R-:W-:-:S06]  /*1bc0*/  ULOP3.LUT UR4, UR41, 0x1, URZ, 0xfc, !UPT ;  /* 0x0000000129047892 */ /* 0x000fcc000f8efc3f */
[----:B------:R-:W-:-:S05]  /*1bd0*/  IMAD.U32 R2, RZ, RZ, UR4 ;  /* 0x00000004ff027e24 */ /* 0x000fca000f8e00ff */
[----:B------:R-:W-:-:S13]  /*1be0*/  ISETP.NE.AND P0, PT, R2, 0x3, PT ;  /* 0x000000030200780c */ /* 0x000fda0003f05270 */
[----:B------:R-:W-:Y:S05]  /*1bf0*/  @!P0 BRA `(.L_x_921) ;  /* 0x0000000000048947 */ /* 0x000fea0003800000 */
[----:B------:R-:W-:Y:S01]  /*1c00*/  BPT.TRAP 0x1 ;  /* 0x000000040000795c */ /* 0x000fe20000300000 */
.L_x_921:
[----:B------:R1:W2:Y:S01]  /*1c10*/  SYNCS.PHASECHK.TRANS64.TRYWAIT P2, [UR44+0x2a830], R8 ;  /* 0x02a83008ff0075a7 */ /* 0x0002a2000804016c */
[----:B------:R-:W-:Y:S05]  /*1c20*/  @!P0 BRA `(.L_x_922) ;  /* 0x0000000000048947 */ /* 0x000fea0003800000 */
[----:B------:R-:W-:Y:S01]  /*1c30*/  BPT.TRAP 0x1 ;  /* 0x000000040000795c */ /* 0x000fe20000300000 */
.L_x_922:
[----:B------:R-:W3:Y:S01]  /*1c40*/  S2R R2, SR_TID.X ;  /* 0x0000000000027919 */ /* 0x000ee20000002100 */
[----:B------:R-:W-:-:S05]  /*1c50*/  IMAD.U32 R6, RZ, RZ, UR46 ;  /* 0x0000002eff067e24 */ /* 0x000fca000f8e00ff */
[----:B------:R-:W-:Y:S02]  /*1c60*/  LOP3.LUT R6, R6, 0x10000, RZ, 0xfc, !PT ;  /* 0x0001000006067812 */ /* 0x000fe400078efcff */
[----:B---3--:R-:W-:-:S04]  /*1c70*/  LOP3.LUT R2, R2, 0x7f, RZ, 0xc0, !PT ;  /* 0x0000007f02027812 */ /* 0x008fc800078ec0ff */
[----:B------:R-:W-:Y:S01]  /*1c80*/  ISETP.NE.AND P1, PT, R2, RZ, PT ;  /* 0x000000ff0200720c */ /* 0x000fe20003f25270 */
[----:B--2---:R-:W-:-:S12]  /*1c90*/  @P2 BRA `(.L_x_923) ;  /* 0x0000000000082947 */ /* 0x004fd80003800000 */
[----:B------:R-:W2:Y:S02]  /*1ca0*/  SYNCS.PHASECHK.TRANS64.TRYWAIT P2, [UR44+0x2a830], R8 ;  /* 0x02a83008ff0075a7 */ /* 0x000ea4000804016c */
[----:B--2---:R-:W-:Y:S05]  /*1cb0*/  @!P2 BRA `(.L_x_924) ;  /* 0x000001580048a947 */ /* 0x004fea0003800000 */
.L_x_923:
[----:B------:R-:W-:Y:S05]  /*1cc0*/  WARPSYNC.ALL ;  /* 0x0000000000007948 */ /* 0x000fea0003800000 */
[----:B------:R-:W-:Y:S01]  /*1cd0*/  IMAD.MOV.U32 R7, RZ, RZ, -0x7fffffe0 ;  /* 0x80000020ff077424 */ /* 0x000fe200078e00ff */
[----:B------:R-:W-:Y:S01]  /*1ce0*/  UIADD3 UR4, UR44, 0x1e400, URZ ;  /* 0x0001e4002c047890 */ /* 0x000fe2000fffe03f */
[C---:B------:R-:W-:Y:S01]  /*1cf0*/  R2UR UR28, R6.reuse ;  /* 0x00000000061c72ca */ /* 0x040fe200000e0000 */
[----:B------:R-:W-:Y:S02]  /*1d00*/  WARPGROUP.ARRIVE ;  /* 0x00000000000079c5 */ /* 0x000fe40000000000 */
[----:B------:R-:W-:Y:S01]  /*1d10*/  R2UR UR29, R7 ;  /* 0x00000000071d72ca */ /* 0x000fe200000e0000 */
[----:B------:R-:W-:Y:S01]  /*1d20*/  USHF.R.U32.HI UR4, URZ, 0x4, UR4 ;  /* 0x000000043f047899 */ /* 0x000fe20008011604 */
[----:B------:R-:W-:Y:S01]  /*1d30*/  R2UR UR20, R6 ;  /* 0x00000000061472ca */ /* 0x000fe200000e0000 */
[----:B------:R-:W-:Y:S01]  /*1d40*/  UMOV UR31, 0x80000020 ;  /* 0x80000020001f7882 */ /* 0x000fe20000000000 */
[----:B------:R-:W-:Y:S01]  /*1d50*/  UMOV UR5, 0x80000020 ;  /* 0x8000002000057882 */ /* 0x000fe20000000000 */
[----:B------:R-:W-:Y:S01]  /*1d60*/  ULOP3.LUT UR4, UR4, 0x3fff, URZ, 0xc0, !UPT ;  /* 0x00003fff04047892 */ /* 0x000fe2000f8ec03f */
[----:B0-----:R-:W-:Y:S01]  /*1d70*/  LOP3.LUT R3, R88, 0xffffff80, RZ, 0xc0, !PT ;  /* 0xffffff8058037812 */ /* 0x001fe200078ec0ff */
[----:B------:R-:W-:Y:S01]  /*1d80*/  UMOV UR7, 0x80000020 ;  /* 0x8000002000077882 */ /* 0x000fe20000000000 */
[----:B------:R-:W-:Y:S01]  /*1d90*/  UMOV UR9, 0x80000020 ;  /* 0x8000002000097882 */ /* 0x000fe20000000000 */
[----:B------:R-:W-:Y:S01]  /*1da0*/  ULOP3.LUT UR30, UR4, 0x10000, URZ, 0xfc, !UPT ;  /* 0x00010000041e7892 */ /* 0x000fe2000f8efc3f */
[----:B------:R-:W-:Y:S01]  /*1db0*/  LEA.HI R89, R89, R22, RZ, 0x2 ;  /* 0x0000001659597211 */ /* 0x000fe200078f10ff */
[----:B------:R-:W-:Y:S01]  /*1dc0*/  UMOV UR11, 0x80000020 ;  /* 0x80000020000b7882 */ /* 0x000fe20000000000 */
[----:B------:R-:W-:Y:S01]  /*1dd0*/  UMOV UR13, 0x80000020 ;  /* 0x80000020000d7882 */ /* 0x000fe20000000000 */
[----:B------:R-:W-:Y:S01]  /*1de0*/  UIADD3 UR6, UR30, 0x2, URZ ;  /* 0x000000021e067890 */ /* 0x000fe2000fffe03f */
[C---:B------:R-:W-:Y:S01]  /*1df0*/  IMAD.IADD R21, R22.reuse, 0x1, -R3 ;  /* 0x0000000116157824 */ /* 0x040fe200078e0a03 */
[----:B------:R-:W-:Y:S01]  /*1e00*/  UIADD3 UR4, UR20, 0x2, URZ ;  /* 0x0000000214047890 */ /* 0x000fe2000fffe03f */
[----:B------:R-:W-:Y:S01]  /*1e10*/  LOP3.LUT R89, R89, 0xfffffffc, RZ, 0xc0, !PT ;  /* 0xfffffffc59597812 */ /* 0x000fe200078ec0ff */
[----:B------:R-:W-:Y:S01]  /*1e20*/  UIADD3 UR8, UR20, 0x200, URZ ;  /* 0x0000020014087890 */ /* 0x000fe2000fffe03f */
[----:B------:R-:W-:Y:S01]  /*1e30*/  QGMMA.64x128x32.F32.E4M3.E4M3 R24, gdesc[UR28], RZ, !UPT, gsb0 ;  /* 0x01e000001c1879f3 */ /* 0x000fe2000c0008ff */
[----:B------:R-:W-:Y:S01]  /*1e40*/  UIADD3 UR10, UR30, 0x200, URZ ;  /* 0x000002001e0a7890 */ /* 0x000fe2000fffe03f */
[----:B-1----:R-:W-:Y:S01]  /*1e50*/  SHF.R.S32.HI R8, RZ, 0x1f, R21 ;  /* 0x0000001fff087819 */ /* 0x002fe20000011415 */
[----:B------:R-:W-:Y:S01]  /*1e60*/  UIADD3 UR12, UR20, 0x202, URZ ;  /* 0x00000202140c7890 */ /* 0x000fe2000fffe03f */
[----:B------:R-:W-:Y:S01]  /*1e70*/  IMAD.IADD R89, R22, 0x1, -R89 ;  /* 0x0000000116597824 */ /* 0x000fe200078e0a59 */
[----:B------:R-:W-:Y:S01]  /*1e80*/  UIADD3 UR14, UR30, 0x202, URZ ;  /* 0x000002021e0e7890 */ /* 0x000fe2000fffe03f */
[CC--:B------:R-:W-:Y:S01]  /*1e90*/  LEA.HI R15, R8.reuse, R21.reuse, RZ, 0x2 ;  /* 0x00000015080f7211 */ /* 0x0c0fe200078f10ff */
[----:B------:R-:W-:Y:S01]  /*1ea0*/  UMOV UR15, 0x80000020 ;  /* 0x80000020000f7882 */ /* 0x000fe20000000000 */
[----:B------:R-:W-:Y:S01]  /*1eb0*/  UIADD3 UR16, UR20, 0x400, URZ ;  /* 0x0000040014107890 */ /* 0x000fe2000fffe03f */
[----:B------:R-:W-:Y:S01]  /*1ec0*/  LEA.HI R8, R8, R21, RZ, 0x5 ;  /* 0x0000001508087211 */ /* 0x000fe200078f28ff */
[----:B------:R-:W-:Y:S01]  /*1ed0*/  UIADD3 UR18, UR30, 0x400, URZ ;  /* 0x000004001e127890 */ /* 0x000fe2000fffe03f */
[--C-:B------:R-:W-:Y:S01]  /*1ee0*/  SHF.R.S32.HI R3, RZ, 0x2, R15.reuse ;  /* 0x00000002ff037819 */ /* 0x100fe2000001140f */
[----:B------:R-:W-:Y:S01]  /*1ef0*/  UMOV UR17, 0x80000020 ;  /* 0x8000002000117882 */ /* 0x000fe20000000000 */
[----:B------:R-:W-:Y:S01]  /*1f00*/  UMOV UR19, 0x80000020 ;  /* 0x8000002000137882 */ /* 0x000fe20000000000 */
[----:B------:R-:W-:Y:S01]  /*1f10*/  UIADD3 UR20, UR20, 0x402, URZ ;  /* 0x0000040214147890 */ /* 0x000fe2000fffe03f */
[----:B------:R-:W-:Y:S01]  /*1f20*/  SHF.R.S32.HI R22, RZ, 0x1f, R15 ;  /* 0x0000001fff167819 */ /* 0x000fe2000001140f */
[----:B------:R-:W-:Y:S01]  /*1f30*/  UIADD3 UR22, UR30, 0x402, URZ ;  /* 0x000004021e167890 */ /* 0x000fe2000fffe03f */
[----:B------:R-:W-:Y:S01]  /*1f40*/  LEA.HI R11, R23, R23, RZ, 0x1 ;  /* 0x00000017170b7211 */ /* 0x000fe200078f08ff */
[----:B------:R-:W-:Y:S01]  /*1f50*/  UMOV UR21, 0x80000020 ;  /* 0x8000002000157882 */ /* 0x000fe20000000000 */
[----:B------:R-:W-:Y:S01]  /*1f60*/  UMOV UR23, 0x80000020 ;  /* 0x8000002000177882 */ /* 0x000fe20000000000 */
[----:B------:R-:W-:Y:S01]  /*1f70*/  SHF.R.S32.HI R8, RZ, 0x5, R8 ;  /* 0x00000005ff087819 */ /* 0x000fe20000011408 */
[----:B------:R-:W-:Y:S01]  /*1f80*/  ULDC UR31, c[0x0][0x9dc] ;  /* 0x00027700001f7ab9 */ /* 0x000fe20000000800 */
[----:B------:R-:W-:Y:S01]  /*1f90*/  LEA.HI R22, R22, R3, RZ, 0x3 ;  /* 0x0000000316167211 */ /* 0x000fe200078f18ff */
[----:B------:R-:W-:-:S03]  /*1fa0*/  ULOP3.LUT UR31, URZ, UR31, URZ, 0x33, !UPT ;  /* 0x0000001f3f1f7292 */ /* 0x000fc6000f8e333f */
[----:B------:R-:W-:Y:S01]  /*1fb0*/  LOP3.LUT R22, R22, 0xfffffff8, RZ, 0xc0, !PT ;  /* 0xfffffff816167812 */ /* 0x000fe200078ec0ff */
[----:B------:R-:W-:Y:S02]  /*1fc0*/  WARPGROUP.DEPBAR.LE gsb0, 0x0 ;  /* 0x00008000000079c5 */ /* 0x000fe40000010000 */
[----:B------:R-:W-:-:S06]  /*1fd0*/  WARPGROUP.ARRIVE ;  /* 0x00000000000079c5 */ /* 0x000fcc0000000000 */
[----:B------:R-:W-:Y:S01]  /*1fe0*/  QGMMA.64x128x32.F32.E4M3.E4M3 R24, gdesc[UR4], R24, gsb0 ;  /* 0x01e00000041879f3 */ /* 0x000fe20008000818 */
[----:B------:R-:W-:Y:S02]  /*1ff0*/  ULDC UR6, c[0x0][0x448] ;  /* 0x0001120000067ab9 */ /* 0x000fe40000000800 */
[----:B------:R-:W-:-:S06]  /*2000*/  UISETP.NE.AND UP0, UPT, UR6, 0x1, UPT ;  /* 0x000000010600788c */ /* 0x000fcc000bf05270 */
[----:B------:R-:W-:Y:S02]  /*2010*/  PLOP3.LUT P2, PT, PT, PT, UP0, 0x80, 0x0 ;  /* 0x000000000000781c */ /* 0x000fe40003f4f008 */
[----:B------:R-:W-:-:S03]  /*2020*/  PLOP3.LUT P3, PT, PT, PT, UP0, 0x80, 0x0 ;  /* 0x000000000000781c */ /* 0x000fc60003f6f008 */
[----:B------:R-:W-:Y:S01]  /*2030*/  @UP0 ULDC UR6, c[0x0][0x44c] ;  /* 0x0001130000060ab9 */ /* 0x000fe20000000800 */
[----:B------:R-:W-:Y:S02]  /*2040*/  WARPGROUP.DEPBAR.LE gsb0, 0x0 ;  /* 0x00008000000079c5 */ /* 0x000fe40000010000 */
[----:B------:R-:W-:-:S06]  /*2050*/  WARPGROUP.ARRIVE ;  /* 0x00000000000079c5 */ /* 0x000fcc0000000000 */
[----:B------:R-:W-:Y:S01]  /*2060*/  QGMMA.64x128x32.F32.E4M3.E4M3 R24, gdesc[UR8], R24, gsb0 ;  /* 0x01e00000081879f3 */ /* 0x000fe20008000818 */
[----:B------:R-:W-:Y:S01]  /*2070*/  ULDC UR10, c[0x0][0x2f0] ;  /* 0x0000bc00000a7ab9 */ /* 0x000fe20000000800 */
[----:B------:R-:W-:Y:S02]  /*2080*/  ULDC UR11, c[0x0][0x288] ;  /* 0x0000a200000b7ab9 */ /* 0x000fe40000000800 */
[----:B------:R-:W-:Y:S01]  /*2090*/  IMAD.U32 R121, RZ, RZ, UR11 ;  /* 0x0000000bff797e24 */ /* 0x000fe2000f8e00ff */
[----:B------:R-:W-:Y:S02]  /*20a0*/  WARPGROUP.DEPBAR.LE gsb0, 0x0 ;  /* 0x00008000000079c5 */ /* 0x000fe40000010000 */
[----:B------:R-:W-:-:S06]  /*20b0*/  WARPGROUP.ARRIVE ;  /* 0x00000000000079c5 */ /* 0x000fcc0000000000 */
[----:B------:R-:W-:Y:S03]  /*20c0*/  QGMMA.64x128x32.F32.E4M3.E4M3 R24, gdesc[UR12], R24, gsb0 ;  /* 0x01e000000c1879f3 */ /* 0x000fe60008000818 */
[----:B------:R-:W-:Y:S02]  /*20d0*/  WARPGROUP.DEPBAR.LE gsb0, 0x0 ;  /* 0x00008000000079c5 */ /* 0x000fe40000010000 */
[----:B------:R-:W-:-:S07]  /*20e0*/  WARPGROUP.ARRIVE ;  /* 0x00000000000079c5 */ /* 0x000fce0000000000 */
[----:B------:R-:W-:Y:S03]  /*20f0*/  QGMMA.64x128x32.F32.E4M3.E4M3 R24, gdesc[UR16], R24, gsb0 ;  /* 0x01e00000101879f3 */ /* 0x000fe60008000818 */
[----:B------:R-:W-:Y:S02]  /*2100*/  WARPGROUP.DEPBAR.LE gsb0, 0x0 ;  /* 0x00008000000079c5 */ /* 0x000fe40000010000 */
[----:B------:R-:W-:-:S07]  /*2110*/  WARPGROUP.ARRIVE ;  /* 0x00000000000079c5 */ /* 0x000fce0000000000 */
[----:B------:R-:W-:Y:S03]  /*2120*/  QGMMA.64x128x32.F32.E4M3.E4M3 R24, gdesc[UR20], R24, gsb0 ;  /* 0x01e00000141879f3 */ /* 0x000fe60008000818 */
[----:B------:R-:W-:Y:S02]  /*2130*/  WARPGROUP.DEPBAR.LE gsb0, 0x0 ;  /* 0x00008000000079c5 */ /* 0x000fe40000010000 */
[C---:B------:R-:W-:Y:S01]  /*2140*/  FMUL.FTZ R60, R0.reuse, R60 ;  /* 0x0000003c003c7220 */ /* 0x040fe20000410000 */
[C---:B------:R-:W-:Y:S01]  /*2150*/  FMUL.FTZ R12, R0.reuse, R25 ;  /* 0x00000019000c7220 */ /* 0x040fe20000410000 */
[C---:B------:R-:W-:Y:S01]  /*2160*/  FMUL.FTZ R40, R0.reuse, R40 ;  /* 0x0000002800287220 */ /* 0x040fe20000410000 */
[C---:B------:R-:W-:Y:S01]  /*2170*/  FMUL.FTZ R25, R0.reuse, R29 ;  /* 0x0000001d00197220 */ /* 0x040fe20000410000 */
[----:B------:R0:W1:Y:S01]  /*2180*/  MUFU.TANH R92, R60 ;  /* 0x0000003c005c7308 */ /* 0x0000620000002400 */
[C---:B------:R-:W-:Y:S01]  /*2190*/  FMUL.FTZ R52, R0.reuse, R52 ;  /* 0x0000003400347220 */ /* 0x040fe20000410000 */
[C---:B------:R-:W-:Y:S01]  /*21a0*/  FMUL.FTZ R29, R0.reuse, R33 ;  /* 0x00000021001d7220 */ /* 0x040fe20000410000 */
[C---:B------:R-:W-:Y:S01]  /*21b0*/  FMUL.FTZ R33, R0.reuse, R37 ;  /* 0x0000002500217220 */ /* 0x040fe20000410000 */
[C---:B------:R-:W-:Y:S01]  /*21c0*/  FMUL.FTZ R44, R0.reuse, R44 ;  /* 0x0000002c002c7220 */ /* 0x040fe20000410000 */
[C---:B------:R-:W-:Y:S01]  /*21d0*/  FMUL.FTZ R48, R0.reuse, R48 ;  /* 0x0000003000307220 */ /* 0x040fe20000410000 */
[C---:B------:R-:W-:Y:S01]  /*21e0*/  FMUL.FTZ R56, R0.reuse, R56 ;  /* 0x0000003800387220 */ /* 0x040fe20000410000 */
[C---:B------:R-:W-:Y:S01]  /*21f0*/  FMUL.FTZ R64, R0.reuse, R64 ;  /* 0x0000004000407220 */ /* 0x040fe20000410000 */
[----:B------:R2:W3:Y:S01]  /*2200*/  MUFU.TANH R37, R40 ;  /* 0x0000002800257308 */ /* 0x0004e20000002400 */
[C---:B0-----:R-:W-:Y:S01]  /*2210*/  FMUL.FTZ R60, R0.reuse, R70 ;  /* 0x00000046003c7220 */ /* 0x041fe20000410000 */
[----:B------:R-:W-:Y:S01]  /*2220*/  LOP3.LUT R70, R11, 0x3fffffe, RZ, 0xc0, !PT ;  /* 0x03fffffe0b467812 */ /* 0x000fe200078ec0ff */
[----:B------:R-:W-:Y:S01]  /*2230*/  FMUL.FTZ R68, R0, R68 ;  /* 0x0000004400447220 */ /* 0x000fe20000410000 */
[----:B------:R-:W-:Y:S01]  /*2240*/  LEA R11, R8, UR45, 0x4 ;  /* 0x0000002d080b7c11 */ /* 0x000fe2000f8e20ff */
[C---:B------:R-:W-:Y:S01]  /*2250*/  FMUL.FTZ R4, R0.reuse, R24 ;  /* 0x0000001800047220 */ /* 0x040fe20000410000 */
[----:B------:R-:W-:Y:S01]  /*2260*/  LEA.HI R8, R89, R89, RZ, 0x1 ;  /* 0x0000005959087211 */ /* 0x000fe200078f08ff */
[----:B------:R-:W-:Y:S01]  /*2270*/  IMAD.IADD R70, R23, 0x1, -R70 ;  /* 0x0000000117467824 */ /* 0x000fe200078e0a46 */
[----:B------:R-:W-:Y:S01]  /*2280*/  IADD3 R3, R11, R3, -R22 ;  /* 0x000000030b037210 */ /* 0x000fe20007ffe816 */
[----:B--2---:R-:W-:Y:S01]  /*2290*/  FMUL.FTZ R40, R0, R50 ;  /* 0x0000003200287220 */ /* 0x004fe20000410000 */
[----:B------:R-:W-:Y:S01]  /*22a0*/  LOP3.LUT R8, R8, 0x1ffffffe, RZ, 0xc0, !PT ;  /* 0x1ffffffe08087812 */ /* 0x000fe200078ec0ff */
[----:B------:R0:W2:Y:S01]  /*22b0*/  MUFU.TANH R100, R52 ;  /* 0x0000003400647308 */ /* 0x0000a20000002400 */
[----:B------:R-:W-:Y:S01]  /*22c0*/  FMUL.FTZ R50, R0, R59 ;  /* 0x0000003b00327220 */ /* 0x000fe20000410000 */
[----:B------:R-:W-:-:S02]  /*22d0*/  IMAD R3, R70, 0x40, R3 ;  /* 0x0000004046037824 */ /* 0x000fc400078e0203 */
[C---:B------:R-:W-:Y:S01]  /*22e0*/  FMUL.FTZ R5, R0.reuse, R27 ;  /* 0x0000001b00057220 */ /* 0x040fe20000410000 */
[----:B------:R-:W-:Y:S02]  /*22f0*/  IMAD.IADD R8, R89, 0x1, -R8 ;  /* 0x0000000159087824 */ /* 0x000fe400078e0a08 */
[C---:B------:R-:W-:Y:S01]  /*2300*/  FMUL.FTZ R20, R0.reuse, R30 ;  /* 0x0000001e00147220 */ /* 0x040fe20000410000 */
[----:B------:R-:W-:Y:S02]  /*2310*/  IMAD.MOV.U32 R70, RZ, RZ, -0x80 ;  /* 0xffffff80ff467424 */ /* 0x000fe400078e00ff */
[----:B------:R-:W-:Y:S01]  /*2320*/  FMUL.FTZ R9, R0, R31 ;  /* 0x0000001f00097220 */ /* 0x000fe20000410000 */
[----:B------:R-:W-:Y:S02]  /*2330*/  IMAD R8, R8, 0x8, R3 ;  /* 0x0000000808087824 */ /* 0x000fe400078e0203 */
[----:B0-----:R-:W-:Y:S01]  /*2340*/  FMUL.FTZ R52, R0, R62 ;  /* 0x0000003e00347220 */ /* 0x001fe20000410000 */
[----:B------:R-:W-:-:S02]  /*2350*/  IMAD.U32 R3, RZ, RZ, UR44 ;  /* 0x0000002cff037e24 */ /* 0x000fc4000f8e00ff */
[----:B------:R-:W-:Y:S01]  /*2360*/  FMUL.FTZ R62, R0, R71 ;  /* 0x00000047003e7220 */ /* 0x000fe20000410000 */
[----:B------:R-:W-:Y:S01]  /*2370*/  @P2 IMAD.HI.U32 R22, R8, UR6, RZ ;  /* 0x0000000608162c27 */ /* 0x000fe2000f8e00ff */
[----:B------:R-:W-:-:S03]  /*2380*/  @UP0 ULDC UR6, c[0x0][0x450] ;  /* 0x0001140000060ab9 */ /* 0x000fc60000000800 */
[C---:B------:R-:W-:Y:S01]  /*2390*/  FMUL.FTZ R24, R0.reuse, R34 ;  /* 0x0000002200187220 */ /* 0x040fe20000410000 */
[----:B------:R-:W-:Y:S01]  /*23a0*/  FMUL.FTZ R14, R0, R28 ;  /* 0x0000001c000e7220 */ /* 0x000fe20000410000 */
[----:B------:R-:W-:Y:S01]  /*23b0*/  IMAD.MOV.U32 R23, RZ, RZ, R8 ;  /* 0x000000ffff177224 */ /* 0x000fe200078e0008 */
[----:B------:R-:W-:Y:S01]  /*23c0*/  @P3 SHF.R.U32.HI R23, RZ, UR6, R22 ;  /* 0x00000006ff173c19 */ /* 0x000fe20008011616 */
[----:B------:R-:W-:Y:S01]  /*23d0*/  @!P1 VIADD R3, R3, 0x2a840 ;  /* 0x0002a84003039836 */ /* 0x000fe20000000000 */
[----:B------:R-:W-:Y:S01]  /*23e0*/  LOP3.LUT R22, R15, 0x7ffffffc, RZ, 0xc0, !PT ;  /* 0x7ffffffc0f167812 */ /* 0x000fe200078ec0ff */
[----:B------:R-:W-:Y:S01]  /*23f0*/  IMAD R59, R19, R70, 0x80 ;  /* 0x00000080133b7424 */ /* 0x000fe200078e0246 */
[----:B------:R-:W-:Y:S01]  /*2400*/  ULDC.64 UR6, c[0x0][0x9e0] ;  /* 0x0002780000067ab9 */ /* 0x000fe20000000a00 */
[----:B------:R-:W0:Y:S01]  /*2410*/  SHFL.IDX PT, R71, R23, RZ, 0x1c1f ;  /* 0x001c1fff17477589 */ /* 0x000e2200000e0000 */
[----:B------:R-:W-:Y:S01]  /*2420*/  @!P1 PRMT R15, RZ, 0x654, R3 ;  /* 0x00000654ff0f9816 */ /* 0x000fe20000000003 */
[----:B------:R-:W-:Y:S01]  /*2430*/  IMAD.IADD R3, R21, 0x1, -R22 ;  /* 0x0000000115037824 */ /* 0x000fe200078e0a16 */
[----:B------:R-:W-:Y:S01]  /*2440*/  UISETP.GE.AND UP1, UPT, UR7, 0x1, UPT ;  /* 0x000000010700788c */ /* 0x000fe2000bf26270 */
[----:B------:R-:W-:-:S02]  /*2450*/  VIADD R22, R59, 0x1 ;  /* 0x000000013b167836 */ /* 0x000fc40000000000 */
[C---:B------:R-:W-:Y:S01]  /*2460*/  FMUL.FTZ R27, R0.reuse, R32 ;  /* 0x00000020001b7220 */ /* 0x040fe20000410000 */
[C---:B------:R-:W-:Y:S01]  /*2470*/  FMUL.FTZ R31, R0.reuse, R36 ;  /* 0x00000024001f7220 */ /* 0x040fe20000410000 */
[C---:B------:R-:W-:Y:S01]  /*2480*/  FMUL.FTZ R30, R0.reuse, R39 ;  /* 0x00000027001e7220 */ /* 0x040fe20000410000 */
[C---:B------:R-:W-:Y:S01]  /*2490*/  FMUL.FTZ R34, R0.reuse, R43 ;  /* 0x0000002b00227220 */ /* 0x040fe20000410000 */
[----:B------:R4:W0:Y:S01]  /*24a0*/  MUFU.TANH R108, R44 ;  /* 0x0000002c006c7308 */ /* 0x0008220000002400 */
[C---:B------:R-:W-:Y:S01]  /*24b0*/  FMUL.FTZ R2, R0.reuse, R26 ;  /* 0x0000001a00027220 */ /* 0x040fe20000410000 */
[C---:B------:R-:W-:Y:S01]  /*24c0*/  FMUL.FTZ R28, R0.reuse, R38 ;  /* 0x00000026001c7220 */ /* 0x040fe20000410000 */
[C---:B------:R-:W-:Y:S01]  /*24d0*/  FMUL.FTZ R32, R0.reuse, R42 ;  /* 0x0000002a00207220 */ /* 0x040fe20000410000 */
[C---:B------:R-:W-:Y:S01]  /*24e0*/  FMUL.FTZ R36, R0.reuse, R46 ;  /* 0x0000002e00247220 */ /* 0x040fe20000410000 */
[----:B------:R5:W-:Y:S01]  /*24f0*/  @!P1 SYNCS.ARRIVE.TRANS64.RED.A1T0 RZ, [R15+URZ], RZ ;  /* 0x000000ff0fff99a7 */ /* 0x000be2000810043f */
[C---:B------:R-:W-:Y:S01]  /*2500*/  FMUL.FTZ R26, R0.reuse, R35 ;  /* 0x00000023001a7220 */ /* 0x040fe20000410000 */
[C---:B------:R-:W-:Y:S01]  /*2510*/  FMUL.FTZ R41, R0.reuse, R41 ;  /* 0x0000002900297220 */ /* 0x040fe20000410000 */
[----:B------:R1:W0:Y:S01]  /*2520*/  MUFU.TANH R104, R48 ;  /* 0x0000003000687308 */ /* 0x0002220000002400 */
[C---:B----4-:R-:W-:Y:S01]  /*2530*/  FMUL.FTZ R44, R0.reuse, R54 ;  /* 0x00000036002c7220 */ /* 0x050fe20000410000 */
[C---:B------:R-:W-:Y:S01]  /*2540*/  FMUL.FTZ R45, R0.reuse, R45 ;  /* 0x0000002d002d7220 */ /* 0x040fe20000410000 */
[C---:B------:R-:W-:Y:S01]  /*2550*/  FMUL.FTZ R38, R0.reuse, R47 ;  /* 0x0000002f00267220 */ /* 0x040fe20000410000 */
[C---:B------:R-:W-:Y:S01]  /*2560*/  FMUL.FTZ R49, R0.reuse, R49 ;  /* 0x0000003100317220 */ /* 0x040fe20000410000 */
[C---:B------:R-:W-:Y:S01]  /*2570*/  FMUL.FTZ R42, R0.reuse, R51 ;  /* 0x00000033002a7220 */ /* 0x040fe20000410000 */
[C---:B------:R-:W-:Y:S01]  /*2580*/  FMUL.FTZ R53, R0.reuse, R53 ;  /* 0x0000003500357220 */ /* 0x040fe20000410000 */
[C---:B------:R-:W-:Y:S01]  /*2590*/  FMUL.FTZ R46, R0.reuse, R55 ;  /* 0x00000037002e7220 */ /* 0x040fe20000410000 */
[----:B------:R4:W0:Y:S01]  /*25a0*/  MUFU.TANH R96, R56 ;  /* 0x0000003800607308 */ /* 0x0008220000002400 */
[C---:B-1----:R-:W-:Y:S01]  /*25b0*/  FMUL.FTZ R48, R0.reuse, R58 ;  /* 0x0000003a00307220 */ /* 0x042fe20000410000 */
[C---:B------:R-:W-:Y:S01]  /*25c0*/  FMUL.FTZ R57, R0.reuse, R57 ;  /* 0x0000003900397220 */ /* 0x040fe20000410000 */
[C---:B------:R-:W-:Y:S01]  /*25d0*/  FMUL.FTZ R61, R0.reuse, R61 ;  /* 0x0000003d003d7220 */ /* 0x040fe20000410000 */
[C---:B------:R-:W-:Y:S01]  /*25e0*/  FMUL.FTZ R54, R0.reuse, R63 ;  /* 0x0000003f00367220 */ /* 0x040fe20000410000 */
[C---:B------:R-:W-:Y:S01]  /*25f0*/  FMUL.FTZ R65, R0.reuse, R65 ;  /* 0x0000004100417220 */ /* 0x040fe20000410000 */
        /* <DEDUP_REMOVED lines=15> */
[C---:B-----5:R-:W-:Y:S01]  /*26f0*/  FMUL.FTZ R15, R0.reuse, R86 ;  /* 0x00000056000f7220 */ /* 0x060fe20000410000 */
[----:B------:R-:W-:Y:S01]  /*2700*/  FMUL.FTZ R21, R0, R87 ;  /* 0x0000005700157220 */ /* 0x000fe20000410000 */
[----:B------:R-:W-:-:S02]  /*2710*/  IMAD R35, R3, -0x2, R22 ;  /* 0xfffffffe03237824 */ /* 0x000fc400078e0216 */
[C---:B------:R-:W-:Y:S01]  /*2720*/  FMUL.FTZ R77, R0.reuse, R77 ;  /* 0x0000004d004d7220 */ /* 0x040fe20000410000 */
[C---:B----4-:R-:W-:Y:S01]  /*2730*/  FMUL.FTZ R68, R0.reuse, R78 ;  /* 0x0000004e00447220 */ /* 0x050fe20000410000 */
[C---:B------:R-:W-:Y:S01]  /*2740*/  FMUL.FTZ R80, R0.reuse, R80 ;  /* 0x0000005000507220 */ /* 0x040fe20000410000 */
[----:B------:R-:W-:Y:S01]  /*2750*/  FMUL.FTZ R84, R0, R84 ;  /* 0x0000005400547220 */ /* 0x000fe20000410000 */
[----:B------:R-:W-:Y:S01]  /*2760*/  PLOP3.LUT P2, PT, PT, PT, UP1, 0x40, 0x0 ;  /* 0x000000000000781c */ /* 0x000fe20003f4e818 */
[C---:B------:R-:W-:Y:S01]  /*2770*/  IMAD R70, R16.reuse, UR10, R35 ;  /* 0x0000000a10467c24 */ /* 0x040fe2000f8e0223 */
[----:B------:R-:W1:Y:S01]  /*2780*/  MUFU.TANH R4, R4 ;  /* 0x0000000400047308 */ /* 0x000e620000002400 */
[----:B------:R-:W-:Y:S01]  /*2790*/  IMAD R22, R16, UR10, R59 ;  /* 0x0000000a10167c24 */ /* 0x000fe2000f8e023b */
[----:B------:R-:W-:Y:S01]  /*27a0*/  LEA R55, R19, 0xffffff80, 0x7 ;  /* 0xffffff8013377811 */ /* 0x000fe200078e38ff */
[----:B------:R-:W-:Y:S02]  /*27b0*/  IMAD.IADD R70, R70, 0x1, -R121 ;  /* 0x0000000146467824 */ /* 0x000fe400078e0a79 */
[----:B------:R-:W-:-:S02]  /*27c0*/  IMAD R63, R3, -0x2, R22 ;  /* 0xfffffffe033f7824 */ /* 0x000fc400078e0216 */
[C---:B------:R-:W-:Y:S01]  /*27d0*/  VIADD R110, R70.reuse, UR6 ;  /* 0x00000006466e7c36 */ /* 0x040fe20008000000 */
[----:B------:R-:W4:Y:S01]  /*27e0*/  MUFU.TANH R12, R12 ;  /* 0x0000000c000c7308 */ /* 0x000f220000002400 */
[----:B------:R-:W-:-:S03]  /*27f0*/  VIADD R67, R70, UR31 ;  /* 0x0000001f46437c36 */ /* 0x000fc60008000000 */
[----:B0-----:R-:W-:Y:S01]  /*2800*/  VIADDMNMX R22, R71, R110, R63, PT ;  /* 0x0000006e47167246 */ /* 0x001fe2000380013f */
[----:B------:R-:W-:-:S03]  /*2810*/  IMAD.IADD R35, R67, 0x1, R71 ;  /* 0x0000000143237824 */ /* 0x000fc600078e0247 */
[----:B------:R-:W0:Y:S08]  /*2820*/  MUFU.TANH R2, R2 ;  /* 0x0000000200027308 */ /* 0x000e300000002400 */
        /* <DEDUP_REMOVED lines=42> */
[----:B------:R0:W0:Y:S08]  /*2ad0*/  MUFU.TANH R74, R77 ;  /* 0x0000004d004a7308 */ /* 0x0000300000002400 */
[----:B------:R-:W0:Y:S08]  /*2ae0*/  MUFU.TANH R68, R68 ;  /* 0x0000004400447308 */ /* 0x000e300000002400 */
[----:B------:R-:W0:Y:S08]  /*2af0*/  MUFU.TANH R10, R10 ;  /* 0x0000000a000a7308 */ /* 0x000e300000002400 */
[----:B------:R0:W0:Y:S08]  /*2b00*/  MUFU.TANH R47, R80 ;  /* 0x00000050002f7308 */ /* 0x0000300000002400 */
[----:B------:R-:W0:Y:S08]  /*2b10*/  MUFU.TANH R81, R81 ;  /* 0x0000005100517308 */ /* 0x000e300000002400 */
[----:B------:R-:W0:Y:S08]  /*2b20*/  MUFU.TANH R11, R11 ;  /* 0x0000000b000b7308 */ /* 0x000e300000002400 */
[----:B------:R-:W0:Y:S08]  /*2b30*/  MUFU.TANH R13, R13 ;  /* 0x0000000d000d7308 */ /* 0x000e300000002400 */
[----:B------:R0:W0:Y:S08]  /*2b40*/  MUFU.TANH R51, R84 ;  /* 0x0000005400337308 */ /* 0x0000300000002400 */
[----:B------:R-:W0:Y:S08]  /*2b50*/  MUFU.TANH R85, R85 ;  /* 0x0000005500557308 */ /* 0x000e300000002400 */
[----:B------:R-:W0:Y:S08]  /*2b60*/  MUFU.TANH R15, R15 ;  /* 0x0000000f000f7308 */ /* 0x000e300000002400 */
[----:B------:R-:W0:Y:S01]  /*2b70*/  MUFU.TANH R21, R21 ;  /* 0x0000001500157308 */ /* 0x000e220000002400 */
[----:B-1234-:R-:W-:Y:S05]  /*2b80*/  @P2 BRA `(.L_x_925) ;  /* 0x00000000005c2947 */ /* 0x01efea0003800000 */
[----:B------:R-:W-:Y:S01]  /*2b90*/  IMAD R70, R16, UR10, R71 ;  /* 0x0000000a10467c24 */ /* 0x000fe2000f8e0247 */
[----:B------:R-:W-:Y:S03]  /*2ba0*/  BSSY B0, `(.L_x_926) ;  /* 0x0000011000007945 */ /* 0x000fe60003800000 */
[----:B------:R-:W-:-:S05]  /*2bb0*/  IMAD.IADD R70, R70, 0x1, -R121 ;  /* 0x0000000146467824 */ /* 0x000fca00078e0a79 */
[----:B------:R-:W-:-:S13]  /*2bc0*/  ISETP.GT.AND P2, PT, R70, -0x1, PT ;  /* 0xffffffff4600780c */ /* 0x000fda0003f44270 */
[----:B------:R-:W-:Y:S05]  /*2bd0*/  @P2 BRA `(.L_x_927) ;  /* 0x0000000000202947 */ /* 0x000fea0003800000 */
[----:B------:R-:W-:Y:S01]  /*2be0*/  UISETP.NE.AND UP2, UPT, UR7, 0x1, UPT ;  /* 0x000000010700788c */ /* 0x000fe2000bf45270 */
[----:B------:R-:W-:-:S05]  /*2bf0*/  LOP3.LUT R70, RZ, R70, RZ, 0x33, !PT ;  /* 0x00000046ff467212 */ /* 0x000fca00078e33ff */
[----:B------:R-:W-:-:S05]  /*2c00*/  PLOP3.LUT P2, PT, PT, PT, UP2, 0x80, 0x0 ;  /* 0x000000000000781c */ /* 0x000fca0003f4f028 */
[----:B------:R-:W-:-:S08]  /*2c10*/  @UP2 ULDC.64 UR14, c[0x0][0x9e8] ;  /* 0x00027a00000e2ab9 */ /* 0x000fd00000000a00 */
[----:B------:R-:W-:-:S05]  /*2c20*/  @P2 IMAD.HI.U32 R71, R70, UR14, RZ ;  /* 0x0000000e46472c27 */ /* 0x000fca000f8e00ff */
[----:B------:R-:W-:-:S04]  /*2c30*/  @P2 SHF.R.U32.HI R70, RZ, UR15, R71 ;  /* 0x0000000fff462c19 */ /* 0x000fc80008011647 */
[----:B------:R-:W-:Y:S01]  /*2c40*/  LOP3.LUT R70, RZ, R70, RZ, 0x33, !PT ;  /* 0x00000046ff467212 */ /* 0x000fe200078e33ff */
[----:B------:R-:W-:Y:S06]  /*2c50*/  BRA `(.L_x_928) ;  /* 0x0000000000147947 */ /* 0x000fec0003800000 */
.L_x_927:
[----:B------:R-:W-:-:S06]  /*2c60*/  UISETP.NE.AND UP2, UPT, UR7, 0x1, UPT ;  /* 0x000000010700788c */ /* 0x000fcc000bf45270 */
[----:B------:R-:W-:-:S05]  /*2c70*/  PLOP3.LUT P2, PT, PT, PT, UP2, 0x80, 0x0 ;  /* 0x000000000000781c */ /* 0x000fca0003f4f028 */
[----:B------:R-:W-:-:S08]  /*2c80*/  @UP2 ULDC.64 UR14, c[0x0][0x9e8] ;  /* 0x00027a00000e2ab9 */ /* 0x000fd00000000a00 */
[----:B------:R-:W-:-:S05]  /*2c90*/  @P2 IMAD.HI.U32 R71, R70, UR14, RZ ;  /* 0x0000000e46472c27 */ /* 0x000fca000f8e00ff */
[----:B------:R-:W-:-:S07]  /*2ca0*/  @P2 SHF.R.U32.HI R70, RZ, UR15, R71 ;  /* 0x0000000fff462c19 */ /* 0x000fce0008011647 */
.L_x_928:
[----:B------:R-:W-:Y:S05]  /*2cb0*/  BSYNC B0 ;  /* 0x0000000000007941 */ /* 0x000fea0003800000 */
.L_x_926:
[----:B------:R-:W-:-:S04]  /*2cc0*/  IMAD R70, R70, UR7, -R55 ;  /* 0x0000000746467c24 */ /* 0x000fc8000f8e0a37 */
[----:B------:R-:W-:-:S05]  /*2cd0*/  IMAD R70, R3, -0x2, R70 ;  /* 0xfffffffe03467824 */ /* 0x000fca00078e0246 */
[----:B------:R-:W-:Y:S02]  /*2ce0*/  VIMNMX R35, R35, R70, !PT ;  /* 0x0000004623237248 */ /* 0x000fe40007fe0100 */
[----:B------:R-:W-:-:S07]  /*2cf0*/  VIADDMNMX R22, R70, UR7, R22, PT ;  /* 0x0000000746167c46 */ /* 0x000fce000b800116 */
.L_x_925:
[C---:B------:R-:W-:Y:S02]  /*2d00*/  ISETP.GE.AND P2, PT, R59.reuse, 0x2, PT ;  /* 0x000000023b00780c */ /* 0x040fe40003f46270 */
[----:B------:R-:W-:Y:S02]  /*2d10*/  ISETP.GE.AND P5, PT, R59, 0xa, PT ;  /* 0x0000000a3b00780c */ /* 0x000fe40003fa6270 */
[----:B------:R-:W-:Y:S02]  /*2d20*/  ISETP.GT.AND P3, PT, R35, 0x1, !P2 ;  /* 0x000000012300780c */ /* 0x000fe40005764270 */
[----:B------:R-:W-:Y:S02]  /*2d30*/  ISETP.GE.AND P4, PT, R59, 0x9, PT ;  /* 0x000000093b00780c */ /* 0x000fe40003f86270 */
[----:B------:R-:W-:Y:S02]  /*2d40*/  ISETP.LT.OR P3, PT, R22, 0x2, P3 ;  /* 0x000000021600780c */ /* 0x000fe40001f61670 */
[----:B------:R-:W-:-:S02]  /*2d50*/  P2R R71, PR, RZ, 0x10 ;  /* 0x00000010ff477803 */ /* 0x000fc40000000000 */
[----:B------:R-:W-:Y:S02]  /*2d60*/  FSEL R114, R12, -INF , !P3 ;  /* 0xff8000000c727808 */ /* 0x000fe40005800000 */
[C---:B------:R-:W-:Y:S02]  /*2d70*/  ISETP.GT.AND P3, PT, R35.reuse, 0x9, !P5 ;  /* 0x000000092300780c */ /* 0x040fe40006f64270 */
[----:B------:R-:W-:Y:S02]  /*2d80*/  P2R R75, PR, RZ, 0x20 ;  /* 0x00000020ff4b7803 */ /* 0x000fe40000000000 */
[----:B------:R-:W-:Y:S02]  /*2d90*/  ISETP.LT.OR P3, PT, R22, 0xa, P3 ;  /* 0x0000000a1600780c */ /* 0x000fe40001f61670 */
[----:B------:R-:W-:Y:S02]  /*2da0*/  ISETP.GT.AND P4, PT, R35, 0x8, !P4 ;  /* 0x000000082300780c */ /* 0x000fe40006784270 */
[----:B------:R-:W-:-:S02]  /*2db0*/  ISETP.GE.AND P5, PT, R59, 0x11, PT ;  /* 0x000000113b00780c */ /* 0x000fc40003fa6270 */
[----:B0-----:R-:W-:Y:S02]  /*2dc0*/  FSEL R118, R25, -INF , !P3 ;  /* 0xff80000019767808 */ /* 0x001fe40005800000 */
[----:B------:R-:W-:Y:S02]  /*2dd0*/  ISETP.LT.OR P4, PT, R22, 0x9, P4 ;  /* 0x000000091600780c */ /* 0x000fe40002781670 */
[----:B------:R-:W-:Y:S02]  /*2de0*/  ISETP.GT.AND P3, PT, R35, 0x10, !P5 ;  /* 0x000000102300780c */ /* 0x000fe40006f64270 */
[----:B------:R-:W-:Y:S02]  /*2df0*/  FSEL R116, R14, -INF , !P4 ;  /* 0xff8000000e747808 */ /* 0x000fe40006000000 */
[----:B------:R-:W-:Y:S01]  /*2e00*/  ISETP.LT.OR P3, PT, R22, 0x11, P3 ;  /* 0x000000111600780c */ /* 0x000fe20001f61670 */
[----:B------:R-:W0:Y:S01]  /*2e10*/  SHFL.IDX PT, R14, R23, 0x1, 0x1c1f ;  /* 0x003c1f00170e7f89 */ /* 0x000e2200000e0000 */
[----:B------:R-:W-:-:S02]  /*2e20*/  ISETP.GE.AND P4, PT, R59, 0x12, PT ;  /* 0x000000123b00780c */ /* 0x000fc40003f86270 */
[----:B------:R-:W-:Y:S02]  /*2e30*/  FSEL R120, R27, -INF , !P3 ;  /* 0xff8000001b787808 */ /* 0x000fe40005800000 */
[----:B------:R-:W-:Y:S02]  /*2e40*/  ISETP.GT.AND P3, PT, R35, 0x11, !P4 ;  /* 0x000000112300780c */ /* 0x000fe40006764270 */
[----:B------:R-:W-:Y:S02]  /*2e50*/  P2R R79, PR, RZ, 0x10 ;  /* 0x00000010ff4f7803 */ /* 0x000fe40000000000 */
[----:B------:R-:W-:Y:S02]  /*2e60*/  ISETP.LT.OR P3, PT, R22, 0x12, P3 ;  /* 0x000000121600780c */ /* 0x000fe40001f61670 */
[----:B------:R-:W-:Y:S02]  /*2e70*/  ISETP.GE.AND P4, PT, R59, 0x19, PT ;  /* 0x000000193b00780c */ /* 0x000fe40003f86270 */
[----:B------:R-:W-:-:S02]  /*2e80*/  FSEL R122, R29, -INF , !P3 ;  /* 0xff8000001d7a7808 */ /* 0x000fc40005800000 */
[----:B------:R-:W-:Y:S02]  /*2e90*/  ISETP.GT.AND P3, PT, R35, 0x18, !P4 ;  /* 0x000000182300780c */ /* 0x000fe40006764270 */
[----:B------:R-:W-:Y:S02]  /*2ea0*/  P2R R83, PR, RZ, 0x10 ;  /* 0x00000010ff537803 */ /* 0x000fe40000000000 */
[----:B------:R-:W-:Y:S02]  /*2eb0*/  ISETP.LT.OR P3, PT, R22, 0x19, P3 ;  /* 0x000000191600780c */ /* 0x000fe40001f61670 */
[----:B------:R-:W-:Y:S02]  /*2ec0*/  ISETP.GE.AND P4, PT, R59, 0x1a, PT ;  /* 0x0000001a3b00780c */ /* 0x000fe40003f86270 */
[----:B------:R-:W-:Y:S01]  /*2ed0*/  FSEL R124, R31, -INF , !P3 ;  /* 0xff8000001f7c7808 */ /* 0x000fe20005800000 */
[----:B0-----:R-:W-:Y:S01]  /*2ee0*/  IMAD.IADD R27, R67, 0x1, R14 ;  /* 0x00000001431b7824 */ /* 0x001fe200078e020e */
[----:B------:R-:W-:-:S02]  /*2ef0*/  ISETP.GT.AND P3, PT, R35, 0x19, !P4 ;  /* 0x000000192300780c */ /* 0x000fc40006764270 */
[----:B------:R-:W-:Y:S02]  /*2f00*/  P2R R31, PR, RZ, 0x10 ;  /* 0x00000010ff1f7803 */ /* 0x000fe40000000000 */
[----:B------:R-:W-:Y:S02]  /*2f10*/  ISETP.LT.OR P3, PT, R22, 0x1a, P3 ;  /* 0x0000001a1600780c */ /* 0x000fe40001f61670 */
[----:B------:R-:W-:Y:S02]  /*2f20*/  ISETP.GE.AND P4, PT, R59, 0x21, PT ;  /* 0x000000213b00780c */ /* 0x000fe40003f86270 */
[----:B------:R-:W-:Y:S02]  /*2f30*/  FSEL R126, R33, -INF , !P3 ;  /* 0xff800000217e7808 */ /* 0x000fe40005800000 */
[----:B------:R-:W-:Y:S02]  /*2f40*/  ISETP.GT.AND P3, PT, R35, 0x20, !P4 ;  /* 0x000000202300780c */ /* 0x000fe40006764270 */
[----:B------:R-:W-:-:S02]  /*2f50*/  P2R R33, PR, RZ, 0x10 ;  /* 0x00000010ff217803 */ /* 0x000fc40000000000 */
[C---:B------:R-:W-:Y:S02]  /*2f60*/  ISETP.LT.OR P3, PT, R22.reuse, 0x21, P3 ;  /* 0x000000211600780c */ /* 0x040fe40001f61670 */
[----:B------:R-:W-:Y:S02]  /*2f70*/  ISETP.GE.AND P4, PT, R59, 0x22, PT ;  /* 0x000000223b00780c */ /* 0x000fe40003f86270 */
[----:B------:R-:W-:Y:S02]  /*2f80*/  FSEL R128, R37, -INF , !P3 ;  /* 0xff80000025807808 */ /* 0x000fe40005800000 */
[----:B------:R-:W-:Y:S02]  /*2f90*/  ISETP.GT.AND P3, PT, R35, 0x21, !P4 ;  /* 0x000000212300780c */ /* 0x000fe40006764270 */
[----:B------:R-:W-:Y:S02]  /*2fa0*/  P2R R37, PR, RZ, 0x10 ;  /* 0x00000010ff257803 */ /* 0x000fe40000000000 */
[----:B------:R-:W-:-:S02]  /*2fb0*/  ISETP.LT.OR P3, PT, R22, 0x22, P3 ;  /* 0x000000221600780c */ /* 0x000fc40001f61670 */
[----:B------:R-:W-:Y:S02]  /*2fc0*/  ISETP.GE.AND P4, PT, R59, 0x29, PT ;  /* 0x000000293b00780c */ /* 0x000fe40003f86270 */
[----:B------:R-:W-:Y:S02]  /*2fd0*/  FSEL R130, R41, -INF , !P3 ;  /* 0xff80000029827808 */ /* 0x000fe40005800000 */
[----:B------:R-:W-:Y:S02]  /*2fe0*/  ISETP.GT.AND P3, PT, R35, 0x28, !P4 ;  /* 0x000000282300780c */ /* 0x000fe40006764270 */
[----:B------:R-:W-:Y:S02]  /*2ff0*/  P2R R41, PR, RZ, 0x10 ;  /* 0x00000010ff297803 */ /* 0x000fe40000000000 */
[----:B------:R-:W-:Y:S02]  /*3000*/  ISETP.LT.OR P3, PT, R22, 0x29, P3 ;  /* 0x000000291600780c */ /* 0x000fe40001f61670 */
        /* <DEDUP_REMOVED lines=11> */
[----:B------:R-:W-:Y:S02]  /*30c0*/  FSEL R104, R104, -INF , !P3 ;  /* 0xff80000068687808 */ /* 0x000fe40005800000 */
[----:B------:R-:W-:-:S02]  /*30d0*/  ISETP.GT.AND P3, PT, R35, 0x31, !P4 ;  /* 0x000000312300780c */ /* 0x000fc40006764270 */
[----:B------:R-:W-:Y:S02]  /*30e0*/  P2R R89, PR, RZ, 0x10 ;  /* 0x00000010ff597803 */ /* 0x000fe40000000000 */
[----:B------:R-:W-:Y:S02]  /*30f0*/  ISETP.LT.OR P3, PT, R22, 0x32, P3 ;  /* 0x000000321600780c */ /* 0x000fe40001f61670 */
[----:B------:R-:W-:Y:S02]  /*3100*/  ISETP.GE.AND P4, PT, R59, 0x39, PT ;  /* 0x000000393b00780c */ /* 0x000fe40003f86270 */
[----:B------:R-:W-:Y:S02]  /*3110*/  FSEL R102, R49, -INF , !P3 ;  /* 0xff80000031667808 */ /* 0x000fe40005800000 */
[----:B------:R-:W-:Y:S02]  /*3120*/  ISETP.GT.AND P3, PT, R35, 0x38, !P4 ;  /* 0x000000382300780c */ /* 0x000fe40006764270 */
[----:B------:R-:W-:-:S02]  /*3130*/  P2R R49, PR, RZ, 0x10 ;  /* 0x00000010ff317803 */ /* 0x000fc40000000000 */
[----:B------:R-:W-:Y:S02]  /*3140*/  ISETP.LT.OR P3, PT, R22, 0x39, P3 ;  /* 0x000000391600780c */ /* 0x000fe40001f61670 */
        /* <DEDUP_REMOVED lines=65> */
[----:B------:R-:W-:Y:S02]  /*3560*/  P2R R77, PR, RZ, 0x20 ;  /* 0x00000020ff4d7803 */ /* 0x000fe40000000000 */
[----:B------:R-:W-:Y:S02]  /*3570*/  FSEL R74, R74, -INF , !P3 ;  /* 0xff8000004a4a7808 */ /* 0x000fe40005800000 */
[----:B------:R-:W-:Y:S02]  /*3580*/  ISETP.GE.AND P3, PT, R59, 0x71, PT ;  /* 0x000000713b00780c */ /* 0x000fe40003f66270 */
[----:B------:R-:W-:Y:S02]  /*3590*/  VIADDMNMX R25, R14, R110, R63, PT ;  /* 0x0000006e0e197246 */ /* 0x000fe4000380013f */
[----:B------:R-:W-:-:S04]  /*35a0*/  ISETP.GT.AND P4, PT, R35, 0x70, !P3 ;  /* 0x000000702300780c */ /* 0x000fc80005f84270 */
[----:B------:R-:W-:-:S04]  /*35b0*/  ISETP.LT.OR P4, PT, R22, 0x71, P4 ;  /* 0x000000711600780c */ /* 0x000fc80002781670 */
[----:B------:R-:W-:Y:S02]  /*35c0*/  FSEL R72, R47, -INF , !P4 ;  /* 0xff8000002f487808 */ /* 0x000fe40006000000 */
[----:B------:R-:W-:-:S04]  /*35d0*/  ISETP.GE.AND P4, PT, R59, 0x72, PT ;  /* 0x000000723b00780c */ /* 0x000fc80003f86270 */
        /* <DEDUP_REMOVED lines=8> */
[----:B------:R-:W-:Y:S02]  /*3660*/  P2R R29, PR, RZ, 0x40 ;  /* 0x00000040ff1d7803 */ /* 0x000fe40000000000 */
[----:B------:R-:W-:-:S04]  /*3670*/  ISETP.GT.AND P6, PT, R35, RZ, !P6 ;  /* 0x000000ff2300720c */ /* 0x000fc800077c4270 */
[----:B------:R-:W-:-:S04]  /*3680*/  ISETP.LT.OR P6, PT, R22, 0x1, P6 ;  /* 0x000000011600780c */ /* 0x000fc800037c1670 */
[----:B------:R-:W-:Y:S02]  /*3690*/  FSEL R112, R4, -INF , !P6 ;  /* 0xff80000004707808 */ /* 0x000fe40007000000 */
[----:B------:R-:W-:-:S04]  /*36a0*/  ISETP.GE.AND P6, PT, R59, 0x7a, PT ;  /* 0x0000007a3b00780c */ /* 0x000fc80003fc6270 */
[----:B------:R-:W-:Y:S02]  /*36b0*/  P2R R47, PR, RZ, 0x40 ;  /* 0x00000040ff2f7803 */ /* 0x000fe40000000000 */
[----:B------:R-:W-:-:S04]  /*36c0*/  ISETP.GT.AND P6, PT, R35, 0x79, !P6 ;  /* 0x000000792300780c */ /* 0x000fc800077c4270 */
[----:B------:R-:W-:-:S04]  /*36d0*/  ISETP.LT.OR P6, PT, R22, 0x7a, P6 ;  /* 0x0000007a1600780c */ /* 0x000fc800037c1670 */
[----:B------:R-:W-:Y:S02]  /*36e0*/  FSEL R4, R85, -INF , !P6 ;  /* 0xff80000055047808 */ /* 0x000fe40007000000 */
[----:B------:R-:W-:-:S13]  /*36f0*/  PLOP3.LUT P6, PT, PT, PT, UP1, 0x40, 0x0 ;  /* 0x000000000000781c */ /* 0x000fda0003fce818 */
[----:B------:R-:W-:Y:S05]  /*3700*/  @P6 BRA `(.L_x_929) ;  /* 0x0000000000646947 */ /* 0x000fea0003800000 */
        /* <DEDUP_REMOVED lines=9> */
[----:B------:R-:W-:Y:S01]  /*37a0*/  @P6 IMAD.HI.U32 R22, R14, UR14, RZ ;  /* 0x0000000e0e166c27 */ /* 0x000fe2000f8e00ff */
[----:B------:R-:W-:-:S13]  /*37b0*/  PLOP3.LUT P6, PT, PT, PT, UP2, 0x80, 0x0 ;  /* 0x000000000000781c */ /* 0x000fda0003fcf028 */
[----:B------:R-:W-:-:S04]  /*37c0*/  @P6 SHF.R.U32.HI R14, RZ, UR15, R22 ;  /* 0x0000000fff0e6c19 */ /* 0x000fc80008011616 */
[----:B------:R-:W-:Y:S01]  /*37d0*/  LOP3.LUT R14, RZ, R14, RZ, 0x33, !PT ;  /* 0x0000000eff0e7212 */ /* 0x000fe200078e33ff */
[----:B------:R-:W-:Y:S06]  /*37e0*/  BRA `(.L_x_932) ;  /* 0x0000000000187947 */ /* 0x000fec0003800000 */
.L_x_931:
[----:B------:R-:W-:-:S06]  /*37f0*/  UISETP.NE.AND UP2, UPT, UR7, 0x1, UPT ;  /* 0x000000010700788c */ /* 0x000fcc000bf45270 */
[----:B------:R-:W-:-:S05]  /*3800*/  PLOP3.LUT P6, PT, PT, PT, UP2, 0x80, 0x0 ;  /* 0x000000000000781c */ /* 0x000fca0003fcf028 */
[----:B------:R-:W-:-:S08]  /*3810*/  @UP2 ULDC.64 UR14, c[0x0][0x9e8] ;  /* 0x00027a00000e2ab9 */ /* 0x000fd00000000a00 */
[----:B------:R-:W-:Y:S01]  /*3820*/  @P6 IMAD.HI.U32 R22, R14, UR14, RZ ;  /* 0x0000000e0e166c27 */ /* 0x000fe2000f8e00ff */
[----:B------:R-:W-:-:S13]  /*3830*/  PLOP3.LUT P6, PT, PT, PT, UP2, 0x80, 0x0 ;  /* 0x000000000000781c */ /* 0x000fda0003fcf028 */
[----:B------:R-:W-:-:S07]  /*3840*/  @P6 SHF.R.U32.HI R14, RZ, UR15, R22 ;  /* 0x0000000fff0e6c19 */ /* 0x000fce0008011616 */
.L_x_932:
[----:B------:R-:W-:Y:S05]  /*3850*/  BSYNC B0 ;  /* 0x0000000000007941 */ /* 0x000fea0003800000 */
.L_x_930:
[----:B------:R-:W-:-:S04]  /*3860*/  IMAD R14, R14, UR7, -R55 ;  /* 0x000000070e0e7c24 */ /* 0x000fc8000f8e0a37 */
[----:B------:R-:W-:-:S05]  /*3870*/  IMAD R14, R3, -0x2, R14 ;  /* 0xfffffffe030e7824 */ /* 0x000fca00078e020e */
[----:B------:R-:W-:Y:S02]  /*3880*/  VIMNMX R27, R27, R14, !PT ;  /* 0x0000000e1b1b7248 */ /* 0x000fe40007fe0100 */
[----:B------:R-:W-:-:S07]  /*3890*/  VIADDMNMX R25, R14, UR7, R25, PT ;  /* 0x000000070e197c46 */ /* 0x000fce000b800119 */
.L_x_929:
[----:B------:R-:W-:Y:S01]  /*38a0*/  ISETP.GT.AND P2, PT, R27, 0x1, !P2 ;  /* 0x000000011b00780c */ /* 0x000fe20005744270 */
[----:B------:R-:W-:Y:S01]  /*38b0*/  ULDC UR11, c[0x0][0x988] ;  /* 0x00026200000b7ab9 */ /* 0x000fe20000000800 */
[----:B------:R-:W-:Y:S01]  /*38c0*/  ISETP.NE.AND P6, PT, R77, RZ, PT ;  /* 0x000000ff4d00720c */ /* 0x000fe20003fc5270 */
[----:B------:R-:W-:Y:S01]  /*38d0*/  IMAD.U32 R23, RZ, RZ, UR11 ;  /* 0x0000000bff177e24 */ /* 0x000fe2000f8e00ff */
[----:B------:R-:W-:Y:S01]  /*38e0*/  ISETP.LT.OR P2, PT, R25, 0x2, P2 ;  /* 0x000000021900780c */ /* 0x000fe20001741670 */
[----:B------:R-:W-:Y:S01]  /*38f0*/  @UP0 ULDC UR14, c[0x0][0x44c] ;  /* 0x00011300000e0ab9 */ /* 0x000fe20000000800 */
[----:B------:R-:W-:Y:S01]  /*3900*/  ISETP.GT.AND P3, PT, R27, 0x70, !P3 ;  /* 0x000000701b00780c */ /* 0x000fe20005f64270 */
[----:B------:R-:W-:Y:S01]  /*3910*/  UIMAD.WIDE.U32 UR14, UR45, UR14, URZ ;  /* 0x0000000e2d0e72a5 */ /* 0x000fe2000f8e003f */
[----:B------:R-:W-:Y:S01]  /*3920*/  FSEL R14, R5, -INF , !P2 ;  /* 0xff800000050e7808 */ /* 0x000fe20005000000 */
[----:B------:R-:W-:Y:S01]  /*3930*/  @UP0 ULDC UR18, c[0x0][0x450] ;  /* 0x0001140000120ab9 */ /* 0x000fe20000000800 */
[----:B------:R-:W-:Y:S01]  /*3940*/  ISETP.NE.AND P2, PT, R71, RZ, PT ;  /* 0x000000ff4700720c */ /* 0x000fe20003f45270 */
[----:B------:R-:W-:Y:S01]  /*3950*/  @UP0 USHF.R.U32.HI UR45, URZ, UR18, UR15 ;  /* 0x000000123f2d0299 */ /* 0x000fe2000801160f */
[----:B------:R-:W-:-:S02]  /*3960*/  FMNMX.FTZ R5, R112, R114, !PT ;  /* 0x0000007270057209 */ /* 0x000fc40007810000 */
[----:B------:R-:W-:Y:S02]  /*3970*/  ISETP.GT.AND P2, PT, R27, 0x8, !P2 ;  /* 0x000000081b00780c */ /* 0x000fe40005744270 */
[----:B------:R-:W-:Y:S02]  /*3980*/  FMNMX.FTZ R5, R116, R5, !PT ;  /* 0x0000000574057209 */ /* 0x000fe40007810000 */
[----:B------:R-:W-:Y:S02]  /*3990*/  ISETP.LT.OR P2, PT, R25, 0x9, P2 ;  /* 0x000000091900780c */ /* 0x000fe40001741670 */
[----:B------:R-:W-:Y:S02]  /*39a0*/  FMNMX.FTZ R5, R118, R5, !PT ;  /* 0x0000000576057209 */ /* 0x000fe40007810000 */
[----:B------:R-:W-:Y:S02]  /*39b0*/  FSEL R20, R20, -INF , !P2 ;  /* 0xff80000014147808 */ /* 0x000fe40005000000 */
[----:B------:R-:W-:-:S02]  /*39c0*/  ISETP.NE.AND P2, PT, R75, RZ, PT ;  /* 0x000000ff4b00720c */ /* 0x000fc40003f45270 */
[----:B------:R-:W-:Y:S02]  /*39d0*/  FMNMX.FTZ R5, R120, R5, !PT ;  /* 0x0000000578057209 */ /* 0x000fe40007810000 */
[----:B------:R-:W-:Y:S02]  /*39e0*/  ISETP.GT.AND P2, PT, R27, 0x9, !P2 ;  /* 0x000000091b00780c */ /* 0x000fe40005744270 */
[----:B------:R-:W-:Y:S02]  /*39f0*/  FMNMX.FTZ R5, R122, R5, !PT ;  /* 0x000000057a057209 */ /* 0x000fe40007810000 */
[----:B------:R-:W-:Y:S02]  /*3a00*/  ISETP.LT.OR P2, PT, R25, 0xa, P2 ;  /* 0x0000000a1900780c */ /* 0x000fe40001741670 */
[----:B------:R-:W-:Y:S02]  /*3a10*/  FMNMX.FTZ R5, R124, R5, !PT ;  /* 0x000000057c057209 */ /* 0x000fe40007810000 */
[----:B------:R-:W-:-:S02]  /*3a20*/  FSEL R22, R9, -INF , !P2 ;  /* 0xff80000009167808 */ /* 0x000fc40005000000 */
[----:B------:R-:W-:Y:S02]  /*3a30*/  ISETP.GT.AND P2, PT, R27, 0x10, !P6 ;  /* 0x000000101b00780c */ /* 0x000fe40007744270 */
[----:B------:R-:W-:Y:S02]  /*3a40*/  FMNMX.FTZ R5, R126, R5, !PT ;  /* 0x000000057e057209 */ /* 0x000fe40007810000 */
[----:B------:R-:W-:Y:S02]  /*3a50*/  ISETP.LT.OR P2, PT, R25, 0x11, P2 ;  /* 0x000000111900780c */ /* 0x000fe40001741670 */
[----:B------:R-:W-:Y:S02]  /*3a60*/  FMNMX.FTZ R5, R128, R5, !PT ;  /* 0x0000000580057209 */ /* 0x000fe40007810000 */
[----:B------:R-:W-:Y:S02]  /*3a70*/  FSEL R24, R24, -INF , !P2 ;  /* 0xff80000018187808 */ /* 0x000fe40005000000 */
[----:B------:R-:W-:-:S02]  /*3a80*/  ISETP.NE.AND P2, PT, R79, RZ, PT ;  /* 0x000000ff4f00720c */ /* 0x000fc40003f45270 */
[----:B------:R-:W-:Y:S02]  /*3a90*/  ISETP.NE.AND P6, PT, R91, RZ, PT ;  /* 0x000000ff5b00720c */ /* 0x000fe40003fc5270 */
[----:B------:R-:W-:Y:S02]  /*3aa0*/  ISETP.GT.AND P2, PT, R27, 0x11, !P2 ;  /* 0x000000111b00780c */ /* 0x000fe40005744270 */
[----:B------:R-:W-:Y:S02]  /*3ab0*/  FMNMX.FTZ R5, R130, R5, !PT ;  /* 0x0000000582057209 */ /* 0x000fe40007810000 */
[----:B------:R-:W-:Y:S02]  /*3ac0*/  ISETP.LT.OR P2, PT, R25, 0x12, P2 ;  /* 0x000000121900780c */ /* 0x000fe40001741670 */
[----:B------:R-:W-:Y:S02]  /*3ad0*/  FMNMX.FTZ R5, R108, R5, !PT ;  /* 0x000000056c057209 */ /* 0x000fe40007810000 */
[----:B------:R-:W-:-:S02]  /*3ae0*/  FSEL R26, R26, -INF , !P2 ;  /* 0xff8000001a1a7808 */ /* 0x000fc40005000000 */
[----:B------:R-:W-:Y:S02]  /*3af0*/  ISETP.NE.AND P2, PT, R83, RZ, PT ;  /* 0x000000ff5300720c */ /* 0x000fe40003f45270 */
[----:B------:R-:W-:Y:S02]  /*3b00*/  FMNMX.FTZ R5, R106, R5, !PT ;  /* 0x000000056a057209 */ /* 0x000fe40007810000 */
[----:B------:R-:W-:Y:S02]  /*3b10*/  ISETP.GT.AND P2, PT, R27, 0x18, !P2 ;  /* 0x000000181b00780c */ /* 0x000fe40005744270 */
[----:B------:R-:W-:Y:S02]  /*3b20*/  FMNMX.FTZ R5, R104, R5, !PT ;  /* 0x0000000568057209 */ /* 0x000fe40007810000 */
[----:B------:R-:W-:Y:S02]  /*3b30*/  ISETP.LT.OR P2, PT, R25, 0x19, P2 ;  /* 0x000000191900780c */ /* 0x000fe40001741670 */
[----:B------:R-:W-:-:S02]  /*3b40*/  FMNMX.FTZ R5, R102, R5, !PT ;  /* 0x0000000566057209 */ /* 0x000fc40007810000 */
[----:B------:R-:W-:Y:S02]  /*3b50*/  FSEL R28, R28, -INF , !P2 ;  /* 0xff8000001c1c7808 */ /* 0x000fe40005000000 */
[----:B------:R-:W-:Y:S02]  /*3b60*/  ISETP.NE.AND P2, PT, R31, RZ, PT ;  /* 0x000000ff1f00720c */ /* 0x000fe40003f45270 */
[----:B------:R-:W-:Y:S02]  /*3b70*/  FMNMX.FTZ R5, R100, R5, !PT ;  /* 0x0000000564057209 */ /* 0x000fe40007810000 */
[----:B------:R-:W-:Y:S02]  /*3b80*/  ISETP.GT.AND P2, PT, R27, 0x19, !P2 ;  /* 0x000000191b00780c */ /* 0x000fe40005744270 */
[----:B------:R-:W-:Y:S02]  /*3b90*/  FMNMX.FTZ R5, R98, R5, !PT ;  /* 0x0000000562057209 */ /* 0x000fe40007810000 */
[----:B------:R-:W-:-:S02]  /*3ba0*/  ISETP.LT.OR P2, PT, R25, 0x1a, P2 ;  /* 0x0000001a1900780c */ /* 0x000fc40001741670 */
[----:B------:R-:W-:Y:S02]  /*3bb0*/  FMNMX.FTZ R5, R96, R5, !PT ;  /* 0x0000000560057209 */ /* 0x000fe40007810000 */
[----:B------:R-:W-:Y:S02]  /*3bc0*/  FSEL R30, R30, -INF , !P2 ;  /* 0xff8000001e1e7808 */ /* 0x000fe40005000000 */
[----:B------:R-:W-:Y:S02]  /*3bd0*/  ISETP.NE.AND P2, PT, R33, RZ, PT ;  /* 0x000000ff2100720c */ /* 0x000fe40003f45270 */
[----:B------:R-:W-:Y:S02]  /*3be0*/  FMNMX.FTZ R5, R94, R5, !PT ;  /* 0x000000055e057209 */ /* 0x000fe40007810000 */
[----:B------:R-:W-:Y:S02]  /*3bf0*/  ISETP.GT.AND P2, PT, R27, 0x20, !P2 ;  /* 0x000000201b00780c */ /* 0x000fe40005744270 */
[----:B------:R-:W-:-:S02]  /*3c00*/  FMNMX.FTZ R5, R92, R5, !PT ;  /* 0x000000055c057209 */ /* 0x000fc40007810000 */
[----:B------:R-:W-:Y:S02]  /*3c10*/  ISETP.LT.OR P2, PT, R25, 0x21, P2 ;  /* 0x000000211900780c */ /* 0x000fe40001741670 */
[----:B------:R-:W-:Y:S02]  /*3c20*/  FMNMX.FTZ R5, R90, R5, !PT ;  /* 0x000000055a057209 */ /* 0x000fe40007810000 */
[----:B------:R-:W-:Y:S02]  /*3c30*/  FSEL R32, R32, -INF , !P2 ;  /* 0xff80000020207808 */ /* 0x000fe40005000000 */
[----:B------:R-:W-:Y:S02]  /*3c40*/  ISETP.NE.AND P2, PT, R37, RZ, PT ;  /* 0x000000ff2500720c */ /* 0x000fe40003f45270 */
[----:B------:R-:W-:Y:S02]  /*3c50*/  FMNMX.FTZ R5, R88, R5, !PT ;  /* 0x0000000558057209 */ /* 0x000fe40007810000 */
[----:B------:R-:W-:-:S02]  /*3c60*/  ISETP.GT.AND P2, PT, R27, 0x21, !P2 ;  /* 0x000000211b00780c */ /* 0x000fc40005744270 */
[----:B------:R-:W-:Y:S02]  /*3c70*/  FMNMX.FTZ R5, R86, R5, !PT ;  /* 0x0000000556057209 */ /* 0x000fe40007810000 */
[----:B------:R-:W-:Y:S02]  /*3c80*/  ISETP.LT.OR P2, PT, R25, 0x22, P2 ;  /* 0x000000221900780c */ /* 0x000fe40001741670 */
[----:B------:R-:W-:Y:S02]  /*3c90*/  FMNMX.FTZ R5, R84, R5, !PT ;  /* 0x0000000554057209 */ /* 0x000fe40007810000 */
[----:B------:R-:W-:Y:S02]  /*3ca0*/  FSEL R34, R34, -INF , !P2 ;  /* 0xff80000022227808 */ /* 0x000fe40005000000 */
[----:B------:R-:W-:Y:S02]  /*3cb0*/  ISETP.NE.AND P2, PT, R41, RZ, PT ;  /* 0x000000ff2900720c */ /* 0x000fe40003f45270 */
        /* <DEDUP_REMOVED lines=20> */
[----:B------:R-:W-:Y:S01]  /*3e00*/  ISETP.NE.AND P2, PT, R89, RZ, PT ;  /* 0x000000ff5900720c */ /* 0x000fe20003f45270 */
[----:B------:R-:W0:Y:S01]  /*3e10*/  SHFL.BFLY PT, R110, R5, 0x2, 0x1f ;  /* 0x0c401f00056e7f89 */ /* 0x000e2200000e0000 */
[C---:B------:R-:W-:Y:S02]  /*3e20*/  ISETP.GT.AND P4, PT, R27.reuse, 0x71, !P4 ;  /* 0x000000711b00780c */ /* 0x040fe40006784270 */
[----:B------:R-:W-:Y:S02]  /*3e30*/  ISETP.GT.AND P2, PT, R27, 0x31, !P2 ;  /* 0x000000311b00780c */ /* 0x000fe40005744270 */
[C---:B------:R-:W-:Y:S02]  /*3e40*/  ISETP.LT.OR P3, PT, R25.reuse, 0x71, P3 ;  /* 0x000000711900780c */ /* 0x040fe40001f61670 */
[----:B------:R-:W-:-:S02]  /*3e50*/  ISETP.LT.OR P2, PT, R25, 0x32, P2 ;  /* 0x000000321900780c */ /* 0x000fc40001741670 */
[----:B------:R-:W-:Y:S02]  /*3e60*/  ISETP.GT.AND P5, PT, R27, 0x78, !P5 ;  /* 0x000000781b00780c */ /* 0x000fe40006fa4270 */
[----:B------:R-:W-:Y:S02]  /*3e70*/  FSEL R42, R42, -INF , !P2 ;  /* 0xff8000002a2a7808 */ /* 0x000fe40005000000 */
[----:B------:R-:W-:Y:S02]  /*3e80*/  ISETP.NE.AND P2, PT, R49, RZ, PT ;  /* 0x000000ff3100720c */ /* 0x000fe40003f45270 */
[----:B------:R-:W-:Y:S02]  /*3e90*/  ISETP.LT.OR P4, PT, R25, 0x72, P4 ;  /* 0x000000721900780c */ /* 0x000fe40002781670 */
[----:B------:R-:W-:Y:S02]  /*3ea0*/  ISETP.GT.AND P2, PT, R27, 0x38, !P2 ;  /* 0x000000381b00780c */ /* 0x000fe40005744270 */
[----:B------:R-:W-:-:S02]  /*3eb0*/  ISETP.LT.OR P5, PT, R25, 0x79, P5 ;  /* 0x000000791900780c */ /* 0x000fc40002fa1670 */
[----:B------:R-:W-:Y:S02]  /*3ec0*/  ISETP.LT.OR P2, PT, R25, 0x39, P2 ;  /* 0x000000391900780c */ /* 0x000fe40001741670 */
[----:B------:R-:W-:Y:S02]  /*3ed0*/  R2UR UR11, R18 ;  /* 0x00000000120b72ca */ /* 0x000fe400000e0000 */
[----:B------:R-:W-:Y:S02]  /*3ee0*/  FSEL R44, R44, -INF , !P2 ;  /* 0xff8000002c2c7808 */ /* 0x000fe40005000000 */
[----:B------:R-:W-:Y:S02]  /*3ef0*/  ISETP.GT.AND P2, PT, R27, 0x39, !P6 ;  /* 0x000000391b00780c */ /* 0x000fe40007744270 */
[----:B0-----:R-:W-:Y:S02]  /*3f00*/  FMNMX.FTZ R110, R5, R110, !PT ;  /* 0x0000006e056e7209 */ /* 0x001fe40007810000 */
[----:B------:R-:W-:-:S02]  /*3f10*/  ISETP.LT.OR P2, PT, R25, 0x3a, P2 ;  /* 0x0000003a1900780c */ /* 0x000fc40001741670 */
[----:B------:R-:W-:Y:S01]  /*3f20*/  ISETP.NE.AND P6, PT, R73, RZ, PT ;  /* 0x000000ff4900720c */ /* 0x000fe20003fc5270 */
[----:B------:R-:W0:Y:S01]  /*3f30*/  SHFL.BFLY PT, R9, R110, 0x1, 0x1f ;  /* 0x0c201f006e097f89 */ /* 0x000e2200000e0000 */
[----:B------:R-:W-:Y:S01]  /*3f40*/  FSEL R46, R46, -INF , !P2 ;  /* 0xff8000002e2e7808 */ /* 0x000fe20005000000 */
[----:B------:R-:W-:Y:S01]  /*3f50*/  UIADD3 UR45, UR11, UR45, URZ ;  /* 0x0000002d0b2d7290 */ /* 0x000fe2000fffe03f */
[----:B------:R-:W-:-:S03]  /*3f60*/  ISETP.NE.AND P2, PT, R53, RZ, PT ;  /* 0x000000ff3500720c */ /* 0x000fc60003f45270 */
[----:B------:R-:W-:Y:S01]  /*3f70*/  UIADD3 UR6, UR45, UR6, URZ ;  /* 0x000000062d067290 */ /* 0x000fe2000fffe03f */
[----:B------:R-:W-:-:S04]  /*3f80*/  ISETP.GT.AND P2, PT, R27, 0x40, !P2 ;  /* 0x000000401b00780c */ /* 0x000fc80005744270 */
[----:B------:R-:W-:-:S04]  /*3f90*/  ISETP.LT.OR P2, PT, R25, 0x41, P2 ;  /* 0x000000411900780c */ /* 0x000fc80001741670 */
[----:B------:R-:W-:Y:S02]  /*3fa0*/  FSEL R48, R48, -INF , !P2 ;  /* 0xff80000030307808 */ /* 0x000fe40005000000 */
[----:B------:R-:W-:-:S04]  /*3fb0*/  ISETP.NE.AND P2, PT, R93, RZ, PT ;  /* 0x000000ff5d00720c */ /* 0x000fc80003f45270 */
[----:B------:R-:W-:Y:S02]  /*3fc0*/  ISETP.GT.AND P2, PT, R27, 0x41, !P2 ;  /* 0x000000411b00780c */ /* 0x000fe40005744270 */
[----:B0-----:R-:W-:Y:S02]  /*3fd0*/  FMNMX.FTZ R9, R110, R9, !PT ;  /* 0x000000096e097209 */ /* 0x001fe40007810000 */
[----:B------:R-:W-:-:S04]  /*3fe0*/  ISETP.LT.OR P2, PT, R25, 0x42, P2 ;  /* 0x000000421900780c */ /* 0x000fc80001741670 */
[----:B------:R-:W-:Y:S02]  /*3ff0*/  FSEL R50, R50, -INF , !P2 ;  /* 0xff80000032327808 */ /* 0x000fe40005000000 */
[----:B------:R-:W-:-:S04]  /*4000*/  ISETP.NE.AND P2, PT, R57, RZ, PT ;  /* 0x000000ff3900720c */ /* 0x000fc80003f45270 */
[----:B------:R-:W-:-:S04]  /*4010*/  ISETP.GT.AND P2, PT, R27, 0x48, !P2 ;  /* 0x000000481b00780c */ /* 0x000fc80005744270 */
        /* <DEDUP_REMOVED lines=30> */
[----:B------:R-:W-:Y:S02]  /*4200*/  ISETP.GT.AND P2, PT, R27, 0x68, !P6 ;  /* 0x000000681b00780c */ /* 0x000fe40007744270 */
[----:B------:R-:W-:Y:S01]  /*4210*/  ISETP.NE.AND P6, PT, R29, RZ, PT ;  /* 0x000000ff1d00720c */ /* 0x000fe20003fc5270 */
[----:B------:R-:W-:Y:S01]  /*4220*/  FFMA.FTZ R29, R9, R23, -8 ;  /* 0xc1000000091d7423 */ /* 0x000fe20000010017 */
[----:B------:R-:W-:-:S04]  /*4230*/  ISETP.LT.OR P2, PT, R25, 0x69, P2 ;  /* 0x000000691900780c */ /* 0x000fc80001741670 */
[----:B------:R-:W-:Y:S02]  /*4240*/  FSEL R68, R68, -INF , !P2 ;  /* 0xff80000044447808 */ /* 0x000fe40005000000 */
[----:B------:R-:W-:-:S04]  /*4250*/  FSETP.NEU.FTZ.AND P2, PT, R9, -INF , PT ;  /* 0xff8000000900780b */ /* 0x000fc80003f5d000 */
[----:B------:R-:W-:Y:S02]  /*4260*/  FSEL R33, R29, RZ, P2 ;  /* 0x000000ff1d217208 */ /* 0x000fe40001000000 */
[----:B------:R-:W-:Y:S02]  /*4270*/  ISETP.GT.AND P2, PT, R27, RZ, !P6 ;  /* 0x000000ff1b00720c */ /* 0x000fe40007744270 */
[----:B------:R-:W-:Y:S01]  /*4280*/  ISETP.NE.AND P6, PT, R47, RZ, PT ;  /* 0x000000ff2f00720c */ /* 0x000fe20003fc5270 */
[-CC-:B------:R-:W-:Y:S01]  /*4290*/  FFMA.FTZ R49, R98, R23.reuse, -R33.reuse ;  /* 0x0000001762317223 */ /* 0x180fe20000010821 */
[----:B------:R-:W-:Y:S01]  /*42a0*/  ISETP.LT.OR P2, PT, R25, 0x1, P2 ;  /* 0x000000011900780c */ /* 0x000fe20001741670 */
[-CC-:B------:R-:W-:Y:S01]  /*42b0*/  FFMA.FTZ R100, R100, R23.reuse, -R33.reuse ;  /* 0x0000001764647223 */ /* 0x180fe20000010821 */
[-CC-:B------:R-:W-:Y:S01]  /*42c0*/  FFMA.FTZ R41, R122, R23.reuse, -R33.reuse ;  /* 0x000000177a297223 */ /* 0x180fe20000010821 */
[----:B------:R-:W-:Y:S01]  /*42d0*/  ISETP.GT.AND P6, PT, R27, 0x79, !P6 ;  /* 0x000000791b00780c */ /* 0x000fe200077c4270 */
[-CC-:B------:R-:W-:Y:S01]  /*42e0*/  FFMA.FTZ R102, R102, R23.reuse, -R33.reuse ;  /* 0x0000001766667223 */ /* 0x180fe20000010821 */
[----:B------:R-:W-:Y:S01]  /*42f0*/  FSEL R29, R2, -INF , !P2 ;  /* 0xff800000021d7808 */ /* 0x000fe20005000000 */
[-CC-:B------:R-:W-:Y:S01]  /*4300*/  FFMA.FTZ R2, R112, R23.reuse, -R33.reuse ;  /* 0x0000001770027223 */ /* 0x180fe20000010821 */
[----:B------:R-:W-:Y:S01]  /*4310*/  ISETP.NE.AND P2, PT, R99, RZ, PT ;  /* 0x000000ff6300720c */ /* 0x000fe20003f45270 */
[----:B------:R-:W-:Y:S01]  /*4320*/  MUFU.EX2 R47, R100 ;  /* 0x00000064002f7308 */ /* 0x000fe20000000800 */
[----:B------:R-:W-:Y:S01]  /*4330*/  FMNMX.FTZ R31, R29, R14, !PT ;  /* 0x0000000e1d1f7209 */ /* 0x000fe20007810000 */
[-CC-:B------:R-:W-:Y:S01]  /*4340*/  FFMA.FTZ R35, R116, R23.reuse, -R33.reuse ;  /* 0x0000001774237223 */ /* 0x180fe20000010821 */
[----:B------:R-:W-:Y:S01]  /*4350*/  ISETP.GT.AND P2, PT, R27, 0x69, !P2 ;  /* 0x000000691b00780c */ /* 0x000fe20005744270 */
[--C-:B------:R-:W-:Y:S01]  /*4360*/  FFMA.FTZ R37, R118, R23, -R33.reuse ;  /* 0x0000001776257223 */ /* 0x100fe20000010821 */
[----:B------:R-:W-:Y:S01]  /*4370*/  FMNMX.FTZ R31, R20, R31, !PT ;  /* 0x0000001f141f7209 */ /* 0x000fe20007810000 */
[--C-:B------:R-:W-:Y:S01]  /*4380*/  FFMA.FTZ R5, R114, R23, -R33.reuse ;  /* 0x0000001772057223 */ /* 0x100fe20000010821 */
[----:B------:R-:W-:Y:S01]  /*4390*/  ISETP.LT.OR P2, PT, R25, 0x6a, P2 ;  /* 0x0000006a1900780c */ /* 0x000fe20001741670 */
[----:B------:R0:W-:Y:S01]  /*43a0*/  MUFU.EX2 R112, R41 ;  /* 0x0000002900707308 */ /* 0x0001e20000000800 */
[----:B------:R-:W-:Y:S01]  /*43b0*/  FMNMX.FTZ R31, R22, R31, !PT ;  /* 0x0000001f161f7209 */ /* 0x000fe20007810000 */
[-CC-:B------:R-:W-:Y:S01]  /*43c0*/  FFMA.FTZ R39, R120, R23.reuse, -R33.reuse ;  /* 0x0000001778277223 */ /* 0x180fe20000010821 */
[----:B------:R-:W-:Y:S01]  /*43d0*/  FSEL R98, R10, -INF , !P2 ;  /* 0xff8000000a627808 */ /* 0x000fe20005000000 */
[--C-:B------:R-:W-:Y:S01]  /*43e0*/  FFMA.FTZ R10, R96, R23, -R33.reuse ;  /* 0x00000017600a7223 */ /* 0x100fe20000010821 */
[----:B------:R-:W-:Y:S01]  /*43f0*/  FMNMX.FTZ R31, R24, R31, !PT ;  /* 0x0000001f181f7209 */ /* 0x000fe20007810000 */
[-CC-:B------:R-:W-:Y:S01]  /*4400*/  FFMA.FTZ R43, R124, R23.reuse, -R33.reuse ;  /* 0x000000177c2b7223 */ /* 0x180fe20000010821 */
[----:B------:R-:W-:Y:S01]  /*4410*/  FSEL R96, R11, -INF , !P3 ;  /* 0xff8000000b607808 */ /* 0x000fe20005800000 */
[--C-:B------:R-:W-:Y:S01]  /*4420*/  FFMA.FTZ R11, R94, R23, -R33.reuse ;  /* 0x000000175e0b7223 */ /* 0x100fe20000010821 */
[----:B------:R-:W-:Y:S01]  /*4430*/  FMNMX.FTZ R31, R26, R31, !PT ;  /* 0x0000001f1a1f7209 */ /* 0x000fe20007810000 */
[--C-:B0-----:R-:W-:Y:S01]  /*4440*/  FFMA.FTZ R41, R130, R23, -R33.reuse ;  /* 0x0000001782297223 */ /* 0x101fe20000010821 */
[----:B------:R-:W-:Y:S01]  /*4450*/  FSEL R100, R13, -INF , !P4 ;  /* 0xff8000000d647808 */ /* 0x000fe20006000000 */
[----:B------:R-:W-:Y:S01]  /*4460*/  MUFU.EX2 R27, R10 ;  /* 0x0000000a001b7308 */ /* 0x000fe20000000800 */
[----:B------:R-:W-:Y:S01]  /*4470*/  FMNMX.FTZ R31, R28, R31, !PT ;  /* 0x0000001f1c1f7209 */ /* 0x000fe20007810000 */
[-CC-:B------:R-:W-:Y:S01]  /*4480*/  FFMA.FTZ R45, R128, R23.reuse, -R33.reuse ;  /* 0x00000017802d7223 */ /* 0x180fe20000010821 */
[----:B------:R-:W-:Y:S01]  /*4490*/  ISETP.LT.OR P6, PT, R25, 0x7a, P6 ;  /* 0x0000007a1900780c */ /* 0x000fe200037c1670 */
[--C-:B------:R-:W-:Y:S01]  /*44a0*/  FFMA.FTZ R108, R108, R23, -R33.reuse ;  /* 0x000000176c6c7223 */ /* 0x100fe20000010821 */
[----:B------:R-:W-:Y:S01]  /*44b0*/  FMNMX.FTZ R31, R30, R31, !PT ;  /* 0x0000001f1e1f7209 */ /* 0x000fe20007810000 */
[--C-:B------:R-:W-:Y:S01]  /*44c0*/  FFMA.FTZ R106, R106, R23, -R33.reuse ;  /* 0x000000176a6a7223 */ /* 0x100fe20000010821 */
[----:B------:R-:W-:Y:S01]  /*44d0*/  FSEL R94, R15, -INF , !P5 ;  /* 0xff8000000f5e7808 */ /* 0x000fe20006800000 */
[----:B------:R-:W-:Y:S01]  /*44e0*/  MUFU.EX2 R116, R41 ;  /* 0x0000002900747308 */ /* 0x000fe20000000800 */
[----:B------:R-:W-:Y:S01]  /*44f0*/  FMNMX.FTZ R31, R32, R31, !PT ;  /* 0x0000001f201f7209 */ /* 0x000fe20007810000 */
[-CC-:B------:R-:W-:Y:S01]  /*4500*/  FFMA.FTZ R104, R104, R23.reuse, -R33.reuse ;  /* 0x0000001768687223 */ /* 0x180fe20000010821 */
[-CC-:B------:R-:W-:Y:S01]  /*4510*/  FFMA.FTZ R92, R92, R23.reuse, -R33.reuse ;  /* 0x000000175c5c7223 */ /* 0x180fe20000010821 */
        /* <DEDUP_REMOVED lines=8> */
[--C-:B------:R-:W-:Y:S01]  /*45a0*/  FFMA.FTZ R80, R80, R23, -R33.reuse ;  /* 0x0000001750507223 */ /* 0x100fe20000010821 */
[----:B------:R-:W-:Y:S01]  /*45b0*/  FMNMX.FTZ R31, R38, R31, !PT ;  /* 0x0000001f261f7209 */ /* 0x000fe20007810000 */
[-CC-:B------:R-:W-:Y:S01]  /*45c0*/  FFMA.FTZ R78, R78, R23.reuse, -R33.reuse ;  /* 0x000000174e4e7223 */ /* 0x180fe20000010821 */
[--C-:B------:R-:W-:Y:S01]  /*45d0*/  FFMA.FTZ R76, R76, R23, -R33.reuse ;  /* 0x000000174c4c7223 */ /* 0x100fe20000010821 */
[----:B------:R-:W-:Y:S01]  /*45e0*/  MUFU.EX2 R118, R11 ;  /* 0x0000000b00767308 */ /* 0x000fe20000000800 */
[----:B------:R-:W-:Y:S01]  /*45f0*/  FMNMX.FTZ R31, R40, R31, !PT ;  /* 0x0000001f281f7209 */ /* 0x000fe20007810000 */
[-CC-:B------:R-:W-:Y:S01]  /*4600*/  FFMA.FTZ R74, R74, R23.reuse, -R33.reuse ;  /* 0x000000174a4a7223 */ /* 0x180fe20000010821 */
[----:B0-----:R-:W-:Y:S01]  /*4610*/  FSEL R102, R21, -INF , !P6 ;  /* 0xff80000015667808 */ /* 0x001fe20007000000 */
[--C-:B------:R-:W-:Y:S01]  /*4620*/  FFMA.FTZ R72, R72, R23, -R33.reuse ;  /* 0x0000001748487223 */ /* 0x100fe20000010821 */
[----:B------:R-:W-:Y:S01]  /*4630*/  FMNMX.FTZ R31, R42, R31, !PT ;  /* 0x0000001f2a1f7209 */ /* 0x000fe20007810000 */
[-CC-:B------:R-:W-:Y:S01]  /*4640*/  FFMA.FTZ R70, R70, R23.reuse, -R33.reuse ;  /* 0x0000001746467223 */ /* 0x180fe20000010821 */
[--C-:B------:R-:W-:Y:S01]  /*4650*/  FFMA.FTZ R12, R12, R23, -R33.reuse ;  /* 0x000000170c0c7223 */ /* 0x100fe20000010821 */
[----:B------:R-:W-:Y:S01]  /*4660*/  MUFU.EX2 R2, R2 ;  /* 0x0000000200027308 */ /* 0x000fe20000000800 */
[----:B------:R-:W-:Y:S01]  /*4670*/  FMNMX.FTZ R31, R44, R31, !PT ;  /* 0x0000001f2c1f7209 */ /* 0x000fe20007810000 */
[----:B------:R-:W-:-:S03]  /*4680*/  FFMA.FTZ R4, R4, R23, -R33 ;  /* 0x0000001704047223 */ /* 0x000fc60000010821 */
[----:B------:R-:W-:-:S03]  /*4690*/  FMNMX.FTZ R31, R46, R31, !PT ;  /* 0x0000001f2e1f7209 */ /* 0x000fc60007810000 */
[----:B------:R-:W0:Y:S01]  /*46a0*/  MUFU.EX2 R5, R5 ;  /* 0x0000000500057308 */ /* 0x000e220000000800 */
[----:B------:R-:W-:-:S04]  /*46b0*/  FMNMX.FTZ R31, R48, R31, !PT ;  /* 0x0000001f301f7209 */ /* 0x000fc80007810000 */
[----:B------:R-:W-:-:S03]  /*46c0*/  FMNMX.FTZ R31, R50, R31, !PT ;  /* 0x0000001f321f7209 */ /* 0x000fc60007810000 */
[----:B------:R1:W-:Y:S01]  /*46d0*/  MUFU.EX2 R110, R37 ;  /* 0x00000025006e7308 */ /* 0x0003e20000000800 */
[----:B------:R-:W-:-:S04]  /*46e0*/  FMNMX.FTZ R31, R52, R31, !PT ;  /* 0x0000001f341f7209 */ /* 0x000fc80007810000 */
[----:B------:R-:W-:-:S03]  /*46f0*/  FMNMX.FTZ R31, R54, R31, !PT ;  /* 0x0000001f361f7209 */ /* 0x000fc60007810000 */
[----:B------:R-:W2:Y:S01]  /*4700*/  MUFU.EX2 R35, R35 ;  /* 0x0000002300237308 */ /* 0x000ea20000000800 */
[----:B------:R-:W-:Y:S01]  /*4710*/  FMNMX.FTZ R31, R56, R31, !PT ;  /* 0x0000001f381f7209 */ /* 0x000fe20007810000 */
[----:B-1----:R-:W-:-:S03]  /*4720*/  FFMA.FTZ R37, R126, R23, -R33 ;  /* 0x000000177e257223 */ /* 0x002fc60000010821 */
[----:B------:R-:W-:-:S03]  /*4730*/  FMNMX.FTZ R31, R58, R31, !PT ;  /* 0x0000001f3a1f7209 */ /* 0x000fc60007810000 */
[----:B------:R-:W1:Y:S01]  /*4740*/  MUFU.EX2 R39, R39 ;  /* 0x0000002700277308 */ /* 0x000e620000000800 */
[----:B------:R-:W-:-:S04]  /*4750*/  FMNMX.FTZ R31, R60, R31, !PT ;  /* 0x0000001f3c1f7209 */ /* 0x000fc80007810000 */
[----:B------:R-:W-:-:S03]  /*4760*/  FMNMX.FTZ R31, R62, R31, !PT ;  /* 0x0000001f3e1f7209 */ /* 0x000fc60007810000 */
[----:B------:R-:W-:Y:S01]  /*4770*/  MUFU.EX2 R43, R43 ;  /* 0x0000002b002b7308 */ /* 0x000fe20000000800 */
        /* <DEDUP_REMOVED lines=11> */
[----:B------:R-:W-:Y:S02]  /*4830*/  MUFU.EX2 R37, R106 ;  /* 0x0000006a00257308 */ /* 0x000fe40000000800 */
[----:B------:R-:W3:Y:S06]  /*4840*/  SHFL.BFLY PT, R10, R31, 0x2, 0x1f ;  /* 0x0c401f001f0a7f89 */ /* 0x000eec00000e0000 */
[----:B------:R-:W-:Y:S08]  /*4850*/  MUFU.EX2 R104, R104 ;  /* 0x0000006800687308 */ /* 0x000ff00000000800 */
[----:B------:R-:W-:Y:S08]  /*4860*/  MUFU.EX2 R106, R49 ;  /* 0x00000031006a7308 */ /* 0x000ff00000000800 */
[----:B------:R-:W-:Y:S01]  /*4870*/  MUFU.EX2 R92, R92 ;  /* 0x0000005c005c7308 */ /* 0x000fe20000000800 */
[----:B---3--:R-:W-:-:S05]  /*4880*/  FMNMX.FTZ R11, R31, R10, !PT ;  /* 0x0000000a1f0b7209 */ /* 0x008fca0007810000 */
[----:B------:R-:W3:Y:S02]  /*4890*/  SHFL.BFLY PT, R10, R11, 0x1, 0x1f ;  /* 0x0c201f000b0a7f89 */ /* 0x000ee400000e0000 */
[----:B------:R-:W-:Y:S08]  /*48a0*/  MUFU.EX2 R13, R90 ;  /* 0x0000005a000d7308 */ /* 0x000ff00000000800 */
[----:B------:R-:W-:Y:S08]  /*48b0*/  MUFU.EX2 R84, R84 ;  /* 0x0000005400547308 */ /* 0x000ff00000000800 */
[----:B------:R-:W-:Y:S01]  /*48c0*/  MUFU.EX2 R21, R82 ;  /* 0x0000005200157308 */ /* 0x000fe20000000800 */
[----:B---3--:R-:W-:-:S07]  /*48d0*/  FMNMX.FTZ R10, R11, R10, !PT ;  /* 0x0000000a0b0a7209 */ /* 0x008fce0007810000 */
[----:B------:R-:W-:Y:S01]  /*48e0*/  MUFU.EX2 R88, R88 ;  /* 0x0000005800587308 */ /* 0x000fe20000000800 */
[C---:B------:R-:W-:Y:S01]  /*48f0*/  FSETP.NEU.FTZ.AND P2, PT, R10.reuse, -INF , PT ;  /* 0xff8000000a00780b */ /* 0x040fe20003f5d000 */
[----:B------:R-:W-:-:S06]  /*4900*/  FFMA.FTZ R11, R10, R23, -8 ;  /* 0xc10000000a0b7423 */ /* 0x000fcc0000010017 */
[----:B------:R-:W-:Y:S01]  /*4910*/  MUFU.EX2 R15, R86 ;  /* 0x00000056000f7308 */ /* 0x000fe20000000800 */
[----:B------:R-:W-:Y:S02]  /*4920*/  FSEL R33, R11, RZ, P2 ;  /* 0x000000ff0b217208 */ /* 0x000fe40001000000 */
[----:B------:R-:W-:-:S03]  /*4930*/  PLOP3.LUT P2, PT, PT, PT, UP1, 0x40, 0x0 ;  /* 0x000000000000781c */ /* 0x000fc60003f4e818 */
[-CC-:B------:R-:W-:Y:S01]  /*4940*/  FFMA.FTZ R29, R29, R23.reuse, -R33.reuse ;  /* 0x000000171d1d7223 */ /* 0x180fe20000010821 */
[-CC-:B------:R-:W-:Y:S01]  /*4950*/  FFMA.FTZ R14, R14, R23.reuse, -R33.reuse ;  /* 0x000000170e0e7223 */ /* 0x180fe20000010821 */
[-CC-:B------:R-:W-:Y:S01]  /*4960*/  FFMA.FTZ R20, R20, R23.reuse, -R33.reuse ;  /* 0x0000001714147223 */ /* 0x180fe20000010821 */
[----:B------:R0:W-:Y:S01]  /*4970*/  MUFU.EX2 R11, R4 ;  /* 0x00000004000b7308 */ /* 0x0001e20000000800 */
[-CC-:B------:R-:W-:Y:S01]  /*4980*/  FFMA.FTZ R22, R22, R23.reuse, -R33.reuse ;  /* 0x0000001716167223 */ /* 0x180fe20000010821 */
[-CC-:B------:R-:W-:Y:S01]  /*4990*/  FFMA.FTZ R24, R24, R23.reuse, -R33.reuse ;  /* 0x0000001718187223 */ /* 0x180fe20000010821 */
[-CC-:B------:R-:W-:Y:S01]  /*49a0*/  FFMA.FTZ R26, R26, R23.reuse, -R33.reuse ;  /* 0x000000171a1a7223 */ /* 0x180fe20000010821 */
[-CC-:B------:R-:W-:Y:S01]  /*49b0*/  FFMA.FTZ R28, R28, R23.reuse, -R33.reuse ;  /* 0x000000171c1c7223 */ /* 0x180fe20000010821 */
[-CC-:B------:R-:W-:Y:S01]  /*49c0*/  FFMA.FTZ R30, R30, R23.reuse, -R33.reuse ;  /* 0x000000171e1e7223 */ /* 0x180fe20000010821 */
[-CC-:B------:R-:W-:Y:S01]  /*49d0*/  FFMA.FTZ R32, R32, R23.reuse, -R33.reuse ;  /* 0x0000001720207223 */ /* 0x180fe20000010821 */
[-C--:B------:R-:W-:Y:S01]  /*49e0*/  FFMA.FTZ R34, R34, R23.reuse, -R33 ;  /* 0x0000001722227223 */ /* 0x080fe20000010821 */
[----:B------:R-:W-:Y:S01]  /*49f0*/  MUFU.EX2 R29, R29 ;  /* 0x0000001d001d7308 */ /* 0x000fe20000000800 */
[----:B0-----:R-:W-:Y:S01]  /*4a00*/  FADD.FTZ R4, R2, R5 ;  /* 0x0000000502047221 */ /* 0x001fe20000010000 */
[-CC-:B------:R-:W-:Y:S01]  /*4a10*/  FFMA.FTZ R36, R36, R23.reuse, -R33.reuse ;  /* 0x0000001724247223 */ /* 0x180fe20000010821 */
[-CC-:B------:R-:W-:Y:S01]  /*4a20*/  FFMA.FTZ R38, R38, R23.reuse, -R33.reuse ;  /* 0x0000001726267223 */ /* 0x180fe20000010821 */
[-CC-:B------:R-:W-:Y:S01]  /*4a30*/  FFMA.FTZ R40, R40, R23.reuse, -R33.reuse ;  /* 0x0000001728287223 */ /* 0x180fe20000010821 */
[----:B--2---:R-:W-:Y:S01]  /*4a40*/  FADD.FTZ R67, R35, R4 ;  /* 0x0000000423437221 */ /* 0x004fe20000010000 */
[-CC-:B------:R-:W-:Y:S01]  /*4a50*/  FFMA.FTZ R42, R42, R23.reuse, -R33.reuse ;  /* 0x000000172a2a7223 */ /* 0x180fe20000010821 */
[----:B------:R-:W-:Y:S01]  /*4a60*/  FFMA.FTZ R44, R44, R23, -R33 ;  /* 0x000000172c2c7223 */ /* 0x000fe20000010821 */
[----:B------:R-:W0:Y:S01]  /*4a70*/  MUFU.EX2 R14, R14 ;  /* 0x0000000e000e7308 */ /* 0x000e220000000800 */
[C---:B------:R-:W-:Y:S01]  /*4a80*/  FADD.FTZ R4, R110.reuse, R67 ;  /* 0x000000436e047221 */ /* 0x040fe20000010000 */
[----:B------:R-:W-:Y:S01]  /*4a90*/  F2FP.SATFINITE.E4M3.F32.PACK_AB_MERGE_C R110, R110, R35, RZ ;  /* 0x000000236e6e723e */ /* 0x000fe200048070ff */
[-CC-:B------:R-:W-:Y:S01]  /*4aa0*/  FFMA.FTZ R46, R46, R23.reuse, -R33.reuse ;  /* 0x000000172e2e7223 */ /* 0x180fe20000010821 */
[-CC-:B------:R-:W-:Y:S01]  /*4ab0*/  FFMA.FTZ R48, R48, R23.reuse, -R33.reuse ;  /* 0x0000001730307223 */ /* 0x180fe20000010821 */
[----:B-1----:R-:W-:Y:S01]  /*4ac0*/  FADD.FTZ R71, R39, R4 ;  /* 0x0000000427477221 */ /* 0x002fe20000010000 */
[----:B------:R-:W-:Y:S01]  /*4ad0*/  F2FP.SATFINITE.E4M3.F32.PACK_AB_MERGE_C R196, R5, R2, R110 ;  /* 0x0000000205c4723e */ /* 0x000fe2000480706e */
[-CC-:B------:R-:W-:Y:S01]  /*4ae0*/  FFMA.FTZ R50, R50, R23.reuse, -R33.reuse ;  /* 0x0000001732327223 */ /* 0x180fe20000010821 */
[----:B------:R-:W1:Y:S01]  /*4af0*/  MUFU.EX2 R20, R20 ;  /* 0x0000001400147308 */ /* 0x000e620000000800 */
[-CC-:B------:R-:W-:Y:S01]  /*4b00*/  FFMA.FTZ R52, R52, R23.reuse, -R33.reuse ;  /* 0x0000001734347223 */ /* 0x180fe20000010821 */
[-CC-:B------:R-:W-:Y:S01]  /*4b10*/  FFMA.FTZ R54, R54, R23.reuse, -R33.reuse ;  /* 0x0000001736367223 */ /* 0x180fe20000010821 */
[-CC-:B------:R-:W-:Y:S01]  /*4b20*/  FFMA.FTZ R56, R56, R23.reuse, -R33.reuse ;  /* 0x0000001738387223 */ /* 0x180fe20000010821 */
[-CC-:B------:R-:W-:Y:S01]  /*4b30*/  FFMA.FTZ R58, R58, R23.reuse, -R33.reuse ;  /* 0x000000173a3a7223 */ /* 0x180fe20000010821 */
[-CC-:B------:R-:W-:Y:S01]  /*4b40*/  FFMA.FTZ R60, R60, R23.reuse, -R33.reuse ;  /* 0x000000173c3c7223 */ /* 0x180fe20000010821 */
[-CC-:B------:R-:W-:Y:S01]  /*4b50*/  FFMA.FTZ R62, R62, R23.reuse, -R33.reuse ;  /* 0x000000173e3e7223 */ /* 0x180fe20000010821 */
[-CC-:B------:R-:W-:Y:S01]  /*4b60*/  FFMA.FTZ R64, R64, R23.reuse, -R33.reuse ;  /* 0x0000001740407223 */ /* 0x180fe20000010821 */
[----:B------:R2:W3:Y:S01]  /*4b70*/  MUFU.EX2 R51, R22 ;  /* 0x0000001600337308 */ /* 0x0004e20000000800 */
[----:B0-----:R-:W-:Y:S01]  /*4b80*/  FADD.FTZ R69, R29, R14 ;  /* 0x0000000e1d457221 */ /* 0x001fe20000010000 */
[-CC-:B------:R-:W-:Y:S01]  /*4b90*/  FFMA.FTZ R66, R66, R23.reuse, -R33.reuse ;  /* 0x0000001742427223 */ /* 0x180fe20000010821 */
[-CC-:B------:R-:W-:Y:S01]  /*4ba0*/  FFMA.FTZ R68, R68, R23.reuse, -R33.reuse ;  /* 0x0000001744447223 */ /* 0x180fe20000010821 */
[-CC-:B------:R-:W-:Y:S01]  /*4bb0*/  FFMA.FTZ R98, R98, R23.reuse, -R33.reuse ;  /* 0x0000001762627223 */ /* 0x180fe20000010821 */
[-CC-:B------:R-:W-:Y:S01]  /*4bc0*/  FFMA.FTZ R96, R96, R23.reuse, -R33.reuse ;  /* 0x0000001760607223 */ /* 0x180fe20000010821 */
[-CC-:B------:R-:W-:Y:S01]  /*4bd0*/  FFMA.FTZ R100, R100, R23.reuse, -R33.reuse ;  /* 0x0000001764647223 */ /* 0x180fe20000010821 */
[-C--:B------:R-:W-:Y:S01]  /*4be0*/  FFMA.FTZ R94, R94, R23.reuse, -R33 ;  /* 0x000000175e5e7223 */ /* 0x080fe20000010821 */
[----:B------:R-:W0:Y:S01]  /*4bf0*/  MUFU.EX2 R24, R24 ;  /* 0x0000001800187308 */ /* 0x000e220000000800 */
[----:B--2---:R-:W-:Y:S01]  /*4c00*/  FADD.FTZ R22, R112, R71 ;  /* 0x0000004770167221 */ /* 0x004fe20000010000 */
[----:B-1----:R-:W-:Y:S01]  /*4c10*/  FADD.FTZ R4, R20, R69 ;  /* 0x0000004514047221 */ /* 0x002fe20000010000 */
[----:B------:R-:W-:-:S02]  /*4c20*/  FFMA.FTZ R102, R102, R23, -R33 ;  /* 0x0000001766667223 */ /* 0x000fc40000010821 */
[----:B------:R-:W-:-:S03]  /*4c30*/  FADD.FTZ R69, R43, R22 ;  /* 0x000000162b457221 */ /* 0x000fc60000010000 */
[----:B------:R-:W1:Y:S01]  /*4c40*/  MUFU.EX2 R53, R26 ;  /* 0x0000001a00357308 */ /* 0x000e620000000800 */
[C---:B---3--:R-:W-:Y:S01]  /*4c50*/  FADD.FTZ R35, R51.reuse, R4 ;  /* 0x0000000433237221 */ /* 0x048fe20000010000 */
[C---:B------:R-:W-:Y:S01]  /*4c60*/  FADD.FTZ R18, R114.reuse, R69 ;  /* 0x0000004572127221 */ /* 0x040fe20000010000 */
[----:B------:R-:W-:Y:S02]  /*4c70*/  F2FP.SATFINITE.E4M3.F32.PACK_AB_MERGE_C R114, R114, R43, RZ ;  /* 0x0000002b7272723e */ /* 0x000fe400048070ff */
[----:B------:R-:W-:Y:S01]  /*4c80*/  F2FP.SATFINITE.E4M3.F32.PACK_AB_MERGE_C R20, R51, R20, RZ ;  /* 0x000000143314723e */ /* 0x000fe200048070ff */
[----:B------:R-:W-:Y:S01]  /*4c90*/  FADD.FTZ R43, R45, R18 ;  /* 0x000000122d2b7221 */ /* 0x000fe20000010000 */
[----:B------:R-:W-:Y:S01]  /*4ca0*/  F2FP.SATFINITE.E4M3.F32.PACK_AB_MERGE_C R18, R106, R47, RZ ;  /* 0x0000002f6a12723e */ /* 0x000fe200048070ff */
[----:B------:R-:W2:Y:S01]  /*4cb0*/  MUFU.EX2 R28, R28 ;  /* 0x0000001c001c7308 */ /* 0x000ea20000000800 */
[----:B0-----:R-:W-:Y:S01]  /*4cc0*/  FADD.FTZ R4, R24, R35 ;  /* 0x0000002318047221 */ /* 0x001fe20000010000 */
[----:B------:R-:W-:Y:S01]  /*4cd0*/  FADD.FTZ R43, R116, R43 ;  /* 0x0000002b742b7221 */ /* 0x000fe20000010000 */
[----:B------:R-:W-:-:S02]  /*4ce0*/  F2FP.SATFINITE.E4M3.F32.PACK_AB_MERGE_C R198, R112, R39, R114 ;  /* 0x0000002770c6723e */ /* 0x000fc40004807072 */
[----:B------:R-:W-:Y:S02]  /*4cf0*/  F2FP.SATFINITE.E4M3.F32.PACK_AB_MERGE_C R194, R41, R104, R18 ;  /* 0x0000006829c2723e */ /* 0x000fe40004807012 */
[----:B------:R-:W-:Y:S01]  /*4d00*/  F2FP.SATFINITE.E4M3.F32.PACK_AB_MERGE_C R197, R14, R29, R20 ;  /* 0x0000001d0ec5723e */ /* 0x000fe20004807014 */
[----:B------:R-:W0:Y:S01]  /*4d10*/  MUFU.EX2 R55, R30 ;  /* 0x0000001e00377308 */ /* 0x000e220000000800 */
[----:B-1----:R-:W-:Y:S01]  /*4d20*/  FADD.FTZ R5, R53, R4 ;  /* 0x0000000435057221 */ /* 0x002fe20000010000 */
[----:B------:R-:W-:Y:S01]  /*4d30*/  FADD.FTZ R4, R108, R43 ;  /* 0x0000002b6c047221 */ /* 0x000fe20000010000 */
[----:B------:R-:W-:-:S03]  /*4d40*/  F2FP.SATFINITE.E4M3.F32.PACK_AB_MERGE_C R108, R37, R108, RZ ;  /* 0x0000006c256c723e */ /* 0x000fc600048070ff */
[----:B------:R-:W-:Y:S01]  /*4d50*/  FADD.FTZ R37, R37, R4 ;  /* 0x0000000425257221 */ /* 0x000fe20000010000 */
[----:B------:R-:W-:Y:S01]  /*4d60*/  F2FP.SATFINITE.E4M3.F32.PACK_AB_MERGE_C R192, R116, R45, R108 ;  /* 0x0000002d74c0723e */ /* 0x000fe2000480706c */
[----:B------:R-:W1:Y:S01]  /*4d70*/  MUFU.EX2 R32, R32 ;  /* 0x0000002000207308 */ /* 0x000e620000000800 */
[----:B--2---:R-:W-:Y:S01]  /*4d80*/  FADD.FTZ R2, R28, R5 ;  /* 0x000000051c027221 */ /* 0x004fe20000010000 */
[----:B------:R-:W-:-:S04]  /*4d90*/  FADD.FTZ R4, R104, R37 ;  /* 0x0000002568047221 */ /* 0x000fc80000010000 */
[----:B------:R-:W-:Y:S02]  /*4da0*/  FADD.FTZ R4, R41, R4 ;  /* 0x0000000429047221 */ /* 0x000fe40000010000 */
[----:B------:R-:W2:Y:S01]  /*4db0*/  MUFU.EX2 R57, R34 ;  /* 0x0000002200397308 */ /* 0x000ea20000000800 */
[----:B0-----:R-:W-:Y:S01]  /*4dc0*/  FADD.FTZ R5, R55, R2 ;  /* 0x0000000237057221 */ /* 0x001fe20000010000 */
[----:B------:R-:W-:Y:S01]  /*4dd0*/  FADD.FTZ R47, R47, R4 ;  /* 0x000000042f2f7221 */ /* 0x000fe20000010000 */
[----:B------:R-:W-:Y:S02]  /*4de0*/  F2FP.SATFINITE.E4M3.F32.PACK_AB_MERGE_C R4, R13, R92, RZ ;  /* 0x0000005c0d04723e */ /* 0x000fe400048070ff */
[----:B------:R-:W-:Y:S01]  /*4df0*/  F2FP.SATFINITE.E4M3.F32.PACK_AB_MERGE_C R28, R55, R28, RZ ;  /* 0x0000001c371c723e */ /* 0x000fe200048070ff */
[----:B------:R-:W-:Y:S01]  /*4e00*/  FADD.FTZ R106, R106, R47 ;  /* 0x0000002f6a6a7221 */ /* 0x000fe20000010000 */
[----:B------:R-:W-:Y:S01]  /*4e10*/  F2FP.SATFINITE.E4M3.F32.PACK_AB_MERGE_C R188, R118, R27, R4 ;  /* 0x0000001b76bc723e */ /* 0x000fe20004807004 */
[----:B------:R-:W0:Y:S01]  /*4e20*/  MUFU.EX2 R36, R36 ;  /* 0x0000002400247308 */ /* 0x000e220000000800 */
[----:B-1----:R-:W-:Y:S01]  /*4e30*/  FADD.FTZ R2, R32, R5 ;  /* 0x0000000520027221 */ /* 0x002fe20000010000 */
[----:B------:R-:W-:Y:S01]  /*4e40*/  FADD.FTZ R39, R27, R106 ;  /* 0x0000006a1b277221 */ /* 0x000fe20000010000 */
[----:B------:R-:W-:-:S02]  /*4e50*/  F2FP.SATFINITE.E4M3.F32.PACK_AB_MERGE_C R4, R21, R84, RZ ;  /* 0x000000541504723e */ /* 0x000fc400048070ff */
[----:B------:R-:W-:Y:S01]  /*4e60*/  F2FP.SATFINITE.E4M3.F32.PACK_AB_MERGE_C R199, R53, R24, R28 ;  /* 0x0000001835c7723e */ /* 0x000fe2000480701c */
        /* <DEDUP_REMOVED lines=8> */
[----:B------:R-:W-:-:S04]  /*4ef0*/  FADD.FTZ R88, R88, R13 ;  /* 0x0000000d58587221 */ /* 0x000fc80000010000 */
[----:B------:R-:W-:Y:S02]  /*4f00*/  FADD.FTZ R15, R15, R88 ;  /* 0x000000580f0f7221 */ /* 0x000fe40000010000 */
[----:B------:R-:W0:Y:S01]  /*4f10*/  MUFU.EX2 R61, R42 ;  /* 0x0000002a003d7308 */ /* 0x000e220000000800 */
[C---:B-1----:R-:W-:Y:S01]  /*4f20*/  FADD.FTZ R37, R59.reuse, R2 ;  /* 0x000000023b257221 */ /* 0x042fe20000010000 */
[----:B------:R-:W-:Y:S01]  /*4f30*/  FADD.FTZ R84, R84, R15 ;  /* 0x0000000f54547221 */ /* 0x000fe20000010000 */
[----:B------:R-:W-:-:S03]  /*4f40*/  F2FP.SATFINITE.E4M3.F32.PACK_AB_MERGE_C R36, R59, R36, RZ ;  /* 0x000000243b24723e */ /* 0x000fc600048070ff */
[----:B------:R-:W-:Y:S01]  /*4f50*/  FADD.FTZ R21, R21, R84 ;  /* 0x0000005415157221 */ /* 0x000fe20000010000 */
[----:B------:R-:W-:Y:S01]  /*4f60*/  F2FP.SATFINITE.E4M3.F32.PACK_AB_MERGE_C R193, R57, R32, R36 ;  /* 0x0000002039c1723e */ /* 0x000fe20004807024 */
[----:B------:R-:W1:Y:S01]  /*4f70*/  MUFU.EX2 R44, R44 ;  /* 0x0000002c002c7308 */ /* 0x000e620000000800 */
[----:B--2---:R-:W-:-:S07]  /*4f80*/  FADD.FTZ R2, R40, R37 ;  /* 0x0000002528027221 */ /* 0x004fce0000010000 */
[----:B------:R-:W2:Y:S01]  /*4f90*/  MUFU.EX2 R63, R46 ;  /* 0x0000002e003f7308 */ /* 0x000ea20000000800 */
[----:B0-----:R-:W-:-:S07]  /*4fa0*/  FADD.FTZ R37, R61, R2 ;  /* 0x000000023d257221 */ /* 0x001fce0000010000 */
[----:B------:R-:W0:Y:S01]  /*4fb0*/  MUFU.EX2 R48, R48 ;  /* 0x0000003000307308 */ /* 0x000e220000000800 */
[----:B-1----:R-:W-:-:S07]  /*4fc0*/  FADD.FTZ R2, R44, R37 ;  /* 0x000000252c027221 */ /* 0x002fce0000010000 */
[----:B------:R-:W1:Y:S01]  /*4fd0*/  MUFU.EX2 R65, R50 ;  /* 0x0000003200417308 */ /* 0x000e620000000800 */
[C---:B--2---:R-:W-:Y:S01]  /*4fe0*/  FADD.FTZ R33, R63.reuse, R2 ;  /* 0x000000023f217221 */ /* 0x044fe20000010000 */
[----:B------:R-:W-:-:S04]  /*4ff0*/  F2FP.SATFINITE.E4M3.F32.PACK_AB_MERGE_C R44, R63, R44, RZ ;  /* 0x0000002c3f2c723e */ /* 0x000fc800048070ff */
[----:B------:R-:W-:Y:S02]  /*5000*/  F2FP.SATFINITE.E4M3.F32.PACK_AB_MERGE_C R195, R61, R40, R44 ;  /* 0x000000283dc3723e */ /* 0x000fe4000480702c */
[----:B------:R-:W2:Y:S01]  /*5010*/  MUFU.EX2 R52, R52 ;  /* 0x0000003400347308 */ /* 0x000ea20000000800 */
[----:B0-----:R-:W-:-:S07]  /*5020*/  FADD.FTZ R2, R48, R33 ;  /* 0x0000002130027221 */ /* 0x001fce0000010000 */
[----:B------:R-:W0:Y:S01]  /*5030*/  MUFU.EX2 R67, R54 ;  /* 0x0000003600437308 */ /* 0x000e220000000800 */
[----:B-1----:R-:W-:-:S07]  /*5040*/  FADD.FTZ R37, R65, R2 ;  /* 0x0000000241257221 */ /* 0x002fce0000010000 */
[----:B------:R-:W1:Y:S01]  /*5050*/  MUFU.EX2 R56, R56 ;  /* 0x0000003800387308 */ /* 0x000e620000000800 */
[----:B--2---:R-:W-:-:S07]  /*5060*/  FADD.FTZ R2, R52, R37 ;  /* 0x0000002534027221 */ /* 0x004fce0000010000 */
[----:B------:R-:W2:Y:S01]  /*5070*/  MUFU.EX2 R35, R58 ;  /* 0x0000003a00237308 */ /* 0x000ea20000000800 */
[C---:B0-----:R-:W-:Y:S01]  /*5080*/  FADD.FTZ R13, R67.reuse, R2 ;  /* 0x00000002430d7221 */ /* 0x041fe20000010000 */
[----:B------:R-:W-:-:S04]  /*5090*/  F2FP.SATFINITE.E4M3.F32.PACK_AB_MERGE_C R52, R67, R52, RZ ;  /* 0x000000344334723e */ /* 0x000fc800048070ff */
[----:B------:R-:W-:Y:S02]  /*50a0*/  F2FP.SATFINITE.E4M3.F32.PACK_AB_MERGE_C R189, R65, R48, R52 ;  /* 0x0000003041bd723e */ /* 0x000fe40004807034 */
[----:B------:R-:W0:Y:S01]  /*50b0*/  MUFU.EX2 R60, R60 ;  /* 0x0000003c003c7308 */ /* 0x000e220000000800 */
[----:B-1----:R-:W-:-:S07]  /*50c0*/  FADD.FTZ R2, R56, R13 ;  /* 0x0000000d38027221 */ /* 0x002fce0000010000 */
[----:B------:R-:W-:Y:S01]  /*50d0*/  MUFU.EX2 R76, R76 ;  /* 0x0000004c004c7308 */ /* 0x000fe20000000800 */
[----:B--2---:R-:W-:-:S07]  /*50e0*/  FADD.FTZ R15, R35, R2 ;  /* 0x00000002230f7221 */ /* 0x004fce0000010000 */
[----:B------:R-:W1:Y:S01]  /*50f0*/  MUFU.EX2 R31, R74 ;  /* 0x0000004a001f7308 */ /* 0x000e620000000800 */
[----:B0-----:R-:W-:-:S07]  /*5100*/  FADD.FTZ R2, R60, R15 ;  /* 0x0000000f3c027221 */ /* 0x001fce0000010000 */
[----:B------:R-:W0:Y:S08]  /*5110*/  MUFU.EX2 R5, R62 ;  /* 0x0000003e00057308 */ /* 0x000e300000000800 */
[----:B------:R-:W-:Y:S01]  /*5120*/  MUFU.EX2 R80, R80 ;  /* 0x0000005000507308 */ /* 0x000fe20000000800 */
[----:B-1----:R-:W-:-:S07]  /*5130*/  F2FP.SATFINITE.E4M3.F32.PACK_AB_MERGE_C R4, R31, R76, RZ ;  /* 0x0000004c1f04723e */ /* 0x002fce00048070ff */
[----:B------:R-:W1:Y:S01]  /*5140*/  MUFU.EX2 R25, R78 ;  /* 0x0000004e00197308 */ /* 0x000e620000000800 */
[C---:B0-----:R-:W-:Y:S01]  /*5150*/  F2FP.SATFINITE.E4M3.F32.PACK_AB_MERGE_C R60, R5.reuse, R60, RZ ;  /* 0x0000003c053c723e */ /* 0x041fe200048070ff */
[----:B------:R-:W-:-:S03]  /*5160*/  FADD.FTZ R5, R5, R2 ;  /* 0x0000000205057221 */ /* 0x000fc60000010000 */
[----:B------:R-:W-:-:S03]  /*5170*/  F2FP.SATFINITE.E4M3.F32.PACK_AB_MERGE_C R191, R35, R56, R60 ;  /* 0x0000003823bf723e */ /* 0x000fc6000480703c */
[----:B------:R-:W0:Y:S08]  /*5180*/  MUFU.EX2 R64, R64 ;  /* 0x0000004000407308 */ /* 0x000e300000000800 */
[----:B------:R-:W2:Y:S01]  /*5190*/  MUFU.EX2 R27, R66 ;  /* 0x00000042001b7308 */ /* 0x000ea20000000800 */
[----:B-1----:R-:W-:Y:S01]  /*51a0*/  F2FP.SATFINITE.E4M3.F32.PACK_AB_MERGE_C R184, R25, R80, R4 ;  /* 0x0000005019b8723e */ /* 0x002fe20004807004 */
[----:B------:R-:W-:-:S04]  /*51b0*/  FADD.FTZ R80, R80, R21 ;  /* 0x0000001550507221 */ /* 0x000fc80000010000 */
[----:B------:R-:W-:Y:S02]  /*51c0*/  FADD.FTZ R25, R25, R80 ;  /* 0x0000005019197221 */ /* 0x000fe40000010000 */
[----:B------:R-:W1:Y:S01]  /*51d0*/  MUFU.EX2 R68, R68 ;  /* 0x0000004400447308 */ /* 0x000e620000000800 */
[----:B0-----:R-:W-:Y:S01]  /*51e0*/  FADD.FTZ R2, R64, R5 ;  /* 0x0000000540027221 */ /* 0x001fe20000010000 */
[----:B------:R-:W-:-:S04]  /*51f0*/  FADD.FTZ R76, R76, R25 ;  /* 0x000000194c4c7221 */ /* 0x000fc80000010000 */
[----:B------:R-:W-:Y:S02]  /*5200*/  FADD.FTZ R31, R31, R76 ;  /* 0x0000004c1f1f7221 */ /* 0x000fe40000010000 */
[----:B------:R-:W0:Y:S01]  /*5210*/  MUFU.EX2 R12, R12 ;  /* 0x0000000c000c7308 */ /* 0x000e220000000800 */
[----:B--2---:R-:W-:-:S07]  /*5220*/  FADD.FTZ R5, R27, R2 ;  /* 0x000000021b057221 */ /* 0x004fce0000010000 */
[----:B------:R-:W2:Y:S01]  /*5230*/  MUFU.EX2 R33, R98 ;  /* 0x0000006200217308 */ /* 0x000ea20000000800 */
[----:B-1----:R-:W-:-:S07]  /*5240*/  FADD.FTZ R2, R68, R5 ;  /* 0x0000000544027221 */ /* 0x002fce0000010000 */
[----:B------:R-:W-:Y:S01]  /*5250*/  MUFU.EX2 R72, R72 ;  /* 0x0000004800487308 */ /* 0x000fe20000000800 */
[----:B0-----:R-:W-:-:S07]  /*5260*/  F2FP.SATFINITE.E4M3.F32.PACK_AB_MERGE_C R4, R11, R12, RZ ;  /* 0x0000000c0b04723e */ /* 0x001fce00048070ff */
[----:B------:R-:W0:Y:S01]  /*5270*/  MUFU.EX2 R49, R70 ;  /* 0x0000004600317308 */ /* 0x000e220000000800 */
[C---:B--2---:R-:W-:Y:S01]  /*5280*/  F2FP.SATFINITE.E4M3.F32.PACK_AB_MERGE_C R68, R33.reuse, R68, RZ ;  /* 0x000000442144723e */ /* 0x044fe200048070ff */
[----:B------:R-:W-:-:S03]  /*5290*/  FADD.FTZ R33, R33, R2 ;  /* 0x0000000221217221 */ /* 0x000fc60000010000 */
[----:B------:R-:W-:-:S03]  /*52a0*/  F2FP.SATFINITE.E4M3.F32.PACK_AB_MERGE_C R185, R27, R64, R68 ;  /* 0x000000401bb9723e */ /* 0x000fc60004807044 */
[----:B------:R-:W1:Y:S08]  /*52b0*/  MUFU.EX2 R96, R96 ;  /* 0x0000006000607308 */ /* 0x000e700000000800 */
[----:B------:R-:W2:Y:S01]  /*52c0*/  MUFU.EX2 R13, R100 ;  /* 0x00000064000d7308 */ /* 0x000ea20000000800 */
[----:B0-----:R-:W-:Y:S01]  /*52d0*/  F2FP.SATFINITE.E4M3.F32.PACK_AB_MERGE_C R186, R49, R72, R4 ;  /* 0x0000004831ba723e */ /* 0x001fe20004807004 */
[----:B------:R-:W-:-:S04]  /*52e0*/  FADD.FTZ R72, R72, R31 ;  /* 0x0000001f48487221 */ /* 0x000fc80000010000 */
[----:B------:R-:W-:Y:S02]  /*52f0*/  FADD.FTZ R49, R49, R72 ;  /* 0x0000004831317221 */ /* 0x000fe40000010000 */
[----:B------:R-:W0:Y:S01]  /*5300*/  MUFU.EX2 R94, R94 ;  /* 0x0000005e005e7308 */ /* 0x000e220000000800 */
[----:B-1----:R-:W-:Y:S01]  /*5310*/  FADD.FTZ R2, R96, R33 ;  /* 0x0000002160027221 */ /* 0x002fe20000010000 */
[----:B------:R-:W-:-:S06]  /*5320*/  FADD.FTZ R12, R12, R49 ;  /* 0x000000310c0c7221 */ /* 0x000fcc0000010000 */
[----:B------:R-:W1:Y:S01]  /*5330*/  MUFU.EX2 R15, R102 ;  /* 0x00000066000f7308 */ /* 0x000e620000000800 */
[----:B--2---:R-:W-:-:S04]  /*5340*/  FADD.FTZ R5, R13, R2 ;  /* 0x000000020d057221 */ /* 0x004fc80000010000 */
[----:B0-----:R-:W-:Y:S01]  /*5350*/  FADD.FTZ R4, R94, R5 ;  /* 0x000000055e047221 */ /* 0x001fe20000010000 */
[----:B------:R-:W-:Y:S01]  /*5360*/  FADD.FTZ R5, R11, R12 ;  /* 0x0000000c0b057221 */ /* 0x000fe20000010000 */
[C---:B-1----:R-:W-:Y:S02]  /*5370*/  F2FP.SATFINITE.E4M3.F32.PACK_AB_MERGE_C R2, R15.reuse, R94, RZ ;  /* 0x0000005e0f02723e */ /* 0x042fe400048070ff */
[----:B------:R-:W-:Y:S02]  /*5380*/  FADD.FTZ R4, R15, R4 ;  /* 0x000000040f047221 */ /* 0x000fe40000010000 */
[----:B------:R-:W-:Y:S01]  /*5390*/  F2FP.SATFINITE.E4M3.F32.PACK_AB_MERGE_C R187, R13, R96, R2 ;  /* 0x000000600dbb723e */ /* 0x000fe20004807002 */
[----:B------:R-:W-:Y:S01]  /*53a0*/  VIADD R2, R19, 0xfffffffe ;  /* 0xfffffffe13027836 */ /* 0x000fe20000000000 */
[----:B------:R-:W-:Y:S06]  /*53b0*/  @P2 BRA `(.L_x_933) ;  /* 0x0000000000442947 */ /* 0x000fec0003800000 */
        /* <DEDUP_REMOVED lines=10> */
.L_x_934:
[----:B------:R-:W-:-:S11]  /*5460*/  UISETP.NE.AND UP2, UPT, UR7, 0x1, UPT ;  /* 0x000000010700788c */ /* 0x000fd6000bf45270 */
[----:B------:R-:W-:Y:S02]  /*5470*/  @UP2 ULDC.64 UR18, c[0x0][0x9e8] ;  /* 0x00027a0000122ab9 */ /* 0x000fe40000000a00 */
[----:B------:R-:W-:-:S04]  /*5480*/  UIMAD.WIDE.U32 UR14, UR11, UR18, URZ ;  /* 0x000000120b0e72a5 */ /* 0x000fc8000f8e003f */
[----:B------:R-:W-:-:S12]  /*5490*/  @UP2 USHF.R.U32.HI UR11, URZ, UR19, UR15 ;  /* 0x000000133f0b2299 */ /* 0x000fd8000801160f */
.L_x_935:
[----:B------:R-:W-:-:S04]  /*54a0*/  UIMAD UR7, UR11, UR7, UR7 ;  /* 0x000000070b0772a4 */ /* 0x000fc8000f8e0207 */
[----:B------:R-:W-:-:S04]  /*54b0*/  UISETP.LT.AND UP2, UPT, UR6, UR7, UPT ;  /* 0x000000070600728c */ /* 0x000fc8000bf41270 */
[----:B------:R-:W-:-:S12]  /*54c0*/  USEL UR6, UR6, UR7, UP2 ;  /* 0x0000000706067287 */ /* 0x000fd80009000000 */
.L_x_933:
[----:B------:R-:W-:Y:S01]  /*54d0*/  USHF.R.S32.HI UR7, URZ, 0x1f, UR6 ;  /* 0x0000001f3f077899 */ /* 0x000fe20008011406 */
[----:B------:R-:W0:Y:S01]  /*54e0*/  S2UR UR28, SR_CgaCtaId ;  /* 0x00000000001c79c3 */ /* 0x000e220000008800 */
[----:B------:R-:W-:Y:S01]  /*54f0*/  UMOV UR32, URZ ;  /* 0x0000003f00207c82 */ /* 0x000fe20008000000 */
[----:B------:R-:W-:Y:S01]  /*5500*/  UMOV UR29, URZ ;  /* 0x0000003f001d7c82 */ /* 0x000fe20008000000 */
[----:B------:R-:W-:Y:S01]  /*5510*/  ULEA.HI UR7, UR7, UR6, URZ, 0x7 ;  /* 0x0000000607077291 */ /* 0x000fe2000f8f383f */
[----:B------:R-:W-:Y:S02]  /*5520*/  CS2R R24, SRZ ;  /* 0x0000000000187805 */ /* 0x000fe4000001ff00 */
[----:B------:R-:W-:Y:S02]  /*5530*/  CS2R R26, SRZ ;  /* 0x00000000001a7805 */ /* 0x000fe4000001ff00 */
[----:B------:R-:W-:Y:S01]  /*5540*/  CS2R R28, SRZ ;  /* 0x00000000001c7805 */ /* 0x000fe2000001ff00 */
[----:B------:R-:W-:Y:S01]  /*5550*/  USHF.R.S32.HI UR7, URZ, 0x7, UR7 ;  /* 0x000000073f077899 */ /* 0x000fe20008011407 */
[----:B------:R-:W-:-:S02]  /*5560*/  CS2R R30, SRZ ;  /* 0x00000000001e7805 */ /* 0x000fc4000001ff00 */
[----:B------:R-:W-:Y:S02]  /*5570*/  CS2R R32, SRZ ;  /* 0x0000000000207805 */ /* 0x000fe4000001ff00 */
[----:B------:R-:W-:Y:S01]  /*5580*/  CS2R R34, SRZ ;  /* 0x0000000000227805 */ /* 0x000fe2000001ff00 */
[----:B------:R-:W-:Y:S01]  /*5590*/  UISETP.LT.AND UP2, UPT, UR39, UR7, UPT ;  /* 0x000000072700728c */ /* 0x000fe2000bf41270 */
[----:B------:R-:W-:Y:S02]  /*55a0*/  CS2R R36, SRZ ;  /* 0x0000000000247805 */ /* 0x000fe4000001ff00 */
[----:B------:R-:W-:Y:S02]  /*55b0*/  CS2R R38, SRZ ;  /* 0x0000000000267805 */ /* 0x000fe4000001ff00 */
[----:B------:R-:W-:Y:S01]  /*55c0*/  CS2R R40, SRZ ;  /* 0x0000000000287805 */ /* 0x000fe2000001ff00 */
[----:B------:R-:W-:Y:S01]  /*55d0*/  USEL UR35, UR39, UR7, !UP2 ;  /* 0x0000000727237287 */ /* 0x000fe2000d000000 */
[----:B------:R-:W-:-:S02]  /*55e0*/  CS2R R42, SRZ ;  /* 0x00000000002a7805 */ /* 0x000fc4000001ff00 */
[----:B------:R-:W-:Y:S02]  /*55f0*/  CS2R R44, SRZ ;  /* 0x00000000002c7805 */ /* 0x000fe4000001ff00 */
[----:B------:R-:W-:Y:S02]  /*5600*/  CS2R R46, SRZ ;  /* 0x00000000002e7805 */ /* 0x000fe4000001ff00 */
[----:B------:R-:W-:Y:S02]  /*5610*/  CS2R R48, SRZ ;  /* 0x0000000000307805 */ /* 0x000fe4000001ff00 */
[----:B------:R-:W-:Y:S02]  /*5620*/  CS2R R50, SRZ ;  /* 0x0000000000327805 */ /* 0x000fe4000001ff00 */
[----:B------:R-:W-:Y:S02]  /*5630*/  ISETP.GE.AND P2, PT, R2, UR35, PT ;  /* 0x0000002302007c0c */ /* 0x000fe4000bf46270 */
        /* <DEDUP_REMOVED lines=34> */
[----:B0-----:R-:W-:Y:S06]  /*5860*/  @!P2 BRA `(.L_x_936) ;  /* 0x0000003c0010a947 */ /* 0x001fec0003800000 */
        /* <DEDUP_REMOVED lines=48> */
[----:B------:R-:W-:Y:S01]  /*5b70*/  UMOV UR34, URZ ;  /* 0x0000003f00227c82 */ /* 0x000fe20008000000 */
[----:B------:R-:W-:Y:S01]  /*5b80*/  UMOV UR33, URZ ;  /* 0x0000003f00217c82 */ /* 0x000fe20008000000 */
[----:B------:R-:W-:Y:S01]  /*5b90*/  ULDC UR46, c[0x0][0x9e4] ;  /* 0x00027900002e7ab9 */ /* 0x000fe20000000800 */
[----:B------:R-:W-:Y:S01]  /*5ba0*/  ULDC UR45, c[0x0][0x2f0] ;  /* 0x0000bc00002d7ab9 */ /* 0x000fe20000000800 */
[----:B------:R-:W-:-:S05]  /*5bb0*/  ULDC UR47, c[0x0][0x9e0] ;  /* 0x00027800002f7ab9 */ /* 0x000fca0000000800 */
.L_x_954:
[----:B------:R-:W-:Y:S01]  /*5bc0*/  UIADD3 UR32, UR33, 0x1, URZ ;  /* 0x0000000121207890 */ /* 0x000fe2000fffe03f */
[----:B------:R-:W-:-:S03]  /*5bd0*/  ISETP.NE.AND P3, PT, RZ, UR40, PT ;  /* 0x00000028ff007c0c */ /* 0x000fc6000bf65270 */
[----:B------:R-:W-:-:S04]  /*5be0*/  UISETP.NE.AND UP2, UPT, UR32, 0x2, UPT ;  /* 0x000000022000788c */ /* 0x000fc8000bf45270 */
[----:B------:R-:W-:Y:S02]  /*5bf0*/  USEL UR29, URZ, 0x1, UP2 ;  /* 0x000000013f1d7887 */ /* 0x000fe40009000000 */
[----:B------:R-:W-:Y:S02]  /*5c00*/  USEL UR32, UR32, URZ, UP2 ;  /* 0x0000003f20207287 */ /* 0x000fe40009000000 */
[----:B------:R-:W-:Y:S02]  /*5c10*/  ULOP3.LUT UR29, UR34, UR29, URZ, 0x3c, !UPT ;  /* 0x0000001d221d7292 */ /* 0x000fe4000f8e3c3f */
[----:B------:R-:W-:Y:S10]  /*5c20*/  @P3 BRA `(.L_x_937) ;  /* 0x00000000002c3947 */ /* 0x000ff40003800000 */
[----:B------:R-:W-:Y:S05]  /*5c30*/  @!P0 BRA `(.L_x_938) ;  /* 0x0000000000048947 */ /* 0x000fea0003800000 */
[----:B------:R-:W-:Y:S01]  /*5c40*/  BPT.TRAP 0x1 ;  /* 0x000000040000795c */ /* 0x000fe20000300000 */
.L_x_938:
[----:B------:R-:W-:Y:S01]  /*5c50*/  ULEA UR6, UR32, UR44, 0x3 ;  /* 0x0000002c20067291 */ /* 0x000fe2000f8e183f */
[----:B------:R-:W-:-:S05]  /*5c60*/  IMAD.U32 R11, RZ, RZ, UR29 ;  /* 0x0000001dff0b7e24 */ /* 0x000fca000f8e00ff */
[----:B------:R-:W-:-:S04]  /*5c70*/  SHF.L.U32 R11, R11, 0x1f, RZ ;  /* 0x0000001f0b0b7819 */ /* 0x000fc800000006ff */
[----:B------:R0:W1:Y:S01]  /*5c80*/  SYNCS.PHASECHK.TRANS64.TRYWAIT P2, [UR6+0x2a830], R11 ;  /* 0x02a8300bff0075a7 */ /* 0x0000620008040146 */
[----:B------:R-:W-:Y:S05]  /*5c90*/  @!P0 BRA `(.L_x_939) ;  /* 0x0000000000048947 */ /* 0x000fea0003800000 */
[----:B------:R-:W-:Y:S01]  /*5ca0*/  BPT.TRAP 0x1 ;  /* 0x000000040000795c */ /* 0x000fe20000300000 */
.L_x_939:
[----:B-1----:R-:W-:Y:S05]  /*5cb0*/  @P2 BRA `(.L_x_937) ;  /* 0x0000000000082947 */ /* 0x002fea0003800000 */
[----:B------:R-:W1:Y:S02]  /*5cc0*/  SYNCS.PHASECHK.TRANS64.TRYWAIT P2, [UR6+0x2a830], R11 ;  /* 0x02a8300bff0075a7 */ /* 0x000e640008040146 */
[----:B-1----:R-:W-:Y:S05]  /*5cd0*/  @!P2 BRA `(.L_x_940) ;  /* 0x000001180058a947 */ /* 0x002fea0003800000 */
.L_x_937:
[----:B01----:R-:W-:Y:S01]  /*5ce0*/  VIADD R11, R17, 0x8 ;  /* 0x00000008110b7836 */ /* 0x003fe20000000000 */
[----:B------:R-:W-:Y:S01]  /*5cf0*/  R2UR UR24, R6 ;  /* 0x00000000061872ca */ /* 0x000fe200000e0000 */
[----:B------:R-:W-:Y:S01]  /*5d00*/  UIMAD UR26, UR32, 0x600, UR30 ;  /* 0x00000600201a78a4 */ /* 0x000fe2000f8e021e */
[----:B------:R-:W-:Y:S01]  /*5d10*/  R2UR UR25, R7 ;  /* 0x00000000071972ca */ /* 0x000fe200000e0000 */
[----:B------:R-:W-:Y:S01]  /*5d20*/  UMOV UR27, 0x80000020 ;  /* 0x80000020001b7882 */ /* 0x000fe20000000000 */
[----:B------:R0:W-:Y:S01]  /*5d30*/  BAR.SYNC.DEFER_BLOCKING R11, 0x100 ;  /* 0x0004000b0000751d */ /* 0x0001e20000010000 */
[----:B------:R-:W-:Y:S02]  /*5d40*/  UIADD3 UR6, UR26, 0x2, URZ ;  /* 0x000000021a067890 */ /* 0x000fe4000fffe03f */
[----:B------:R-:W-:Y:S02]  /*5d50*/  UIADD3 UR10, UR26, 0x200, URZ ;  /* 0x000002001a0a7890 */ /* 0x000fe4000fffe03f */
[----:B------:R-:W-:Y:S01]  /*5d60*/  UIADD3 UR14, UR26, 0x202, URZ ;  /* 0x000002021a0e7890 */ /* 0x000fe2000fffe03f */
[----:B------:R-:W-:Y:S01]  /*5d70*/  UMOV UR7, 0x80000020 ;  /* 0x8000002000077882 */ /* 0x000fe20000000000 */
[----:B------:R-:W-:Y:S01]  /*5d80*/  UMOV UR11, 0x80000020 ;  /* 0x80000020000b7882 */ /* 0x000fe20000000000 */
[----:B------:R-:W-:Y:S01]  /*5d90*/  UMOV UR15, 0x80000020 ;  /* 0x80000020000f7882 */ /* 0x000fe20000000000 */
[----:B------:R-:W-:Y:S01]  /*5da0*/  UIADD3 UR18, UR26, 0x400, URZ ;  /* 0x000004001a127890 */ /* 0x000fe2000fffe03f */
[----:B------:R-:W-:Y:S01]  /*5db0*/  UMOV UR19, 0x80000020 ;  /* 0x8000002000137882 */ /* 0x000fe20000000000 */
[----:B------:R-:W-:Y:S01]  /*5dc0*/  UIADD3 UR22, UR26, 0x402, URZ ;  /* 0x000004021a167890 */ /* 0x000fe2000fffe03f */
[----:B------:R-:W-:Y:S01]  /*5dd0*/  UMOV UR23, 0x80000020 ;  /* 0x8000002000177882 */ /* 0x000fe20000000000 */
[----:B------:R-:W-:-:S06]  /*5de0*/  WARPGROUP.ARRIVE ;  /* 0x00000000000079c5 */ /* 0x000fcc0000000000 */
[----:B------:R-:W-:Y:S03]  /*5df0*/  QGMMA.64x128x32.F32.E4M3.E4M3 R120, gdesc[UR24], RZ, !UPT, gsb0 ;  /* 0x01e00000187879f3 */ /* 0x000fe6000c0008ff */
[----:B------:R-:W-:Y:S02]  /*5e00*/  WARPGROUP.DEPBAR.LE gsb0, 0x0 ;  /* 0x00008000000079c5 */ /* 0x000fe40000010000 */
[----:B------:R-:W-:-:S07]  /*5e10*/  WARPGROUP.ARRIVE ;  /* 0x00000000000079c5 */ /* 0x000fce0000000000 */
        /* <DEDUP_REMOVED lines=14> */
[----:B0-----:R-:W-:Y:S05]  /*5f00*/  @P3 BRA `(.L_x_941) ;  /* 0x00000000002c3947 */ /* 0x001fea0003800000 */
[----:B------:R-:W-:Y:S05]  /*5f10*/  @!P0 BRA `(.L_x_942) ;  /* 0x0000000000048947 */ /* 0x000fea0003800000 */
[----:B------:R-:W-:Y:S01]  /*5f20*/  BPT.TRAP 0x1 ;  /* 0x000000040000795c */ /* 0x000fe20000300000 */
.L_x_942:
[----:B------:R-:W-:Y:S01]  /*5f30*/  ULEA UR6, UR33, UR44, 0x3 ;  /* 0x0000002c21067291 */ /* 0x000fe2000f8e183f */
[----:B------:R-:W-:-:S05]  /*5f40*/  IMAD.U32 R11, RZ, RZ, UR34 ;  /* 0x00000022ff0b7e24 */ /* 0x000fca000f8e00ff */
[----:B------:R-:W-:-:S04]  /*5f50*/  SHF.L.U32 R11, R11, 0x1f, RZ ;  /* 0x0000001f0b0b7819 */ /* 0x000fc800000006ff */
[----:B------:R0:W1:Y:S01]  /*5f60*/  SYNCS.PHASECHK.TRANS64.TRYWAIT P2, [UR6+0x2a850], R11 ;  /* 0x02a8500bff0075a7 */ /* 0x0000620008040146 */
[----:B------:R-:W-:Y:S05]  /*5f70*/  @!P0 BRA `(.L_x_943) ;  /* 0x0000000000048947 */ /* 0x000fea0003800000 */
[----:B------:R-:W-:Y:S01]  /*5f80*/  BPT.TRAP 0x1 ;  /* 0x000000040000795c */ /* 0x000fe20000300000 */
.L_x_943:
[----:B-1----:R-:W-:Y:S05]  /*5f90*/  @P2 BRA `(.L_x_941) ;  /* 0x0000000000082947 */ /* 0x002fea0003800000 */
[----:B------:R-:W1:Y:S02]  /*5fa0*/  SYNCS.PHASECHK.TRANS64.TRYWAIT P2, [UR6+0x2a850], R11 ;  /* 0x02a8500bff0075a7 */ /* 0x000e640008040146 */
[----:B-1----:R-:W-:Y:S05]  /*5fb0*/  @!P2 BRA `(.L_x_944) ;  /* 0x0000011400b8a947 */ /* 0x002fea0003800000 */
.L_x_941:
[----:B------:R-:W-:Y:S01]  /*5fc0*/  UIADD3 UR6, UR44, 0x400, URZ ;  /* 0x000004002c067890 */ /* 0x000fe2000fffe03f */
[----:B------:R-:W-:Y:S01]  /*5fd0*/  WARPGROUP.ARRIVE ;  /* 0x00000000000079c5 */ /* 0x000fe20000000000 */
[----:B------:R-:W-:Y:S01]  /*5fe0*/  UMOV UR7, 0x40000040 ;  /* 0x4000004000077882 */ /* 0x000fe20000000000 */
[----:B------:R-:W-:Y:S01]  /*5ff0*/  PLOP3.LUT P2, PT, PT, PT, UP0, 0x80, 0x0 ;  /* 0x000000000000781c */ /* 0x000fe20003f4f008 */
[----:B------:R-:W-:Y:S01]  /*6000*/  USHF.R.U32.HI UR6, URZ, 0x4, UR6 ;  /* 0x000000043f067899 */ /* 0x000fe20008011606 */
[----:B------:R-:W-:Y:S01]  /*6010*/  PLOP3.LUT P3, PT, PT, PT, UP0, 0x80, 0x0 ;  /* 0x000000000000781c */ /* 0x000fe20003f6f008 */
[C---:B-1----:R-:W-:Y:S01]  /*6020*/  FMUL.FTZ R12, R0.reuse, R123 ;  /* 0x0000007b000c7220 */ /* 0x042fe20000410000 */
[C---:B------:R-:W-:Y:S01]  /*6030*/  FMUL.FTZ R123, R0.reuse, R146 ;  /* 0x00000092007b7220 */ /* 0x040fe20000410000 */
[----:B------:R-:W-:Y:S01]  /*6040*/  ULOP3.LUT UR6, UR6, 0x3fff, URZ, 0xc0, !UPT ;  /* 0x00003fff06067892 */ /* 0x000fe2000f8ec03f */
[C---:B------:R-:W-:Y:S01]  /*6050*/  FMUL.FTZ R146, R0.reuse, R148 ;  /* 0x0000009400927220 */ /* 0x040fe20000410000 */
[C---:B------:R-:W-:Y:S01]  /*6060*/  FMUL.FTZ R14, R0.reuse, R127 ;  /* 0x0000007f000e7220 */ /* 0x040fe20000410000 */
[C---:B------:R-:W-:Y:S01]  /*6070*/  FMUL.FTZ R148, R0.reuse, R152 ;  /* 0x0000009800947220 */ /* 0x040fe20000410000 */
[----:B------:R-:W-:Y:S01]  /*6080*/  ULOP3.LUT UR6, UR6, 0x10000, URZ, 0xfc, !UPT ;  /* 0x0001000006067892 */ /* 0x000fe2000f8efc3f */
[C---:B------:R-:W-:Y:S01]  /*6090*/  FMUL.FTZ R23, R0.reuse, R120 ;  /* 0x0000007800177220 */ /* 0x040fe20000410000 */
[C---:B0-----:R-:W-:Y:S01]  /*60a0*/  FMUL.FTZ R11, R0.reuse, R122 ;  /* 0x0000007a000b7220 */ /* 0x041fe20000410000 */
[C---:B------:R-:W-:Y:S01]  /*60b0*/  FMUL.FTZ R13, R0.reuse, R126 ;  /* 0x0000007e000d7220 */ /* 0x040fe20000410000 */
[----:B------:R-:W-:Y:S01]  /*60c0*/  UIMAD UR10, UR33, 0x600, UR6 ;  /* 0x00000600210a78a4 */ /* 0x000fe2000f8e0206 */
[C---:B------:R-:W-:Y:S01]  /*60d0*/  FMUL.FTZ R18, R0.reuse, R131 ;  /* 0x0000008300127220 */ /* 0x040fe20000410000 */
        /* <DEDUP_REMOVED lines=9> */
[C---:B------:R-:W-:Y:S01]  /*6170*/  FMUL.FTZ R21, R0.reuse, R138 ;  /* 0x0000008a00157220 */ /* 0x040fe20000410000 */
[----:B------:R-:W-:Y:S01]  /*6180*/  UMOV UR7, 0x40000040 ;  /* 0x4000004000077882 */ /* 0x000fe20000000000 */
[C---:B------:R-:W-:Y:S01]  /*6190*/  FMUL.FTZ R122, R0.reuse, R142 ;  /* 0x0000008e007a7220 */ /* 0x040fe20000410000 */
        /* <DEDUP_REMOVED lines=18> */
[----:B------:R-:W-:Y:S01]  /*62c0*/  FMUL.FTZ R143, R0, R182 ;  /* 0x000000b6008f7220 */ /* 0x000fe20000410000 */
[----:B------:R-:W0:Y:S01]  /*62d0*/  MUFU.TANH R23, R23 ;  /* 0x0000001700177308 */ /* 0x000e220000002400 */
[----:B------:R-:W-:-:S07]  /*62e0*/  IADD3 R136, -R17, 0xb, RZ ;  /* 0x0000000b11887810 */ /* 0x000fce0007ffe1ff */
[----:B------:R-:W1:Y:S08]  /*62f0*/  MUFU.TANH R11, R11 ;  /* 0x0000000b000b7308 */ /* 0x000e700000002400 */
[----:B------:R-:W2:Y:S08]  /*6300*/  MUFU.TANH R12, R12 ;  /* 0x0000000c000c7308 */ /* 0x000eb00000002400 */
[----:B------:R-:W3:Y:S08]  /*6310*/  MUFU.TANH R13, R13 ;  /* 0x0000000d000d7308 */ /* 0x000ef00000002400 */
[----:B------:R-:W4:Y:S08]  /*6320*/  MUFU.TANH R14, R14 ;  /* 0x0000000e000e7308 */ /* 0x000f300000002400 */
        /* <DEDUP_REMOVED lines=17> */
[----:B------:R-:W0:Y:S01]  /*6440*/  MUFU.TANH R154, R154 ;  /* 0x0000009a009a7308 */ /* 0x000e220000002400 */
[----:B------:R-:W-:-:S02]  /*6450*/  WARPGROUP.DEPBAR.LE gsb0, 0x0 ;  /* 0x00008000000079c5 */ /* 0x000fc40000010000 */
[----:B------:R-:W-:Y:S01]  /*6460*/  WARPGROUP.ARRIVE ;  /* 0x00000000000079c5 */ /* 0x000fe20000000000 */
[C---:B------:R-:W-:Y:S01]  /*6470*/  FMUL.FTZ R196, R0.reuse, R128 ;  /* 0x0000008000c47220 */ /* 0x040fe20000410000 */
[C---:B------:R-:W-:Y:S01]  /*6480*/  FMUL.FTZ R128, R0.reuse, R155 ;  /* 0x0000009b00807220 */ /* 0x040fe20000410000 */
[----:B------:R-:W-:Y:S02]  /*6490*/  IMAD.MOV.U32 R155, RZ, RZ, R8 ;  /* 0x000000ffff9b7224 */ /* 0x000fe400078e0008 */
[C---:B------:R-:W-:Y:S01]  /*64a0*/  FMUL.FTZ R199, R0.reuse, R137 ;  /* 0x0000008900c77220 */ /* 0x040fe20000410000 */
[----:B------:R-:W-:Y:S01]  /*64b0*/  IMAD.U32 R137, RZ, RZ, UR32 ;  /* 0x00000020ff897e24 */ /* 0x000fe2000f8e00ff */
        /* <DEDUP_REMOVED lines=8> */
[----:B------:R-:W-:Y:S01]  /*6540*/  FMUL.FTZ R172, R0, R177 ;  /* 0x000000b100ac7220 */ /* 0x000fe20000410000 */
[----:B------:R-:W-:Y:S01]  /*6550*/  @!P1 LEA R137, R137, UR44, 0x3 ;  /* 0x0000002c89899c11 */ /* 0x000fe2000f8e18ff */
[----:B------:R-:W0:Y:S04]  /*6560*/  MUFU.TANH R196, R196 ;  /* 0x000000c400c47308 */ /* 0x000e280000002400 */
[----:B------:R-:W-:-:S04]  /*6570*/  @!P1 VIADD R137, R137, 0x2a840 ;  /* 0x0002a84089899836 */ /* 0x000fc80000000000 */
[----:B------:R-:W0:Y:S01]  /*6580*/  MUFU.TANH R198, R198 ;  /* 0x000000c600c67308 */ /* 0x000e220000002400 */
[----:B------:R-:W-:-:S07]  /*6590*/  @!P1 PRMT R137, RZ, 0x654, R137 ;  /* 0x00000654ff899816 */ /* 0x000fce0000000089 */
        /* <DEDUP_REMOVED lines=24> */
[C---:B------:R-:W-:Y:S01]  /*6720*/  FMUL.FTZ R124, R0.reuse, R147 ;  /* 0x00000093007c7220 */ /* 0x040fe20000410000 */
[C---:B------:R-:W-:Y:S01]  /*6730*/  FMUL.FTZ R147, R0.reuse, R149 ;  /* 0x0000009500937220 */ /* 0x040fe20000410000 */
[----:B------:R-:W-:Y:S01]  /*6740*/  FMUL.FTZ R149, R0, R153 ;  /* 0x0000009900957220 */ /* 0x000fe20000410000 */
[----:B------:R-:W-:Y:S01]  /*6750*/  QGMMA.64x192x32.F32.E4M3.E4M3 R24, R188, gdesc[UR4], R24, gsb0 ;  /* 0x02e00004bc187df3 */ /* 0x000fe20008000818 */
[----:B------:R-:W-:Y:S01]  /*6760*/  UIADD3 UR6, UR10, 0x6, URZ ;  /* 0x000000060a067890 */ /* 0x000fe2000fffe03f */
[----:B------:R-:W-:Y:S01]  /*6770*/  IMAD.SHL.U32 R153, R2, 0x80, RZ ;  /* 0x0000008002997824 */ /* 0x000fe200078e00ff */
        /* <DEDUP_REMOVED lines=9> */
[----:B------:R-:W-:Y:S01]  /*6810*/  UMOV UR10, UR45 ;  /* 0x0000002d000a7c82 */ /* 0x000fe20008000000 */
        /* <DEDUP_REMOVED lines=16> */
[----:B------:R-:W-:Y:S01]  /*6920*/  IADD3 R144, -R153, 0x1, RZ ;  /* 0x0000000199907810 */ /* 0x000fe20007ffe1ff */
[C---:B------:R-:W-:Y:S01]  /*6930*/  FMUL.FTZ R188, R0.reuse, R140 ;  /* 0x0000008c00bc7220 */ /* 0x040fe20000410000 */
[C---:B------:R-:W-:Y:S01]  /*6940*/  FMUL.FTZ R189, R0.reuse, R141 ;  /* 0x0000008d00bd7220 */ /* 0x040fe20000410000 */
[C---:B------:R-:W-:Y:S01]  /*6950*/  FMUL.FTZ R140, R0.reuse, R175 ;  /* 0x000000af008c7220 */ /* 0x040fe20000410000 */
[----:B------:R-:W-:Y:S01]  /*6960*/  QGMMA.64x192x32.F32.E4M3.E4M3 R24, R184, gdesc[UR4], R24, gsb0 ;  /* 0x02e00004b8187df3 */ /* 0x000fe20008000818 */
[----:B------:R-:W-:Y:S01]  /*6970*/  @UP0 ULDC UR6, c[0x0][0x44c] ;  /* 0x0001130000060ab9 */ /* 0x000fe20000000800 */
[----:B------:R-:W-:Y:S02]  /*6980*/  IMAD R157, R3, -0x2, R144 ;  /* 0xfffffffe039d7824 */ /* 0x000fe400078e0290 */
[----:B------:R-:W-:Y:S01]  /*6990*/  FMUL.FTZ R141, R0, R178 ;  /* 0x000000b2008d7220 */ /* 0x000fe20000410000 */
[----:B------:R-:W-:Y:S01]  /*69a0*/  @P2 IMAD.HI.U32 R121, R8, UR6, RZ ;  /* 0x0000000608792c27 */ /* 0x000fe2000f8e00ff */
[----:B------:R-:W-:-:S03]  /*69b0*/  @UP0 ULDC UR6, c[0x0][0x450] ;  /* 0x0001140000060ab9 */ /* 0x000fc60000000800 */
[----:B------:R-:W-:Y:S01]  /*69c0*/  FMUL.FTZ R144, R0, R183 ;  /* 0x000000b700907220 */ /* 0x000fe20000410000 */
[----:B------:R-:W-:Y:S01]  /*69d0*/  PLOP3.LUT P2, PT, PT, PT, UP1, 0x40, 0x0 ;  /* 0x000000000000781c */ /* 0x000fe20003f4e818 */
[----:B------:R-:W-:Y:S01]  /*69e0*/  IMAD R168, R16, UR10, R157 ;  /* 0x0000000a10a87c24 */ /* 0x000fe2000f8e029d */
[----:B------:R-:W-:Y:S01]  /*69f0*/  @P3 SHF.R.U32.HI R155, RZ, UR6, R121 ;  /* 0x00000006ff9b3c19 */ /* 0x000fe20008011679 */
[----:B------:R-:W0:Y:S01]  /*6a00*/  MUFU.TANH R188, R188 ;  /* 0x000000bc00bc7308 */ /* 0x000e220000002400 */
[----:B------:R-:W5:Y:S03]  /*6a10*/  LDC R121, c[0x0][0x288] ;  /* 0x0000a200ff797b82 */ /* 0x000f660000000800 */
[----:B------:R-:W1:Y:S04]  /*6a20*/  SHFL.IDX PT, R161, R155, RZ, 0x1c1f ;  /* 0x001c1fff9ba17589 */ /* 0x000e6800000e0000 */
[----:B------:R-:W0:Y:S08]  /*6a30*/  MUFU.TANH R189, R189 ;  /* 0x000000bd00bd7308 */ /* 0x000e300000002400 */
[----:B------:R-:W0:Y:S08]  /*6a40*/  MUFU.TANH R190, R190 ;  /* 0x000000be00be7308 */ /* 0x000e300000002400 */
[----:B------:R-:W0:Y:S01]  /*6a50*/  MUFU.TANH R140, R140 ;  /* 0x0000008c008c7308 */ /* 0x000e220000002400 */
[----:B-----5:R-:W-:-:S04]  /*6a60*/  IMAD.IADD R168, R168, 0x1, -R121 ;  /* 0x00000001a8a87824 */ /* 0x020fc800078e0a79 */
[C---:B------:R-:W-:Y:S02]  /*6a70*/  VIADD R163, R168.reuse, UR47 ;  /* 0x0000002fa8a37c36 */ /* 0x040fe40008000000 */
[----:B------:R-:W-:Y:S01]  /*6a80*/  VIADD R168, R168, UR31 ;  /* 0x0000001fa8a87c36 */ /* 0x000fe20008000000 */
[----:B------:R-:W0:Y:S01]  /*6a90*/  MUFU.TANH R141, R141 ;  /* 0x0000008d008d7308 */ /* 0x000e220000002400 */
[--C-:B-1----:R-:W-:Y:S02]  /*6aa0*/  IMAD.IADD R157, R163, 0x1, R161.reuse ;  /* 0x00000001a39d7824 */ /* 0x102fe400078e02a1 */
[----:B------:R-:W-:-:S05]  /*6ab0*/  IMAD.IADD R159, R168, 0x1, R161 ;  /* 0x00000001a89f7824 */ /* 0x000fca00078e02a1 */
[----:B------:R-:W1:Y:S01]  /*6ac0*/  MUFU.TANH R144, R144 ;  /* 0x0000009000907308 */ /* 0x000e620000002400 */
[----:B------:R-:W-:Y:S02]  /*6ad0*/  WARPGROUP.DEPBAR.LE gsb0, 0x0 ;  /* 0x00008000000079c5 */ /* 0x000fe40000010000 */
[----:B------:R0:W-:Y:S06]  /*6ae0*/  BAR.ARV R136, 0x100 ;  /* 0x000400880000751d */ /* 0x0001ec0000002000 */
[----:B------:R0:W-:Y:S01]  /*6af0*/  @!P1 SYNCS.ARRIVE.TRANS64.RED.A1T0 RZ, [R137+URZ], RZ ;  /* 0x000000ff89ff99a7 */ /* 0x0001e2000810043f */
[----:B--234-:R-:W-:Y:S05]  /*6b00*/  @P2 BRA `(.L_x_945) ;  /* 0x00000000005c2947 */ /* 0x01cfea0003800000 */
[----:B0-----:R-:W-:Y:S01]  /*6b10*/  IMAD R136, R16, UR10, R161 ;  /* 0x0000000a10887c24 */ /* 0x001fe2000f8e02a1 */
[----:B------:R-:W-:Y:S03]  /*6b20*/  BSSY B0, `(.L_x_946) ;  /* 0x0000011000007945 */ /* 0x000fe60003800000 */
[----:B------:R-:W-:-:S05]  /*6b30*/  IMAD.IADD R161, R136, 0x1, -R121 ;  /* 0x0000000188a17824 */ /* 0x000fca00078e0a79 */
[----:B------:R-:W-:-:S13]  /*6b40*/  ISETP.GT.AND P2, PT, R161, -0x1, PT ;  /* 0xffffffffa100780c */ /* 0x000fda0003f44270 */
[----:B------:R-:W-:Y:S05]  /*6b50*/  @P2 BRA `(.L_x_947) ;  /* 0x0000000000202947 */ /* 0x000fea0003800000 */
[----:B------:R-:W-:Y:S01]  /*6b60*/  IMAD.U32 R176, RZ, RZ, UR46 ;  /* 0x0000002effb07e24 */ /* 0x000fe2000f8e00ff */
[----:B------:R-:W-:-:S04]  /*6b70*/  LOP3.LUT R161, RZ, R161, RZ, 0x33, !PT ;  /* 0x000000a1ffa17212 */ /* 0x000fc800078e33ff */
[----:B------:R-:W-:-:S13]  /*6b80*/  ISETP.NE.AND P2, PT, R176, 0x1, PT ;  /* 0x00000001b000780c */ /* 0x000fda0003f45270 */
[----:B------:R-:W0:Y:S02]  /*6b90*/  @P2 LDC.64 R136, c[0x0][0x9e8] ;  /* 0x00027a00ff882b82 */ /* 0x000e240000000a00 */
[----:B0-----:R-:W-:-:S05]  /*6ba0*/  @P2 IMAD.HI.U32 R136, R161, R136, RZ ;  /* 0x00000088a1882227 */ /* 0x001fca00078e00ff */
[----:B------:R-:W-:-:S04]  /*6bb0*/  @P2 SHF.R.U32.HI R161, RZ, R137, R136 ;  /* 0x00000089ffa12219 */ /* 0x000fc80000011688 */
[----:B------:R-:W-:Y:S01]  /*6bc0*/  LOP3.LUT R161, RZ, R161, RZ, 0x33, !PT ;  /* 0x000000a1ffa17212 */ /* 0x000fe200078e33ff */
[----:B------:R-:W-:Y:S06]  /*6bd0*/  BRA `(.L_x_948) ;  /* 0x0000000000147947 */ /* 0x000fec0003800000 */
.L_x_947:
[----:B------:R-:W-:-:S05]  /*6be0*/  IMAD.U32 R176, RZ, RZ, UR46 ;  /* 0x0000002effb07e24 */ /* 0x000fca000f8e00ff */
[----:B------:R-:W-:-:S13]  /*6bf0*/  ISETP.NE.AND P2, PT, R176, 0x1, PT ;  /* 0x00000001b000780c */ /* 0x000fda0003f45270 */
[----:B------:R-:W0:Y:S02]  /*6c00*/  @P2 LDC.64 R136, c[0x0][0x9e8] ;  /* 0x00027a00ff882b82 */ /* 0x000e240000000a00 */
[----:B0-----:R-:W-:-:S05]  /*6c10*/  @P2 IMAD.HI.U32 R136, R161, R136, RZ ;  /* 0x00000088a1882227 */ /* 0x001fca00078e00ff */
[----:B------:R-:W-:-:S07]  /*6c20*/  @P2 SHF.R.U32.HI R161, RZ, R137, R136 ;  /* 0x00000089ffa12219 */ /* 0x000fce0000011688 */
.L_x_948:
[----:B------:R-:W-:Y:S05]  /*6c30*/  BSYNC B0 ;  /* 0x0000000000007941 */ /* 0x000fea0003800000 */
.L_x_946:
[----:B------:R-:W-:-:S04]  /*6c40*/  IMAD R136, R161, R176, -R153 ;  /* 0x000000b0a1887224 */ /* 0x000fc800078e0a99 */
[----:B------:R-:W-:-:S05]  /*6c50*/  IMAD R136, R3, -0x2, R136 ;  /* 0xfffffffe03887824 */ /* 0x000fca00078e0288 */
[----:B------:R-:W-:Y:S02]  /*6c60*/  VIADDMNMX R157, R136, R176, R157, PT ;  /* 0x000000b0889d7246 */ /* 0x000fe4000380019d */
[----:B------:R-:W-:-:S07]  /*6c70*/  VIMNMX R159, R159, R136, !PT ;  /* 0x000000889f9f7248 */ /* 0x000fce0007fe0100 */
.L_x_945:
[----:B------:R-:W-:Y:S01]  /*6c80*/  ISETP.GT.AND P2, PT, R2, -0x1, PT ;  /* 0xffffffff0200780c */ /* 0x000fe20003f44270 */
[----:B0-----:R-:W0:Y:S03]  /*6c90*/  SHFL.IDX PT, R137, R155, 0x1, 0x1c1f ;  /* 0x003c1f009b897f89 */ /* 0x001e2600000e0000 */
[C---:B------:R-:W-:Y:S02]  /*6ca0*/  ISETP.GT.AND P5, PT, R159.reuse, RZ, P2 ;  /* 0x000000ff9f00720c */ /* 0x040fe400017a4270 */
[----:B------:R-:W-:Y:S02]  /*6cb0*/  ISETP.GT.AND P6, PT, R159, 0x8, P2 ;  /* 0x000000089f00780c */ /* 0x000fe400017c4270 */
[C---:B------:R-:W-:Y:S02]  /*6cc0*/  ISETP.LT.OR P5, PT, R157.reuse, 0x1, P5 ;  /* 0x000000019d00780c */ /* 0x040fe40002fa1670 */
[----:B------:R-:W-:-:S02]  /*6cd0*/  ISETP.LT.OR P6, PT, R157, 0x9, P6 ;  /* 0x000000099d00780c */ /* 0x000fc400037c1670 */
[----:B------:R-:W-:Y:S02]  /*6ce0*/  FSEL R182, R23, -INF , !P5 ;  /* 0xff80000017b67808 */ /* 0x000fe40006800000 */
[C---:B------:R-:W-:Y:S02]  /*6cf0*/  ISETP.GT.AND P5, PT, R159.reuse, 0x10, P2 ;  /* 0x000000109f00780c */ /* 0x040fe400017a4270 */
[----:B------:R-:W-:Y:S02]  /*6d00*/  ISETP.GT.AND P4, PT, R159, 0x1, P2 ;  /* 0x000000019f00780c */ /* 0x000fe40001784270 */
[----:B------:R-:W-:Y:S02]  /*6d10*/  ISETP.LT.OR P5, PT, R157, 0x11, P5 ;  /* 0x000000119d00780c */ /* 0x000fe40002fa1670 */
[----:B------:R-:W-:Y:S02]  /*6d20*/  ISETP.GT.AND P3, PT, R159, 0x9, P2 ;  /* 0x000000099f00780c */ /* 0x000fe40001764270 */
[----:B------:R-:W-:-:S02]  /*6d30*/  FSEL R218, R193, -INF , !P6 ;  /* 0xff800000c1da7808 */ /* 0x000fc40007000000 */
[C---:B------:R-:W-:Y:S02]  /*6d40*/  ISETP.GT.AND P6, PT, R159.reuse, 0x18, P2 ;  /* 0x000000189f00780c */ /* 0x040fe400017c4270 */
[----:B------:R-:W-:Y:S02]  /*6d50*/  FSEL R214, R196, -INF , !P5 ;  /* 0xff800000c4d67808 */ /* 0x000fe40006800000 */
[----:B------:R-:W-:Y:S02]  /*6d60*/  ISETP.GT.AND P5, PT, R159, 0x20, P2 ;  /* 0x000000209f00780c */ /* 0x000fe400017a4270 */
[C---:B------:R-:W-:Y:S02]  /*6d70*/  ISETP.LT.OR P4, PT, R157.reuse, 0x2, P4 ;  /* 0x000000029d00780c */ /* 0x040fe40002781670 */
[C---:B------:R-:W-:Y:S02]  /*6d80*/  ISETP.LT.OR P3, PT, R157.reuse, 0xa, P3 ;  /* 0x0000000a9d00780c */ /* 0x040fe40001f61670 */
[----:B------:R-:W-:-:S02]  /*6d90*/  ISETP.LT.OR P6, PT, R157, 0x19, P6 ;  /* 0x000000199d00780c */ /* 0x000fc400037c1670 */
[----:B------:R-:W-:Y:S02]  /*6da0*/  ISETP.LT.OR P5, PT, R157, 0x21, P5 ;  /* 0x000000219d00780c */ /* 0x000fe40002fa1670 */
[----:B------:R-:W-:Y:S02]  /*6db0*/  FSEL R186, R192, -INF , !P4 ;  /* 0xff800000c0ba7808 */ /* 0x000fe40006000000 */
[----:B------:R-:W-:Y:S02]  /*6dc0*/  FSEL R216, R194, -INF , !P3 ;  /* 0xff800000c2d87808 */ /* 0x000fe40005800000 */
[C---:B------:R-:W-:Y:S02]  /*6dd0*/  ISETP.GT.AND P4, PT, R159.reuse, 0x11, P2 ;  /* 0x000000119f00780c */ /* 0x040fe40001784270 */
        /* <DEDUP_REMOVED lines=26> */
[----:B------:R-:W-:Y:S02]  /*6f80*/  FSEL R146, R148, -INF , !P5 ;  /* 0xff80000094927808 */ /* 0x000fe40006800000 */
[----:B------:R-:W-:Y:S02]  /*6f90*/  ISETP.GT.AND P5, PT, R159, 0x50, P2 ;  /* 0x000000509f00780c */ /* 0x000fe400017a4270 */
[C---:B------:R-:W-:Y:S02]  /*6fa0*/  ISETP.LT.OR P4, PT, R157.reuse, 0x32, P4 ;  /* 0x000000329d00780c */ /* 0x040fe40002781670 */
[C---:B------:R-:W-:Y:S02]  /*6fb0*/  ISETP.LT.OR P3, PT, R157.reuse, 0x3a, P3 ;  /* 0x0000003a9d00780c */ /* 0x040fe40001f61670 */
[----:B------:R-:W-:Y:S02]  /*6fc0*/  ISETP.LT.OR P5, PT, R157, 0x51, P5 ;  /* 0x000000519d00780c */ /* 0x000fe40002fa1670 */
[----:B------:R-:W-:Y:S01]  /*6fd0*/  FSEL R200, R145, -INF , !P4 ;  /* 0xff80000091c87808 */ /* 0x000fe20006000000 */
[--C-:B0-----:R-:W-:Y:S01]  /*6fe0*/  IMAD.IADD R145, R163, 0x1, R137.reuse ;  /* 0x00000001a3917824 */ /* 0x101fe200078e0289 */
[----:B------:R-:W-:Y:S01]  /*6ff0*/  FSEL R196, R147, -INF , !P3 ;  /* 0xff80000093c47808 */ /* 0x000fe20005800000 */
[----:B------:R-:W-:Y:S01]  /*7000*/  IMAD.IADD R147, R168, 0x1, R137 ;  /* 0x00000001a8937824 */ /* 0x000fe200078e0289 */
[----:B------:R-:W-:-:S02]  /*7010*/  ISETP.GT.AND P4, PT, R159, 0x41, P2 ;  /* 0x000000419f00780c */ /* 0x000fc40001784270 */
[C---:B------:R-:W-:Y:S02]  /*7020*/  ISETP.GT.AND P6, PT, R159.reuse, 0x48, P2 ;  /* 0x000000489f00780c */ /* 0x040fe400017c4270 */
[C---:B------:R-:W-:Y:S02]  /*7030*/  ISETP.GT.AND P3, PT, R159.reuse, 0x49, P2 ;  /* 0x000000499f00780c */ /* 0x040fe40001764270 */
[----:B------:R-:W-:Y:S02]  /*7040*/  FSEL R154, R154, -INF , !P5 ;  /* 0xff8000009a9a7808 */ /* 0x000fe40006800000 */
[----:B------:R-:W-:Y:S02]  /*7050*/  ISETP.GT.AND P5, PT, R159, 0x60, P2 ;  /* 0x000000609f00780c */ /* 0x000fe400017a4270 */
[C---:B------:R-:W-:Y:S02]  /*7060*/  ISETP.LT.OR P4, PT, R157.reuse, 0x42, P4 ;  /* 0x000000429d00780c */ /* 0x040fe40002781670 */
[----:B------:R-:W-:-:S02]  /*7070*/  ISETP.LT.OR P6, PT, R157, 0x49, P6 ;  /* 0x000000499d00780c */ /* 0x000fc400037c1670 */
[C---:B------:R-:W-:Y:S02]  /*7080*/  ISETP.LT.OR P3, PT, R157.reuse, 0x4a, P3 ;  /* 0x0000004a9d00780c */ /* 0x040fe40001f61670 */
[----:B------:R-:W-:Y:S02]  /*7090*/  ISETP.LT.OR P5, PT, R157, 0x61, P5 ;  /* 0x000000619d00780c */ /* 0x000fe40002fa1670 */
[----:B------:R-:W-:Y:S02]  /*70a0*/  FSEL R148, R149, -INF , !P4 ;  /* 0xff80000095947808 */ /* 0x000fe40006000000 */
[----:B------:R-:W-:Y:S02]  /*70b0*/  FSEL R150, R150, -INF , !P6 ;  /* 0xff80000096967808 */ /* 0x000fe40007000000 */
[----:B------:R-:W-:Y:S02]  /*70c0*/  FSEL R152, R152, -INF , !P3 ;  /* 0xff80000098987808 */ /* 0x000fe40005800000 */
        /* <DEDUP_REMOVED lines=14> */
[----:B------:R-:W-:Y:S02]  /*71b0*/  ISETP.GT.AND P3, PT, R159, 0x69, P2 ;  /* 0x000000699f00780c */ /* 0x000fe40001764270 */
[----:B------:R-:W-:Y:S02]  /*71c0*/  FSEL R174, R174, -INF , !P5 ;  /* 0xff800000aeae7808 */ /* 0x000fe40006800000 */
[----:B------:R-:W-:Y:S02]  /*71d0*/  PLOP3.LUT P5, PT, PT, PT, UP1, 0x40, 0x0 ;  /* 0x000000000000781c */ /* 0x000fe40003fae818 */
[C---:B------:R-:W-:Y:S02]  /*71e0*/  ISETP.LT.OR P4, PT, R157.reuse, 0x62, P4 ;  /* 0x000000629d00780c */ /* 0x040fe40002781670 */
[----:B------:R-:W-:-:S02]  /*71f0*/  ISETP.LT.OR P6, PT, R157, 0x69, P6 ;  /* 0x000000699d00780c */ /* 0x000fc400037c1670 */
[----:B------:R-:W-:Y:S02]  /*7200*/  ISETP.LT.OR P3, PT, R157, 0x6a, P3 ;  /* 0x0000006a9d00780c */ /* 0x000fe40001f61670 */
[----:B------:R-:W-:Y:S02]  /*7210*/  FSEL R164, R164, -INF , !P4 ;  /* 0xff800000a4a47808 */ /* 0x000fe40006000000 */
[----:B------:R-:W-:Y:S02]  /*7220*/  FSEL R166, R166, -INF , !P6 ;  /* 0xff800000a6a67808 */ /* 0x000fe40007000000 */
[----:B------:R-:W-:Y:S02]  /*7230*/  FSEL R176, R151, -INF , !P3 ;  /* 0xff80000097b07808 */ /* 0x000fe40005800000 */
[C---:B------:R-:W-:Y:S02]  /*7240*/  ISETP.GT.AND P4, PT, R159.reuse, 0x71, P2 ;  /* 0x000000719f00780c */ /* 0x040fe40001784270 */
[----:B------:R-:W-:-:S02]  /*7250*/  ISETP.GT.AND P6, PT, R159, 0x78, P2 ;  /* 0x000000789f00780c */ /* 0x000fc400017c4270 */
[----:B------:R-:W-:Y:S02]  /*7260*/  ISETP.GT.AND P3, PT, R159, 0x79, P2 ;  /* 0x000000799f00780c */ /* 0x000fe40001764270 */
[C---:B------:R-:W-:Y:S02]  /*7270*/  ISETP.LT.OR P4, PT, R157.reuse, 0x72, P4 ;  /* 0x000000729d00780c */ /* 0x040fe40002781670 */
[C---:B------:R-:W-:Y:S02]  /*7280*/  ISETP.LT.OR P6, PT, R157.reuse, 0x79, P6 ;  /* 0x000000799d00780c */ /* 0x040fe400037c1670 */
[----:B------:R-:W-:Y:S02]  /*7290*/  ISETP.LT.OR P3, PT, R157, 0x7a, P3 ;  /* 0x0000007a9d00780c */ /* 0x000fe40001f61670 */
[----:B------:R-:W-:Y:S02]  /*72a0*/  FSEL R172, R172, -INF , !P4 ;  /* 0xff800000acac7808 */ /* 0x000fe40006000000 */
[----:B------:R-:W-:-:S02]  /*72b0*/  FSEL R170, R170, -INF , !P6 ;  /* 0xff800000aaaa7808 */ /* 0x000fc40007000000 */
[----:B------:R-:W-:Y:S01]  /*72c0*/  FSEL R168, R181, -INF , !P3 ;  /* 0xff800000b5a87808 */ /* 0x000fe20005800000 */
[----:B------:R-:W-:Y:S06]  /*72d0*/  @P5 BRA `(.L_x_949) ;  /* 0x00000000005c5947 */ /* 0x000fec0003800000 */
[----:B------:R-:W-:Y:S01]  /*72e0*/  IMAD R136, R16, UR10, R137 ;  /* 0x0000000a10887c24 */ /* 0x000fe2000f8e0289 */
        /* <DEDUP_REMOVED lines=12> */
.L_x_951:
[----:B------:R-:W-:-:S05]  /*73b0*/  IMAD.U32 R178, RZ, RZ, UR46 ;  /* 0x0000002effb27e24 */ /* 0x000fca000f8e00ff */
[----:B------:R-:W-:-:S13]  /*73c0*/  ISETP.NE.AND P3, PT, R178, 0x1, PT ;  /* 0x00000001b200780c */ /* 0x000fda0003f65270 */
[----:B------:R-:W0:Y:S02]  /*73d0*/  @P3 LDC.64 R136, c[0x0][0x9e8] ;  /* 0x00027a00ff883b82 */ /* 0x000e240000000a00 */
[----:B0-----:R-:W-:-:S05]  /*73e0*/  @P3 IMAD.HI.U32 R136, R23, R136, RZ ;  /* 0x0000008817883227 */ /* 0x001fca00078e00ff */
[----:B------:R-:W-:-:S07]  /*73f0*/  @P3 SHF.R.U32.HI R23, RZ, R137, R136 ;  /* 0x00000089ff173219 */ /* 0x000fce0000011688 */
.L_x_952:
[----:B------:R-:W-:Y:S05]  /*7400*/  BSYNC B0 ;  /* 0x0000000000007941 */ /* 0x000fea0003800000 */
.L_x_950:
[----:B------:R-:W-:-:S04]  /*7410*/  IMAD R136, R23, R178, -R153 ;  /* 0x000000b217887224 */ /* 0x000fc800078e0a99 */
[----:B------:R-:W-:-:S05]  /*7420*/  IMAD R136, R3, -0x2, R136 ;  /* 0xfffffffe03887824 */ /* 0x000fca00078e0288 */
[----:B------:R-:W-:Y:S02]  /*7430*/  VIADDMNMX R145, R136, R178, R145, PT ;  /* 0x000000b288917246 */ /* 0x000fe40003800191 */
[----:B------:R-:W-:-:S07]  /*7440*/  VIMNMX R147, R147, R136, !PT ;  /* 0x0000008893937248 */ /* 0x000fce0007fe0100 */
.L_x_949:
[----:B------:R-:W-:Y:S02]  /*7450*/  FMNMX.FTZ R23, R182, R9, !PT ;  /* 0x00000009b6177209 */ /* 0x000fe40007810000 */
[C---:B------:R-:W-:Y:S02]  /*7460*/  ISETP.GT.AND P6, PT, R147.reuse, 0x8, P2 ;  /* 0x000000089300780c */ /* 0x040fe400017c4270 */
[----:B------:R-:W-:Y:S02]  /*7470*/  FMNMX.FTZ R23, R186, R23, !PT ;  /* 0x00000017ba177209 */ /* 0x000fe40007810000 */
[----:B------:R-:W-:Y:S02]  /*7480*/  ISETP.GT.AND P4, PT, R147, 0x1, P2 ;  /* 0x000000019300780c */ /* 0x000fe40001784270 */
[----:B------:R-:W-:Y:S02]  /*7490*/  FMNMX.FTZ R23, R218, R23, !PT ;  /* 0x00000017da177209 */ /* 0x000fe40007810000 */
[----:B------:R-:W-:-:S02]  /*74a0*/  ISETP.LT.OR P6, PT, R145, 0x9, P6 ;  /* 0x000000099100780c */ /* 0x000fc400037c1670 */
[----:B------:R-:W-:Y:S02]  /*74b0*/  FMNMX.FTZ R23, R216, R23, !PT ;  /* 0x00000017d8177209 */ /* 0x000fe40007810000 */
[----:B------:R-:W-:Y:S02]  /*74c0*/  ISETP.LT.OR P4, PT, R145, 0x2, P4 ;  /* 0x000000029100780c */ /* 0x000fe40002781670 */
[----:B------:R-:W-:Y:S02]  /*74d0*/  FMNMX.FTZ R23, R214, R23, !PT ;  /* 0x00000017d6177209 */ /* 0x000fe40007810000 */
[----:B------:R-:W-:Y:S02]  /*74e0*/  FSEL R178, R13, -INF , !P6 ;  /* 0xff8000000db27808 */ /* 0x000fe40007000000 */
[----:B------:R-:W-:Y:S02]  /*74f0*/  FMNMX.FTZ R23, R192, R23, !PT ;  /* 0x00000017c0177209 */ /* 0x000fe40007810000 */
[----:B------:R-:W-:-:S02]  /*7500*/  FSEL R12, R12, -INF , !P4 ;  /* 0xff8000000c0c7808 */ /* 0x000fc40006000000 */
[----:B------:R-:W-:Y:S02]  /*7510*/  FMNMX.FTZ R23, R212, R23, !PT ;  /* 0x00000017d4177209 */ /* 0x000fe40007810000 */
[----:B------:R-:W-:Y:S02]  /*7520*/  ISETP.GT.AND P4, PT, R147, 0x11, P2 ;  /* 0x000000119300780c */ /* 0x000fe40001784270 */
[----:B------:R-:W-:Y:S02]  /*7530*/  FMNMX.FTZ R23, R194, R23, !PT ;  /* 0x00000017c2177209 */ /* 0x000fe40007810000 */
[----:B------:R-:W-:Y:S02]  /*7540*/  ISETP.LT.OR P4, PT, R145, 0x12, P4 ;  /* 0x000000129100780c */ /* 0x000fe40002781670 */
[----:B------:R-:W-:Y:S02]  /*7550*/  FMNMX.FTZ R23, R210, R23, !PT ;  /* 0x00000017d2177209 */ /* 0x000fe40007810000 */
[----:B------:R-:W-:-:S02]  /*7560*/  ISETP.GT.AND P5, PT, R147, 0x10, P2 ;  /* 0x000000109300780c */ /* 0x000fc400017a4270 */
[----:B------:R-:W-:Y:S02]  /*7570*/  FMNMX.FTZ R23, R208, R23, !PT ;  /* 0x00000017d0177209 */ /* 0x000fe40007810000 */
[----:B------:R-:W-:Y:S02]  /*7580*/  ISETP.LT.OR P5, PT, R145, 0x11, P5 ;  /* 0x000000119100780c */ /* 0x000fe40002fa1670 */
[----:B------:R-:W-:Y:S02]  /*7590*/  FMNMX.FTZ R23, R206, R23, !PT ;  /* 0x00000017ce177209 */ /* 0x000fe40007810000 */
[----:B------:R-:W-:Y:S02]  /*75a0*/  FSEL R180, R15, -INF , !P5 ;  /* 0xff8000000fb47808 */ /* 0x000fe40006800000 */
[----:B------:R-:W-:Y:S02]  /*75b0*/  FMNMX.FTZ R23, R204, R23, !PT ;  /* 0x00000017cc177209 */ /* 0x000fe40007810000 */
[----:B------:R-:W-:-:S02]  /*75c0*/  ISETP.GT.AND P3, PT, R147, 0x9, P2 ;  /* 0x000000099300780c */ /* 0x000fc40001764270 */
[----:B------:R-:W-:Y:S02]  /*75d0*/  FMNMX.FTZ R23, R202, R23, !PT ;  /* 0x00000017ca177209 */ /* 0x000fe40007810000 */
[----:B------:R-:W-:Y:S02]  /*75e0*/  ISETP.GT.AND P5, PT, R147, 0x19, P2 ;  /* 0x000000199300780c */ /* 0x000fe400017a4270 */
[----:B------:R-:W-:Y:S02]  /*75f0*/  FMNMX.FTZ R23, R200, R23, !PT ;  /* 0x00000017c8177209 */ /* 0x000fe40007810000 */
[C---:B------:R-:W-:Y:S02]  /*7600*/  ISETP.LT.OR P3, PT, R145.reuse, 0xa, P3 ;  /* 0x0000000a9100780c */ /* 0x040fe40001f61670 */
[----:B------:R-:W-:Y:S02]  /*7610*/  FMNMX.FTZ R23, R198, R23, !PT ;  /* 0x00000017c6177209 */ /* 0x000fe40007810000 */
[----:B------:R-:W-:-:S02]  /*7620*/  ISETP.LT.OR P5, PT, R145, 0x1a, P5 ;  /* 0x0000001a9100780c */ /* 0x000fc40002fa1670 */
[----:B------:R-:W-:Y:S02]  /*7630*/  FMNMX.FTZ R23, R196, R23, !PT ;  /* 0x00000017c4177209 */ /* 0x000fe40007810000 */
[----:B------:R-:W-:Y:S02]  /*7640*/  FSEL R14, R14, -INF , !P3 ;  /* 0xff8000000e0e7808 */ /* 0x000fe40005800000 */
[----:B------:R-:W-:Y:S02]  /*7650*/  FMNMX.FTZ R23, R146, R23, !PT ;  /* 0x0000001792177209 */ /* 0x000fe40007810000 */
[----:B------:R-:W-:Y:S02]  /*7660*/  ISETP.GT.AND P3, PT, R147, 0x18, P2 ;  /* 0x000000189300780c */ /* 0x000fe40001764270 */
[----:B------:R-:W-:Y:S02]  /*7670*/  FMNMX.FTZ R23, R148, R23, !PT ;  /* 0x0000001794177209 */ /* 0x000fe40007810000 */
[----:B------:R-:W-:-:S02]  /*7680*/  FSEL R20, R20, -INF , !P5 ;  /* 0xff80000014147808 */ /* 0x000fc40006800000 */
        /* <DEDUP_REMOVED lines=27> */
[----:B------:R-:W0:Y:S01]  /*7840*/  LDC R23, c[0x0][0x988] ;  /* 0x00026200ff177b82 */ /* 0x000e220000000800 */
[----:B------:R-:W-:Y:S02]  /*7850*/  ISETP.LT.OR P5, PT, R145, 0x3a, P5 ;  /* 0x0000003a9100780c */ /* 0x000fe40002fa1670 */
[----:B------:R-:W2:Y:S02]  /*7860*/  SHFL.BFLY PT, R136, R137, 0x2, 0x1f ;  /* 0x0c401f0089887f89 */ /* 0x000ea400000e0000 */
[----:B------:R-:W-:-:S02]  /*7870*/  FSEL R126, R126, -INF , !P5 ;  /* 0xff8000007e7e7808 */ /* 0x000fc40006800000 */
[----:B------:R-:W-:-:S04]  /*7880*/  ISETP.GT.AND P5, PT, R147, 0x48, P2 ;  /* 0x000000489300780c */ /* 0x000fc800017a4270 */
[----:B------:R-:W-:Y:S02]  /*7890*/  ISETP.LT.OR P5, PT, R145, 0x49, P5 ;  /* 0x000000499100780c */ /* 0x000fe40002fa1670 */
[----:B--2---:R-:W-:-:S05]  /*78a0*/  FMNMX.FTZ R149, R137, R136, !PT ;  /* 0x0000008889957209 */ /* 0x004fca0007810000 */
[----:B------:R-:W2:Y:S02]  /*78b0*/  SHFL.BFLY PT, R136, R149, 0x1, 0x1f ;  /* 0x0c201f0095887f89 */ /* 0x000ea400000e0000 */
[----:B--2---:R-:W-:-:S04]  /*78c0*/  FMNMX.FTZ R136, R149, R136, !PT ;  /* 0x0000008895887209 */ /* 0x004fc80007810000 */
[C---:B------:R-:W-:Y:S01]  /*78d0*/  FSETP.NEU.FTZ.AND P6, PT, R136.reuse, -INF , PT ;  /* 0xff8000008800780b */ /* 0x040fe20003fdd000 */
[----:B0-----:R-:W-:-:S05]  /*78e0*/  FFMA.FTZ R13, R136, R23, -8 ;  /* 0xc1000000880d7423 */ /* 0x001fca0000010017 */
[----:B------:R-:W-:-:S05]  /*78f0*/  FSEL R13, R13, RZ, P6 ;  /* 0x000000ff0d0d7208 */ /* 0x000fca0003000000 */
[-CC-:B------:R-:W-:Y:S01]  /*7900*/  FFMA.FTZ R137, R182, R23.reuse, -R13.reuse ;  /* 0x00000017b6897223 */ /* 0x180fe2000001080d */
[----:B------:R-:W-:Y:S01]  /*7910*/  FSEL R182, R18, -INF , !P4 ;  /* 0xff80000012b67808 */ /* 0x000fe20006000000 */
[-CC-:B------:R-:W-:Y:S01]  /*7920*/  FFMA.FTZ R15, R186, R23.reuse, -R13.reuse ;  /* 0x00000017ba0f7223 */ /* 0x180fe2000001080d */
[----:B------:R-:W-:Y:S01]  /*7930*/  ISETP.GT.AND P4, PT, R147, 0x20, P2 ;  /* 0x000000209300780c */ /* 0x000fe20001784270 */
[----:B------:R0:W-:Y:S01]  /*7940*/  MUFU.EX2 R18, R137 ;  /* 0x0000008900127308 */ /* 0x0001e20000000800 */
[----:B------:R-:W-:-:S01]  /*7950*/  FFMA.FTZ R151, R212, R23, -R13 ;  /* 0x00000017d4977223 */ /* 0x000fc2000001080d */
[-CC-:B------:R-:W-:Y:S01]  /*7960*/  FFMA.FTZ R149, R192, R23.reuse, -R13.reuse ;  /* 0x00000017c0957223 */ /* 0x180fe2000001080d */
[----:B------:R-:W-:Y:S01]  /*7970*/  ISETP.LT.OR P4, PT, R145, 0x21, P4 ;  /* 0x000000219100780c */ /* 0x000fe20002781670 */
[-CC-:B------:R-:W-:Y:S01]  /*7980*/  FFMA.FTZ R214, R214, R23.reuse, -R13.reuse ;  /* 0x00000017d6d67223 */ /* 0x180fe2000001080d */
[----:B------:R-:W-:-:S01]  /*7990*/  FFMA.FTZ R188, R216, R23, -R13 ;  /* 0x00000017d8bc7223 */ /* 0x000fc2000001080d */
[-CC-:B------:R-:W-:Y:S01]  /*79a0*/  FFMA.FTZ R19, R218, R23.reuse, -R13.reuse ;  /* 0x00000017da137223 */ /* 0x180fe2000001080d */
[----:B------:R-:W-:Y:S01]  /*79b0*/  FSEL R186, R21, -INF , !P4 ;  /* 0xff80000015ba7808 */ /* 0x000fe20006000000 */
[-CC-:B------:R-:W-:Y:S01]  /*79c0*/  FFMA.FTZ R194, R194, R23.reuse, -R13.reuse ;  /* 0x00000017c2c27223 */ /* 0x180fe2000001080d */
[----:B------:R-:W-:Y:S01]  /*79d0*/  ISETP.GT.AND P4, PT, R147, RZ, P2 ;  /* 0x000000ff9300720c */ /* 0x000fe20001784270 */
[-CC-:B------:R-:W-:Y:S01]  /*79e0*/  FFMA.FTZ R196, R196, R23.reuse, -R13.reuse ;  /* 0x00000017c4c47223 */ /* 0x180fe2000001080d */
[----:B------:R-:W-:-:S01]  /*79f0*/  FFMA.FTZ R148, R148, R23, -R13 ;  /* 0x0000001794947223 */ /* 0x000fc2000001080d */
[----:B------:R-:W-:Y:S01]  /*7a00*/  FFMA.FTZ R170, R170, R23, -R13 ;  /* 0x00000017aaaa7223 */ /* 0x000fe2000001080d */
[----:B------:R-:W-:Y:S01]  /*7a10*/  ISETP.LT.OR P4, PT, R145, 0x1, P4 ;  /* 0x000000019100780c */ /* 0x000fe20002781670 */
[----:B------:R-:W-:Y:S03]  /*7a20*/  MUFU.EX2 R15, R15 ;  /* 0x0000000f000f7308 */ /* 0x000fe60000000800 */
[----:B0-----:R-:W-:-:S02]  /*7a30*/  FSEL R137, R11, -INF , !P4 ;  /* 0xff8000000b897808 */ /* 0x001fc40006000000 */
[----:B------:R-:W-:Y:S02]  /*7a40*/  ISETP.LT.OR P4, PT, R145, 0x2a, P3 ;  /* 0x0000002a9100780c */ /* 0x000fe40001f81670 */
[----:B------:R-:W-:Y:S01]  /*7a50*/  FMNMX.FTZ R11, R137, R10, !PT ;  /* 0x0000000a890b7209 */ /* 0x000fe20007810000 */
[----:B------:R-:W-:Y:S01]  /*7a60*/  MUFU.EX2 R19, R19 ;  /* 0x0000001300137308 */ /* 0x000fe20000000800 */
[----:B------:R-:W-:Y:S02]  /*7a70*/  FSEL R120, R120, -INF , !P4 ;  /* 0xff80000078787808 */ /* 0x000fe40006000000 */
[----:B------:R-:W-:Y:S02]  /*7a80*/  FMNMX.FTZ R21, R12, R11, !PT ;  /* 0x0000000b0c157209 */ /* 0x000fe40007810000 */
[C---:B------:R-:W-:Y:S02]  /*7a90*/  ISETP.GT.AND P4, PT, R147.reuse, 0x38, P2 ;  /* 0x000000389300780c */ /* 0x040fe40001784270 */
[----:B------:R-:W-:Y:S01]  /*7aa0*/  FMNMX.FTZ R21, R178, R21, !PT ;  /* 0x00000015b2157209 */ /* 0x000fe20007810000 */
[----:B------:R0:W-:Y:S01]  /*7ab0*/  MUFU.EX2 R11, R214 ;  /* 0x000000d6000b7308 */ /* 0x0001e20000000800 */
[----:B------:R-:W-:-:S02]  /*7ac0*/  ISETP.GT.AND P3, PT, R147, 0x31, P2 ;  /* 0x000000319300780c */ /* 0x000fc40001764270 */
[----:B------:R-:W-:Y:S02]  /*7ad0*/  FMNMX.FTZ R21, R14, R21, !PT ;  /* 0x000000150e157209 */ /* 0x000fe40007810000 */
[C---:B------:R-:W-:Y:S02]  /*7ae0*/  ISETP.LT.OR P4, PT, R145.reuse, 0x39, P4 ;  /* 0x000000399100780c */ /* 0x040fe40002781670 */
[----:B------:R-:W-:Y:S01]  /*7af0*/  FMNMX.FTZ R21, R180, R21, !PT ;  /* 0x00000015b4157209 */ /* 0x000fe20007810000 */
[----:B------:R-:W-:Y:S01]  /*7b00*/  MUFU.EX2 R188, R188 ;  /* 0x000000bc00bc7308 */ /* 0x000fe20000000800 */
[----:B------:R-:W-:Y:S02]  /*7b10*/  ISETP.LT.OR P3, PT, R145, 0x32, P3 ;  /* 0x000000329100780c */ /* 0x000fe40001f61670 */
[----:B------:R-:W-:Y:S02]  /*7b20*/  FMNMX.FTZ R123, R182, R21, !PT ;  /* 0x00000015b67b7209 */ /* 0x000fe40007810000 */
[----:B------:R-:W-:-:S02]  /*7b30*/  FSEL R212, R125, -INF , !P4 ;  /* 0xff8000007dd47808 */ /* 0x000fc40006000000 */
[----:B------:R-:W-:Y:S01]  /*7b40*/  FMNMX.FTZ R123, R184, R123, !PT ;  /* 0x0000007bb87b7209 */ /* 0x000fe20007810000 */
[----:B------:R-:W-:Y:S01]  /*7b50*/  MUFU.EX2 R21, R151 ;  /* 0x0000009700157308 */ /* 0x000fe20000000800 */
[----:B------:R-:W-:Y:S02]  /*7b60*/  FSEL R192, R124, -INF , !P3 ;  /* 0xff8000007cc07808 */ /* 0x000fe40005800000 */
[----:B------:R-:W-:Y:S02]  /*7b70*/  FMNMX.FTZ R123, R20, R123, !PT ;  /* 0x0000007b147b7209 */ /* 0x000fe40007810000 */
[----:B------:R-:W-:Y:S02]  /*7b80*/  ISETP.GT.AND P3, PT, R147, 0x40, P2 ;  /* 0x000000409300780c */ /* 0x000fe40001764270 */
[----:B------:R-:W-:Y:S01]  /*7b90*/  FMNMX.FTZ R123, R186, R123, !PT ;  /* 0x0000007bba7b7209 */ /* 0x000fe20007810000 */
[----:B------:R-:W-:Y:S01]  /*7ba0*/  MUFU.EX2 R124, R149 ;  /* 0x00000095007c7308 */ /* 0x000fe20000000800 */
[----:B------:R-:W-:-:S02]  /*7bb0*/  ISETP.LT.OR P3, PT, R145, 0x41, P3 ;  /* 0x000000419100780c */ /* 0x000fc40001f61670 */
[----:B------:R-:W-:Y:S02]  /*7bc0*/  FMNMX.FTZ R125, R22, R123, !PT ;  /* 0x0000007b167d7209 */ /* 0x000fe40007810000 */
[----:B0-----:R-:W-:Y:S01]  /*7bd0*/  FSEL R214, R127, -INF , !P3 ;  /* 0xff8000007fd67808 */ /* 0x001fe20005800000 */
[----:B------:R-:W-:Y:S01]  /*7be0*/  FFMA.FTZ R127, R210, R23, -R13 ;  /* 0x00000017d27f7223 */ /* 0x000fe2000001080d */
[----:B------:R-:W-:Y:S01]  /*7bf0*/  FMNMX.FTZ R125, R122, R125, !PT ;  /* 0x0000007d7a7d7209 */ /* 0x000fe20007810000 */
[----:B------:R-:W-:Y:S01]  /*7c00*/  MUFU.EX2 R194, R194 ;  /* 0x000000c200c27308 */ /* 0x000fe20000000800 */
[----:B------:R-:W-:Y:S02]  /*7c10*/  ISETP.GT.AND P4, PT, R147, 0x41, P2 ;  /* 0x000000419300780c */ /* 0x000fe40001784270 */
[----:B------:R-:W-:Y:S02]  /*7c20*/  FMNMX.FTZ R125, R120, R125, !PT ;  /* 0x0000007d787d7209 */ /* 0x000fe40007810000 */
[----:B------:R-:W-:-:S02]  /*7c30*/  ISETP.LT.OR P4, PT, R145, 0x42, P4 ;  /* 0x000000429100780c */ /* 0x000fc40002781670 */
[----:B------:R-:W-:Y:S01]  /*7c40*/  FMNMX.FTZ R125, R190, R125, !PT ;  /* 0x0000007dbe7d7209 */ /* 0x000fe20007810000 */
[----:B------:R0:W-:Y:S01]  /*7c50*/  MUFU.EX2 R123, R127 ;  /* 0x0000007f007b7308 */ /* 0x0001e20000000800 */
[----:B------:R-:W-:Y:S01]  /*7c60*/  FSEL R210, R128, -INF , !P4 ;  /* 0xff80000080d27808 */ /* 0x000fe20006000000 */
[-CC-:B------:R-:W-:Y:S01]  /*7c70*/  FFMA.FTZ R128, R208, R23.reuse, -R13.reuse ;  /* 0x00000017d0807223 */ /* 0x180fe2000001080d */
[----:B------:R-:W-:Y:S01]  /*7c80*/  FSEL R208, R129, -INF , !P5 ;  /* 0xff80000081d07808 */ /* 0x000fe20006800000 */
[----:B------:R-:W-:Y:S01]  /*7c90*/  FFMA.FTZ R129, R206, R23, -R13 ;  /* 0x00000017ce817223 */ /* 0x000fe2000001080d */
[C---:B------:R-:W-:Y:S02]  /*7ca0*/  ISETP.GT.AND P3, PT, R147.reuse, 0x49, P2 ;  /* 0x000000499300780c */ /* 0x040fe40001764270 */
[----:B------:R-:W-:Y:S01]  /*7cb0*/  ISETP.GT.AND P4, PT, R147, 0x50, P2 ;  /* 0x000000509300780c */ /* 0x000fe20001784270 */
[----:B------:R-:W-:Y:S01]  /*7cc0*/  MUFU.EX2 R128, R128 ;  /* 0x0000008000807308 */ /* 0x000fe20000000800 */
[----:B0-----:R-:W-:-:S02]  /*7cd0*/  FMNMX.FTZ R127, R192, R125, !PT ;  /* 0x0000007dc07f7209 */ /* 0x001fc40007810000 */
[----:B------:R-:W-:Y:S02]  /*7ce0*/  ISETP.LT.OR P3, PT, R145, 0x4a, P3 ;  /* 0x0000004a9100780c */ /* 0x000fe40001f61670 */
[----:B------:R-:W-:Y:S02]  /*7cf0*/  FMNMX.FTZ R127, R212, R127, !PT ;  /* 0x0000007fd47f7209 */ /* 0x000fe40007810000 */
[----:B------:R-:W-:Y:S01]  /*7d00*/  ISETP.GT.AND P5, PT, R147, 0x51, P2 ;  /* 0x000000519300780c */ /* 0x000fe200017a4270 */
[----:B------:R0:W-:Y:S01]  /*7d10*/  MUFU.EX2 R125, R129 ;  /* 0x00000081007d7308 */ /* 0x0001e20000000800 */
[----:B------:R-:W-:Y:S02]  /*7d20*/  FMNMX.FTZ R127, R126, R127, !PT ;  /* 0x0000007f7e7f7209 */ /* 0x000fe40007810000 */
[----:B------:R-:W-:Y:S01]  /*7d30*/  FSEL R216, R130, -INF , !P3 ;  /* 0xff80000082d87808 */ /* 0x000fe20005800000 */
[----:B------:R-:W-:-:S01]  /*7d40*/  FFMA.FTZ R130, R204, R23, -R13 ;  /* 0x00000017cc827223 */ /* 0x000fc2000001080d */
[----:B------:R-:W-:-:S02]  /*7d50*/  FMNMX.FTZ R127, R214, R127, !PT ;  /* 0x0000007fd67f7209 */ /* 0x000fc40007810000 */
[----:B------:R-:W-:Y:S01]  /*7d60*/  ISETP.LT.OR P4, PT, R145, 0x51, P4 ;  /* 0x000000519100780c */ /* 0x000fe20002781670 */
[----:B------:R-:W-:Y:S01]  /*7d70*/  MUFU.EX2 R196, R196 ;  /* 0x000000c400c47308 */ /* 0x000fe20000000800 */
[----:B0-----:R-:W-:Y:S02]  /*7d80*/  FMNMX.FTZ R129, R210, R127, !PT ;  /* 0x0000007fd2817209 */ /* 0x001fe40007810000 */
[----:B------:R-:W-:Y:S02]  /*7d90*/  ISETP.GT.AND P3, PT, R147, 0x58, P2 ;  /* 0x000000589300780c */ /* 0x000fe40001764270 */
[----:B------:R-:W-:Y:S02]  /*7da0*/  FMNMX.FTZ R129, R208, R129, !PT ;  /* 0x00000081d0817209 */ /* 0x000fe40007810000 */
[----:B------:R-:W-:Y:S01]  /*7db0*/  ISETP.LT.OR P5, PT, R145, 0x52, P5 ;  /* 0x000000529100780c */ /* 0x000fe20002fa1670 */
[----:B------:R-:W-:Y:S01]  /*7dc0*/  MUFU.EX2 R130, R130 ;  /* 0x0000008200827308 */ /* 0x000fe20000000800 */
[----:B------:R-:W-:Y:S01]  /*7dd0*/  FSEL R206, R131, -INF , !P4 ;  /* 0xff80000083ce7808 */ /* 0x000fe20006000000 */
[----:B------:R-:W-:Y:S01]  /*7de0*/  FFMA.FTZ R131, R202, R23, -R13 ;  /* 0x00000017ca837223 */ /* 0x000fe2000001080d */
[----:B------:R-:W-:-:S02]  /*7df0*/  FMNMX.FTZ R129, R216, R129, !PT ;  /* 0x00000081d8817209 */ /* 0x000fc40007810000 */
[----:B------:R-:W-:Y:S02]  /*7e00*/  ISETP.GT.AND P4, PT, R147, 0x59, P2 ;  /* 0x000000599300780c */ /* 0x000fe40001784270 */
[----:B------:R-:W-:Y:S01]  /*7e10*/  FSEL R132, R132, -INF , !P5 ;  /* 0xff80000084847808 */ /* 0x000fe20006800000 */
[----:B------:R0:W-:Y:S01]  /*7e20*/  MUFU.EX2 R127, R131 ;  /* 0x00000083007f7308 */ /* 0x0001e20000000800 */
[----:B------:R-:W-:Y:S02]  /*7e30*/  ISETP.LT.OR P3, PT, R145, 0x59, P3 ;  /* 0x000000599100780c */ /* 0x000fe40001f61670 */
[----:B------:R-:W-:Y:S02]  /*7e40*/  FMNMX.FTZ R129, R206, R129, !PT ;  /* 0x00000081ce817209 */ /* 0x000fe40007810000 */
[----:B------:R-:W-:Y:S02]  /*7e50*/  ISETP.GT.AND P5, PT, R147, 0x60, P2 ;  /* 0x000000609300780c */ /* 0x000fe400017a4270 */
[----:B------:R-:W-:Y:S01]  /*7e60*/  ISETP.LT.OR P4, PT, R145, 0x5a, P4 ;  /* 0x0000005a9100780c */ /* 0x000fe20002781670 */
[----:B------:R-:W-:Y:S01]  /*7e70*/  MUFU.EX2 R148, R148 ;  /* 0x0000009400947308 */ /* 0x000fe20000000800 */
[----:B------:R-:W-:Y:S01]  /*7e80*/  FSEL R202, R133, -INF , !P3 ;  /* 0xff80000085ca7808 */ /* 0x000fe20005800000 */
[----:B------:R-:W-:Y:S01]  /*7e90*/  FFMA.FTZ R133, R198, R23, -R13 ;  /* 0x00000017c6857223 */ /* 0x000fe2000001080d */
[----:B0-----:R-:W-:-:S02]  /*7ea0*/  FMNMX.FTZ R131, R132, R129, !PT ;  /* 0x0000008184837209 */ /* 0x001fc40007810000 */
[----:B------:R-:W-:Y:S02]  /*7eb0*/  ISETP.GT.AND P3, PT, R147, 0x61, P2 ;  /* 0x000000619300780c */ /* 0x000fe40001764270 */
[----:B------:R-:W-:Y:S01]  /*7ec0*/  FSEL R204, R134, -INF , !P4 ;  /* 0xff80000086cc7808 */ /* 0x000fe20006000000 */
[----:B------:R-:W-:Y:S01]  /*7ed0*/  FFMA.FTZ R134, R200, R23, -R13 ;  /* 0x00000017c8867223 */ /* 0x000fe2000001080d */
[----:B------:R-:W-:Y:S01]  /*7ee0*/  ISETP.LT.OR P5, PT, R145, 0x61, P5 ;  /* 0x000000619100780c */ /* 0x000fe20002fa1670 */
[----:B------:R0:W-:Y:S01]  /*7ef0*/  MUFU.EX2 R129, R133 ;  /* 0x0000008500817308 */ /* 0x0001e20000000800 */
[----:B------:R-:W-:Y:S02]  /*7f00*/  FMNMX.FTZ R131, R202, R131, !PT ;  /* 0x00000083ca837209 */ /* 0x000fe40007810000 */
[----:B------:R-:W-:Y:S02]  /*7f10*/  ISETP.GT.AND P4, PT, R147, 0x68, P2 ;  /* 0x000000689300780c */ /* 0x000fe40001784270 */
[----:B------:R-:W-:-:S02]  /*7f20*/  ISETP.LT.OR P3, PT, R145, 0x62, P3 ;  /* 0x000000629100780c */ /* 0x000fc40001f61670 */
[----:B------:R-:W-:Y:S01]  /*7f30*/  FSEL R200, R135, -INF , !P5 ;  /* 0xff80000087c87808 */ /* 0x000fe20006800000 */
[----:B------:R-:W-:-:S01]  /*7f40*/  FFMA.FTZ R135, R146, R23, -R13 ;  /* 0x0000001792877223 */ /* 0x000fc2000001080d */
[----:B------:R-:W-:Y:S01]  /*7f50*/  FMNMX.FTZ R131, R204, R131, !PT ;  /* 0x00000083cc837209 */ /* 0x000fe20007810000 */
[----:B------:R-:W-:Y:S01]  /*7f60*/  MUFU.EX2 R134, R134 ;  /* 0x0000008600867308 */ /* 0x000fe20000000800 */
[----:B------:R-:W-:Y:S02]  /*7f70*/  ISETP.GT.AND P5, PT, R147, 0x69, P2 ;  /* 0x000000699300780c */ /* 0x000fe400017a4270 */
[----:B------:R-:W-:Y:S02]  /*7f80*/  FSEL R138, R138, -INF , !P3 ;  /* 0xff8000008a8a7808 */ /* 0x000fe40005800000 */
[----:B------:R-:W-:Y:S02]  /*7f90*/  ISETP.LT.OR P4, PT, R145, 0x69, P4 ;  /* 0x000000699100780c */ /* 0x000fe40002781670 */
[----:B------:R-:W-:-:S02]  /*7fa0*/  FMNMX.FTZ R131, R200, R131, !PT ;  /* 0x00000083c8837209 */ /* 0x000fc40007810000 */
[----:B------:R-:W-:Y:S02]  /*7fb0*/  ISETP.GT.AND P3, PT, R147, 0x70, P2 ;  /* 0x000000709300780c */ /* 0x000fe40001764270 */
[----:B------:R-:W-:Y:S02]  /*7fc0*/  ISETP.LT.OR P5, PT, R145, 0x6a, P5 ;  /* 0x0000006a9100780c */ /* 0x000fe40002fa1670 */
[----:B------:R-:W-:Y:S01]  /*7fd0*/  FSEL R198, R139, -INF , !P4 ;  /* 0xff8000008bc67808 */ /* 0x000fe20006000000 */
[--C-:B------:R-:W-:Y:S01]  /*7fe0*/  FFMA.FTZ R139, R150, R23, -R13.reuse ;  /* 0x00000017968b7223 */ /* 0x100fe2000001080d */
[----:B0-----:R-:W-:Y:S01]  /*7ff0*/  FMNMX.FTZ R133, R138, R131, !PT ;  /* 0x000000838a857209 */ /* 0x001fe20007810000 */
[-CC-:B------:R-:W-:Y:S01]  /*8000*/  FFMA.FTZ R150, R152, R23.reuse, -R13.reuse ;  /* 0x0000001798967223 */ /* 0x180fe2000001080d */
[----:B------:R-:W-:Y:S01]  /*8010*/  ISETP.GT.AND P4, PT, R147, 0x71, P2 ;  /* 0x000000719300780c */ /* 0x000fe20001784270 */
[----:B------:R0:W-:Y:S01]  /*8020*/  MUFU.EX2 R131, R135 ;  /* 0x0000008700837308 */ /* 0x0001e20000000800 */
[----:B------:R-:W-:Y:S01]  /*8030*/  FSEL R140, R140, -INF , !P5 ;  /* 0xff8000008c8c7808 */ /* 0x000fe20006800000 */
[----:B------:R-:W-:Y:S01]  /*8040*/  FFMA.FTZ R152, R156, R23, -R13 ;  /* 0x000000179c987223 */ /* 0x000fe2000001080d */
[----:B------:R-:W-:-:S02]  /*8050*/  ISETP.LT.OR P3, PT, R145, 0x71, P3 ;  /* 0x000000719100780c */ /* 0x000fc40001f61670 */
[----:B------:R-:W-:Y:S02]  /*8060*/  FMNMX.FTZ R133, R198, R133, !PT ;  /* 0x00000085c6857209 */ /* 0x000fe40007810000 */
[----:B------:R-:W-:Y:S01]  /*8070*/  ISETP.GT.AND P5, PT, R147, 0x78, P2 ;  /* 0x000000789300780c */ /* 0x000fe200017a4270 */
[----:B------:R-:W-:Y:S01]  /*8080*/  MUFU.EX2 R150, R150 ;  /* 0x0000009600967308 */ /* 0x000fe20000000800 */
[----:B------:R-:W-:Y:S02]  /*8090*/  ISETP.LT.OR P4, PT, R145, 0x72, P4 ;  /* 0x000000729100780c */ /* 0x000fe40002781670 */
[----:B------:R-:W-:Y:S01]  /*80a0*/  FSEL R146, R141, -INF , !P3 ;  /* 0xff8000008d927808 */ /* 0x000fe20005800000 */
[----:B------:R-:W-:-:S01]  /*80b0*/  FFMA.FTZ R141, R162, R23, -R13 ;  /* 0x00000017a28d7223 */ /* 0x000fc2000001080d */
[----:B------:R-:W-:Y:S01]  /*80c0*/  FMNMX.FTZ R133, R140, R133, !PT ;  /* 0x000000858c857209 */ /* 0x000fe20007810000 */
[----:B------:R-:W-:-:S01]  /*80d0*/  FFMA.FTZ R162, R172, R23, -R13 ;  /* 0x00000017aca27223 */ /* 0x000fc2000001080d */
[----:B------:R-:W-:Y:S01]  /*80e0*/  ISETP.GT.AND P2, PT, R147, 0x79, P2 ;  /* 0x000000799300780c */ /* 0x000fe20001744270 */
[----:B------:R-:W-:Y:S01]  /*80f0*/  MUFU.EX2 R152, R152 ;  /* 0x0000009800987308 */ /* 0x000fe20000000800 */
[----:B------:R-:W-:-:S02]  /*8100*/  ISETP.LT.OR P5, PT, R145, 0x79, P5 ;  /* 0x000000799100780c */ /* 0x000fc40002fa1670 */
[----:B------:R-:W-:Y:S02]  /*8110*/  FSEL R142, R142, -INF , !P4 ;  /* 0xff8000008e8e7808 */ /* 0x000fe40006000000 */
[----:B------:R-:W-:Y:S02]  /*8120*/  FMNMX.FTZ R133, R146, R133, !PT ;  /* 0x0000008592857209 */ /* 0x000fe40007810000 */
[----:B------:R-:W-:Y:S01]  /*8130*/  ISETP.LT.OR P2, PT, R145, 0x7a, P2 ;  /* 0x0000007a9100780c */ /* 0x000fe20001741670 */
[----:B------:R-:W-:-:S01]  /*8140*/  FFMA.FTZ R145, R158, R23, -R13 ;  /* 0x000000179e917223 */ /* 0x000fc2000001080d */
[----:B------:R-:W-:Y:S01]  /*8150*/  FSEL R218, R143, -INF , !P5 ;  /* 0xff8000008fda7808 */ /* 0x000fe20006800000 */
[----:B------:R-:W-:-:S01]  /*8160*/  FFMA.FTZ R158, R164, R23, -R13 ;  /* 0x00000017a49e7223 */ /* 0x000fc2000001080d */
[----:B0-----:R-:W-:Y:S01]  /*8170*/  FMNMX.FTZ R135, R142, R133, !PT ;  /* 0x000000858e877209 */ /* 0x001fe20007810000 */
[----:B------:R-:W-:Y:S01]  /*8180*/  MUFU.EX2 R141, R141 ;  /* 0x0000008d008d7308 */ /* 0x000fe20000000800 */
[----:B-1----:R-:W-:-:S02]  /*8190*/  FSEL R144, R144, -INF , !P2 ;  /* 0xff80000090907808 */ /* 0x002fc40005000000 */
[----:B------:R-:W-:Y:S02]  /*81a0*/  FMNMX.FTZ R135, R218, R135, !PT ;  /* 0x00000087da877209 */ /* 0x000fe40007810000 */
[----:B------:R-:W-:Y:S02]  /*81b0*/  FSEL R164, R136, RZ, P6 ;  /* 0x000000ff88a47208 */ /* 0x000fe40003000000 */
[----:B------:R-:W-:Y:S01]  /*81c0*/  FMNMX.FTZ R143, R144, R135, !PT ;  /* 0x00000087908f7209 */ /* 0x000fe20007810000 */
[----:B------:R-:W-:Y:S01]  /*81d0*/  MUFU.EX2 R133, R139 ;  /* 0x0000008b00857308 */ /* 0x000fe20000000800 */
[----:B------:R-:W-:-:S01]  /*81e0*/  FFMA.FTZ R135, R154, R23, -R13 ;  /* 0x000000179a877223 */ /* 0x000fc2000001080d */
[-CC-:B------:R-:W-:Y:S01]  /*81f0*/  FFMA.FTZ R154, R160, R23.reuse, -R13.reuse ;  /* 0x00000017a09a7223 */ /* 0x180fe2000001080d */
[----:B------:R-:W-:-:S01]  /*8200*/  FFMA.FTZ R160, R176, R23, -R13 ;  /* 0x00000017b0a07223 */ /* 0x000fc2000001080d */
[----:B------:R-:W0:Y:S04]  /*8210*/  SHFL.BFLY PT, R220, R143, 0x2, 0x1f ;  /* 0x0c401f008fdc7f89 */ /* 0x000e2800000e0000 */
[----:B------:R1:W-:Y:S08]  /*8220*/  MUFU.EX2 R139, R145 ;  /* 0x00000091008b7308 */ /* 0x0003f00000000800 */
[----:B------:R-:W-:Y:S01]  /*8230*/  MUFU.EX2 R135, R135 ;  /* 0x0000008700877308 */ /* 0x000fe20000000800 */
[----:B-1----:R-:W-:-:S07]  /*8240*/  FFMA.FTZ R145, R174, R23, -R13 ;  /* 0x00000017ae917223 */ /* 0x002fce000001080d */
[----:B------:R-:W-:Y:S01]  /*8250*/  MUFU.EX2 R154, R154 ;  /* 0x0000009a009a7308 */ /* 0x000fe20000000800 */
[----:B0-----:R-:W-:Y:S01]  /*8260*/  FMNMX.FTZ R220, R143, R220, !PT ;  /* 0x000000dc8fdc7209 */ /* 0x001fe20007810000 */
[----:B------:R-:W-:Y:S01]  /*8270*/  FFMA.FTZ R143, R166, R23, -R13 ;  /* 0x00000017a68f7223 */ /* 0x000fe2000001080d */
[----:B------:R-:W-:-:S01]  /*8280*/  FADD.FTZ R166, -R164, R9 ;  /* 0x00000009a4a67221 */ /* 0x000fc20000010100 */
[----:B------:R-:W-:-:S04]  /*8290*/  FFMA.FTZ R164, R168, R23, -R13 ;  /* 0x00000017a8a47223 */ /* 0x000fc8000001080d */
[----:B------:R-:W-:Y:S01]  /*82a0*/  MUFU.EX2 R158, R158 ;  /* 0x0000009e009e7308 */ /* 0x000fe20000000800 */
[----:B------:R-:W0:Y:S01]  /*82b0*/  SHFL.BFLY PT, R147, R220, 0x1, 0x1f ;  /* 0x0c201f00dc937f89 */ /* 0x000e2200000e0000 */
[----:B------:R-:W-:-:S06]  /*82c0*/  FMUL.FTZ R13, R166, R23 ;  /* 0x00000017a60d7220 */ /* 0x000fcc0000410000 */
[----:B------:R-:W1:Y:S08]  /*82d0*/  MUFU.EX2 R13, R13 ;  /* 0x0000000d000d7308 */ /* 0x000e700000000800 */
[----:B------:R-:W-:Y:S08]  /*82e0*/  MUFU.EX2 R143, R143 ;  /* 0x0000008f008f7308 */ /* 0x000ff00000000800 */
[----:B------:R-:W-:Y:S01]  /*82f0*/  MUFU.EX2 R160, R160 ;  /* 0x000000a000a07308 */ /* 0x000fe20000000800 */
[----:B0-----:R-:W-:-:S04]  /*8300*/  FMNMX.FTZ R156, R220, R147, !PT ;  /* 0x00000093dc9c7209 */ /* 0x001fc80007810000 */
[C---:B------:R-:W-:Y:S01]  /*8310*/  FSETP.NEU.FTZ.AND P2, PT, R156.reuse, -INF , PT ;  /* 0xff8000009c00780b */ /* 0x040fe20003f5d000 */
[----:B------:R-:W-:-:S02]  /*8320*/  FFMA.FTZ R9, R156, R23, -8 ;  /* 0xc10000009c097423 */ /* 0x000fc40000010017 */
[----:B------:R1:W-:Y:S01]  /*8330*/  MUFU.EX2 R147, R170 ;  /* 0x000000aa00937308 */ /* 0x0003e20000000800 */
[----:B------:R-:W-:Y:S02]  /*8340*/  FSEL R161, R156, RZ, P2 ;  /* 0x000000ff9ca17208 */ /* 0x000fe40001000000 */
[----:B------:R-:W-:-:S03]  /*8350*/  FSEL R9, R9, RZ, P2 ;  /* 0x000000ff09097208 */ /* 0x000fc60001000000 */
[----:B------:R-:W-:Y:S02]  /*8360*/  FADD.FTZ R168, -R161, R10 ;  /* 0x0000000aa1a87221 */ /* 0x000fe40000010100 */
[----:B------:R-:W-:-:S01]  /*8370*/  FFMA.FTZ R137, R137, R23, -R9 ;  /* 0x0000001789897223 */ /* 0x000fc20000010809 */
[-CC-:B------:R-:W-:Y:S01]  /*8380*/  FFMA.FTZ R12, R12, R23.reuse, -R9.reuse ;  /* 0x000000170c0c7223 */ /* 0x180fe20000010809 */
[-C--:B------:R-:W-:Y:S01]  /*8390*/  FMUL.FTZ R168, R168, R23.reuse ;  /* 0x00000017a8a87220 */ /* 0x080fe20000410000 */
[-CC-:B------:R-:W-:Y:S01]  /*83a0*/  FFMA.FTZ R149, R178, R23.reuse, -R9.reuse ;  /* 0x00000017b2957223 */ /* 0x180fe20000010809 */
[----:B------:R-:W-:-:S01]  /*83b0*/  FFMA.FTZ R14, R14, R23, -R9 ;  /* 0x000000170e0e7223 */ /* 0x000fc20000010809 */
[-CC-:B------:R-:W-:Y:S01]  /*83c0*/  FFMA.FTZ R151, R180, R23.reuse, -R9.reuse ;  /* 0x00000017b4977223 */ /* 0x180fe20000010809 */
[----:B------:R-:W-:Y:S01]  /*83d0*/  MUFU.EX2 R137, R137 ;  /* 0x0000008900897308 */ /* 0x000fe20000000800 */
[----:B------:R-:W-:-:S01]  /*83e0*/  FFMA.FTZ R166, R182, R23, -R9 ;  /* 0x00000017b6a67223 */ /* 0x000fc20000010809 */
[----:B-1----:R-:W-:Y:S01]  /*83f0*/  FFMA.FTZ R170, R13, R5, R18 ;  /* 0x000000050daa7223 */ /* 0x002fe20000010012 */
        /* <DEDUP_REMOVED lines=22> */
[----:B0-----:R-:W-:-:S01]  /*8560*/  FFMA.FTZ R5, R168, R4, R137 ;  /* 0x00000004a8057223 */ /* 0x001fc20000010089 */
[----:B------:R-:W-:Y:S01]  /*8570*/  FADD.FTZ R4, R15, R170 ;  /* 0x000000aa0f047221 */ /* 0x000fe20000010000 */
[----:B------:R-:W-:-:S01]  /*8580*/  FFMA.FTZ R170, R216, R23, -R9 ;  /* 0x00000017d8aa7223 */ /* 0x000fc20000010809 */
[----:B------:R-:W-:-:S04]  /*8590*/  FFMA.FTZ R218, R218, R23, -R9 ;  /* 0x00000017dada7223 */ /* 0x000fc80000010809 */
[----:B------:R-:W0:Y:S01]  /*85a0*/  MUFU.EX2 R14, R14 ;  /* 0x0000000e000e7308 */ /* 0x000e220000000800 */
[----:B-1----:R-:W-:-:S01]  /*85b0*/  FADD.FTZ R172, R12, R5 ;  /* 0x000000050cac7221 */ /* 0x002fc20000010000 */
[----:B------:R-:W-:-:S04]  /*85c0*/  FADD.FTZ R5, R19, R4 ;  /* 0x0000000413057221 */ /* 0x000fc80000010000 */
[----:B------:R-:W-:Y:S02]  /*85d0*/  FADD.FTZ R4, R188, R5 ;  /* 0x00000005bc047221 */ /* 0x000fe40000010000 */
[----:B------:R-:W1:Y:S01]  /*85e0*/  MUFU.EX2 R151, R151 ;  /* 0x0000009700977308 */ /* 0x000e620000000800 */
[----:B--2---:R-:W-:-:S01]  /*85f0*/  FADD.FTZ R167, R149, R172 ;  /* 0x000000ac95a77221 */ /* 0x004fc20000010000 */
[----:B------:R-:W-:-:S04]  /*8600*/  FADD.FTZ R5, R11, R4 ;  /* 0x000000040b057221 */ /* 0x000fc80000010000 */
[----:B------:R-:W-:Y:S02]  /*8610*/  FADD.FTZ R4, R124, R5 ;  /* 0x000000057c047221 */ /* 0x000fe40000010000 */
[----:B------:R-:W2:Y:S01]  /*8620*/  MUFU.EX2 R166, R166 ;  /* 0x000000a600a67308 */ /* 0x000ea20000000800 */
[----:B0-----:R-:W-:-:S01]  /*8630*/  FADD.FTZ R172, R14, R167 ;  /* 0x000000a70eac7221 */ /* 0x001fc20000010000 */
[----:B------:R-:W-:Y:S01]  /*8640*/  FADD.FTZ R5, R21, R4 ;  /* 0x0000000415057221 */ /* 0x000fe20000010000 */
[----:B------:R-:W-:-:S03]  /*8650*/  FFMA.FTZ R167, R206, R23, -R9 ;  /* 0x00000017cea77223 */ /* 0x000fc60000010809 */
[----:B------:R-:W-:Y:S02]  /*8660*/  FADD.FTZ R4, R194, R5 ;  /* 0x00000005c2047221 */ /* 0x000fe40000010000 */
        /* <DEDUP_REMOVED lines=10> */
[----:B------:R-:W-:-:S04]  /*8710*/  FADD.FTZ R173, R127, R174 ;  /* 0x000000ae7fad7221 */ /* 0x000fc80000010000 */
[----:B------:R-:W-:Y:S02]  /*8720*/  FADD.FTZ R174, R134, R173 ;  /* 0x000000ad86ae7221 */ /* 0x000fe40000010000 */
[----:B------:R-:W0:Y:S01]  /*8730*/  MUFU.EX2 R22, R22 ;  /* 0x0000001600167308 */ /* 0x000e220000000800 */
[----:B-1----:R-:W-:-:S01]  /*8740*/  FADD.FTZ R172, R20, R169 ;  /* 0x000000a914ac7221 */ /* 0x002fc20000010000 */
[----:B------:R-:W-:Y:S01]  /*8750*/  FADD.FTZ R173, R129, R174 ;  /* 0x000000ae81ad7221 */ /* 0x000fe20000010000 */
[----:B------:R-:W-:-:S03]  /*8760*/  FFMA.FTZ R169, R202, R23, -R9 ;  /* 0x00000017caa97223 */ /* 0x000fc60000010809 */
[----:B------:R-:W-:Y:S02]  /*8770*/  FADD.FTZ R174, R196, R173 ;  /* 0x000000adc4ae7221 */ /* 0x000fe40000010000 */
[----:B------:R-:W1:Y:S01]  /*8780*/  MUFU.EX2 R122, R122 ;  /* 0x0000007a007a7308 */ /* 0x000e620000000800 */
[----:B--2---:R-:W-:-:S01]  /*8790*/  FADD.FTZ R171, R155, R172 ;  /* 0x000000ac9bab7221 */ /* 0x004fc20000010000 */
[----:B------:R-:W-:Y:S01]  /*87a0*/  FADD.FTZ R173, R131, R174 ;  /* 0x000000ae83ad7221 */ /* 0x000fe20000010000 */
[----:B------:R-:W-:-:S03]  /*87b0*/  FFMA.FTZ R172, R204, R23, -R9 ;  /* 0x00000017ccac7223 */ /* 0x000fc60000010809 */
[----:B------:R-:W-:Y:S02]  /*87c0*/  FADD.FTZ R174, R148, R173 ;  /* 0x000000ad94ae7221 */ /* 0x000fe40000010000 */
[----:B------:R-:W2:Y:S01]  /*87d0*/  MUFU.EX2 R157, R157 ;  /* 0x0000009d009d7308 */ /* 0x000ea20000000800 */
[----:B0-----:R-:W-:-:S07]  /*87e0*/  FADD.FTZ R171, R22, R171 ;  /* 0x000000ab16ab7221 */ /* 0x001fce0000010000 */
[----:B------:R-:W0:Y:S01]  /*87f0*/  MUFU.EX2 R120, R120 ;  /* 0x0000007800787308 */ /* 0x000e220000000800 */
[----:B-1----:R-:W-:-:S01]  /*8800*/  FADD.FTZ R4, R122, R171 ;  /* 0x000000ab7a047221 */ /* 0x002fc20000010000 */
[-CC-:B------:R-:W-:Y:S01]  /*8810*/  FFMA.FTZ R171, R200, R23.reuse, -R9.reuse ;  /* 0x00000017c8ab7223 */ /* 0x180fe20000010809 */
[----:B------:R-:W-:-:S05]  /*8820*/  FFMA.FTZ R9, R144, R23, -R9 ;  /* 0x0000001790097223 */ /* 0x000fca0000010809 */
        /* <DEDUP_REMOVED lines=11> */
[----:B-1----:R-:W-:-:S01]  /*88e0*/  FADD.FTZ R4, R126, R5 ;  /* 0x000000057e047221 */ /* 0x002fc20000010000 */
[----:B------:R-:W-:-:S06]  /*88f0*/  FADD.FTZ R5, R133, R174 ;  /* 0x000000ae85057221 */ /* 0x000fcc0000010000 */
[----:B------:R-:W1:Y:S01]  /*8900*/  MUFU.EX2 R170, R170 ;  /* 0x000000aa00aa7308 */ /* 0x000e620000000800 */
[----:B--2---:R-:W-:-:S07]  /*8910*/  FADD.FTZ R4, R163, R4 ;  /* 0x00000004a3047221 */ /* 0x004fce0000010000 */
[----:B------:R-:W2:Y:S01]  /*8920*/  MUFU.EX2 R167, R167 ;  /* 0x000000a700a77308 */ /* 0x000ea20000000800 */
[----:B0-----:R-:W-:-:S01]  /*8930*/  FADD.FTZ R173, R165, R4 ;  /* 0x00000004a5ad7221 */ /* 0x001fc20000010000 */
[----:B------:R-:W-:-:S04]  /*8940*/  FADD.FTZ R4, R150, R5 ;  /* 0x0000000596047221 */ /* 0x000fc80000010000 */
        /* <DEDUP_REMOVED lines=15> */
[----:B------:R-:W-:-:S06]  /*8a40*/  FADD.FTZ R4, R160, R5 ;  /* 0x00000005a0047221 */ /* 0x000fcc0000010000 */
[----:B------:R-:W1:Y:S08]  /*8a50*/  MUFU.EX2 R138, R138 ;  /* 0x0000008a008a7308 */ /* 0x000e700000000800 */
[----:B------:R-:W3:Y:S08]  /*8a60*/  MUFU.EX2 R198, R198 ;  /* 0x000000c600c67308 */ /* 0x000ef00000000800 */
[----:B------:R2:W4:Y:S08]  /*8a70*/  MUFU.EX2 R175, R140 ;  /* 0x0000008c00af7308 */ /* 0x0005300000000800 */
[----:B------:R-:W5:Y:S01]  /*8a80*/  MUFU.EX2 R145, R145 ;  /* 0x0000009100917308 */ /* 0x000f620000000800 */
[----:B--2---:R-:W-:-:S04]  /*8a90*/  FADD.FTZ R140, R172, R173 ;  /* 0x000000adac8c7221 */ /* 0x004fc80000010000 */
[----:B0-----:R-:W-:-:S03]  /*8aa0*/  FADD.FTZ R173, R171, R140 ;  /* 0x0000008cabad7221 */ /* 0x001fc60000010000 */
[----:B------:R-:W0:Y:S01]  /*8ab0*/  MUFU.EX2 R146, R146 ;  /* 0x0000009200927308 */ /* 0x000e220000000800 */
[----:B-1----:R-:W-:-:S04]  /*8ac0*/  FADD.FTZ R173, R138, R173 ;  /* 0x000000ad8aad7221 */ /* 0x002fc80000010000 */
[----:B---3--:R-:W-:-:S03]  /*8ad0*/  FADD.FTZ R173, R198, R173 ;  /* 0x000000adc6ad7221 */ /* 0x008fc60000010000 */
[----:B------:R-:W1:Y:S01]  /*8ae0*/  MUFU.EX2 R162, R162 ;  /* 0x000000a200a27308 */ /* 0x000e620000000800 */
[----:B----4-:R-:W-:-:S01]  /*8af0*/  FADD.FTZ R173, R175, R173 ;  /* 0x000000adafad7221 */ /* 0x010fc20000010000 */
[----:B-----5:R-:W-:-:S06]  /*8b00*/  FADD.FTZ R5, R145, R4 ;  /* 0x0000000491057221 */ /* 0x020fcc0000010000 */
[----:B------:R-:W2:Y:S01]  /*8b10*/  MUFU.EX2 R187, R142 ;  /* 0x0000008e00bb7308 */ /* 0x000ea20000000800 */
[----:B0-----:R-:W-:-:S07]  /*8b20*/  FADD.FTZ R173, R146, R173 ;  /* 0x000000ad92ad7221 */ /* 0x001fce0000010000 */
[----:B------:R-:W0:Y:S01]  /*8b30*/  MUFU.EX2 R218, R218 ;  /* 0x000000da00da7308 */ /* 0x000e220000000800 */
[----:B-1----:R-:W-:-:S04]  /*8b40*/  FADD.FTZ R4, R162, R5 ;  /* 0x00000005a2047221 */ /* 0x002fc80000010000 */
[----:B------:R-:W-:-:S03]  /*8b50*/  FADD.FTZ R5, R147, R4 ;  /* 0x0000000493057221 */ /* 0x000fc60000010000 */
[----:B------:R-:W1:Y:S01]  /*8b60*/  MUFU.EX2 R164, R164 ;  /* 0x000000a400a47308 */ /* 0x000e620000000800 */
[----:B--2---:R-:W-:-:S07]  /*8b70*/  FADD.FTZ R173, R187, R173 ;  /* 0x000000adbbad7221 */ /* 0x004fce0000010000 */
[----:B------:R-:W2:Y:S01]  /*8b80*/  MUFU.EX2 R140, R9 ;  /* 0x00000009008c7308 */ /* 0x000ea20000000800 */
[----:B0-----:R-:W-:-:S01]  /*8b90*/  FADD.FTZ R173, R218, R173 ;  /* 0x000000addaad7221 */ /* 0x001fc20000010000 */
[----:B-1----:R-:W-:-:S03]  /*8ba0*/  FADD.FTZ R5, R164, R5 ;  /* 0x00000005a4057221 */ /* 0x002fc60000010000 */
[----:B--2---:R-:W-:Y:S01]  /*8bb0*/  FADD.FTZ R4, R140, R173 ;  /* 0x000000ad8c047221 */ /* 0x004fe20000010000 */
[----:B------:R-:W-:Y:S06]  /*8bc0*/  @!P0 BRA `(.L_x_953) ;  /* 0x0000000000048947 */ /* 0x000fec0003800000 */
[----:B------:R-:W-:Y:S01]  /*8bd0*/  BPT.TRAP 0x1 ;  /* 0x000000040000795c */ /* 0x000fe20000300000 */
.L_x_953:
[----:B------:R-:W-:Y:S01]  /*8be0*/  ULEA UR6, UR33, UR44, 0x3 ;  /* 0x0000002c21067291 */ /* 0x000fe2000f8e183f */
[----:B------:R-:W-:Y:S01]  /*8bf0*/  ISETP.GT.AND P2, PT, R2, UR35, PT ;  /* 0x0000002302007c0c */ /* 0x000fe2000bf44270 */
[----:B------:R-:W-:Y:S01]  /*8c00*/  UMOV UR34, UR29 ;  /* 0x0000001d00227c82 */ /* 0x000fe20008000000 */
[----:B------:R-:W-:Y:S01]  /*8c10*/  F2FP.SATFINITE.E4M3.F32.PACK_AB_MERGE_C R125, R130, R125, RZ ;  /* 0x0000007d827d723e */ /* 0x000fe200048070ff */
[----:B------:R-:W-:Y:S01]  /*8c20*/  UIADD3 UR6, UR6, 0x2a860, URZ ;  /* 0x0002a86006067890 */ /* 0x000fe2000fffe03f */
[----:B------:R-:W-:Y:S01]  /*8c30*/  F2FP.SATFINITE.E4M3.F32.PACK_AB_MERGE_C R10, R161, R10, RZ ;  /* 0x0000000aa10a723e */ /* 0x000fe200048070ff */
[----:B------:R-:W-:Y:S01]  /*8c40*/  UMOV UR33, UR32 ;  /* 0x0000002000217c82 */ /* 0x000fe20008000000 */
[----:B------:R-:W-:Y:S01]  /*8c50*/  F2FP.SATFINITE.E4M3.F32.PACK_AB_MERGE_C R9, R175, R198, RZ ;  /* 0x000000c6af09723e */ /* 0x000fe200048070ff */
[----:B------:R-:W-:Y:S01]  /*8c60*/  UPRMT UR6, UR28, 0x654, UR6 ;  /* 0x000006541c067896 */ /* 0x000fe20008000006 */
        /* <DEDUP_REMOVED lines=9> */
[----:B------:R-:W-:Y:S01]  /*8d00*/  SYNCS.ARRIVE.TRANS64.RED.A1T0 RZ, [UR6], RZ ;  /* 0x000000ffffff79a7 */ /* 0x000fe20008100406 */
        /* <DEDUP_REMOVED lines=15> */
[-C--:B------:R-:W-:Y:S01]  /*8e00*/  FMUL.FTZ R45, R45, R13.reuse ;  /* 0x0000000d2d2d7220 */ /* 0x080fe20000410000 */
[----:B------:R-:W-:Y:S01]  /*8e10*/  F2FP.SATFINITE.E4M3.F32.PACK_AB_MERGE_C R195, R159, R120, R10 ;  /* 0x000000789fc3723e */ /* 0x000fe2000480700a */
[----:B------:R-:W-:Y:S01]  /*8e20*/  FMUL.FTZ R48, R48, R13 ;  /* 0x0000000d30307220 */ /* 0x000fe20000410000 */
[----:B------:R-:W-:Y:S01]  /*8e30*/  F2FP.SATFINITE.E4M3.F32.PACK_AB_MERGE_C R185, R138, R171, R9 ;  /* 0x000000ab8ab9723e */ /* 0x000fe20004807009 */
[-C--:B------:R-:W-:Y:S01]  /*8e40*/  FMUL.FTZ R49, R49, R13.reuse ;  /* 0x0000000d31317220 */ /* 0x080fe20000410000 */
[----:B------:R-:W-:Y:S01]  /*8e50*/  F2FP.SATFINITE.E4M3.F32.PACK_AB_MERGE_C R196, R15, R18, R19 ;  /* 0x000000120fc4723e */ /* 0x000fe20004807013 */
[----:B------:R-:W-:Y:S01]  /*8e60*/  FMUL.FTZ R52, R52, R13 ;  /* 0x0000000d34347220 */ /* 0x000fe20000410000 */
        /* <DEDUP_REMOVED lines=94> */
[----:B------:R-:W-:-:S02]  /*9450*/  VIADD R2, R2, 0xffffffff ;  /* 0xffffffff02027836 */ /* 0x000fc40000000000 */
[----:B------:R-:W-:Y:S02]  /*9460*/  IMAD.MOV.U32 R10, RZ, RZ, R156 ;  /* 0x000000ffff0a7224 */ /* 0x000fe400078e009c */
[----:B------:R-:W-:Y:S01]  /*9470*/  IMAD.MOV.U32 R9, RZ, RZ, R136 ;  /* 0x000000ffff097224 */ /* 0x000fe200078e0088 */
[----:B------:R-:W-:Y:S06]  /*9480*/  @P2 BRA `(.L_x_954) ;  /* 0xffffffc400cc2947 */ /* 0x000fec000383ffff */
[----:B------:R-:W-:Y:S02]  /*9490*/  IMAD.MOV.U32 R10, RZ, RZ, R156 ;  /* 0x000000ffff0a7224 */ /* 0x000fe400078e009c */
[----:B------:R-:W-:-:S07]  /*94a0*/  IMAD.MOV.U32 R9, RZ, RZ, R136 ;  /* 0x000000ffff097224 */ /* 0x000fce00078e0088 */
.L_x_936:
[----:B------:R-:W0:Y:S01]  /*94b0*/  S2UR UR6, SR_CTAID.X ;  /* 0x00000000000679c3 */ /* 0x000e220000002500 */
[----:B------:R-:W-:Y:S01]  /*94c0*/  ULDC UR7, c[0x0][0x448] ;  /* 0x0001120000077ab9 */ /* 0x000fe20000000800 */
[----:B------:R-:W-:Y:S01]  /*94d0*/  IADD3 R121, -R121, 0x1, RZ ;  /* 0x0000000179797810 */ /* 0x000fe20007ffe1ff */
[----:B------:R-:W-:Y:S01]  /*94e0*/  UISETP.NE.AND UP0, UPT, UR7, 0x1, UPT ;  /* 0x000000010700788c */ /* 0x000fe2000bf05270 */
[----:B------:R-:W-:-:S03]  /*94f0*/  ULDC UR14, c[0x0][0x9e4] ;  /* 0x00027900000e7ab9 */ /* 0x000fc60000000800 */
[----:B------:R-:W-:Y:S01]  /*9500*/  IMAD R121, R16, UR10, R121 ;  /* 0x0000000a10797c24 */ /* 0x000fe2000f8e0279 */
[----:B------:R-:W-:-:S04]  /*9510*/  UISETP.GE.AND UP1, UPT, UR14, 0x1, UPT ;  /* 0x000000010e00788c */ /* 0x000fc8000bf26270 */
[----:B------:R-:W-:Y:S02]  /*9520*/  R2UR UR11, R121 ;  /* 0x00000000790b72ca */ /* 0x000fe400000e0000 */
[----:B------:R-:W-:Y:S01]  /*9530*/  PLOP3.LUT P6, PT, PT, PT, UP1, 0x80, 0x0 ;  /* 0x000000000000781c */ /* 0x000fe20003fcf018 */
[----:B------:R-:W-:Y:S01]  /*9540*/  @UP0 ULDC UR15, c[0x0][0x450] ;  /* 0x00011400000f0ab9 */ /* 0x000fe20000000800 */
[----:B0-----:R-:W-:-:S03]  /*9550*/  ULEA UR10, UR6, 0x7f, 0x7 ;  /* 0x0000007f060a7891 */ /* 0x001fc6000f8e383f */
[----:B------:R-:W-:Y:S02]  /*9560*/  @UP0 ULDC UR6, c[0x0][0x44c] ;  /* 0x0001130000060ab9 */ /* 0x000fe40000000800 */
[----:B------:R-:W-:-:S04]  /*9570*/  UIMAD.WIDE.U32 UR6, UR10, UR6, URZ ;  /* 0x000000060a0672a5 */ /* 0x000fc8000f8e003f */
[----:B------:R-:W-:-:S04]  /*9580*/  @UP0 USHF.R.U32.HI UR10, URZ, UR15, UR7 ;  /* 0x0000000f3f0a0299 */ /* 0x000fc80008011607 */
[----:B------:R-:W-:-:S03]  /*9590*/  UIADD3 UR10, UR11, UR10, URZ ;  /* 0x0000000a0b0a7290 */ /* 0x000fc6000fffe03f */
[----:B------:R-:W-:Y:S02]  /*95a0*/  ULDC UR11, c[0x0][0x9dc] ;  /* 0x00027700000b7ab9 */ /* 0x000fe40000000800 */
[----:B------:R-:W-:Y:S01]  /*95b0*/  UIADD3 UR11, UR10, -UR11, URZ ;  /* 0x8000000b0a0b7290 */ /* 0x000fe2000fffe03f */
[----:B------:R-:W-:Y:S11]  /*95c0*/  @!P6 BRA `(.L_x_955) ;  /* 0x000000000044e947 */ /* 0x000ff60003800000 */
        /* <DEDUP_REMOVED lines=10> */
.L_x_956:
[----:B------:R-:W-:-:S11]  /*9670*/  UISETP.NE.AND UP1, UPT, UR14, 0x1, UPT ;  /* 0x000000010e00788c */ /* 0x000fd6000bf25270 */
[----:B------:R-:W-:Y:S02]  /*9680*/  @UP1 ULDC.64 UR18, c[0x0][0x9e8] ;  /* 0x00027a0000121ab9 */ /* 0x000fe40000000a00 */
[----:B------:R-:W-:-:S04]  /*9690*/  UIMAD.WIDE.U32 UR6, UR10, UR18, URZ ;  /* 0x000000120a0672a5 */ /* 0x000fc8000f8e003f */
[----:B------:R-:W-:-:S12]  /*96a0*/  @UP1 USHF.R.U32.HI UR10, URZ, UR19, UR7 ;  /* 0x000000133f0a1299 */ /* 0x000fd80008011607 */
.L_x_957:
[----:B------:R-:W-:-:S04]  /*96b0*/  UIMAD UR10, UR10, UR14, URZ ;  /* 0x0000000e0a0a72a4 */ /* 0x000fc8000f8e023f */
[----:B------:R-:W-:-:S04]  /*96c0*/  UISETP.LT.AND UP1, UPT, UR11, UR10, UPT ;  /* 0x0000000a0b00728c */ /* 0x000fc8000bf21270 */
[----:B------:R-:W-:-:S12]  /*96d0*/  USEL UR11, UR11, UR10, !UP1 ;  /* 0x0000000a0b0b7287 */ /* 0x000fd8000c800000 */
.L_x_955:
[----:B------:R-:W-:-:S04]  /*96e0*/  UIADD3 UR11, UR11, 0x7f, URZ ;  /* 0x0000007f0b0b7890 */ /* 0x000fc8000fffe03f */
[----:B------:R-:W-:-:S04]  /*96f0*/  USHF.R.S32.HI UR6, URZ, 0x1f, UR11 ;  /* 0x0000001f3f067899 */ /* 0x000fc8000801140b */
[----:B------:R-:W-:-:S04]  /*9700*/  ULEA.HI UR6, UR6, UR11, URZ, 0x7 ;  /* 0x0000000b06067291 */ /* 0x000fc8000f8f383f */
[----:B------:R-:W-:-:S04]  /*9710*/  USHF.R.S32.HI UR6, URZ, 0x7, UR6 ;  /* 0x000000073f067899 */ /* 0x000fc80008011406 */
[----:B------:R-:W-:-:S04]  /*9720*/  UISETP.LT.AND UP1, UPT, UR39, UR6, UPT ;  /* 0x000000062700728c */ /* 0x000fc8000bf21270 */
[----:B------:R-:W-:-:S06]  /*9730*/  USEL UR33, UR39, UR6, !UP1 ;  /* 0x0000000627217287 */ /* 0x000fcc000c800000 */
[----:B------:R-:W-:-:S13]  /*9740*/  ISETP.GE.AND P2, PT, R2, UR33, PT ;  /* 0x0000002102007c0c */ /* 0x000fda000bf46270 */
[----:B------:R-:W-:Y:S05]  /*9750*/  @!P2 BRA `(.L_x_958) ;  /* 0x000000280020a947 */ /* 0x000fea0003800000 */
[----:B------:R-:W-:Y:S01]  /*9760*/  IMAD.MOV.U32 R11, RZ, RZ, R10 ;  /* 0x000000ffff0b7224 */ /* 0x000fe200078e000a */
[----:B------:R-:W-:Y:S01]  /*9770*/  UMOV UR35, UR29 ;  /* 0x0000001d00237c82 */ /* 0x000fe20008000000 */
[----:B------:R-:W-:-:S07]  /*9780*/  IMAD.MOV.U32 R12, RZ, RZ, R9 ;  /* 0x000000ffff0c7224 */ /* 0x000fce00078e0009 */
.L_x_968:
[----:B------:R-:W-:Y:S01]  /*9790*/  ISETP.NE.AND P3, PT, RZ, UR40, PT ;  /* 0x00000028ff007c0c */ /* 0x000fe2000bf65270 */
[----:B------:R-:W-:-:S04]  /*97a0*/  UISETP.NE.AND UP1, UPT, UR32, 0x1, UPT ;  /* 0x000000012000788c */ /* 0x000fc8000bf25270 */
[----:B------:R-:W-:-:S04]  /*97b0*/  USEL UR29, URZ, 0x1, UP1 ;  /* 0x000000013f1d7887 */ /* 0x000fc80008800000 */
[----:B------:R-:W-:-:S04]  /*97c0*/  ULOP3.LUT UR29, UR35, UR29, URZ, 0x3c, !UPT ;  /* 0x0000001d231d7292 */ /* 0x000fc8000f8e3c3f */
[----:B------:R-:W-:Y:S08]  /*97d0*/  @P3 BRA `(.L_x_959) ;  /* 0x0000000000383947 */ /* 0x000ff00003800000 */
[----:B------:R-:W-:Y:S05]  /*97e0*/  @!P0 BRA `(.L_x_960) ;  /* 0x0000000000048947 */ /* 0x000fea0003800000 */
[----:B------:R-:W-:Y:S01]  /*97f0*/  BPT.TRAP 0x1 ;  /* 0x000000040000795c */ /* 0x000fe20000300000 */
.L_x_960:
[----:B------:R-:W-:Y:S01]  /*9800*/  UIADD3 UR6, UR32, 0x1, URZ ;  /* 0x0000000120067890 */ /* 0x000fe2000fffe03f */
[----:B------:R-:W-:-:S03]  /*9810*/  IMAD.U32 R9, RZ, RZ, UR29 ;  /* 0x0000001dff097e24 */ /* 0x000fc6000f8e00ff */
[----:B------:R-:W-:Y:S02]  /*9820*/  UISETP.NE.AND UP1, UPT, UR6, 0x2, UPT ;  /* 0x000000020600788c */ /* 0x000fe4000bf25270 */
[----:B------:R-:W-:Y:S02]  /*9830*/  SHF.L.U32 R9, R9, 0x1f, RZ ;  /* 0x0000001f09097819 */ /* 0x000fe400000006ff */
[----:B------:R-:W-:-:S04]  /*9840*/  USEL UR6, UR6, URZ, UP1 ;  /* 0x0000003f06067287 */ /* 0x000fc80008800000 */
[----:B------:R-:W-:-:S09]  /*9850*/  ULEA UR6, UR6, UR44, 0x3 ;  /* 0x0000002c06067291 */ /* 0x000fd2000f8e183f */
[----:B------:R0:W1:Y:S01]  /*9860*/  SYNCS.PHASECHK.TRANS64.TRYWAIT P2, [UR6+0x2a830], R9 ;  /* 0x02a83009ff0075a7 */ /* 0x0000620008040146 */
[----:B------:R-:W-:Y:S05]  /*9870*/  @!P0 BRA `(.L_x_961) ;  /* 0x0000000000048947 */ /* 0x000fea0003800000 */
[----:B------:R-:W-:Y:S01]  /*9880*/  BPT.TRAP 0x1 ;  /* 0x000000040000795c */ /* 0x000fe20000300000 */
.L_x_961:
[----:B-1----:R-:W-:Y:S05]  /*9890*/  @P2 BRA `(.L_x_959) ;  /* 0x0000000000082947 */ /* 0x002fea0003800000 */
[----:B------:R-:W1:Y:S02]  /*98a0*/  SYNCS.PHASECHK.TRANS64.TRYWAIT P2, [UR6+0x2a830], R9 ;  /* 0x02a83009ff0075a7 */ /* 0x000e640008040146 */
[----:B-1----:R-:W-:Y:S05]  /*98b0*/  @!P2 BRA `(.L_x_962) ;  /* 0x000000dc0090a947 */ /* 0x002fea0003800000 */
.L_x_959:
[----:B01----:R-:W-:Y:S01]  /*98c0*/  VIADD R9, R17, 0x8 ;  /* 0x0000000811097836 */ /* 0x003fe20000000000 */
[----:B------:R-:W-:Y:S01]  /*98d0*/  UIADD3 UR34, UR32, 0x1, URZ ;  /* 0x0000000120227890 */ /* 0x000fe2000fffe03f */
[----:B------:R-:W-:Y:S01]  /*98e0*/  R2UR UR24, R6 ;  /* 0x00000000061872ca */ /* 0x000fe200000e0000 */
[----:B------:R-:W-:Y:S01]  /*98f0*/  UMOV UR27, 0x80000020 ;  /* 0x80000020001b7882 */ /* 0x000fe20000000000 */
[----:B------:R-:W-:Y:S01]  /*9900*/  R2UR UR25, R7 ;  /* 0x00000000071972ca */ /* 0x000fe200000e0000 */
[----:B------:R0:W-:Y:S01]  /*9910*/  BAR.SYNC.DEFER_BLOCKING R9, 0x100 ;  /* 0x000400090000751d */ /* 0x0001e20000010000 */
[----:B------:R-:W-:-:S04]  /*9920*/  UISETP.NE.AND UP1, UPT, UR34, 0x2, UPT ;  /* 0x000000022200788c */ /* 0x000fc8000bf25270 */
[----:B------:R-:W-:Y:S01]  /*9930*/  USEL UR34, UR34, URZ, UP1 ;  /* 0x0000003f22227287 */ /* 0x000fe20008800000 */
[----:B------:R-:W-:Y:S01]  /*9940*/  UMOV UR7, 0x80000020 ;  /* 0x8000002000077882 */ /* 0x000fe20000000000 */
[----:B------:R-:W-:Y:S02]  /*9950*/  UMOV UR11, 0x80000020 ;  /* 0x80000020000b7882 */ /* 0x000fe40000000000 */
[----:B------:R-:W-:Y:S01]  /*9960*/  UIMAD UR26, UR34, 0x600, UR30 ;  /* 0x00000600221a78a4 */ /* 0x000fe2000f8e021e */
[----:B------:R-:W-:Y:S01]  /*9970*/  UMOV UR15, 0x80000020 ;  /* 0x80000020000f7882 */ /* 0x000fe20000000000 */
[----:B------:R-:W-:Y:S02]  /*9980*/  UMOV UR19, 0x80000020 ;  /* 0x8000002000137882 */ /* 0x000fe40000000000 */
[----:B------:R-:W-:Y:S02]  /*9990*/  UIADD3 UR6, UR26, 0x2, URZ ;  /* 0x000000021a067890 */ /* 0x000fe4000fffe03f */
[----:B------:R-:W-:-:S02]  /*99a0*/  UIADD3 UR10, UR26, 0x200, URZ ;  /* 0x000002001a0a7890 */ /* 0x000fc4000fffe03f */
[----:B------:R-:W-:Y:S02]  /*99b0*/  UIADD3 UR14, UR26, 0x202, URZ ;  /* 0x000002021a0e7890 */ /* 0x000fe4000fffe03f */
[----:B------:R-:W-:Y:S02]  /*99c0*/  UIADD3 UR18, UR26, 0x400, URZ ;  /* 0x000004001a127890 */ /* 0x000fe4000fffe03f */
        /* <DEDUP_REMOVED lines=23> */
.L_x_964:
[----:B------:R-:W-:Y:S01]  /*9b40*/  ULEA UR6, UR32, UR44, 0x3 ;  /* 0x0000002c20067291 */ /* 0x000fe2000f8e183f */
[----:B------:R-:W-:-:S05]  /*9b50*/  IMAD.U32 R9, RZ, RZ, UR35 ;  /* 0x00000023ff097e24 */ /* 0x000fca000f8e00ff */
[----:B------:R-:W-:-:S04]  /*9b60*/  SHF.L.U32 R9, R9, 0x1f, RZ ;  /* 0x0000001f09097819 */ /* 0x000fc800000006ff */
[----:B------:R0:W1:Y:S01]  /*9b70*/  SYNCS.PHASECHK.TRANS64.TRYWAIT P2, [UR6+0x2a850], R9 ;  /* 0x02a85009ff0075a7 */ /* 0x0000620008040146 */
[----:B------:R-:W-:Y:S05]  /*9b80*/  @!P0 BRA `(.L_x_965) ;  /* 0x0000000000048947 */ /* 0x000fea0003800000 */
[----:B------:R-:W-:Y:S01]  /*9b90*/  BPT.TRAP 0x1 ;  /* 0x000000040000795c */ /* 0x000fe20000300000 */
.L_x_965:
[----:B-1----:R-:W-:Y:S05]  /*9ba0*/  @P2 BRA `(.L_x_963) ;  /* 0x0000000000082947 */ /* 0x002fea0003800000 */
[----:B------:R-:W1:Y:S02]  /*9bb0*/  SYNCS.PHASECHK.TRANS64.TRYWAIT P2, [UR6+0x2a850], R9 ;  /* 0x02a85009ff0075a7 */ /* 0x000e640008040146 */
[----:B-1----:R-:W-:Y:S05]  /*9bc0*/  @!P2 BRA `(.L_x_966) ;  /* 0x000000d800e4a947 */ /* 0x002fea0003800000 */
.L_x_963:
[----:B------:R-:W-:Y:S01]  /*9bd0*/  UIADD3 UR6, UR44, 0x400, URZ ;  /* 0x000004002c067890 */ /* 0x000fe2000fffe03f */
[----:B------:R-:W-:Y:S01]  /*9be0*/  WARPGROUP.ARRIVE ;  /* 0x00000000000079c5 */ /* 0x000fe20000000000 */
[----:B------:R-:W-:Y:S01]  /*9bf0*/  UMOV UR7, 0x40000040 ;  /* 0x4000004000077882 */ /* 0x000fe20000000000 */
[C---:B------:R-:W-:Y:S01]  /*9c00*/  FMUL.FTZ R13, R0.reuse, R120 ;  /* 0x00000078000d7220 */ /* 0x040fe20000410000 */
[----:B------:R-:W-:Y:S01]  /*9c10*/  USHF.R.U32.HI UR6, URZ, 0x4, UR6 ;  /* 0x000000043f067899 */ /* 0x000fe20008011606 */
[C---:B------:R-:W-:Y:S01]  /*9c20*/  FMUL.FTZ R14, R0.reuse, R121 ;  /* 0x00000079000e7220 */ /* 0x040fe20000410000 */
[C---:B------:R-:W-:Y:S01]  /*9c30*/  FMUL.FTZ R18, R0.reuse, R122 ;  /* 0x0000007a00127220 */ /* 0x040fe20000410000 */
        /* <DEDUP_REMOVED lines=10> */
[----:B------:R-:W2:Y:S01]  /*9ce0*/  MUFU.TANH R14, R14 ;  /* 0x0000000e000e7308 */ /* 0x000ea20000002400 */
        /* <DEDUP_REMOVED lines=9> */
[----:B------:R-:W3:Y:S01]  /*9d80*/  MUFU.TANH R18, R18 ;  /* 0x0000001200127308 */ /* 0x000ee20000002400 */
[----:B------:R-:W-:Y:S01]  /*9d90*/  UMOV UR7, 0x40000040 ;  /* 0x4000004000077882 */ /* 0x000fe20000000000 */
[----:B01----:R-:W-:Y:S01]  /*9da0*/  FMNMX.FTZ R9, R13, R12, !PT ;  /* 0x0000000c0d097209 */ /* 0x003fe20007810000 */
[C---:B------:R-:W-:Y:S01]  /*9db0*/  FMUL.FTZ R136, R0.reuse, R136 ;  /* 0x0000008800887220 */ /* 0x040fe20000410000 */
[C---:B------:R-:W-:Y:S01]  /*9dc0*/  FMUL.FTZ R204, R0.reuse, R135 ;  /* 0x0000008700cc7220 */ /* 0x040fe20000410000 */
[C---:B------:R-:W-:Y:S01]  /*9dd0*/  FMUL.FTZ R206, R0.reuse, R137 ;  /* 0x0000008900ce7220 */ /* 0x040fe20000410000 */
[----:B------:R-:W-:Y:S01]  /*9de0*/  FMUL.FTZ R138, R0, R138 ;  /* 0x0000008a008a7220 */ /* 0x000fe20000410000 */
[----:B--2---:R-:W-:Y:S01]  /*9df0*/  FMNMX.FTZ R9, R14, R9, !PT ;  /* 0x000000090e097209 */ /* 0x004fe20007810000 */
        /* <DEDUP_REMOVED lines=9> */
[----:B---3--:R-:W-:Y:S01]  /*9e90*/  FMNMX.FTZ R15, R18, R11, !PT ;  /* 0x0000000b120f7209 */ /* 0x008fe20007810000 */
[C---:B------:R-:W-:Y:S01]  /*9ea0*/  FMUL.FTZ R146, R0.reuse, R146 ;  /* 0x0000009200927220 */ /* 0x040fe20000410000 */
[C---:B------:R-:W-:Y:S01]  /*9eb0*/  FMUL.FTZ R148, R0.reuse, R148 ;  /* 0x0000009400947220 */ /* 0x040fe20000410000 */
[C---:B------:R-:W-:Y:S01]  /*9ec0*/  FMUL.FTZ R216, R0.reuse, R147 ;  /* 0x0000009300d87220 */ /* 0x040fe20000410000 */
[C---:B------:R-:W-:Y:S01]  /*9ed0*/  FMUL.FTZ R218, R0.reuse, R149 ;  /* 0x0000009500da7220 */ /* 0x040fe20000410000 */
[C---:B------:R-:W-:Y:S01]  /*9ee0*/  FMUL.FTZ R150, R0.reuse, R150 ;  /* 0x0000009600967220 */ /* 0x040fe20000410000 */
[----:B------:R-:W-:Y:S01]  /*9ef0*/  FMUL.FTZ R152, R0, R152 ;  /* 0x0000009800987220 */ /* 0x000fe20000410000 */
        /* <DEDUP_REMOVED lines=37> */
[----:B------:R-:W-:Y:S01]  /*a150*/  FMUL.FTZ R178, R0, R179 ;  /* 0x000000b300b27220 */ /* 0x000fe20000410000 */
[----:B------:R-:W1:Y:S02]  /*a160*/  LDC R23, c[0x0][0x988] ;  /* 0x00026200ff177b82 */ /* 0x000e640000000800 */
[----:B------:R-:W3:Y:S01]  /*a170*/  MUFU.TANH R130, R130 ;  /* 0x0000008200827308 */ /* 0x000ee20000002400 */
[----:B--2---:R-:W-:-:S07]  /*a180*/  FMNMX.FTZ R15, R124, R15, !PT ;  /* 0x0000000f7c0f7209 */ /* 0x004fce0007810000 */
[----:B------:R-:W2:Y:S01]  /*a190*/  MUFU.TANH R132, R132 ;  /* 0x0000008400847308 */ /* 0x000ea20000002400 */
[----:B0-----:R-:W-:-:S07]  /*a1a0*/  FMNMX.FTZ R9, R128, R9, !PT ;  /* 0x0000000980097209 */ /* 0x001fce0007810000 */
[----:B------:R-:W0:Y:S01]  /*a1b0*/  MUFU.TANH R200, R200 ;  /* 0x000000c800c87308 */ /* 0x000e220000002400 */
[----:B---3--:R-:W-:-:S07]  /*a1c0*/  FMNMX.FTZ R15, R130, R15, !PT ;  /* 0x0000000f820f7209 */ /* 0x008fce0007810000 */
        /* <DEDUP_REMOVED lines=29> */
[----:B---3--:R-:W-:Y:S01]  /*a3a0*/  FMNMX.FTZ R9, R214, R9, !PT ;  /* 0x00000009d6097209 */ /* 0x008fe20007810000 */
[----:B------:R-:W-:Y:S02]  /*a3b0*/  WARPGROUP.DEPBAR.LE gsb0, 0x0 ;  /* 0x00008000000079c5 */ /* 0x000fe40000010000 */
[----:B------:R-:W-:Y:S01]  /*a3c0*/  WARPGROUP.ARRIVE ;  /* 0x00000000000079c5 */ /* 0x000fe20000000000 */
[----:B------:R-:W-:-:S03]  /*a3d0*/  FMUL.FTZ R196, R0, R180 ;  /* 0x000000b400c47220 */ /* 0x000fc60000410000 */
[----:B------:R-:W3:Y:S01]  /*a3e0*/  MUFU.TANH R216, R216 ;  /* 0x000000d800d87308 */ /* 0x000ee20000002400 */
[----:B--2---:R-:W-:Y:S01]  /*a3f0*/  FMNMX.FTZ R15, R146, R15, !PT ;  /* 0x0000000f920f7209 */ /* 0x004fe20007810000 */
[C---:B------:R-:W-:Y:S01]  /*a400*/  FMUL.FTZ R198, R0.reuse, R181 ;  /* 0x000000b500c67220 */ /* 0x040fe20000410000 */
[C---:B------:R-:W-:Y:S01]  /*a410*/  FMUL.FTZ R180, R0.reuse, R182 ;  /* 0x000000b600b47220 */ /* 0x040fe20000410000 */
[----:B------:R-:W-:Y:S01]  /*a420*/  QGMMA.64x192x32.F32.E4M3.E4M3 R24, R192, gdesc[UR4], R24, gsb0 ;  /* 0x02e00004c0187df3 */ /* 0x000fe20008000818 */
[----:B------:R-:W-:Y:S01]  /*a430*/  UIADD3 UR6, UR10, 0x4, URZ ;  /* 0x000000040a067890 */ /* 0x000fe2000fffe03f */
[----:B------:R-:W-:Y:S01]  /*a440*/  FMUL.FTZ R182, R0, R183 ;  /* 0x000000b700b67220 */ /* 0x000fe20000410000 */
[----:B------:R-:W-:Y:S01]  /*a450*/  UMOV UR7, 0x40000040 ;  /* 0x4000004000077882 */ /* 0x000fe20000000000 */
        /* <DEDUP_REMOVED lines=53> */
[----:B------:R-:W-:-:S04]  /*a7b0*/  WARPGROUP.ARRIVE ;  /* 0x00000000000079c5 */ /* 0x000fc80000000000 */
        /* <DEDUP_REMOVED lines=20> */
[----:B---3--:R-:W-:-:S05]  /*a900*/  FMNMX.FTZ R19, R198, R9, !PT ;  /* 0x00000009c6137209 */ /* 0x008fca0007810000 */
[----:B------:R-:W3:Y:S01]  /*a910*/  SHFL.BFLY PT, R10, R19, 0x2, 0x1f ;  /* 0x0c401f00130a7f89 */ /* 0x000ee200000e0000 */
[----:B--2---:R-:W-:-:S04]  /*a920*/  FMNMX.FTZ R15, R180, R15, !PT ;  /* 0x0000000fb40f7209 */ /* 0x004fc80007810000 */
[----:B0-----:R-:W-:-:S05]  /*a930*/  FMNMX.FTZ R15, R182, R15, !PT ;  /* 0x0000000fb60f7209 */ /* 0x001fca0007810000 */
[----:B------:R-:W0:Y:S01]  /*a940*/  SHFL.BFLY PT, R9, R15, 0x2, 0x1f ;  /* 0x0c401f000f097f89 */ /* 0x000e2200000e0000 */
[----:B---3--:R-:W-:-:S05]  /*a950*/  FMNMX.FTZ R21, R19, R10, !PT ;  /* 0x0000000a13157209 */ /* 0x008fca0007810000 */
[----:B------:R-:W2:Y:S01]  /*a960*/  SHFL.BFLY PT, R10, R21, 0x1, 0x1f ;  /* 0x0c201f00150a7f89 */ /* 0x000ea200000e0000 */
[----:B0-----:R-:W-:-:S05]  /*a970*/  FMNMX.FTZ R133, R15, R9, !PT ;  /* 0x000000090f857209 */ /* 0x001fca0007810000 */
[----:B------:R-:W0:Y:S01]  /*a980*/  SHFL.BFLY PT, R135, R133, 0x1, 0x1f ;  /* 0x0c201f0085877f89 */ /* 0x000e2200000e0000 */
[----:B--2---:R-:W-:-:S05]  /*a990*/  FMNMX.FTZ R9, R21, R10, !PT ;  /* 0x0000000a15097209 */ /* 0x004fca0007810000 */
[C---:B-1----:R-:W-:Y:S01]  /*a9a0*/  FFMA.FTZ R137, R9.reuse, R23, -8 ;  /* 0xc100000009897423 */ /* 0x042fe20000010017 */
[----:B------:R-:W-:-:S03]  /*a9b0*/  FADD.FTZ R12, -R9, R12 ;  /* 0x0000000c090c7221 */ /* 0x000fc60000010100 */
[-CC-:B------:R-:W-:Y:S01]  /*a9c0*/  FFMA.FTZ R192, R123, R23.reuse, -R137.reuse ;  /* 0x000000177bc07223 */ /* 0x180fe20000010889 */
[----:B------:R-:W-:-:S01]  /*a9d0*/  FFMA.FTZ R123, R125, R23, -R137 ;  /* 0x000000177d7b7223 */ /* 0x000fc20000010889 */
[-CC-:B------:R-:W-:Y:S01]  /*a9e0*/  FFMA.FTZ R125, R129, R23.reuse, -R137.reuse ;  /* 0x00000017817d7223 */ /* 0x180fe20000010889 */
[-C--:B------:R-:W-:Y:S01]  /*a9f0*/  FMUL.FTZ R12, R12, R23.reuse ;  /* 0x000000170c0c7220 */ /* 0x080fe20000410000 */
[-CC-:B------:R-:W-:Y:S01]  /*aa00*/  FFMA.FTZ R13, R13, R23.reuse, -R137.reuse ;  /* 0x000000170d0d7223 */ /* 0x180fe20000010889 */
[----:B------:R-:W-:-:S01]  /*aa10*/  FFMA.FTZ R14, R14, R23, -R137 ;  /* 0x000000170e0e7223 */ /* 0x000fc20000010889 */
[--C-:B------:R-:W-:Y:S01]  /*aa20*/  FFMA.FTZ R15, R22, R23, -R137.reuse ;  /* 0x00000017160f7223 */ /* 0x100fe20000010889 */
[----:B0-----:R-:W-:Y:S01]  /*aa30*/  FMNMX.FTZ R10, R133, R135, !PT ;  /* 0x00000087850a7209 */ /* 0x001fe20007810000 */
[-CC-:B------:R-:W-:Y:S01]  /*aa40*/  FFMA.FTZ R22, R120, R23.reuse, -R137.reuse ;  /* 0x0000001778167223 */ /* 0x180fe20000010889 */
[----:B------:R-:W-:Y:S01]  /*aa50*/  MUFU.EX2 R12, R12 ;  /* 0x0000000c000c7308 */ /* 0x000fe20000000800 */
[----:B------:R-:W-:-:S01]  /*aa60*/  FFMA.FTZ R120, R128, R23, -R137 ;  /* 0x0000001780787223 */ /* 0x000fc20000010889 */
[----:B------:R-:W-:Y:S01]  /*aa70*/  FFMA.FTZ R21, R132, R23, -R137 ;  /* 0x0000001784157223 */ /* 0x000fe20000010889 */
[----:B------:R-:W-:-:S01]  /*aa80*/  FADD.FTZ R11, -R10, R11 ;  /* 0x0000000b0a0b7221 */ /* 0x000fc20000010100 */
[-C--:B------:R-:W-:Y:S01]  /*aa90*/  FFMA.FTZ R129, R10, R23.reuse, -8 ;  /* 0xc10000000a817423 */ /* 0x080fe20000010017 */
[----:B------:R-:W-:-:S01]  /*aaa0*/  FFMA.FTZ R128, R136, R23, -R137 ;  /* 0x0000001788807223 */ /* 0x000fc20000010889 */
[-C--:B------:R-:W-:Y:S01]  /*aab0*/  FFMA.FTZ R132, R140, R23.reuse, -R137 ;  /* 0x000000178c847223 */ /* 0x080fe20000010889 */
[-C--:B------:R-:W-:Y:S01]  /*aac0*/  FMUL.FTZ R11, R11, R23.reuse ;  /* 0x000000170b0b7220 */ /* 0x080fe20000410000 */
[-C--:B------:R-:W-:Y:S01]  /*aad0*/  FFMA.FTZ R18, R18, R23.reuse, -R129 ;  /* 0x0000001712127223 */ /* 0x080fe20000010881 */
        /* <DEDUP_REMOVED lines=20> */
[-C--:B------:R-:W-:Y:S01]  /*ac20*/  FFMA.FTZ R194, R198, R23.reuse, -R137 ;  /* 0x00000017c6c27223 */ /* 0x080fe20000010889 */
[----:B------:R-:W-:-:S01]  /*ac30*/  FFMA.FTZ R151, R200, R23, -R129 ;  /* 0x00000017c8977223 */ /* 0x000fc20000010881 */
[----:B0-----:R-:W-:Y:S01]  /*ac40*/  FFMA.FTZ R5, R12, R5, R13 ;  /* 0x000000050c057223 */ /* 0x001fe2000001000d */
        /* <DEDUP_REMOVED lines=13> */
[----:B------:R-:W-:-:S04]  /*ad20*/  FFMA.FTZ R180, R180, R23, -R129 ;  /* 0x00000017b4b47223 */ /* 0x000fc80000010881 */
[----:B------:R-:W1:Y:S08]  /*ad30*/  MUFU.EX2 R22, R22 ;  /* 0x0000001600167308 */ /* 0x000e700000000800 */
[----:B------:R-:W-:Y:S08]  /*ad40*/  MUFU.EX2 R19, R19 ;  /* 0x0000001300137308 */ /* 0x000ff00000000800 */
[----:B------:R-:W-:Y:S01]  /*ad50*/  MUFU.EX2 R120, R120 ;  /* 0x0000007800787308 */ /* 0x000fe20000000800 */
[----:B------:R-:W-:-:S02]  /*ad60*/  WARPGROUP.DEPBAR.LE gsb0, 0x0 ;  /* 0x00008000000079c5 */ /* 0x000fc40000010000 */
[----:B------:R-:W-:Y:S01]  /*ad70*/  WARPGROUP.ARRIVE ;  /* 0x00000000000079c5 */ /* 0x000fe20000000000 */
[----:B------:R-:W-:-:S01]  /*ad80*/  FFMA.FTZ R190, R131, R23, -R137 ;  /* 0x0000001783be7223 */ /* 0x000fc20000010889 */
[-CC-:B------:R-:W-:Y:S01]  /*ad90*/  FFMA.FTZ R131, R20, R23.reuse, -R129.reuse ;  /* 0x0000001714837223 */ /* 0x180fe20000010881 */
[----:B------:R-:W-:-:S01]  /*ada0*/  FFMA.FTZ R20, R122, R23, -R129 ;  /* 0x000000177a147223 */ /* 0x000fc20000010881 */
[-CC-:B------:R-:W-:Y:S01]  /*adb0*/  FFMA.FTZ R188, R127, R23.reuse, -R137.reuse ;  /* 0x000000177fbc7223 */ /* 0x180fe20000010889 */
[----:B------:R-:W-:-:S01]  /*adc0*/  FFMA.FTZ R127, R196, R23, -R137 ;  /* 0x00000017c47f7223 */ /* 0x000fc20000010889 */
[----:B------:R-:W-:Y:S01]  /*add0*/  QGMMA.64x192x32.F32.E4M3.E4M3 R24, R184, gdesc[UR4], R24, gsb0 ;  /* 0x02e00004b8187df3 */ /* 0x000fe20008000818 */
[----:B------:R-:W-:-:S01]  /*ade0*/  FFMA.FTZ R137, R124, R23, -R129 ;  /* 0x000000177c897223 */ /* 0x000fc20000010881 */
[----:B------:R-:W3:Y:S01]  /*adf0*/  MUFU.EX2 R131, R131 ;  /* 0x0000008300837308 */ /* 0x000ee20000000800 */
[----:B------:R-:W-:-:S01]  /*ae00*/  FFMA.FTZ R122, R130, R23, -R129 ;  /* 0x00000017827a7223 */ /* 0x000fc20000010881 */
[-CC-:B------:R-:W-:Y:S01]  /*ae10*/  FFMA.FTZ R130, R138, R23.reuse, -R129.reuse ;  /* 0x000000178a827223 */ /* 0x180fe20000010881 */
[----:B------:R-:W-:-:S01]  /*ae20*/  FFMA.FTZ R124, R134, R23, -R129 ;  /* 0x00000017867c7223 */ /* 0x000fc20000010881 */
[-CC-:B------:R-:W-:Y:S01]  /*ae30*/  FFMA.FTZ R138, R146, R23.reuse, -R129.reuse ;  /* 0x00000017928a7223 */ /* 0x180fe20000010881 */
[----:B------:R-:W-:-:S01]  /*ae40*/  FFMA.FTZ R146, R154, R23, -R129 ;  /* 0x000000179a927223 */ /* 0x000fc20000010881 */
[----:B0-----:R-:W-:Y:S01]  /*ae50*/  FADD.FTZ R154, R14, R5 ;  /* 0x000000050e9a7221 */ /* 0x001fe20000010000 */
[----:B------:R-:W-:-:S01]  /*ae60*/  FFMA.FTZ R134, R142, R23, -R129 ;  /* 0x000000178e867223 */ /* 0x000fc20000010881 */
[----:B------:R-:W0:Y:S01]  /*ae70*/  MUFU.EX2 R20, R20 ;  /* 0x0000001400147308 */ /* 0x000e220000000800 */
[----:B------:R-:W-:-:S01]  /*ae80*/  FFMA.FTZ R142, R150, R23, -R129 ;  /* 0x00000017968e7223 */ /* 0x000fc20000010881 */
[----:B--2---:R-:W-:Y:S01]  /*ae90*/  FADD.FTZ R167, R15, R154 ;  /* 0x0000009a0fa77221 */ /* 0x004fe20000010000 */
[----:B------:R-:W-:-:S01]  /*aea0*/  FFMA.FTZ R150, R158, R23, -R129 ;  /* 0x000000179e967223 */ /* 0x000fc20000010881 */
[----:B------:R-:W-:-:S02]  /*aeb0*/  FFMA.FTZ R154, R160, R23, -R129 ;  /* 0x00000017a09a7223 */ /* 0x000fc40000010881 */
[----:B-1----:R-:W-:-:S02]  /*aec0*/  FADD.FTZ R158, R22, R167 ;  /* 0x000000a7169e7221 */ /* 0x002fc40000010000 */
[----:B------:R-:W1:Y:S01]  /*aed0*/  MUFU.EX2 R137, R137 ;  /* 0x0000008900897308 */ /* 0x000e620000000800 */
[----:B---3--:R-:W-:-:S01]  /*aee0*/  FADD.FTZ R5, R131, R4 ;  /* 0x0000000483057221 */ /* 0x008fc20000010000 */
[----:B------:R-:W-:-:S04]  /*aef0*/  FADD.FTZ R167, R19, R158 ;  /* 0x0000009e13a77221 */ /* 0x000fc80000010000 */
[----:B------:R-:W-:Y:S01]  /*af00*/  FADD.FTZ R158, R120, R167 ;  /* 0x000000a7789e7221 */ /* 0x000fe20000010000 */
[----:B------:R-:W-:-:S01]  /*af10*/  FFMA.FTZ R167, R162, R23, -R129 ;  /* 0x00000017a2a77223 */ /* 0x000fc20000010881 */
        /* <DEDUP_REMOVED lines=10> */
[----:B------:R-:W-:-:S06]  /*afc0*/  FFMA.FTZ R158, R164, R23, -R129 ;  /* 0x00000017a49e7223 */ /* 0x000fcc0000010881 */
        /* <DEDUP_REMOVED lines=8> */
[----:B------:R-:W-:Y:S01]  /*b050*/  FFMA.FTZ R169, R166, R23, -R129 ;  /* 0x00000017a6a97223 */ /* 0x000fe20000010881 */
[----:B------:R-:W-:-:S05]  /*b060*/  IADD3 R166, -R17, 0xb, RZ ;  /* 0x0000000b11a67810 */ /* 0x000fca0007ffe1ff */
        /* <DEDUP_REMOVED lines=14> */
[----:B------:R-:W-:Y:S01]  /*b150*/  FFMA.FTZ R160, R168, R23, -R129 ;  /* 0x00000017a8a07223 */ /* 0x000fe20000010881 */
[----:B------:R-:W-:-:S05]  /*b160*/  IMAD.U32 R168, RZ, RZ, UR34 ;  /* 0x00000022ffa87e24 */ /* 0x000fca000f8e00ff */
[----:B------:R-:W0:Y:S01]  /*b170*/  MUFU.EX2 R139, R139 ;  /* 0x0000008b008b7308 */ /* 0x000e220000000800 */
[----:B-1----:R-:W-:-:S07]  /*b180*/  FADD.FTZ R4, R136, R5 ;  /* 0x0000000588047221 */ /* 0x002fce0000010000 */
[----:B------:R-:W1:Y:S01]  /*b190*/  MUFU.EX2 R159, R159 ;  /* 0x0000009f009f7308 */ /* 0x000e620000000800 */
[----:B--2---:R-:W-:-:S01]  /*b1a0*/  FADD.FTZ R162, R138, R171 ;  /* 0x000000ab8aa27221 */ /* 0x004fc20000010000 */
[----:B------:R-:W-:-:S06]  /*b1b0*/  FFMA.FTZ R171, R170, R23, -R129 ;  /* 0x00000017aaab7223 */ /* 0x000fcc0000010881 */
        /* <DEDUP_REMOVED lines=10> */
[----:B------:R-:W-:-:S06]  /*b260*/  WARPGROUP.DEPBAR.LE gsb0, 0x0 ;  /* 0x00008000000079c5 */ /* 0x000fcc0000010000 */
        /* <DEDUP_REMOVED lines=36> */
[----:B------:R-:W-:-:S05]  /*b4b0*/  @!P1 LEA R4, R168, UR44, 0x3 ;  /* 0x0000002ca8049c11 */ /* 0x000fca000f8e18ff */
[----:B------:R-:W-:Y:S01]  /*b4c0*/  @!P1 VIADD R4, R4, 0x2a840 ;  /* 0x0002a84004049836 */ /* 0x000fe20000000000 */
[----:B------:R-:W0:Y:S01]  /*b4d0*/  MUFU.EX2 R192, R192 ;  /* 0x000000c000c07308 */ /* 0x000e220000000800 */
[----:B-1----:R-:W-:-:S01]  /*b4e0*/  FADD.FTZ R173, R121, R164 ;  /* 0x000000a479ad7221 */ /* 0x002fc20000010000 */
[----:B------:R0:W-:Y:S06]  /*b4f0*/  BAR.ARV R166, 0x100 ;  /* 0x000400a60000751d */ /* 0x0001ec0000002000 */
[----:B------:R-:W1:Y:S01]  /*b500*/  MUFU.EX2 R171, R171 ;  /* 0x000000ab00ab7308 */ /* 0x000e620000000800 */
[----:B--2---:R-:W-:-:S01]  /*b510*/  FADD.FTZ R164, R160, R5 ;  /* 0x00000005a0a47221 */ /* 0x004fc20000010000 */
[----:B------:R-:W-:-:S04]  /*b520*/  @!P1 PRMT R4, RZ, 0x654, R4 ;  /* 0x00000654ff049816 */ /* 0x000fc80000000004 */
[----:B------:R2:W-:Y:S02]  /*b530*/  @!P1 SYNCS.ARRIVE.TRANS64.RED.A1T0 RZ, [R4+URZ], RZ ;  /* 0x000000ff04ff99a7 */ /* 0x0005e4000810043f */
[----:B------:R-:W3:Y:S01]  /*b540*/  MUFU.EX2 R123, R123 ;  /* 0x0000007b007b7308 */ /* 0x000ee20000000800 */
[----:B0-----:R-:W-:-:S07]  /*b550*/  FADD.FTZ R166, R192, R173 ;  /* 0x000000adc0a67221 */ /* 0x001fce0000010000 */
[----:B------:R-:W0:Y:S01]  /*b560*/  MUFU.EX2 R175, R172 ;  /* 0x000000ac00af7308 */ /* 0x000e220000000800 */
[----:B-1----:R-:W-:-:S07]  /*b570*/  FADD.FTZ R164, R171, R164 ;  /* 0x000000a4aba47221 */ /* 0x002fce0000010000 */
        /* <DEDUP_REMOVED lines=19> */
[----:B-1----:R-:W-:-:S01]  /*b6b0*/  FADD.FTZ R4, R180, R5 ;  /* 0x00000005b4047221 */ /* 0x002fc20000010000 */
[----:B0-----:R-:W-:-:S03]  /*b6c0*/  FADD.FTZ R5, R194, R173 ;  /* 0x000000adc2057221 */ /* 0x001fc60000010000 */
[----:B--2---:R-:W-:Y:S01]  /*b6d0*/  FADD.FTZ R4, R129, R4 ;  /* 0x0000000481047221 */ /* 0x004fe20000010000 */
[----:B------:R-:W-:Y:S06]  /*b6e0*/  @!P0 BRA `(.L_x_967) ;  /* 0x0000000000048947 */ /* 0x000fec0003800000 */
[----:B------:R-:W-:Y:S01]  /*b6f0*/  BPT.TRAP 0x1 ;  /* 0x000000040000795c */ /* 0x000fe20000300000 */
.L_x_967:
        /* <DEDUP_REMOVED lines=12> */
[----:B------:R-:W-:Y:S01]  /*b7c0*/  FMUL.FTZ R25, R25, R12 ;  /* 0x0000000c19197220 */ /* 0x000fe20000410000 */
[----:B------:R-:W-:Y:S01]  /*b7d0*/  F2FP.SATFINITE.E4M3.F32.PACK_AB_MERGE_C R132, R133, R128, R132 ;  /* 0x000000808584723e */ /* 0x000fe20004807084 */
[-C--:B------:R-:W-:Y:S01]  /*b7e0*/  FMUL.FTZ R28, R28, R12.reuse ;  /* 0x0000000c1c1c7220 */ /* 0x080fe20000410000 */
[----:B------:R-:W-:Y:S01]  /*b7f0*/  F2FP.SATFINITE.E4M3.F32.PACK_AB_MERGE_C R149, R152, R147, R149 ;  /* 0x000000939895723e */ /* 0x000fe20004807095 */
        /* <DEDUP_REMOVED lines=123> */
[----:B------:R-:W-:Y:S01]  /*bfb0*/  F2FP.SATFINITE.E4M3.F32.PACK_AB_MERGE_C R187, R178, R162, R129 ;  /* 0x000000a2b2bb723e */ /* 0x000fe20004807081 */
[----:B------:R-:W-:Y:S06]  /*bfc0*/  @P2 BRA `(.L_x_968) ;  /* 0xffffffd400f02947 */ /* 0x000fec000383ffff */
[----:B------:R-:W-:-:S05]  /*bfd0*/  UMOV UR32, UR34 ;  /* 0x0000002200207c82 */ /* 0x000fca0008000000 */
.L_x_958:
[----:B------:R-:W-:-:S13]  /*bfe0*/  ISETP.GE.AND P2, PT, R2, UR39, PT ;  /* 0x0000002702007c0c */ /* 0x000fda000bf46270 */
[----:B------:R-:W-:Y:S05]  /*bff0*/  @!P2 BRA `(.L_x_969) ;  /* 0x000000380040a947 */ /* 0x000fea0003800000 */
[C---:B------:R-:W-:Y:S01]  /*c000*/  VIADD R11, R17.reuse, 0x8 ;  /* 0x00000008110b7836 */ /* 0x040fe20000000000 */
[----:B------:R-:W-:Y:S01]  /*c010*/  IADD3 R17, -R17, 0xb, RZ ;  /* 0x0000000b11117810 */ /* 0x000fe20007ffe1ff */
[----:B------:R-:W-:Y:S01]  /*c020*/  IMAD.MOV.U32 R13, RZ, RZ, R10 ;  /* 0x000000ffff0d7224 */ /* 0x000fe200078e000a */
[----:B------:R-:W-:Y:S01]  /*c030*/  UMOV UR47, UR29 ;  /* 0x0000001d002f7c82 */ /* 0x000fe20008000000 */
[----:B------:R-:W-:Y:S01]  /*c040*/  IMAD.MOV.U32 R12, RZ, RZ, R9 ;  /* 0x000000ffff0c7224 */ /* 0x000fe200078e0009 */
[----:B------:R-:W-:Y:S01]  /*c050*/  UMOV UR46, UR32 ;  /* 0x00000020002e7c82 */ /* 0x000fe20008000000 */
[----:B------:R-:W-:Y:S01]  /*c060*/  ULDC UR33, c[0x0][0x9e4] ;  /* 0x0002790000217ab9 */ /* 0x000fe20000000800 */
[----:B------:R-:W-:Y:S01]  /*c070*/  ULDC UR35, c[0x0][0x288] ;  /* 0x0000a20000237ab9 */ /* 0x000fe20000000800 */
[----:B------:R-:W-:Y:S01]  /*c080*/  ULDC UR45, c[0x0][0x2f0] ;  /* 0x0000bc00002d7ab9 */ /* 0x000fe20000000800 */
[----:B------:R-:W-:-:S05]  /*c090*/  ULDC UR34, c[0x0][0x9e0] ;  /* 0x0002780000227ab9 */ /* 0x000fca0000000800 */
.L_x_987:
        /* <DEDUP_REMOVED lines=9> */
.L_x_971:
[----:B------:R-:W-:Y:S01]  /*c130*/  ULEA UR6, UR32, UR44, 0x3 ;  /* 0x0000002c20067291 */ /* 0x000fe2000f8e183f */
[----:B------:R-:W-:-:S05]  /*c140*/  IMAD.U32 R9, RZ, RZ, UR29 ;  /* 0x0000001dff097e24 */ /* 0x000fca000f8e00ff */
[----:B------:R-:W-:-:S04]  /*c150*/  SHF.L.U32 R9, R9, 0x1f, RZ ;  /* 0x0000001f09097819 */ /* 0x000fc800000006ff */
[----:B------:R0:W1:Y:S01]  /*c160*/  SYNCS.PHASECHK.TRANS64.TRYWAIT P2, [UR6+0x2a830], R9 ;  /* 0x02a83009ff0075a7 */ /* 0x0000620008040146 */
[----:B------:R-:W-:Y:S05]  /*c170*/  @!P0 BRA `(.L_x_972) ;  /* 0x0000000000048947 */ /* 0x000fea0003800000 */
[----:B------:R-:W-:Y:S01]  /*c180*/  BPT.TRAP 0x1 ;  /* 0x000000040000795c */ /* 0x000fe20000300000 */
.L_x_972:
[----:B-1----:R-:W-:Y:S05]  /*c190*/  @P2 BRA `(.L_x_970) ;  /* 0x0000000000082947 */ /* 0x002fea0003800000 */
[----:B------:R-:W1:Y:S02]  /*c1a0*/  SYNCS.PHASECHK.TRANS64.TRYWAIT P2, [UR6+0x2a830], R9 ;  /* 0x02a83009ff0075a7 */ /* 0x000e640008040146 */
[----:B-1----:R-:W-:Y:S05]  /*c1b0*/  @!P2 BRA `(.L_x_973) ;  /* 0x000000b40080a947 */ /* 0x002fea0003800000 */
.L_x_970:
[----:B------:R2:W-:Y:S01]  /*c1c0*/  BAR.SYNC.DEFER_BLOCKING R11, 0x100 ;  /* 0x0004000b0000751d */ /* 0x0005e20000010000 */
[----:B------:R-:W-:Y:S01]  /*c1d0*/  R2UR UR24, R6 ;  /* 0x00000000061872ca */ /* 0x000fe200000e0000 */
[----:B------:R-:W-:Y:S01]  /*c1e0*/  UIMAD UR26, UR32, 0x600, UR30 ;  /* 0x00000600201a78a4 */ /* 0x000fe2000f8e021e */
[----:B------:R-:W-:-:S03]  /*c1f0*/  R2UR UR25, R7 ;  /* 0x00000000071972ca */ /* 0x000fc600000e0000 */
[----:B------:R-:W-:Y:S01]  /*c200*/  UMOV UR27, 0x80000020 ;  /* 0x80000020001b7882 */ /* 0x000fe20000000000 */
[----:B------:R-:W-:Y:S01]  /*c210*/  UIADD3 UR6, UR26, 0x2, URZ ;  /* 0x000000021a067890 */ /* 0x000fe2000fffe03f */
        /* <DEDUP_REMOVED lines=27> */
[----:B--2---:R-:W-:Y:S05]  /*c3d0*/  @P3 BRA `(.L_x_974) ;  /* 0x00000000002c3947 */ /* 0x004fea0003800000 */
[----:B------:R-:W-:Y:S05]  /*c3e0*/  @!P0 BRA `(.L_x_975) ;  /* 0x0000000000048947 */ /* 0x000fea0003800000 */
[----:B------:R-:W-:Y:S01]  /*c3f0*/  BPT.TRAP 0x1 ;  /* 0x000000040000795c */ /* 0x000fe20000300000 */
.L_x_975:
[----:B------:R-:W-:Y:S01]  /*c400*/  ULEA UR6, UR46, UR44, 0x3 ;  /* 0x0000002c2e067291 */ /* 0x000fe2000f8e183f */
[----:B01----:R-:W-:-:S05]  /*c410*/  IMAD.U32 R9, RZ, RZ, UR47 ;  /* 0x0000002fff097e24 */ /* 0x003fca000f8e00ff */
[----:B------:R-:W-:-:S04]  /*c420*/  SHF.L.U32 R9, R9, 0x1f, RZ ;  /* 0x0000001f09097819 */ /* 0x000fc800000006ff */
[----:B------:R0:W1:Y:S01]  /*c430*/  SYNCS.PHASECHK.TRANS64.TRYWAIT P2, [UR6+0x2a850], R9 ;  /* 0x02a85009ff0075a7 */ /* 0x0000620008040146 */
[----:B------:R-:W-:Y:S05]  /*c440*/  @!P0 BRA `(.L_x_976) ;  /* 0x0000000000048947 */ /* 0x000fea0003800000 */
[----:B------:R-:W-:Y:S01]  /*c450*/  BPT.TRAP 0x1 ;  /* 0x000000040000795c */ /* 0x000fe20000300000 */
.L_x_976:
[----:B-1----:R-:W-:Y:S05]  /*c460*/  @P2 BRA `(.L_x_974) ;  /* 0x0000000000082947 */ /* 0x002fea0003800000 */
[----:B------:R-:W1:Y:S02]  /*c470*/  SYNCS.PHASECHK.TRANS64.TRYWAIT P2, [UR6+0x2a850], R9 ;  /* 0x02a85009ff0075a7 */ /* 0x000e640008040146 */
[----:B-1----:R-:W-:Y:S05]  /*c480*/  @!P2 BRA `(.L_x_977) ;  /* 0x000000b000e4a947 */ /* 0x002fea0003800000 */
.L_x_974:
[----:B------:R-:W-:Y:S01]  /*c490*/  UIADD3 UR6, UR44, 0x400, URZ ;  /* 0x000004002c067890 */ /* 0x000fe2000fffe03f */
[----:B------:R-:W-:Y:S01]  /*c4a0*/  WARPGROUP.ARRIVE ;  /* 0x00000000000079c5 */ /* 0x000fe20000000000 */
[----:B------:R-:W-:Y:S01]  /*c4b0*/  UMOV UR7, 0x40000040 ;  /* 0x4000004000077882 */ /* 0x000fe20000000000 */
[----:B------:R-:W-:Y:S01]  /*c4c0*/  PLOP3.LUT P2, PT, PT, PT, UP0, 0x80, 0x0 ;  /* 0x000000000000781c */ /* 0x000fe20003f4f008 */
[----:B------:R-:W-:Y:S01]  /*c4d0*/  USHF.R.U32.HI UR6, URZ, 0x4, UR6 ;  /* 0x000000043f067899 */ /* 0x000fe20008011606 */
[C---:B------:R-:W-:Y:S01]  /*c4e0*/  FMUL.FTZ R14, R0.reuse, R123 ;  /* 0x0000007b000e7220 */ /* 0x040fe20000410000 */
[C---:B------:R-:W-:Y:S01]  /*c4f0*/  FMUL.FTZ R123, R0.reuse, R147 ;  /* 0x00000093007b7220 */ /* 0x040fe20000410000 */
[C---:B------:R-:W-:Y:S01]  /*c500*/  FMUL.FTZ R147, R0.reuse, R149 ;  /* 0x0000009500937220 */ /* 0x040fe20000410000 */
[----:B------:R-:W-:Y:S01]  /*c510*/  ULOP3.LUT UR6, UR6, 0x3fff, URZ, 0xc0, !UPT ;  /* 0x00003fff06067892 */ /* 0x000fe2000f8ec03f */
[C---:B------:R-:W-:Y:S01]  /*c520*/  FMUL.FTZ R149, R0.reuse, R153 ;  /* 0x0000009900957220 */ /* 0x040fe20000410000 */
[----:B------:R-:W-:Y:S01]  /*c530*/  FMUL.FTZ R200, R0, R145 ;  /* 0x0000009100c87220 */ /* 0x000fe20000410000 */
[----:B------:R-:W-:Y:S01]  /*c540*/  IMAD.SHL.U32 R153, R2, 0x80, RZ ;  /* 0x0000008002997824 */ /* 0x000fe200078e00ff */
[----:B------:R-:W-:Y:S01]  /*c550*/  ULOP3.LUT UR6, UR6, 0x10000, URZ, 0xfc, !UPT ;  /* 0x0001000006067892 */ /* 0x000fe2000f8efc3f */
[C---:B------:R-:W-:Y:S01]  /*c560*/  FMUL.FTZ R15, R0.reuse, R126 ;  /* 0x0000007e000f7220 */ /* 0x040fe20000410000 */
[C---:B------:R-:W-:Y:S01]  /*c570*/  FMUL.FTZ R23, R0.reuse, R121 ;  /* 0x0000007900177220 */ /* 0x040fe20000410000 */
[C---:B------:R-:W-:Y:S01]  /*c580*/  FMUL.FTZ R18, R0.reuse, R127 ;  /* 0x0000007f00127220 */ /* 0x040fe20000410000 */
[----:B------:R-:W-:Y:S01]  /*c590*/  UIMAD UR10, UR46, 0x600, UR6 ;  /* 0x000006002e0a78a4 */ /* 0x000fe2000f8e0206 */
[C---:B------:R-:W-:Y:S01]  /*c5a0*/  FMUL.FTZ R19, R0.reuse, R130 ;  /* 0x0000008200137220 */ /* 0x040fe20000410000 */
[C---:B------:R-:W-:Y:S01]  /*c5b0*/  FMUL.FTZ R126, R0.reuse, R146 ;  /* 0x00000092007e7220 */ /* 0x040fe20000410000 */
[C---:B01----:R-:W-:Y:S01]  /*c5c0*/  FMUL.FTZ R9, R0.reuse, R120 ;  /* 0x0000007800097220 */ /* 0x043fe20000410000 */
        /* <DEDUP_REMOVED lines=28> */
[----:B------:R-:W0:Y:S08]  /*c790*/  MUFU.TANH R9, R9 ;  /* 0x0000000900097308 */ /* 0x000e300000002400 */
        /* <DEDUP_REMOVED lines=25> */
[----:B------:R-:W-:Y:S02]  /*c930*/  IMAD.U32 R137, RZ, RZ, UR32 ;  /* 0x00000020ff897e24 */ /* 0x000fe4000f8e00ff */
[C---:B------:R-:W-:Y:S01]  /*c940*/  FMUL.FTZ R199, R0.reuse, R136 ;  /* 0x0000008800c77220 */ /* 0x040fe20000410000 */
[----:B------:R-:W-:Y:S01]  /*c950*/  IADD3 R136, -R153, 0x1, RZ ;  /* 0x0000000199887810 */ /* 0x000fe20007ffe1ff */
[C---:B------:R-:W-:Y:S01]  /*c960*/  FMUL.FTZ R197, R0.reuse, R132 ;  /* 0x0000008400c57220 */ /* 0x040fe20000410000 */
[----:B------:R-:W-:Y:S01]  /*c970*/  QGMMA.64x192x32.F32.E4M3.E4M3 R24, R192, gdesc[UR4], R24, gsb0 ;  /* 0x02e00004c0187df3 */ /* 0x000fe20008000818 */
[----:B------:R-:W-:Y:S01]  /*c980*/  UIADD3 UR6, UR10, 0x4, URZ ;  /* 0x000000040a067890 */ /* 0x000fe2000fffe03f */
[----:B------:R-:W-:Y:S01]  /*c990*/  @!P1 LEA R137, R137, UR44, 0x3 ;  /* 0x0000002c89899c11 */ /* 0x000fe2000f8e18ff */
[----:B------:R-:W-:Y:S01]  /*c9a0*/  UMOV UR7, 0x40000040 ;  /* 0x4000004000077882 */ /* 0x000fe20000000000 */
[C---:B------:R-:W-:Y:S01]  /*c9b0*/  FMUL.FTZ R132, R0.reuse, R162 ;  /* 0x000000a200847220 */ /* 0x040fe20000410000 */
[C---:B------:R-:W-:Y:S01]  /*c9c0*/  FMUL.FTZ R162, R0.reuse, R168 ;  /* 0x000000a800a27220 */ /* 0x040fe20000410000 */
[C---:B------:R-:W-:Y:S01]  /*c9d0*/  FMUL.FTZ R196, R0.reuse, R133 ;  /* 0x0000008500c47220 */ /* 0x040fe20000410000 */
[C---:B------:R-:W-:Y:S01]  /*c9e0*/  FMUL.FTZ R168, R0.reuse, R172 ;  /* 0x000000ac00a87220 */ /* 0x040fe20000410000 */
[C---:B------:R-:W-:Y:S01]  /*c9f0*/  FMUL.FTZ R133, R0.reuse, R163 ;  /* 0x000000a300857220 */ /* 0x040fe20000410000 */
[----:B------:R-:W-:Y:S01]  /*ca00*/  FMUL.FTZ R172, R0, R177 ;  /* 0x000000b100ac7220 */ /* 0x000fe20000410000 */
        /* <DEDUP_REMOVED lines=57> */
[C---:B------:R-:W-:Y:S01]  /*cda0*/  FMUL.FTZ R141, R0.reuse, R175 ;  /* 0x000000af008d7220 */ /* 0x040fe20000410000 */
[----:B------:R-:W-:Y:S01]  /*cdb0*/  QGMMA.64x192x32.F32.E4M3.E4M3 R24, R184, gdesc[UR4], R24, gsb0 ;  /* 0x02e00004b8187df3 */ /* 0x000fe20008000818 */
[----:B------:R-:W-:Y:S01]  /*cdc0*/  @UP0 ULDC UR6, c[0x0][0x44c] ;  /* 0x0001130000060ab9 */ /* 0x000fe20000000800 */
[----:B------:R-:W-:Y:S01]  /*cdd0*/  FMUL.FTZ R174, R0, R176 ;  /* 0x000000b000ae7220 */ /* 0x000fe20000410000 */
[----:B------:R-:W-:Y:S01]  /*cde0*/  @P2 IMAD.HI.U32 R145, R8, UR6, RZ ;  /* 0x0000000608912c27 */ /* 0x000fe2000f8e00ff */
[----:B------:R-:W-:-:S03]  /*cdf0*/  @UP0 ULDC UR6, c[0x0][0x450] ;  /* 0x0001140000060ab9 */ /* 0x000fc60000000800 */
[----:B------:R-:W-:Y:S01]  /*ce00*/  FMUL.FTZ R144, R0, R182 ;  /* 0x000000b600907220 */ /* 0x000fe20000410000 */
[----:B------:R-:W0:Y:S01]  /*ce10*/  MUFU.TANH R188, R188 ;  /* 0x000000bc00bc7308 */ /* 0x000e220000002400 */
[----:B------:R-:W-:Y:S01]  /*ce20*/  @P2 SHF.R.U32.HI R155, RZ, UR6, R145 ;  /* 0x00000006ff9b2c19 */ /* 0x000fe20008011691 */
[----:B------:R-:W-:Y:S02]  /*ce30*/  @!P1 VIADD R145, R137, 0x2a840 ;  /* 0x0002a84089919836 */ /* 0x000fe40000000000 */
[----:B------:R-:W-:Y:S02]  /*ce40*/  IMAD R137, R3, -0x2, R136 ;  /* 0xfffffffe03897824 */ /* 0x000fe400078e0288 */
[----:B------:R-:W5:Y:S01]  /*ce50*/  SHFL.IDX PT, R136, R155, RZ, 0x1c1f ;  /* 0x001c1fff9b887589 */ /* 0x000f6200000e0000 */
[----:B------:R-:W-:Y:S01]  /*ce60*/  @!P1 PRMT R145, RZ, 0x654, R145 ;  /* 0x00000654ff919816 */ /* 0x000fe20000000091 */
[----:B------:R-:W0:Y:S01]  /*ce70*/  MUFU.TANH R189, R189 ;  /* 0x000000bd00bd7308 */ /* 0x000e220000002400 */
[----:B------:R-:W-:-:S04]  /*ce80*/  IMAD R137, R16, UR45, R137 ;  /* 0x0000002d10897c24 */ /* 0x000fc8000f8e0289 */
[----:B------:R-:W-:-:S03]  /*ce90*/  VIADD R137, R137, -UR35 ;  /* 0x8000002389897c36 */ /* 0x000fc60008000000 */
[----:B------:R-:W0:Y:S01]  /*cea0*/  MUFU.TANH R190, R190 ;  /* 0x000000be00be7308 */ /* 0x000e220000002400 */
[C---:B------:R-:W-:Y:S02]  /*ceb0*/  VIADD R163, R137.reuse, UR34 ;  /* 0x0000002289a37c36 */ /* 0x040fe40008000000 */
[----:B------:R-:W-:-:S05]  /*cec0*/  VIADD R165, R137, UR31 ;  /* 0x0000001f89a57c36 */ /* 0x000fca0008000000 */
[----:B------:R-:W0:Y:S01]  /*ced0*/  MUFU.TANH R140, R140 ;  /* 0x0000008c008c7308 */ /* 0x000e220000002400 */
[----:B-----5:R-:W-:-:S07]  /*cee0*/  IMAD.IADD R157, R163, 0x1, R136 ;  /* 0x00000001a39d7824 */ /* 0x020fce00078e0288 */
[----:B------:R-:W0:Y:S01]  /*cef0*/  MUFU.TANH R141, R141 ;  /* 0x0000008d008d7308 */ /* 0x000e220000002400 */
[----:B------:R-:W-:-:S07]  /*cf00*/  IMAD.IADD R159, R165, 0x1, R136 ;  /* 0x00000001a59f7824 */ /* 0x000fce00078e0288 */
[----:B------:R-:W0:Y:S08]  /*cf10*/  MUFU.TANH R174, R174 ;  /* 0x000000ae00ae7308 */ /* 0x000e300000002400 */
[----:B------:R-:W0:Y:S01]  /*cf20*/  MUFU.TANH R144, R144 ;  /* 0x0000009000907308 */ /* 0x000e220000002400 */
[----:B------:R-:W-:Y:S02]  /*cf30*/  WARPGROUP.DEPBAR.LE gsb0, 0x0 ;  /* 0x00008000000079c5 */ /* 0x000fe40000010000 */
[----:B------:R0:W-:Y:S06]  /*cf40*/  BAR.ARV R17, 0x100 ;  /* 0x000400110000751d */ /* 0x0001ec0000002000 */
[----:B------:R5:W-:Y:S02]  /*cf50*/  @!P1 SYNCS.ARRIVE.TRANS64.RED.A1T0 RZ, [R145+URZ], RZ ;  /* 0x000000ff91ff99a7 */ /* 0x000be4000810043f */
[----:B-----5:R-:W-:-:S06]  /*cf60*/  FMUL.FTZ R145, R0, R183 ;  /* 0x000000b700917220 */ /* 0x020fcc0000410000 */
[----:B------:R-:W0:Y:S01]  /*cf70*/  MUFU.TANH R145, R145 ;  /* 0x0000009100917308 */ /* 0x000e220000002400 */
[----:B-1234-:R-:W-:Y:S05]  /*cf80*/  @!P6 BRA `(.L_x_978) ;  /* 0x00000000005ce947 */ /* 0x01efea0003800000 */
[----:B------:R-:W-:Y:S01]  /*cf90*/  IMAD R136, R16, UR45, R136 ;  /* 0x0000002d10887c24 */ /* 0x000fe2000f8e0288 */
[----:B------:R-:W-:Y:S03]  /*cfa0*/  BSSY B0, `(.L_x_979) ;  /* 0x0000011000007945 */ /* 0x000fe60003800000 */
[----:B------:R-:W-:-:S05]  /*cfb0*/  VIADD R161, R136, -UR35 ;  /* 0x8000002388a17c36 */ /* 0x000fca0008000000 */
[----:B------:R-:W-:-:S13]  /*cfc0*/  ISETP.GT.AND P2, PT, R161, -0x1, PT ;  /* 0xffffffffa100780c */ /* 0x000fda0003f44270 */
[----:B------:R-:W-:Y:S05]  /*cfd0*/  @P2 BRA `(.L_x_980) ;  /* 0x0000000000202947 */ /* 0x000fea0003800000 */
[----:B------:R-:W-:Y:S01]  /*cfe0*/  IMAD.U32 R176, RZ, RZ, UR33 ;  /* 0x00000021ffb07e24 */ /* 0x000fe2000f8e00ff */
[----:B------:R-:W-:-:S04]  /*cff0*/  LOP3.LUT R161, RZ, R161, RZ, 0x33, !PT ;  /* 0x000000a1ffa17212 */ /* 0x000fc800078e33ff */
[----:B------:R-:W-:-:S13]  /*d000*/  ISETP.NE.AND P2, PT, R176, 0x1, PT ;  /* 0x00000001b000780c */ /* 0x000fda0003f45270 */
[----:B------:R-:W1:Y:S02]  /*d010*/  @P2 LDC.64 R136, c[0x0][0x9e8] ;  /* 0x00027a00ff882b82 */ /* 0x000e640000000a00 */
[----:B-1----:R-:W-:-:S05]  /*d020*/  @P2 IMAD.HI.U32 R136, R161, R136, RZ ;  /* 0x00000088a1882227 */ /* 0x002fca00078e00ff */
[----:B------:R-:W-:-:S04]  /*d030*/  @P2 SHF.R.U32.HI R161, RZ, R137, R136 ;  /* 0x00000089ffa12219 */ /* 0x000fc80000011688 */
[----:B------:R-:W-:Y:S01]  /*d040*/  LOP3.LUT R161, RZ, R161, RZ, 0x33, !PT ;  /* 0x000000a1ffa17212 */ /* 0x000fe200078e33ff */
[----:B------:R-:W-:Y:S06]  /*d050*/  BRA `(.L_x_981) ;  /* 0x0000000000147947 */ /* 0x000fec0003800000 */
.L_x_980:
[----:B------:R-:W-:-:S05]  /*d060*/  IMAD.U32 R176, RZ, RZ, UR33 ;  /* 0x00000021ffb07e24 */ /* 0x000fca000f8e00ff */
[----:B------:R-:W-:-:S13]  /*d070*/  ISETP.NE.AND P2, PT, R176, 0x1, PT ;  /* 0x00000001b000780c */ /* 0x000fda0003f45270 */
[----:B------:R-:W1:Y:S02]  /*d080*/  @P2 LDC.64 R136, c[0x0][0x9e8] ;  /* 0x00027a00ff882b82 */ /* 0x000e640000000a00 */
[----:B-1----:R-:W-:-:S05]  /*d090*/  @P2 IMAD.HI.U32 R136, R161, R136, RZ ;  /* 0x00000088a1882227 */ /* 0x002fca00078e00ff */
[----:B------:R-:W-:-:S07]  /*d0a0*/  @P2 SHF.R.U32.HI R161, RZ, R137, R136 ;  /* 0x00000089ffa12219 */ /* 0x000fce0000011688 */
.L_x_981:
[----:B------:R-:W-:Y:S05]  /*d0b0*/  BSYNC B0 ;  /* 0x0000000000007941 */ /* 0x000fea0003800000 */
.L_x_979:
[----:B------:R-:W-:-:S04]  /*d0c0*/  IMAD R136, R161, R176, -R153 ;  /* 0x000000b0a1887224 */ /* 0x000fc800078e0a99 */
[----:B------:R-:W-:-:S05]  /*d0d0*/  IMAD R136, R3, -0x2, R136 ;  /* 0xfffffffe03887824 */ /* 0x000fca00078e0288 */
[----:B------:R-:W-:Y:S02]  /*d0e0*/  VIADDMNMX R157, R136, R176, R157, PT ;  /* 0x000000b0889d7246 */ /* 0x000fe4000380019d */
[----:B------:R-:W-:-:S07]  /*d0f0*/  VIMNMX R159, R159, R136, !PT ;  /* 0x000000889f9f7248 */ /* 0x000fce0007fe0100 */
.L_x_978:
[----:B------:R-:W-:Y:S01]  /*d100*/  ISETP.GT.AND P2, PT, R2, -0x1, PT ;  /* 0xffffffff0200780c */ /* 0x000fe20003f44270 */
[----:B------:R-:W1:Y:S03]  /*d110*/  SHFL.IDX PT, R136, R155, 0x1, 0x1c1f ;  /* 0x003c1f009b887f89 */ /* 0x000e6600000e0000 */
[C---:B------:R-:W-:Y:S02]  /*d120*/  ISETP.GT.AND P4, PT, R159.reuse, RZ, P2 ;  /* 0x000000ff9f00720c */ /* 0x040fe40001784270 */
[----:B------:R-:W-:Y:S02]  /*d130*/  ISETP.GT.AND P5, PT, R159, 0x1, P2 ;  /* 0x000000019f00780c */ /* 0x000fe400017a4270 */
[C---:B------:R-:W-:Y:S02]  /*d140*/  ISETP.LT.OR P4, PT, R157.reuse, 0x1, P4 ;  /* 0x000000019d00780c */ /* 0x040fe40002781670 */
[----:B------:R-:W-:-:S02]  /*d150*/  ISETP.LT.OR P5, PT, R157, 0x2, P5 ;  /* 0x000000029d00780c */ /* 0x000fc40002fa1670 */
[----:B------:R-:W-:Y:S02]  /*d160*/  ISETP.GT.AND P3, PT, R159, 0x8, P2 ;  /* 0x000000089f00780c */ /* 0x000fe40001764270 */
[----:B0-----:R-:W-:Y:S02]  /*d170*/  FSEL R180, R9, -INF , !P4 ;  /* 0xff80000009b47808 */ /* 0x001fe40006000000 */
[----:B------:R-:W-:Y:S02]  /*d180*/  FSEL R184, R23, -INF , !P5 ;  /* 0xff80000017b87808 */ /* 0x000fe40006800000 */
[C---:B------:R-:W-:Y:S02]  /*d190*/  ISETP.GT.AND P4, PT, R159.reuse, 0x9, P2 ;  /* 0x000000099f00780c */ /* 0x040fe40001784270 */
[----:B------:R-:W-:Y:S02]  /*d1a0*/  ISETP.GT.AND P5, PT, R159, 0x10, P2 ;  /* 0x000000109f00780c */ /* 0x000fe400017a4270 */
[----:B------:R-:W-:-:S02]  /*d1b0*/  ISETP.LT.OR P3, PT, R157, 0x9, P3 ;  /* 0x000000099d00780c */ /* 0x000fc40001f61670 */
[C---:B------:R-:W-:Y:S02]  /*d1c0*/  ISETP.LT.OR P4, PT, R157.reuse, 0xa, P4 ;  /* 0x0000000a9d00780c */ /* 0x040fe40002781670 */
[----:B------:R-:W-:Y:S02]  /*d1d0*/  ISETP.LT.OR P5, PT, R157, 0x11, P5 ;  /* 0x000000119d00780c */ /* 0x000fe40002fa1670 */
[----:B------:R-:W-:Y:S02]  /*d1e0*/  FSEL R186, R192, -INF , !P3 ;  /* 0xff800000c0ba7808 */ /* 0x000fe40005800000 */
[----:B------:R-:W-:Y:S02]  /*d1f0*/  ISETP.GT.AND P3, PT, R159, 0x11, P2 ;  /* 0x000000119f00780c */ /* 0x000fe40001764270 */
[----:B------:R-:W-:Y:S02]  /*d200*/  FSEL R216, R193, -INF , !P4 ;  /* 0xff800000c1d87808 */ /* 0x000fe40006000000 */
[----:B------:R-:W-:-:S02]  /*d210*/  FSEL R192, R195, -INF , !P5 ;  /* 0xff800000c3c07808 */ /* 0x000fc40006800000 */
[C---:B------:R-:W-:Y:S02]  /*d220*/  ISETP.GT.AND P4, PT, R159.reuse, 0x18, P2 ;  /* 0x000000189f00780c */ /* 0x040fe40001784270 */
[----:B------:R-:W-:Y:S02]  /*d230*/  ISETP.GT.AND P5, PT, R159, 0x19, P2 ;  /* 0x000000199f00780c */ /* 0x000fe400017a4270 */
[C---:B------:R-:W-:Y:S02]  /*d240*/  ISETP.LT.OR P3, PT, R157.reuse, 0x12, P3 ;  /* 0x000000129d00780c */ /* 0x040fe40001f61670 */
[C---:B------:R-:W-:Y:S02]  /*d250*/  ISETP.LT.OR P4, PT, R157.reuse, 0x19, P4 ;  /* 0x000000199d00780c */ /* 0x040fe40002781670 */
[----:B------:R-:W-:Y:S02]  /*d260*/  ISETP.LT.OR P5, PT, R157, 0x1a, P5 ;  /* 0x0000001a9d00780c */ /* 0x000fe40002fa1670 */
[----:B------:R-:W-:-:S02]  /*d270*/  FSEL R194, R194, -INF , !P3 ;  /* 0xff800000c2c27808 */ /* 0x000fc40005800000 */
[----:B------:R-:W-:Y:S02]  /*d280*/  ISETP.GT.AND P3, PT, R159, 0x20, P2 ;  /* 0x000000209f00780c */ /* 0x000fe40001764270 */
[----:B------:R-:W-:Y:S02]  /*d290*/  FSEL R214, R197, -INF , !P4 ;  /* 0xff800000c5d67808 */ /* 0x000fe40006000000 */
        /* <DEDUP_REMOVED lines=16> */
[C---:B------:R-:W-:Y:S02]  /*d3a0*/  ISETP.GT.AND P3, PT, R159.reuse, 0x38, P2 ;  /* 0x000000389f00780c */ /* 0x040fe40001764270 */
        /* <DEDUP_REMOVED lines=8> */
[----:B------:R-:W-:Y:S01]  /*d430*/  FSEL R196, R147, -INF , !P4 ;  /* 0xff80000093c47808 */ /* 0x000fe20006000000 */
[----:B-1----:R-:W-:Y:S01]  /*d440*/  IMAD.IADD R147, R163, 0x1, R136 ;  /* 0x00000001a3937824 */ /* 0x002fe200078e0288 */
[----:B------:R-:W-:Y:S02]  /*d450*/  FSEL R146, R148, -INF , !P5 ;  /* 0xff80000094927808 */ /* 0x000fe40006800000 */
[----:B------:R-:W-:-:S02]  /*d460*/  ISETP.GT.AND P3, PT, R159, 0x41, P2 ;  /* 0x000000419f00780c */ /* 0x000fc40001764270 */
[C---:B------:R-:W-:Y:S02]  /*d470*/  ISETP.GT.AND P4, PT, R159.reuse, 0x48, P2 ;  /* 0x000000489f00780c */ /* 0x040fe40001784270 */
[----:B------:R-:W-:Y:S02]  /*d480*/  ISETP.GT.AND P5, PT, R159, 0x49, P2 ;  /* 0x000000499f00780c */ /* 0x000fe400017a4270 */
[C---:B------:R-:W-:Y:S02]  /*d490*/  ISETP.LT.OR P3, PT, R157.reuse, 0x42, P3 ;  /* 0x000000429d00780c */ /* 0x040fe40001f61670 */
[C---:B------:R-:W-:Y:S02]  /*d4a0*/  ISETP.LT.OR P4, PT, R157.reuse, 0x49, P4 ;  /* 0x000000499d00780c */ /* 0x040fe40002781670 */
[----:B------:R-:W-:Y:S02]  /*d4b0*/  ISETP.LT.OR P5, PT, R157, 0x4a, P5 ;  /* 0x0000004a9d00780c */ /* 0x000fe40002fa1670 */
[----:B------:R-:W-:Y:S01]  /*d4c0*/  FSEL R148, R149, -INF , !P3 ;  /* 0xff80000095947808 */ /* 0x000fe20005800000 */
[----:B------:R-:W-:Y:S01]  /*d4d0*/  IMAD.IADD R149, R165, 0x1, R136 ;  /* 0x00000001a5957824 */ /* 0x000fe200078e0288 */
[----:B------:R-:W-:-:S02]  /*d4e0*/  FSEL R150, R150, -INF , !P4 ;  /* 0xff80000096967808 */ /* 0x000fc40006000000 */
[----:B------:R-:W-:Y:S02]  /*d4f0*/  FSEL R152, R152, -INF , !P5 ;  /* 0xff80000098987808 */ /* 0x000fe40006800000 */
[C---:B------:R-:W-:Y:S02]  /*d500*/  ISETP.GT.AND P3, PT, R159.reuse, 0x50, P2 ;  /* 0x000000509f00780c */ /* 0x040fe40001764270 */
[C---:B------:R-:W-:Y:S02]  /*d510*/  ISETP.GT.AND P4, PT, R159.reuse, 0x51, P2 ;  /* 0x000000519f00780c */ /* 0x040fe40001784270 */
[----:B------:R-:W-:Y:S02]  /*d520*/  ISETP.GT.AND P5, PT, R159, 0x58, P2 ;  /* 0x000000589f00780c */ /* 0x000fe400017a4270 */
        /* <DEDUP_REMOVED lines=33> */
[----:B------:R-:W-:Y:S06]  /*d740*/  @!P6 BRA `(.L_x_982) ;  /* 0x00000000005ce947 */ /* 0x000fec0003800000 */
        /* <DEDUP_REMOVED lines=13> */
.L_x_984:
[----:B------:R-:W-:-:S05]  /*d820*/  IMAD.U32 R178, RZ, RZ, UR33 ;  /* 0x00000021ffb27e24 */ /* 0x000fca000f8e00ff */
[----:B------:R-:W-:-:S13]  /*d830*/  ISETP.NE.AND P3, PT, R178, 0x1, PT ;  /* 0x00000001b200780c */ /* 0x000fda0003f65270 */
[----:B------:R-:W0:Y:S02]  /*d840*/  @P3 LDC.64 R136, c[0x0][0x9e8] ;  /* 0x00027a00ff883b82 */ /* 0x000e240000000a00 */
[----:B0-----:R-:W-:-:S05]  /*d850*/  @P3 IMAD.HI.U32 R136, R9, R136, RZ ;  /* 0x0000008809883227 */ /* 0x001fca00078e00ff */
[----:B------:R-:W-:-:S07]  /*d860*/  @P3 SHF.R.U32.HI R9, RZ, R137, R136 ;  /* 0x00000089ff093219 */ /* 0x000fce0000011688 */
.L_x_985:
[----:B------:R-:W-:Y:S05]  /*d870*/  BSYNC B0 ;  /* 0x0000000000007941 */ /* 0x000fea0003800000 */
.L_x_983:
[----:B------:R-:W-:-:S04]  /*d880*/  IMAD R136, R9, R178, -R153 ;  /* 0x000000b209887224 */ /* 0x000fc800078e0a99 */
[----:B------:R-:W-:-:S05]  /*d890*/  IMAD R136, R3, -0x2, R136 ;  /* 0xfffffffe03887824 */ /* 0x000fca00078e0288 */
[----:B------:R-:W-:Y:S02]  /*d8a0*/  VIADDMNMX R147, R136, R178, R147, PT ;  /* 0x000000b288937246 */ /* 0x000fe40003800193 */
[----:B------:R-:W-:-:S07]  /*d8b0*/  VIMNMX R149, R149, R136, !PT ;  /* 0x0000008895957248 */ /* 0x000fce0007fe0100 */
.L_x_982:
[----:B------:R-:W-:Y:S01]  /*d8c0*/  FMNMX.FTZ R9, R180, R12, !PT ;  /* 0x0000000cb4097209 */ /* 0x000fe20007810000 */
[----:B------:R-:W0:Y:S01]  /*d8d0*/  LDC R23, c[0x0][0x988] ;  /* 0x00026200ff177b82 */ /* 0x000e220000000800 */
[----:B------:R-:W-:Y:S02]  /*d8e0*/  ISETP.GT.AND P4, PT, R149, 0x8, P2 ;  /* 0x000000089500780c */ /* 0x000fe40001784270 */
[----:B------:R-:W-:Y:S02]  /*d8f0*/  FMNMX.FTZ R9, R184, R9, !PT ;  /* 0x00000009b8097209 */ /* 0x000fe40007810000 */
[----:B------:R-:W-:Y:S02]  /*d900*/  ISETP.LT.OR P4, PT, R147, 0x9, P4 ;  /* 0x000000099300780c */ /* 0x000fe40002781670 */
        /* <DEDUP_REMOVED lines=25> */
[----:B------:R-:W-:-:S02]  /*daa0*/  ISETP.LT.OR P3, PT, R147, 0x21, P3 ;  /* 0x000000219300780c */ /* 0x000fc40001f61670 */
[----:B------:R-:W-:-:S04]  /*dab0*/  FMNMX.FTZ R9, R196, R9, !PT ;  /* 0x00000009c4097209 */ /* 0x000fc80007810000 */
        /* <DEDUP_REMOVED lines=15> */
[----:B------:R-:W-:-:S05]  /*dbb0*/  FMNMX.FTZ R136, R166, R9, !PT ;  /* 0x00000009a6887209 */ /* 0x000fca0007810000 */
[----:B------:R-:W1:Y:S02]  /*dbc0*/  SHFL.BFLY PT, R9, R136, 0x2, 0x1f ;  /* 0x0c401f0088097f89 */ /* 0x000e6400000e0000 */
[----:B-1----:R-:W-:Y:S02]  /*dbd0*/  FMNMX.FTZ R137, R136, R9, !PT ;  /* 0x0000000988897209 */ /* 0x002fe40007810000 */
[----:B------:R-:W-:Y:S02]  /*dbe0*/  FSEL R136, R15, -INF , !P4 ;  /* 0xff8000000f887808 */ /* 0x000fe40006000000 */
[----:B------:R-:W-:Y:S01]  /*dbf0*/  ISETP.GT.AND P4, PT, R149, 0x11, P2 ;  /* 0x000000119500780c */ /* 0x000fe20001784270 */
[----:B------:R-:W1:Y:S03]  /*dc00*/  SHFL.BFLY PT, R178, R137, 0x1, 0x1f ;  /* 0x0c201f0089b27f89 */ /* 0x000e6600000e0000 */
[----:B------:R-:W-:-:S04]  /*dc10*/  ISETP.LT.OR P4, PT, R147, 0x12, P4 ;  /* 0x000000129300780c */ /* 0x000fc80002781670 */
[----:B------:R-:W-:Y:S02]  /*dc20*/  FSEL R20, R20, -INF , !P4 ;  /* 0xff80000014147808 */ /* 0x000fe40006000000 */
[----:B------:R-:W-:-:S04]  /*dc30*/  ISETP.GT.AND P4, PT, R149, 0x19, P2 ;  /* 0x000000199500780c */ /* 0x000fc80001784270 */
[----:B------:R-:W-:-:S04]  /*dc40*/  ISETP.LT.OR P4, PT, R147, 0x1a, P4 ;  /* 0x0000001a9300780c */ /* 0x000fc80002781670 */
[----:B------:R-:W-:Y:S02]  /*dc50*/  FSEL R182, R21, -INF , !P4 ;  /* 0xff80000015b67808 */ /* 0x000fe40006000000 */
[----:B------:R-:W-:-:S04]  /*dc60*/  ISETP.GT.AND P4, PT, R149, 0x21, P2 ;  /* 0x000000219500780c */ /* 0x000fc80001784270 */
[----:B------:R-:W-:Y:S02]  /*dc70*/  ISETP.LT.OR P4, PT, R147, 0x22, P4 ;  /* 0x000000229300780c */ /* 0x000fe40002781670 */
[----:B-1----:R-:W-:Y:S02]  /*dc80*/  FMNMX.FTZ R9, R137, R178, !PT ;  /* 0x000000b289097209 */ /* 0x002fe40007810000 */
[----:B------:R-:W-:Y:S02]  /*dc90*/  FSEL R178, R19, -INF , !P5 ;  /* 0xff80000013b27808 */ /* 0x000fe40006800000 */
[C---:B------:R-:W-:Y:S01]  /*dca0*/  FSETP.NEU.FTZ.AND P5, PT, R9.reuse, -INF , PT ;  /* 0xff8000000900780b */ /* 0x040fe20003fbd000 */
[----:B0-----:R-:W-:-:S01]  /*dcb0*/  FFMA.FTZ R137, R9, R23, -8 ;  /* 0xc100000009897423 */ /* 0x001fc20000010017 */
[----:B------:R-:W-:Y:S02]  /*dcc0*/  FSEL R120, R120, -INF , !P4 ;  /* 0xff80000078787808 */ /* 0x000fe40006000000 */
[----:B------:R-:W-:-:S02]  /*dcd0*/  ISETP.GT.AND P4, PT, R149, RZ, P2 ;  /* 0x000000ff9500720c */ /* 0x000fc40001784270 */
[----:B------:R-:W-:Y:S02]  /*dce0*/  FSEL R137, R137, RZ, P5 ;  /* 0x000000ff89897208 */ /* 0x000fe40002800000 */
[----:B------:R-:W-:-:S03]  /*dcf0*/  ISETP.LT.OR P4, PT, R147, 0x1, P4 ;  /* 0x000000019300780c */ /* 0x000fc60002781670 */
[-CC-:B------:R-:W-:Y:S01]  /*dd00*/  FFMA.FTZ R15, R184, R23.reuse, -R137.reuse ;  /* 0x00000017b80f7223 */ /* 0x180fe20000010889 */
[----:B------:R-:W-:Y:S01]  /*dd10*/  FSEL R184, R121, -INF , !P3 ;  /* 0xff80000079b87808 */ /* 0x000fe20005800000 */
[-CC-:B------:R-:W-:Y:S01]  /*dd20*/  FFMA.FTZ R19, R186, R23.reuse, -R137.reuse ;  /* 0x00000017ba137223 */ /* 0x180fe20000010889 */
[----:B------:R-:W-:Y:S01]  /*dd30*/  ISETP.GT.AND P3, PT, R149, 0x28, P2 ;  /* 0x000000289500780c */ /* 0x000fe20001764270 */
[-CC-:B------:R-:W-:Y:S01]  /*dd40*/  FFMA.FTZ R190, R194, R23.reuse, -R137.reuse ;  /* 0x00000017c2be7223 */ /* 0x180fe20000010889 */
[----:B------:R-:W-:Y:S01]  /*dd50*/  FSEL R218, R10, -INF , !P4 ;  /* 0xff8000000ada7808 */ /* 0x000fe20006000000 */
[-CC-:B------:R-:W-:Y:S01]  /*dd60*/  FFMA.FTZ R10, R192, R23.reuse, -R137.reuse ;  /* 0x00000017c00a7223 */ /* 0x180fe20000010889 */
[----:B------:R-:W-:Y:S01]  /*dd70*/  ISETP.LT.OR P3, PT, R147, 0x29, P3 ;  /* 0x000000299300780c */ /* 0x000fe20001f61670 */
[--C-:B------:R-:W-:Y:S01]  /*dd80*/  FFMA.FTZ R214, R214, R23, -R137.reuse ;  /* 0x00000017d6d67223 */ /* 0x100fe20000010889 */
[----:B------:R-:W-:Y:S01]  /*dd90*/  FMNMX.FTZ R21, R218, R13, !PT ;  /* 0x0000000dda157209 */ /* 0x000fe20007810000 */
[-CC-:B------:R-:W-:Y:S01]  /*dda0*/  FFMA.FTZ R188, R216, R23.reuse, -R137.reuse ;  /* 0x00000017d8bc7223 */ /* 0x180fe20000010889 */
[----:B------:R-:W-:Y:S01]  /*ddb0*/  FSEL R186, R125, -INF , !P3 ;  /* 0xff8000007dba7808 */ /* 0x000fe20005800000 */
[-CC-:B------:R-:W-:Y:S01]  /*ddc0*/  FFMA.FTZ R180, R180, R23.reuse, -R137.reuse ;  /* 0x00000017b4b47223 */ /* 0x180fe20000010889 */
[----:B------:R-:W-:Y:S01]  /*ddd0*/  ISETP.GT.AND P3, PT, R149, 0x29, P2 ;  /* 0x000000299500780c */ /* 0x000fe20001764270 */
        /* <DEDUP_REMOVED lines=8> */
[----:B------:R-:W-:Y:S01]  /*de60*/  FFMA.FTZ R170, R170, R23, -R137 ;  /* 0x00000017aaaa7223 */ /* 0x000fe20000010889 */
[----:B------:R-:W-:-:S02]  /*de70*/  ISETP.GT.AND P3, PT, R149, 0x31, P2 ;  /* 0x000000319500780c */ /* 0x000fc40001764270 */
[----:B------:R-:W-:Y:S01]  /*de80*/  FMNMX.FTZ R121, R18, R121, !PT ;  /* 0x0000007912797209 */ /* 0x000fe20007810000 */
[----:B------:R-:W-:Y:S01]  /*de90*/  MUFU.EX2 R180, R180 ;  /* 0x000000b400b47308 */ /* 0x000fe20000000800 */
[----:B------:R-:W-:Y:S01]  /*dea0*/  ISETP.LT.OR P3, PT, R147, 0x32, P3 ;  /* 0x000000329300780c */ /* 0x000fe20001f61670 */
[----:B0-----:R-:W-:Y:S01]  /*deb0*/  FFMA.FTZ R10, R212, R23, -R137 ;  /* 0x00000017d40a7223 */ /* 0x001fe20000010889 */
[----:B------:R-:W-:Y:S02]  /*dec0*/  FMNMX.FTZ R121, R178, R121, !PT ;  /* 0x00000079b2797209 */ /* 0x000fe40007810000 */
[----:B------:R-:W-:Y:S02]  /*ded0*/  FSEL R192, R123, -INF , !P3 ;  /* 0xff8000007bc07808 */ /* 0x000fe40005800000 */
[----:B------:R-:W-:Y:S01]  /*dee0*/  FMNMX.FTZ R123, R20, R121, !PT ;  /* 0x00000079147b7209 */ /* 0x000fe20007810000 */
[----:B------:R-:W-:Y:S01]  /*def0*/  MUFU.EX2 R15, R15 ;  /* 0x0000000f000f7308 */ /* 0x000fe20000000800 */
[----:B------:R-:W-:-:S02]  /*df00*/  ISETP.GT.AND P4, PT, R149, 0x30, P2 ;  /* 0x000000309500780c */ /* 0x000fc40001784270 */
[----:B------:R-:W-:Y:S02]  /*df10*/  FMNMX.FTZ R123, R22, R123, !PT ;  /* 0x0000007b167b7209 */ /* 0x000fe40007810000 */
[----:B------:R-:W-:Y:S02]  /*df20*/  ISETP.LT.OR P4, PT, R147, 0x31, P4 ;  /* 0x000000319300780c */ /* 0x000fe40002781670 */
[----:B------:R-:W-:Y:S01]  /*df30*/  FMNMX.FTZ R123, R182, R123, !PT ;  /* 0x0000007bb67b7209 */ /* 0x000fe20007810000 */
[----:B------:R-:W-:Y:S01]  /*df40*/  MUFU.EX2 R121, R214 ;  /* 0x000000d600797308 */ /* 0x000fe20000000800 */
[----:B------:R-:W-:Y:S02]  /*df50*/  FSEL R126, R126, -INF , !P4 ;  /* 0xff8000007e7e7808 */ /* 0x000fe40006000000 */
[----:B------:R-:W-:Y:S02]  /*df60*/  FMNMX.FTZ R123, R184, R123, !PT ;  /* 0x0000007bb87b7209 */ /* 0x000fe40007810000 */
[----:B------:R-:W-:-:S02]  /*df70*/  ISETP.GT.AND P4, PT, R149, 0x38, P2 ;  /* 0x000000389500780c */ /* 0x000fc40001784270 */
[----:B------:R-:W-:Y:S01]  /*df80*/  FMNMX.FTZ R125, R120, R123, !PT ;  /* 0x0000007b787d7209 */ /* 0x000fe20007810000 */
[----:B------:R-:W-:Y:S01]  /*df90*/  MUFU.EX2 R19, R19 ;  /* 0x0000001300137308 */ /* 0x000fe20000000800 */
[----:B------:R-:W-:Y:S02]  /*dfa0*/  ISETP.LT.OR P4, PT, R147, 0x39, P4 ;  /* 0x000000399300780c */ /* 0x000fe40002781670 */
[----:B------:R-:W-:Y:S02]  /*dfb0*/  FMNMX.FTZ R125, R186, R125, !PT ;  /* 0x0000007dba7d7209 */ /* 0x000fe40007810000 */
[----:B------:R-:W-:Y:S02]  /*dfc0*/  ISETP.GT.AND P3, PT, R149, 0x39, P2 ;  /* 0x000000399500780c */ /* 0x000fe40001764270 */
[----:B------:R-:W-:Y:S01]  /*dfd0*/  FSEL R194, R127, -INF , !P4 ;  /* 0xff8000007fc27808 */ /* 0x000fe20006000000 */
[----:B------:R-:W-:-:S01]  /*dfe0*/  FFMA.FTZ R127, R210, R23, -R137 ;  /* 0x00000017d27f7223 */ /* 0x000fc20000010889 */
[----:B------:R-:W-:Y:S01]  /*dff0*/  FMNMX.FTZ R125, R122, R125, !PT ;  /* 0x0000007d7a7d7209 */ /* 0x000fe20007810000 */
[----:B------:R-:W-:Y:S01]  /*e000*/  MUFU.EX2 R188, R188 ;  /* 0x000000bc00bc7308 */ /* 0x000fe20000000800 */
[----:B------:R-:W-:-:S02]  /*e010*/  ISETP.GT.AND P4, PT, R149, 0x40, P2 ;  /* 0x000000409500780c */ /* 0x000fc40001784270 */
[C---:B------:R-:W-:Y:S02]  /*e020*/  ISETP.LT.OR P3, PT, R147.reuse, 0x3a, P3 ;  /* 0x0000003a9300780c */ /* 0x040fe40001f61670 */
[----:B------:R-:W-:Y:S02]  /*e030*/  FMNMX.FTZ R125, R126, R125, !PT ;  /* 0x0000007d7e7d7209 */ /* 0x000fe40007810000 */
[----:B------:R-:W-:Y:S01]  /*e040*/  ISETP.LT.OR P4, PT, R147, 0x41, P4 ;  /* 0x000000419300780c */ /* 0x000fe20002781670 */
[----:B------:R0:W-:Y:S01]  /*e050*/  MUFU.EX2 R123, R127 ;  /* 0x0000007f007b7308 */ /* 0x0001e20000000800 */
[----:B------:R-:W-:Y:S02]  /*e060*/  FSEL R124, R124, -INF , !P3 ;  /* 0xff8000007c7c7808 */ /* 0x000fe40005800000 */
[----:B------:R-:W-:Y:S02]  /*e070*/  ISETP.GT.AND P3, PT, R149, 0x41, P2 ;  /* 0x000000419500780c */ /* 0x000fe40001764270 */
[----:B------:R-:W-:-:S02]  /*e080*/  FSEL R212, R128, -INF , !P4 ;  /* 0xff80000080d47808 */ /* 0x000fc40006000000 */
[----:B------:R-:W-:Y:S01]  /*e090*/  ISETP.GT.AND P4, PT, R149, 0x48, P2 ;  /* 0x000000489500780c */ /* 0x000fe20001784270 */
[----:B------:R1:W-:Y:S01]  /*e0a0*/  MUFU.EX2 R128, R10 ;  /* 0x0000000a00807308 */ /* 0x0003e20000000800 */
[----:B0-----:R-:W-:Y:S02]  /*e0b0*/  FMNMX.FTZ R127, R192, R125, !PT ;  /* 0x0000007dc07f7209 */ /* 0x001fe40007810000 */
[C---:B------:R-:W-:Y:S02]  /*e0c0*/  ISETP.LT.OR P3, PT, R147.reuse, 0x42, P3 ;  /* 0x000000429300780c */ /* 0x040fe40001f61670 */
[----:B------:R-:W-:Y:S02]  /*e0d0*/  FMNMX.FTZ R127, R194, R127, !PT ;  /* 0x0000007fc27f7209 */ /* 0x000fe40007810000 */
[----:B------:R-:W-:Y:S01]  /*e0e0*/  ISETP.LT.OR P4, PT, R147, 0x49, P4 ;  /* 0x000000499300780c */ /* 0x000fe20002781670 */
[----:B------:R-:W-:Y:S01]  /*e0f0*/  MUFU.EX2 R190, R190 ;  /* 0x000000be00be7308 */ /* 0x000fe20000000800 */
[----:B------:R-:W-:Y:S01]  /*e100*/  FSEL R210, R129, -INF , !P3 ;  /* 0xff80000081d27808 */ /* 0x000fe20005800000 */
[----:B-1----:R-:W-:Y:S01]  /*e110*/  FFMA.FTZ R10, R206, R23, -R137 ;  /* 0x00000017ce0a7223 */ /* 0x002fe20000010889 */
[----:B------:R-:W-:-:S02]  /*e120*/  ISETP.GT.AND P3, PT, R149, 0x49, P2 ;  /* 0x000000499500780c */ /* 0x000fc40001764270 */
[----:B------:R-:W-:Y:S02]  /*e130*/  FMNMX.FTZ R127, R124, R127, !PT ;  /* 0x0000007f7c7f7209 */ /* 0x000fe40007810000 */
[----:B------:R-:W-:Y:S01]  /*e140*/  FSEL R214, R130, -INF , !P4 ;  /* 0xff80000082d67808 */ /* 0x000fe20006000000 */
[----:B------:R-:W-:Y:S01]  /*e150*/  FFMA.FTZ R130, R208, R23, -R137 ;  /* 0x00000017d0827223 */ /* 0x000fe20000010889 */
[----:B------:R-:W-:Y:S01]  /*e160*/  ISETP.GT.AND P4, PT, R149, 0x50, P2 ;  /* 0x000000509500780c */ /* 0x000fe20001784270 */
[----:B------:R0:W-:Y:S01]  /*e170*/  MUFU.EX2 R125, R10 ;  /* 0x0000000a007d7308 */ /* 0x0001e20000000800 */
[C---:B------:R-:W-:Y:S02]  /*e180*/  ISETP.LT.OR P3, PT, R147.reuse, 0x4a, P3 ;  /* 0x0000004a9300780c */ /* 0x040fe40001f61670 */
[----:B------:R-:W-:Y:S02]  /*e190*/  FMNMX.FTZ R127, R212, R127, !PT ;  /* 0x0000007fd47f7209 */ /* 0x000fe40007810000 */
[----:B------:R-:W-:-:S02]  /*e1a0*/  ISETP.LT.OR P4, PT, R147, 0x51, P4 ;  /* 0x000000519300780c */ /* 0x000fc40002781670 */
[----:B------:R-:W-:Y:S01]  /*e1b0*/  FSEL R208, R131, -INF , !P3 ;  /* 0xff80000083d07808 */ /* 0x000fe20005800000 */
[----:B------:R-:W-:Y:S01]  /*e1c0*/  MUFU.EX2 R130, R130 ;  /* 0x0000008200827308 */ /* 0x000fe20000000800 */
[----:B------:R-:W-:Y:S01]  /*e1d0*/  ISETP.GT.AND P3, PT, R149, 0x51, P2 ;  /* 0x000000519500780c */ /* 0x000fe20001764270 */
[--C-:B0-----:R-:W-:Y:S01]  /*e1e0*/  FFMA.FTZ R10, R202, R23, -R137.reuse ;  /* 0x00000017ca0a7223 */ /* 0x101fe20000010889 */
[----:B------:R-:W-:Y:S02]  /*e1f0*/  FMNMX.FTZ R129, R210, R127, !PT ;  /* 0x0000007fd2817209 */ /* 0x000fe40007810000 */
[----:B------:R-:W-:Y:S01]  /*e200*/  FSEL R206, R132, -INF , !P4 ;  /* 0xff80000084ce7808 */ /* 0x000fe20006000000 */
[----:B------:R-:W-:-:S01]  /*e210*/  FFMA.FTZ R132, R204, R23, -R137 ;  /* 0x00000017cc847223 */ /* 0x000fc20000010889 */
[----:B------:R-:W-:Y:S01]  /*e220*/  ISETP.GT.AND P4, PT, R149, 0x58, P2 ;  /* 0x000000589500780c */ /* 0x000fe20001784270 */
[----:B------:R0:W-:Y:S01]  /*e230*/  MUFU.EX2 R127, R10 ;  /* 0x0000000a007f7308 */ /* 0x0001e20000000800 */
[----:B------:R-:W-:-:S02]  /*e240*/  ISETP.LT.OR P3, PT, R147, 0x52, P3 ;  /* 0x000000529300780c */ /* 0x000fc40001f61670 */
[----:B------:R-:W-:Y:S02]  /*e250*/  FMNMX.FTZ R129, R214, R129, !PT ;  /* 0x00000081d6817209 */ /* 0x000fe40007810000 */
[----:B------:R-:W-:Y:S02]  /*e260*/  ISETP.LT.OR P4, PT, R147, 0x59, P4 ;  /* 0x000000599300780c */ /* 0x000fe40002781670 */
[----:B------:R-:W-:Y:S01]  /*e270*/  FSEL R204, R133, -INF , !P3 ;  /* 0xff80000085cc7808 */ /* 0x000fe20005800000 */
[----:B------:R-:W-:-:S01]  /*e280*/  FFMA.FTZ R133, R200, R23, -R137 ;  /* 0x00000017c8857223 */ /* 0x000fc20000010889 */
[----:B------:R-:W-:Y:S01]  /*e290*/  FMNMX.FTZ R129, R208, R129, !PT ;  /* 0x00000081d0817209 */ /* 0x000fe20007810000 */
[----:B0-----:R-:W-:-:S01]  /*e2a0*/  FFMA.FTZ R10, R198, R23, -R137 ;  /* 0x00000017c60a7223 */ /* 0x001fc20000010889 */
[----:B------:R-:W-:Y:S01]  /*e2b0*/  ISETP.GT.AND P3, PT, R149, 0x59, P2 ;  /* 0x000000599500780c */ /* 0x000fe20001764270 */
[----:B------:R-:W-:Y:S01]  /*e2c0*/  MUFU.EX2 R132, R132 ;  /* 0x0000008400847308 */ /* 0x000fe20000000800 */
[----:B------:R-:W-:-:S02]  /*e2d0*/  FSEL R134, R134, -INF , !P4 ;  /* 0xff80000086867808 */ /* 0x000fc40006000000 */
[----:B------:R-:W-:Y:S02]  /*e2e0*/  FMNMX.FTZ R129, R206, R129, !PT ;  /* 0x00000081ce817209 */ /* 0x000fe40007810000 */
[----:B------:R-:W-:Y:S02]  /*e2f0*/  ISETP.GT.AND P4, PT, R149, 0x60, P2 ;  /* 0x000000609500780c */ /* 0x000fe40001784270 */
[C---:B------:R-:W-:Y:S01]  /*e300*/  ISETP.LT.OR P3, PT, R147.reuse, 0x5a, P3 ;  /* 0x0000005a9300780c */ /* 0x040fe20001f61670 */
[----:B------:R-:W-:Y:S01]  /*e310*/  MUFU.EX2 R196, R196 ;  /* 0x000000c400c47308 */ /* 0x000fe20000000800 */
[----:B------:R-:W-:Y:S02]  /*e320*/  FMNMX.FTZ R131, R204, R129, !PT ;  /* 0x00000081cc837209 */ /* 0x000fe40007810000 */
[----:B------:R-:W-:Y:S02]  /*e330*/  ISETP.LT.OR P4, PT, R147, 0x61, P4 ;  /* 0x000000619300780c */ /* 0x000fe40002781670 */
[----:B------:R-:W-:-:S02]  /*e340*/  FSEL R202, R135, -INF , !P3 ;  /* 0xff80000087ca7808 */ /* 0x000fc40005800000 */
[C---:B------:R-:W-:Y:S01]  /*e350*/  ISETP.GT.AND P3, PT, R149.reuse, 0x61, P2 ;  /* 0x000000619500780c */ /* 0x040fe20001764270 */
[----:B------:R0:W-:Y:S01]  /*e360*/  MUFU.EX2 R129, R10 ;  /* 0x0000000a00817308 */ /* 0x0001e20000000800 */
[----:B------:R-:W-:Y:S02]  /*e370*/  FMNMX.FTZ R131, R134, R131, !PT ;  /* 0x0000008386837209 */ /* 0x000fe40007810000 */
[----:B------:R-:W-:Y:S02]  /*e380*/  FSEL R200, R138, -INF , !P4 ;  /* 0xff8000008ac87808 */ /* 0x000fe40006000000 */
[----:B------:R-:W-:Y:S02]  /*e390*/  ISETP.GT.AND P4, PT, R149, 0x68, P2 ;  /* 0x000000689500780c */ /* 0x000fe40001784270 */
[C---:B------:R-:W-:Y:S01]  /*e3a0*/  ISETP.LT.OR P3, PT, R147.reuse, 0x62, P3 ;  /* 0x000000629300780c */ /* 0x040fe20001f61670 */
[----:B------:R1:W-:Y:S01]  /*e3b0*/  MUFU.EX2 R138, R133 ;  /* 0x00000085008a7308 */ /* 0x0003e20000000800 */
[----:B------:R-:W-:Y:S01]  /*e3c0*/  FMNMX.FTZ R131, R202, R131, !PT ;  /* 0x00000083ca837209 */ /* 0x000fe20007810000 */
[----:B0-----:R-:W-:Y:S01]  /*e3d0*/  FFMA.FTZ R10, R146, R23, -R137 ;  /* 0x00000017920a7223 */ /* 0x001fe20000010889 */
[----:B------:R-:W-:-:S02]  /*e3e0*/  ISETP.LT.OR P4, PT, R147, 0x69, P4 ;  /* 0x000000699300780c */ /* 0x000fc40002781670 */
[----:B------:R-:W-:Y:S01]  /*e3f0*/  FSEL R198, R139, -INF , !P3 ;  /* 0xff8000008bc67808 */ /* 0x000fe20005800000 */
[----:B------:R-:W-:-:S01]  /*e400*/  FFMA.FTZ R139, R150, R23, -R137 ;  /* 0x00000017968b7223 */ /* 0x000fc20000010889 */
[C---:B------:R-:W-:Y:S01]  /*e410*/  ISETP.GT.AND P3, PT, R149.reuse, 0x69, P2 ;  /* 0x000000699500780c */ /* 0x040fe20001764270 */
[----:B------:R-:W-:Y:S01]  /*e420*/  MUFU.EX2 R148, R148 ;  /* 0x0000009400947308 */ /* 0x000fe20000000800 */
[----:B------:R-:W-:Y:S02]  /*e430*/  FMNMX.FTZ R131, R200, R131, !PT ;  /* 0x00000083c8837209 */ /* 0x000fe40007810000 */
[----:B------:R-:W-:Y:S02]  /*e440*/  FSEL R140, R140, -INF , !P4 ;  /* 0xff8000008c8c7808 */ /* 0x000fe40006000000 */
[----:B------:R-:W-:Y:S02]  /*e450*/  ISETP.GT.AND P4, PT, R149, 0x70, P2 ;  /* 0x000000709500780c */ /* 0x000fe40001784270 */
[----:B------:R-:W-:Y:S01]  /*e460*/  ISETP.LT.OR P3, PT, R147, 0x6a, P3 ;  /* 0x0000006a9300780c */ /* 0x000fe20001f61670 */
[----:B------:R-:W-:Y:S01]  /*e470*/  MUFU.EX2 R152, R152 ;  /* 0x0000009800987308 */ /* 0x000fe20000000800 */
[----:B-1----:R-:W-:-:S02]  /*e480*/  FMNMX.FTZ R133, R198, R131, !PT ;  /* 0x00000083c6857209 */ /* 0x002fc40007810000 */
[----:B------:R-:W-:Y:S02]  /*e490*/  ISETP.LT.OR P4, PT, R147, 0x71, P4 ;  /* 0x000000719300780c */ /* 0x000fe40002781670 */
[----:B------:R-:W-:Y:S01]  /*e4a0*/  FSEL R216, R141, -INF , !P3 ;  /* 0xff8000008dd87808 */ /* 0x000fe20005800000 */
[--C-:B------:R-:W-:Y:S01]  /*e4b0*/  FFMA.FTZ R141, R162, R23, -R137.reuse ;  /* 0x00000017a28d7223 */ /* 0x100fe20000010889 */
[C---:B------:R-:W-:Y:S01]  /*e4c0*/  ISETP.GT.AND P3, PT, R149.reuse, 0x71, P2 ;  /* 0x000000719500780c */ /* 0x040fe20001764270 */
[----:B------:R0:W-:Y:S01]  /*e4d0*/  MUFU.EX2 R131, R10 ;  /* 0x0000000a00837308 */ /* 0x0001e20000000800 */
[----:B------:R-:W-:Y:S01]  /*e4e0*/  FMNMX.FTZ R133, R140, R133, !PT ;  /* 0x000000858c857209 */ /* 0x000fe20007810000 */
[----:B------:R-:W-:Y:S01]  /*e4f0*/  FFMA.FTZ R162, R172, R23, -R137 ;  /* 0x00000017aca27223 */ /* 0x000fe20000010889 */
[----:B------:R-:W-:Y:S02]  /*e500*/  FSEL R142, R142, -INF , !P4 ;  /* 0xff8000008e8e7808 */ /* 0x000fe40006000000 */
[----:B------:R-:W-:-:S02]  /*e510*/  ISETP.GT.AND P4, PT, R149, 0x78, P2 ;  /* 0x000000789500780c */ /* 0x000fc40001784270 */
[----:B------:R-:W-:Y:S01]  /*e520*/  ISETP.LT.OR P3, PT, R147, 0x72, P3 ;  /* 0x000000729300780c */ /* 0x000fe20001f61670 */
[----:B------:R-:W-:Y:S01]  /*e530*/  MUFU.EX2 R141, R141 ;  /* 0x0000008d008d7308 */ /* 0x000fe20000000800 */
[----:B------:R-:W-:Y:S02]  /*e540*/  FMNMX.FTZ R133, R216, R133, !PT ;  /* 0x00000085d8857209 */ /* 0x000fe40007810000 */
[----:B------:R-:W-:Y:S02]  /*e550*/  ISETP.GT.AND P2, PT, R149, 0x79, P2 ;  /* 0x000000799500780c */ /* 0x000fe40001744270 */
[----:B------:R-:W-:Y:S02]  /*e560*/  ISETP.LT.OR P4, PT, R147, 0x79, P4 ;  /* 0x000000799300780c */ /* 0x000fe40002781670 */
[----:B------:R-:W-:Y:S01]  /*e570*/  FSEL R146, R143, -INF , !P3 ;  /* 0xff8000008f927808 */ /* 0x000fe20005800000 */
[----:B------:R-:W-:Y:S01]  /*e580*/  MUFU.EX2 R162, R162 ;  /* 0x000000a200a27308 */ /* 0x000fe20000000800 */
[----:B------:R-:W-:-:S02]  /*e590*/  FMNMX.FTZ R133, R142, R133, !PT ;  /* 0x000000858e857209 */ /* 0x000fc40007810000 */
[----:B------:R-:W-:Y:S02]  /*e5a0*/  ISETP.LT.OR P2, PT, R147, 0x7a, P2 ;  /* 0x0000007a9300780c */ /* 0x000fe40001741670 */
[----:B------:R-:W-:Y:S02]  /*e5b0*/  FSEL R144, R144, -INF , !P4 ;  /* 0xff80000090907808 */ /* 0x000fe40006000000 */
[----:B------:R-:W-:Y:S02]  /*e5c0*/  FMNMX.FTZ R135, R146, R133, !PT ;  /* 0x0000008592877209 */ /* 0x000fe40007810000 */
[----:B------:R-:W-:Y:S01]  /*e5d0*/  FSEL R150, R145, -INF , !P2 ;  /* 0xff80000091967808 */ /* 0x000fe20005000000 */
[--C-:B------:R-:W-:Y:S01]  /*e5e0*/  FFMA.FTZ R145, R158, R23, -R137.reuse ;  /* 0x000000179e917223 */ /* 0x100fe20000010889 */
[----:B------:R-:W-:Y:S01]  /*e5f0*/  FMNMX.FTZ R135, R144, R135, !PT ;  /* 0x0000008790877209 */ /* 0x000fe20007810000 */
[----:B------:R-:W-:Y:S01]  /*e600*/  MUFU.EX2 R133, R139 ;  /* 0x0000008b00857308 */ /* 0x000fe20000000800 */
[----:B------:R-:W-:Y:S01]  /*e610*/  FSEL R149, R9, RZ, P5 ;  /* 0x000000ff09957208 */ /* 0x000fe20002800000 */
[--C-:B------:R-:W-:Y:S01]  /*e620*/  FFMA.FTZ R158, R164, R23, -R137.reuse ;  /* 0x00000017a49e7223 */ /* 0x100fe20000010889 */
[----:B0-----:R-:W-:Y:S01]  /*e630*/  FMNMX.FTZ R10, R150, R135, !PT ;  /* 0x00000087960a7209 */ /* 0x001fe20007810000 */
[-CC-:B------:R-:W-:Y:S01]  /*e640*/  FFMA.FTZ R135, R154, R23.reuse, -R137.reuse ;  /* 0x000000179a877223 */ /* 0x180fe20000010889 */
[----:B------:R-:W-:-:S01]  /*e650*/  FFMA.FTZ R154, R156, R23, -R137 ;  /* 0x000000179c9a7223 */ /* 0x000fc20000010889 */
[----:B------:R-:W-:Y:S01]  /*e660*/  FFMA.FTZ R156, R160, R23, -R137 ;  /* 0x00000017a09c7223 */ /* 0x000fe20000010889 */
[----:B------:R-:W-:-:S01]  /*e670*/  FADD.FTZ R164, -R149, R12 ;  /* 0x0000000c95a47221 */ /* 0x000fc20000010100 */
[----:B------:R-:W0:Y:S01]  /*e680*/  SHFL.BFLY PT, R143, R10, 0x2, 0x1f ;  /* 0x0c401f000a8f7f89 */ /* 0x000e2200000e0000 */
[----:B------:R1:W-:Y:S01]  /*e690*/  MUFU.EX2 R139, R145 ;  /* 0x00000091008b7308 */ /* 0x0003e20000000800 */
[----:B------:R-:W-:-:S01]  /*e6a0*/  FFMA.FTZ R160, R176, R23, -R137 ;  /* 0x00000017b0a07223 */ /* 0x000fc20000010889 */
[-C--:B------:R-:W-:Y:S01]  /*e6b0*/  FFMA.FTZ R12, R166, R23.reuse, -R137 ;  /* 0x00000017a60c7223 */ /* 0x080fe20000010889 */
[----:B------:R-:W-:-:S05]  /*e6c0*/  FMUL.FTZ R149, R164, R23 ;  /* 0x00000017a4957220 */ /* 0x000fca0000410000 */
[----:B------:R-:W-:Y:S01]  /*e6d0*/  MUFU.EX2 R135, R135 ;  /* 0x0000008700877308 */ /* 0x000fe20000000800 */
[----:B-1----:R-:W-:-:S07]  /*e6e0*/  FFMA.FTZ R145, R174, R23, -R137 ;  /* 0x00000017ae917223 */ /* 0x002fce0000010889 */
[----:B------:R-:W1:Y:S01]  /*e6f0*/  MUFU.EX2 R149, R149 ;  /* 0x0000009500957308 */ /* 0x000e620000000800 */
[----:B0-----:R-:W-:Y:S01]  /*e700*/  FMNMX.FTZ R147, R10, R143, !PT ;  /* 0x0000008f0a937209 */ /* 0x001fe20007810000 */
[----:B------:R-:W-:-:S06]  /*e710*/  FFMA.FTZ R143, R168, R23, -R137 ;  /* 0x00000017a88f7223 */ /* 0x000fcc0000010889 */
[----:B------:R-:W-:Y:S01]  /*e720*/  MUFU.EX2 R154, R154 ;  /* 0x0000009a009a7308 */ /* 0x000fe20000000800 */
[----:B------:R-:W0:Y:S01]  /*e730*/  SHFL.BFLY PT, R10, R147, 0x1, 0x1f ;  /* 0x0c201f00930a7f89 */ /* 0x000e2200000e0000 */
[----:B-1----:R-:W-:-:S06]  /*e740*/  FFMA.FTZ R168, R149, R5, R180 ;  /* 0x0000000595a87223 */ /* 0x002fcc00000100b4 */
[----:B------:R-:W-:Y:S01]  /*e750*/  MUFU.EX2 R156, R156 ;  /* 0x0000009c009c7308 */ /* 0x000fe20000000800 */
[----:B------:R-:W-:-:S04]  /*e760*/  FADD.FTZ R168, R15, R168 ;  /* 0x000000a80fa87221 */ /* 0x000fc80000010000 */
[----:B------:R-:W-:-:S03]  /*e770*/  FADD.FTZ R169, R19, R168 ;  /* 0x000000a813a97221 */ /* 0x000fc60000010000 */
[----:B------:R-:W-:Y:S08]  /*e780*/  MUFU.EX2 R158, R158 ;  /* 0x0000009e009e7308 */ /* 0x000ff00000000800 */
[----:B------:R-:W-:Y:S01]  /*e790*/  MUFU.EX2 R143, R143 ;  /* 0x0000008f008f7308 */ /* 0x000fe20000000800 */
[----:B0-----:R-:W-:-:S04]  /*e7a0*/  FMNMX.FTZ R10, R147, R10, !PT ;  /* 0x0000000a930a7209 */ /* 0x001fc80007810000 */
[C---:B------:R-:W-:Y:S01]  /*e7b0*/  FSETP.NEU.FTZ.AND P2, PT, R10.reuse, -INF , PT ;  /* 0xff8000000a00780b */ /* 0x040fe20003f5d000 */
[----:B------:R-:W-:-:S02]  /*e7c0*/  FFMA.FTZ R137, R10, R23, -8 ;  /* 0xc10000000a897423 */ /* 0x000fc40000010017 */
[----:B------:R0:W-:Y:S03]  /*e7d0*/  MUFU.EX2 R147, R170 ;  /* 0x000000aa00937308 */ /* 0x0001e60000000800 */
[----:B------:R-:W-:-:S05]  /*e7e0*/  FSEL R137, R137, RZ, P2 ;  /* 0x000000ff89897208 */ /* 0x000fca0001000000 */
[----:B------:R-:W-:Y:S01]  /*e7f0*/  MUFU.EX2 R160, R160 ;  /* 0x000000a000a07308 */ /* 0x000fe20000000800 */
[----:B------:R-:W-:-:S01]  /*e800*/  FFMA.FTZ R161, R122, R23, -R137 ;  /* 0x000000177aa17223 */ /* 0x000fc20000010889 */
[-CC-:B------:R-:W-:Y:S01]  /*e810*/  FFMA.FTZ R122, R126, R23.reuse, -R137.reuse ;  /* 0x000000177e7a7223 */ /* 0x180fe20000010889 */
[----:B------:R-:W-:Y:S01]  /*e820*/  FSEL R126, R10, RZ, P2 ;  /* 0x000000ff0a7e7208 */ /* 0x000fe20001000000 */
[-CC-:B------:R-:W-:Y:S01]  /*e830*/  FFMA.FTZ R151, R218, R23.reuse, -R137.reuse ;  /* 0x00000017da977223 */ /* 0x180fe20000010889 */
[----:B------:R-:W-:-:S01]  /*e840*/  FFMA.FTZ R14, R14, R23, -R137 ;  /* 0x000000170e0e7223 */ /* 0x000fc20000010889 */
[-CC-:B------:R-:W-:Y:S01]  /*e850*/  FFMA.FTZ R136, R136, R23.reuse, -R137.reuse ;  /* 0x0000001788887223 */ /* 0x180fe20000010889 */
[----:B------:R-:W-:-:S01]  /*e860*/  FFMA.FTZ R153, R18, R23, -R137 ;  /* 0x0000001712997223 */ /* 0x000fc20000010889 */
[----:B------:R-:W-:Y:S01]  /*e870*/  FADD.FTZ R126, -R126, R13 ;  /* 0x0000000d7e7e7221 */ /* 0x000fe20000010100 */
[----:B------:R-:W-:-:S01]  /*e880*/  FFMA.FTZ R18, R178, R23, -R137 ;  /* 0x00000017b2127223 */ /* 0x000fc20000010889 */
[----:B------:R-:W-:Y:S01]  /*e890*/  MUFU.EX2 R151, R151 ;  /* 0x0000009700977308 */ /* 0x000fe20000000800 */
[----:B------:R-:W-:-:S01]  /*e8a0*/  FFMA.FTZ R155, R20, R23, -R137 ;  /* 0x00000017149b7223 */ /* 0x000fc20000010889 */
[-C--:B------:R-:W-:Y:S01]  /*e8b0*/  FMUL.FTZ R126, R126, R23.reuse ;  /* 0x000000177e7e7220 */ /* 0x080fe20000410000 */
[----:B------:R-:W-:-:S01]  /*e8c0*/  FFMA.FTZ R20, R22, R23, -R137 ;  /* 0x0000001716147223 */ /* 0x000fc20000010889 */
[-CC-:B------:R-:W-:Y:S01]  /*e8d0*/  FFMA.FTZ R157, R182, R23.reuse, -R137.reuse ;  /* 0x00000017b69d7223 */ /* 0x180fe20000010889 */
[----:B------:R-:W-:-:S01]  /*e8e0*/  FFMA.FTZ R22, R184, R23, -R137 ;  /* 0x00000017b8167223 */ /* 0x000fc20000010889 */
[----:B0-----:R-:W-:Y:S01]  /*e8f0*/  FADD.FTZ R170, R188, R169 ;  /* 0x000000a9bcaa7221 */ /* 0x001fe20000010000 */
[----:B------:R-:W-:-:S01]  /*e900*/  FFMA.FTZ R159, R120, R23, -R137 ;  /* 0x00000017789f7223 */ /* 0x000fc20000010889 */
[----:B------:R-:W0:Y:S01]  /*e910*/  MUFU.EX2 R126, R126 ;  /* 0x0000007e007e7308 */ /* 0x000e220000000800 */
[----:B------:R-:W-:-:S01]  /*e920*/  FFMA.FTZ R120, R186, R23, -R137 ;  /* 0x00000017ba787223 */ /* 0x000fc20000010889 */
[----:B------:R-:W-:Y:S01]  /*e930*/  FADD.FTZ R169, R21, R170 ;  /* 0x000000aa15a97221 */ /* 0x000fe20000010000 */
[----:B------:R-:W-:-:S01]  /*e940*/  FFMA.FTZ R163, R192, R23, -R137 ;  /* 0x00000017c0a37223 */ /* 0x000fc20000010889 */
[-CC-:B------:R-:W-:Y:S01]  /*e950*/  FFMA.FTZ R194, R194, R23.reuse, -R137.reuse ;  /* 0x00000017c2c27223 */ /* 0x180fe20000010889 */
[----:B------:R-:W-:-:S01]  /*e960*/  FFMA.FTZ R124, R124, R23, -R137 ;  /* 0x000000177c7c7223 */ /* 0x000fc20000010889 */
[----:B------:R-:W-:Y:S01]  /*e970*/  FADD.FTZ R170, R190, R169 ;  /* 0x000000a9beaa7221 */ /* 0x000fe20000010000 */
[----:B------:R-:W-:-:S01]  /*e980*/  FFMA.FTZ R164, R212, R23, -R137 ;  /* 0x00000017d4a47223 */ /* 0x000fc20000010889 */
[----:B------:R-:W1:Y:S01]  /*e990*/  MUFU.EX2 R14, R14 ;  /* 0x0000000e000e7308 */ /* 0x000e620000000800 */
[----:B------:R-:W-:-:S01]  /*e9a0*/  FFMA.FTZ R165, R210, R23, -R137 ;  /* 0x00000017d2a57223 */ /* 0x000fc20000010889 */
[----:B------:R-:W-:Y:S01]  /*e9b0*/  FADD.FTZ R171, R121, R170 ;  /* 0x000000aa79ab7221 */ /* 0x000fe20000010000 */
[----:B------:R-:W-:-:S01]  /*e9c0*/  FFMA.FTZ R166, R214, R23, -R137 ;  /* 0x00000017d6a67223 */ /* 0x000fc20000010889 */
[-CC-:B------:R-:W-:Y:S01]  /*e9d0*/  FFMA.FTZ R167, R208, R23.reuse, -R137.reuse ;  /* 0x00000017d0a77223 */ /* 0x180fe20000010889 */
[----:B------:R-:W-:-:S01]  /*e9e0*/  FFMA.FTZ R168, R206, R23, -R137 ;  /* 0x00000017cea87223 */ /* 0x000fc20000010889 */
[----:B------:R-:W-:Y:S01]  /*e9f0*/  FADD.FTZ R170, R128, R171 ;  /* 0x000000ab80aa7221 */ /* 0x000fe20000010000 */
[----:B------:R-:W-:-:S01]  /*ea00*/  FFMA.FTZ R169, R204, R23, -R137 ;  /* 0x00000017cca97223 */ /* 0x000fc20000010889 */
[----:B------:R-:W2:Y:S01]  /*ea10*/  MUFU.EX2 R136, R136 ;  /* 0x0000008800887308 */ /* 0x000ea20000000800 */
[----:B0-----:R-:W-:-:S01]  /*ea20*/  FFMA.FTZ R5, R126, R4, R151 ;  /* 0x000000047e057223 */ /* 0x001fc20000010097 */
[----:B------:R-:W-:Y:S01]  /*ea30*/  FADD.FTZ R171, R123, R170 ;  /* 0x000000aa7bab7221 */ /* 0x000fe20000010000 */
[----:B------:R-:W-:-:S01]  /*ea40*/  FFMA.FTZ R134, R134, R23, -R137 ;  /* 0x0000001786867223 */ /* 0x000fc20000010889 */
[-CC-:B------:R-:W-:Y:S01]  /*ea50*/  FFMA.FTZ R140, R140, R23.reuse, -R137.reuse ;  /* 0x000000178c8c7223 */ /* 0x180fe20000010889 */
[----:B------:R-:W-:-:S01]  /*ea60*/  FFMA.FTZ R216, R216, R23, -R137 ;  /* 0x00000017d8d87223 */ /* 0x000fc20000010889 */
[----:B------:R-:W-:Y:S01]  /*ea70*/  FADD.FTZ R170, R130, R171 ;  /* 0x000000ab82aa7221 */ /* 0x000fe20000010000 */
[----:B------:R-:W-:-:S01]  /*ea80*/  FFMA.FTZ R171, R202, R23, -R137 ;  /* 0x00000017caab7223 */ /* 0x000fc20000010889 */
[----:B------:R-:W0:Y:S01]  /*ea90*/  MUFU.EX2 R153, R153 ;  /* 0x0000009900997308 */ /* 0x000e220000000800 */
[----:B-1----:R-:W-:-:S01]  /*eaa0*/  FADD.FTZ R5, R14, R5 ;  /* 0x000000050e057221 */ /* 0x002fc20000010000 */
[----:B------:R-:W-:Y:S01]  /*eab0*/  FADD.FTZ R173, R125, R170 ;  /* 0x000000aa7dad7221 */ /* 0x000fe20000010000 */
[----:B------:R-:W-:-:S01]  /*eac0*/  FFMA.FTZ R170, R200, R23, -R137 ;  /* 0x00000017c8aa7223 */ /* 0x000fc20000010889 */
[-CC-:B------:R-:W-:Y:S01]  /*ead0*/  FFMA.FTZ R142, R142, R23.reuse, -R137.reuse ;  /* 0x000000178e8e7223 */ /* 0x180fe20000010889 */
[----:B------:R-:W-:-:S01]  /*eae0*/  FFMA.FTZ R146, R146, R23, -R137 ;  /* 0x0000001792927223 */ /* 0x000fc20000010889 */
[----:B------:R-:W-:Y:S01]  /*eaf0*/  FADD.FTZ R172, R132, R173 ;  /* 0x000000ad84ac7221 */ /* 0x000fe20000010000 */
[----:B------:R-:W-:-:S01]  /*eb00*/  FFMA.FTZ R144, R144, R23, -R137 ;  /* 0x0000001790907223 */ /* 0x000fc20000010889 */
[----:B------:R-:W1:Y:S01]  /*eb10*/  MUFU.EX2 R18, R18 ;  /* 0x0000001200127308 */ /* 0x000e620000000800 */
[----:B--2---:R-:W-:-:S01]  /*eb20*/  FADD.FTZ R4, R136, R5 ;  /* 0x0000000588047221 */ /* 0x004fc20000010000 */
[----:B------:R-:W-:-:S04]  /*eb30*/  FADD.FTZ R173, R127, R172 ;  /* 0x000000ac7fad7221 */ /* 0x000fc80000010000 */
[----:B------:R-:W-:Y:S01]  /*eb40*/  FADD.FTZ R172, R138, R173 ;  /* 0x000000ad8aac7221 */ /* 0x000fe20000010000 */
[----:B------:R-:W-:-:S01]  /*eb50*/  FFMA.FTZ R173, R198, R23, -R137 ;  /* 0x00000017c6ad7223 */ /* 0x000fc20000010889 */
[----:B------:R-:W2:Y:S01]  /*eb60*/  MUFU.EX2 R155, R155 ;  /* 0x0000009b009b7308 */ /* 0x000ea20000000800 */
[----:B0-----:R-:W-:-:S01]  /*eb70*/  FADD.FTZ R5, R153, R4 ;  /* 0x0000000499057221 */ /* 0x001fc20000010000 */
[----:B------:R-:W-:-:S06]  /*eb80*/  FFMA.FTZ R137, R150, R23, -R137 ;  /* 0x0000001796897223 */ /* 0x000fcc0000010889 */
        /* <DEDUP_REMOVED lines=18> */
[----:B------:R-:W-:-:S06]  /*ecb0*/  FADD.FTZ R5, R129, R172 ;  /* 0x000000ac81057221 */ /* 0x000fcc0000010000 */
[----:B------:R-:W0:Y:S01]  /*ecc0*/  MUFU.EX2 R124, R124 ;  /* 0x0000007c007c7308 */ /* 0x000e220000000800 */
[----:B-1----:R-:W-:-:S07]  /*ecd0*/  FADD.FTZ R4, R163, R4 ;  /* 0x00000004a3047221 */ /* 0x002fce0000010000 */
[----:B------:R-:W1:Y:S01]  /*ece0*/  MUFU.EX2 R164, R164 ;  /* 0x000000a400a47308 */ /* 0x000e620000000800 */
[----:B--2---:R-:W-:-:S01]  /*ecf0*/  FADD.FTZ R175, R13, R4 ;  /* 0x000000040daf7221 */ /* 0x004fc20000010000 */
[----:B------:R-:W-:-:S04]  /*ed00*/  FADD.FTZ R4, R196, R5 ;  /* 0x00000005c4047221 */ /* 0x000fc80000010000 */
[----:B------:R-:W-:Y:S02]  /*ed10*/  FADD.FTZ R5, R131, R4 ;  /* 0x0000000483057221 */ /* 0x000fe40000010000 */
[----:B------:R-:W2:Y:S01]  /*ed20*/  MUFU.EX2 R165, R165 ;  /* 0x000000a500a57308 */ /* 0x000ea20000000800 */
[----:B0-----:R-:W-:-:S01]  /*ed30*/  FADD.FTZ R175, R124, R175 ;  /* 0x000000af7caf7221 */ /* 0x001fc20000010000 */
[----:B------:R-:W-:-:S06]  /*ed40*/  FADD.FTZ R172, R148, R5 ;  /* 0x0000000594ac7221 */ /* 0x000fcc0000010000 */
[----:B------:R-:W0:Y:S01]  /*ed50*/  MUFU.EX2 R166, R166 ;  /* 0x000000a600a67308 */ /* 0x000e220000000800 */
[----:B-1----:R-:W-:-:S01]  /*ed60*/  FADD.FTZ R4, R164, R175 ;  /* 0x000000afa4047221 */ /* 0x002fc20000010000 */
[----:B------:R-:W-:-:S04]  /*ed70*/  FADD.FTZ R175, R133, R172 ;  /* 0x000000ac85af7221 */ /* 0x000fc80000010000 */
[----:B------:R-:W-:Y:S02]  /*ed80*/  FADD.FTZ R172, R152, R175 ;  /* 0x000000af98ac7221 */ /* 0x000fe40000010000 */
[----:B------:R-:W1:Y:S01]  /*ed90*/  MUFU.EX2 R167, R167 ;  /* 0x000000a700a77308 */ /* 0x000e620000000800 */
[----:B--2---:R-:W-:-:S01]  /*eda0*/  FADD.FTZ R5, R165, R4 ;  /* 0x00000004a5057221 */ /* 0x004fc20000010000 */
[----:B------:R-:W-:-:S06]  /*edb0*/  FADD.FTZ R175, R135, R172 ;  /* 0x000000ac87af7221 */ /* 0x000fcc0000010000 */
        /* <DEDUP_REMOVED lines=12> */
[----:B------:R2:W3:Y:S01]  /*ee80*/  MUFU.EX2 R177, R140 ;  /* 0x0000008c00b17308 */ /* 0x0004e20000000800 */
[----:B0-----:R-:W-:-:S07]  /*ee90*/  FADD.FTZ R4, R170, R5 ;  /* 0x00000005aa047221 */ /* 0x001fce0000010000 */
[----:B------:R-:W0:Y:S01]  /*eea0*/  MUFU.EX2 R216, R216 ;  /* 0x000000d800d87308 */ /* 0x000e220000000800 */
[----:B--2---:R-:W-:-:S01]  /*eeb0*/  FADD.FTZ R140, R154, R175 ;  /* 0x000000af9a8c7221 */ /* 0x004fc20000010000 */
[----:B-1----:R-:W-:-:S03]  /*eec0*/  FADD.FTZ R4, R173, R4 ;  /* 0x00000004ad047221 */ /* 0x002fc60000010000 */
[----:B------:R-:W-:-:S03]  /*eed0*/  FADD.FTZ R175, R139, R140 ;  /* 0x0000008c8baf7221 */ /* 0x000fc60000010000 */
[----:B------:R-:W1:Y:S01]  /*eee0*/  MUFU.EX2 R145, R145 ;  /* 0x0000009100917308 */ /* 0x000e620000000800 */
[----:B------:R-:W-:-:S01]  /*eef0*/  FADD.FTZ R140, R156, R175 ;  /* 0x000000af9c8c7221 */ /* 0x000fc20000010000 */
[----:B---3--:R-:W-:-:S03]  /*ef00*/  FADD.FTZ R4, R177, R4 ;  /* 0x00000004b1047221 */ /* 0x008fc60000010000 */
[----:B------:R-:W-:-:S03]  /*ef10*/  FADD.FTZ R175, R141, R140 ;  /* 0x0000008c8daf7221 */ /* 0x000fc60000010000 */
[----:B------:R-:W2:Y:S01]  /*ef20*/  MUFU.EX2 R187, R142 ;  /* 0x0000008e00bb7308 */ /* 0x000ea20000000800 */
[----:B------:R-:W-:-:S01]  /*ef30*/  FADD.FTZ R140, R158, R175 ;  /* 0x000000af9e8c7221 */ /* 0x000fc20000010000 */
[----:B0-----:R-:W-:-:S03]  /*ef40*/  FADD.FTZ R4, R216, R4 ;  /* 0x00000004d8047221 */ /* 0x001fc60000010000 */
[----:B------:R-:W-:-:S03]  /*ef50*/  FADD.FTZ R5, R143, R140 ;  /* 0x0000008c8f057221 */ /* 0x000fc60000010000 */
[----:B------:R-:W0:Y:S01]  /*ef60*/  MUFU.EX2 R179, R146 ;  /* 0x0000009200b37308 */ /* 0x000e220000000800 */
[----:B------:R-:W-:-:S04]  /*ef70*/  FADD.FTZ R140, R160, R5 ;  /* 0x00000005a08c7221 */ /* 0x000fc80000010000 */
[----:B-1----:R-:W-:-:S03]  /*ef80*/  FADD.FTZ R5, R145, R140 ;  /* 0x0000008c91057221 */ /* 0x002fc60000010000 */
[----:B------:R-:W1:Y:S01]  /*ef90*/  MUFU.EX2 R181, R144 ;  /* 0x0000009000b57308 */ /* 0x000e620000000800 */
[----:B--2---:R-:W-:-:S01]  /*efa0*/  FADD.FTZ R4, R187, R4 ;  /* 0x00000004bb047221 */ /* 0x004fc20000010000 */
[----:B------:R-:W-:-:S04]  /*efb0*/  FADD.FTZ R140, R162, R5 ;  /* 0x00000005a28c7221 */ /* 0x000fc80000010000 */
[----:B------:R-:W-:Y:S02]  /*efc0*/  FADD.FTZ R5, R147, R140 ;  /* 0x0000008c93057221 */ /* 0x000fe40000010000 */
[----:B------:R-:W2:Y:S01]  /*efd0*/  MUFU.EX2 R12, R12 ;  /* 0x0000000c000c7308 */ /* 0x000ea20000000800 */
[----:B0-----:R-:W-:-:S07]  /*efe0*/  FADD.FTZ R4, R179, R4 ;  /* 0x00000004b3047221 */ /* 0x001fce0000010000 */
[----:B------:R-:W0:Y:S01]  /*eff0*/  MUFU.EX2 R137, R137 ;  /* 0x0000008900897308 */ /* 0x000e220000000800 */
[----:B-1----:R-:W-:-:S01]  /*f000*/  FADD.FTZ R4, R181, R4 ;  /* 0x00000004b5047221 */ /* 0x002fc20000010000 */
[----:B--2---:R-:W-:-:S03]  /*f010*/  FADD.FTZ R5, R12, R5 ;  /* 0x000000050c057221 */ /* 0x004fc60000010000 */
[----:B0-----:R-:W-:Y:S01]  /*f020*/  FADD.FTZ R4, R137, R4 ;  /* 0x0000000489047221 */ /* 0x001fe20000010000 */
[----:B------:R-:W-:Y:S06]  /*f030*/  @!P0 BRA `(.L_x_986) ;  /* 0x0000000000048947 */ /* 0x000fec0003800000 */
[----:B------:R-:W-:Y:S01]  /*f040*/  BPT.TRAP 0x1 ;  /* 0x000000040000795c */ /* 0x000fe20000300000 */
.L_x_986:
        /* <DEDUP_REMOVED lines=35> */
[----:B------:R-:W-:Y:S01]  /*f280*/  F2FP.SATFINITE.E4M3.F32.PACK_AB_MERGE_C R198, R190, R21, R121 ;  /* 0x00000015bec6723e */ /* 0x000fe20004807079 */
        /* <DEDUP_REMOVED lines=103> */
.L_x_969:
[----:B------:R-:W-:Y:S06]  /*f900*/  BAR.ARV 0x8, 0x180 ;  /* 0x0206000000007b1d */ /* 0x000fec0000002000 */
[----:B------:R-:W-:Y:S05]  /*f910*/  @!P0 BRA `(.L_x_988) ;  /* 0x0000000000048947 */ /* 0x000fea0003800000 */
[----:B------:R-:W-:Y:S01]  /*f920*/  BPT.TRAP 0x1 ;  /* 0x000000040000795c */ /* 0x000fe20000300000 */
.L_x_988:
[----:B------:R-:W-:Y:S01]  /*f930*/  ULEA UR12, UR32, UR44, 0x3 ;  /* 0x0000002c200c7291 */ /* 0x000fe2000f8e183f */
[----:B------:R-:W-:-:S05]  /*f940*/  IMAD.U32 R0, RZ, RZ, UR29 ;  /* 0x0000001dff007e24 */ /* 0x000fca000f8e00ff */
[----:B------:R-:W-:-:S04]  /*f950*/  SHF.L.U32 R0, R0, 0x1f, RZ ;  /* 0x0000001f00007819 */ /* 0x000fc800000006ff */
[----:B------:R0:W1:Y:S01]  /*f960*/  SYNCS.PHASECHK.TRANS64.TRYWAIT P1, [UR12+0x2a850], R0 ;  /* 0x02a85000ff0075a7 */ /* 0x000062000802014c */
[----:B------:R-:W-:Y:S05]  /*f970*/  @!P0 BRA `(.L_x_989) ;  /* 0x0000000000048947 */ /* 0x000fea0003800000 */
[----:B------:R-:W-:Y:S01]  /*f980*/  BPT.TRAP 0x1 ;  /* 0x000000040000795c */ /* 0x000fe20000300000 */
.L_x_989:
[----:B-1----:R-:W-:Y:S05]  /*f990*/  @P1 BRA `(.L_x_990) ;  /* 0x0000000000081947 */ /* 0x002fea0003800000 */
[----:B------:R-:W1:Y:S02]  /*f9a0*/  SYNCS.PHASECHK.TRANS64.TRYWAIT P1, [UR12+0x2a850], R0 ;  /* 0x02a85000ff0075a7 */ /* 0x000e64000802014c */
[----:B-1----:R-:W-:Y:S05]  /*f9b0*/  @!P1 BRA `(.L_x_991) ;  /* 0x0000007c00b09947 */ /* 0x002fea0003800000 */
.L_x_990:
[----:B------:R-:W-:Y:S01]  /*f9c0*/  UIADD3 UR44, UR44, 0x400, URZ ;  /* 0x000004002c2c7890 */ /* 0x000fe2000fffe03f */
[----:B------:R-:W-:Y:S01]  /*f9d0*/  WARPGROUP.ARRIVE ;  /* 0x00000000000079c5 */ /* 0x000fe20000000000 */
[----:B------:R-:W-:Y:S01]  /*f9e0*/  UMOV UR7, 0x40000040 ;  /* 0x4000004000077882 */ /* 0x000fe20000000000 */
[----:B------:R-:W-:Y:S01]  /*f9f0*/  ULDC.64 UR8, c[0x0][0x9a0] ;  /* 0x0002680000087ab9 */ /* 0x000fe20000000a00 */
[----:B------:R-:W-:Y:S01]  /*fa00*/  USHF.R.U32.HI UR44, URZ, 0x4, UR44 ;  /* 0x000000043f2c7899 */ /* 0x000fe2000801162c */
[----:B------:R-:W-:Y:S01]  /*fa10*/  IMAD.MOV.U32 R6, RZ, RZ, 0x3f800000 ;  /* 0x3f800000ff067424 */ /* 0x000fe200078e00ff */
[----:B------:R-:W-:Y:S02]  /*fa20*/  UISETP.NE.U32.AND UP0, UPT, UR8, URZ, UPT ;  /* 0x0000003f0800728c */ /* 0x000fe4000bf05070 */
[----:B------:R-:W-:Y:S02]  /*fa30*/  ULOP3.LUT UR44, UR44, 0x3fff, URZ, 0xc0, !UPT ;  /* 0x00003fff2c2c7892 */ /* 0x000fe4000f8ec03f */
[----:B------:R-:W-:-:S02]  /*fa40*/  UISETP.NE.AND.EX UP0, UPT, UR9, URZ, UPT, UP0 ;  /* 0x0000003f0900728c */ /* 0x000fc4000bf05300 */
[----:B------:R-:W-:-:S04]  /*fa50*/  ULOP3.LUT UR44, UR44, 0x10000, URZ, 0xfc, !UPT ;  /* 0x000100002c2c7892 */ /* 0x000fc8000f8efc3f */
[----:B------:R-:W-:Y:S01]  /*fa60*/  UIMAD UR32, UR32, 0x600, UR44 ;  /* 0x00000600202078a4 */ /* 0x000fe2000f8e022c */
[----:B------:R-:W-:-:S03]  /*fa70*/  PLOP3.LUT P1, PT, PT, PT, UP0, 0x80, 0x0 ;  /* 0x000000000000781c */ /* 0x000fc60003f2f008 */
[----:B------:R-:W-:Y:S01]  /*fa80*/  UIADD3 UR4, UR32, 0x2, URZ ;  /* 0x0000000220047890 */ /* 0x000fe2000fffe03f */
[----:B------:R-:W-:Y:S02]  /*fa90*/  @UP0 ULDC.64 UR10, c[0x0][0x9c8] ;  /* 0x00027200000a0ab9 */ /* 0x000fe40000000a00 */
[----:B------:R-:W-:-:S06]  /*faa0*/  UMOV UR6, UR32 ;  /* 0x0000002000067c82 */ /* 0x000fcc0008000000 */
[----:B------:R-:W-:Y:S01]  /*fab0*/  QGMMA.64x192x32.F32.E4M3.E4M3 R24, R196, gdesc[UR4], R24, gsb0 ;  /* 0x02e00004c4187df3 */ /* 0x000fe20008000818 */
[----:B------:R-:W-:Y:S01]  /*fac0*/  UMOV UR7, 0x40000040 ;  /* 0x4000004000077882 */ /* 0x000fe20000000000 */
[----:B------:R-:W-:Y:S01]  /*fad0*/  UMOV UR6, UR4 ;  /* 0x0000000400067c82 */ /* 0x000fe20008000000 */
[----:B------:R-:W-:Y:S01]  /*fae0*/  @UP0 UIMAD.WIDE.U32 UR4, UR36, UR10, URZ ;  /* 0x0000000a240402a5 */ /* 0x000fe2000f8e003f */
[----:B------:R-:W-:Y:S02]  /*faf0*/  WARPGROUP.DEPBAR.LE gsb0, 0x0 ;  /* 0x00008000000079c5 */ /* 0x000fe40000010000 */
[----:B------:R-:W-:-:S14]  /*fb00*/  WARPGROUP.ARRIVE ;  /* 0x00000000000079c5 */ /* 0x000fdc0000000000 */
[----:B------:R-:W-:Y:S01]  /*fb10*/  QGMMA.64x192x32.F32.E4M3.E4M3 R24, R192, gdesc[UR4], R24, gsb0 ;  /* 0x02e00004c0187df3 */ /* 0x000fe20008000818 */
[----:B------:R-:W-:Y:S02]  /*fb20*/  @UP0 UIMAD UR6, UR38, UR10, URZ ;  /* 0x0000000a260602a4 */ /* 0x000fe4000f8e023f */
[----:B------:R-:W-:Y:S02]  /*fb30*/  @UP0 USHF.R.S32.HI UR7, URZ, 0x1f, UR37 ;  /* 0x0000001f3f070899 */ /* 0x000fe40008011425 */
[----:B------:R-:W-:-:S03]  /*fb40*/  @UP0 UIMAD UR6, UR36, UR11, UR6 ;  /* 0x0000000b240602a4 */ /* 0x000fc6000f8e0206 */
[----:B------:R-:W-:Y:S01]  /*fb50*/  @UP0 ULDC.64 UR10, c[0x0][0x9d0] ;  /* 0x00027400000a0ab9 */ /* 0x000fe20000000a00 */
[----:B------:R-:W-:Y:S02]  /*fb60*/  @UP0 UIADD3 UR5, UR5, UR6, URZ ;  /* 0x0000000605050290 */ /* 0x000fe4000fffe03f */
[----:B------:R-:W-:Y:S02]  /*fb70*/  @UP0 UIMAD UR6, UR7, UR10, URZ ;  /* 0x0000000a070602a4 */ /* 0x000fe4000f8e023f */
[----:B------:R-:W-:Y:S02]  /*fb80*/  @UP0 UIMAD.WIDE.U32 UR4, UR37, UR10, UR4 ;  /* 0x0000000a250402a5 */ /* 0x000fe4000f8e0004 */
[----:B------:R-:W-:-:S04]  /*fb90*/  @UP0 UIMAD UR6, UR37, UR11, UR6 ;  /* 0x0000000b250602a4 */ /* 0x000fc8000f8e0206 */
[----:B------:R-:W-:Y:S02]  /*fba0*/  @UP0 UIADD3 UR5, UR5, UR6, URZ ;  /* 0x0000000605050290 */ /* 0x000fe4000fffe03f */
[----:B------:R-:W-:-:S04]  /*fbb0*/  @UP0 ULEA UR6, UP1, UR4, UR8, 0x2 ;  /* 0x0000000804060291 */ /* 0x000fc8000f82103f */
[----:B------:R-:W-:Y:S02]  /*fbc0*/  @UP0 ULEA.HI.X UR7, UR4, UR9, UR5, 0x2, UP1 ;  /* 0x0000000904070291 */ /* 0x000fe400088f1405 */
[----:B------:R-:W-:-:S04]  /*fbd0*/  IMAD.U32 R2, RZ, RZ, UR6 ;  /* 0x00000006ff027e24 */ /* 0x000fc8000f8e00ff */
[----:B-1----:R-:W-:-:S05]  /*fbe0*/  IMAD.U32 R3, RZ, RZ, UR7 ;  /* 0x00000007ff037e24 */ /* 0x002fca000f8e00ff */
[----:B------:R1:W2:Y:S01]  /*fbf0*/  @P1 LDG.E R6, desc[UR42][R2.64] ;  /* 0x0000002a02061981 */ /* 0x0002a2000c1e1900 */
[----:B------:R-:W-:Y:S01]  /*fc00*/  UIADD3 UR4, UR32, 0x4, URZ ;  /* 0x0000000420047890 */ /* 0x000fe2000fffe03f */
[----:B------:R-:W-:-:S06]  /*fc10*/  UMOV UR7, 0x40000040 ;  /* 0x4000004000077882 */ /* 0x000fcc0000000000 */
[----:B------:R-:W-:Y:S01]  /*fc20*/  UMOV UR6, UR4 ;  /* 0x0000000400067c82 */ /* 0x000fe20008000000 */
[----:B------:R-:W-:Y:S01]  /*fc30*/  UIADD3 UR32, UR32, 0x6, URZ ;  /* 0x0000000620207890 */ /* 0x000fe2000fffe03f */
[----:B------:R-:W-:Y:S02]  /*fc40*/  WARPGROUP.DEPBAR.LE gsb0, 0x0 ;  /* 0x00008000000079c5 */ /* 0x000fe40000010000 */
[----:B------:R-:W-:-:S06]  /*fc50*/  WARPGROUP.ARRIVE ;  /* 0x00000000000079c5 */ /* 0x000fcc0000000000 */
[----:B------:R-:W-:Y:S01]  /*fc60*/  QGMMA.64x192x32.F32.E4M3.E4M3 R24, R188, gdesc[UR4], R24, gsb0 ;  /* 0x02e00004bc187df3 */ /* 0x000fe20008000818 */
[----:B------:R-:W-:Y:S01]  /*fc70*/  UMOV UR6, UR32 ;  /* 0x0000002000067c82 */ /* 0x000fe20008000000 */
[----:B------:R-:W-:Y:S01]  /*fc80*/  UMOV UR7, 0x40000040 ;  /* 0x4000004000077882 */ /* 0x000fe20000000000 */
[----:B0-----:R-:W0:Y:S04]  /*fc90*/  SHFL.BFLY PT, R0, R5, 0x2, 0x1f ;  /* 0x0c401f0005007f89 */ /* 0x001e2800000e0000 */
[----:B------:R-:W3:Y:S01]  /*fca0*/  SHFL.BFLY PT, R11, R4, 0x2, 0x1f ;  /* 0x0c401f00040b7f89 */ /* 0x000ee200000e0000 */
[----:B0-----:R-:W-:Y:S01]  /*fcb0*/  FADD.FTZ R0, R0, R5 ;  /* 0x0000000500007221 */ /* 0x001fe20000010000 */
[----:B---3--:R-:W-:-:S04]  /*fcc0*/  FADD.FTZ R11, R11, R4 ;  /* 0x000000040b0b7221 */ /* 0x008fc80000010000 */
[----:B------:R-:W0:Y:S04]  /*fcd0*/  SHFL.BFLY PT, R7, R0, 0x1, 0x1f ;  /* 0x0c201f0000077f89 */ /* 0x000e2800000e0000 */
[----:B-1----:R-:W1:Y:S01]  /*fce0*/  SHFL.BFLY PT, R2, R11, 0x1, 0x1f ;  /* 0x0c201f000b027f89 */ /* 0x002e6200000e0000 */
[----:B------:R-:W-:Y:S02]  /*fcf0*/  IMAD.MOV.U32 R3, RZ, RZ, RZ ;  /* 0x000000ffff037224 */ /* 0x000fe400078e00ff */
[----:B0-----:R-:W-:Y:S01]  /*fd00*/  FADD.FTZ R12, R0, R7 ;  /* 0x00000007000c7221 */ /* 0x001fe20000010000 */
[----:B-1----:R-:W-:-:S04]  /*fd10*/  FADD.FTZ R13, R11, R2 ;  /* 0x000000020b0d7221 */ /* 0x002fc80000010000 */
        /* <DEDUP_REMOVED lines=14> */
[----:B------:R-:W-:Y:S01]  /*fe00*/  @P2 FMUL.FTZ R4, R23, 0.69314718246459960938 ;  /* 0x3f31721817042820 */ /* 0x000fe20000410000 */
[----:B0-----:R-:W-:Y:S01]  /*fe10*/  @P2 FMUL.FTZ R5, R5, 0.69314718246459960938 ;  /* 0x3f31721805052820 */ /* 0x001fe20000410000 */
[----:B------:R-:W-:Y:S01]  /*fe20*/  @P3 FMUL.FTZ R16, R23, 0.69314718246459960938 ;  /* 0x3f31721817103820 */ /* 0x000fe20000410000 */
        /* <DEDUP_REMOVED lines=10> */
.L_x_992:
        /* <DEDUP_REMOVED lines=100> */
.L_x_918:
[----:B------:R-:W-:Y:S05]  /*10510*/  @P0 BRA `(.L_x_993) ;  /* 0x0000002c006c0947 */ /* 0x000fea0003800000 */
[----:B------:R-:W0:Y:S01]  /*10520*/  S2R R19, SR_TID.X ;  /* 0x0000000000137919 */ /* 0x000e220000002100 */
[----:B------:R-:W-:Y:S01]  /*10530*/  ULDC.64 UR4, c[0x4][0x38] ;  /* 0x01000e0000047ab9 */ /* 0x000fe20000000a00 */
[----:B------:R-:W-:Y:S01]  /*10540*/  ULDC.64 UR8, c[0x0][0xbd0] ;  /* 0x0002f40000087ab9 */ /* 0x000fe20000000a00 */
[----:B------:R-:W-:Y:S01]  /*10550*/  USHF.R.S32.HI UR7, URZ, 0x1f, UR37 ;  /* 0x0000001f3f077899 */ /* 0x000fe20008011425 */
[----:B------:R-:W-:Y:S01]  /*10560*/  ULDC.64 UR10, c[0x0][0xb38] ;  /* 0x0002ce00000a7ab9 */ /* 0x000fe20000000a00 */
[----:B0-----:R-:W-:-:S05]  /*10570*/  IMAD.SHL.U32 R3, R19, 0x4, RZ ;  /* 0x0000000413037824 */ /* 0x001fca00078e00ff */
[----:B------:R-:W-:Y:S01]  /*10580*/  LOP3.LUT R3, R3, 0xc, RZ, 0xc0, !PT ;  /* 0x0000000c03037812 */ /* 0x000fe200078ec0ff */
[----:B------:R-:W-:Y:S03]  /*10590*/  BAR.SYNC.DEFER_BLOCKING 0x1, 0x100 ;  /* 0x0044000000007b1d */ /* 0x000fe60000010000 */
[----:B------:R-:W-:-:S05]  /*105a0*/  IADD3 R4, P0, R3, UR4, RZ ;  /* 0x0000000403047c10 */ /* 0x000fca000ff1e0ff */
[----:B------:R-:W-:-:S05]  /*105b0*/  IMAD.X R5, RZ, RZ, UR5, P0 ;  /* 0x00000005ff057e24 */ /* 0x000fca00080e06ff */
[----:B------:R0:W2:Y:S01]  /*105c0*/  LDG.E.CONSTANT R3, desc[UR42][R4.64] ;  /* 0x0000002a04037981 */ /* 0x0000a2000c1e9900 */
[C---:B------:R-:W-:Y:S01]  /*105d0*/  LOP3.LUT P0, R16, R19.reuse, 0x3, RZ, 0xc0, !PT ;  /* 0x0000000313107812 */ /* 0x040fe2000780c0ff */
[----:B------:R-:W-:Y:S01]  /*105e0*/  VIADD R19, R19, 0xffffff80 ;  /* 0xffffff8013137836 */ /* 0x000fe20000000000 */
[----:B------:R-:W-:Y:S01]  /*105f0*/  UIMAD.WIDE.U32 UR4, UR37, UR8, URZ ;  /* 0x00000008250472a5 */ /* 0x000fe2000f8e003f */
[----:B------:R-:W-:Y:S01]  /*10600*/  BSSY B0, `(.L_x_994) ;  /* 0x0000222000007945 */ /* 0x000fe20003800000 */
[----:B------:R-:W-:Y:S01]  /*10610*/  ISETP.EQ.OR P0, PT, R16, 0x3, !P0 ;  /* 0x000000031000780c */ /* 0x000fe20004702670 */
[----:B------:R-:W-:Y:S02]  /*10620*/  UIMAD UR6, UR7, UR8, URZ ;  /* 0x00000008070672a4 */ /* 0x000fe4000f8e023f */
[----:B------:R-:W-:Y:S01]  /*10630*/  UIMAD UR8, UR7, UR10, URZ ;  /* 0x0000000a070872a4 */ /* 0x000fe2000f8e023f */
[----:B------:R-:W-:Y:S01]  /*10640*/  SEL R178, R11, R6, P0 ;  /* 0x000000060bb27207 */ /* 0x000fe20000000000 */
[----:B------:R-:W-:Y:S01]  /*10650*/  UIMAD UR9, UR37, UR9, UR6 ;  /* 0x00000009250972a4 */ /* 0x000fe2000f8e0206 */
[----:B0-----:R-:W-:Y:S01]  /*10660*/  SHF.R.S32.HI R4, RZ, 0x1f, R19 ;  /* 0x0000001fff047819 */ /* 0x001fe20000011413 */
[----:B------:R-:W-:Y:S01]  /*10670*/  UIMAD.WIDE.U32 UR6, UR37, UR10, URZ ;  /* 0x0000000a250672a5 */ /* 0x000fe2000f8e003f */
[----:B------:R-:W-:Y:S01]  /*10680*/  SEL R11, R6, R11, P0 ;  /* 0x0000000b060b7207 */ /* 0x000fe20000000000 */
[----:B------:R-:W-:Y:S01]  /*10690*/  UIADD3 UR9, UR5, UR9, URZ ;  /* 0x0000000905097290 */ /* 0x000fe2000fffe03f */
[----:B------:R-:W-:Y:S01]  /*106a0*/  LEA.HI R5, R4, R19, RZ, 0x7 ;  /* 0x0000001304057211 */ /* 0x000fe200078f38ff */
[----:B------:R-:W-:Y:S01]  /*106b0*/  UIMAD UR8, UR37, UR11, UR8 ;  /* 0x0000000b250872a4 */ /* 0x000fe2000f8e0208 */
[----:B------:R-:W-:-:S02]  /*106c0*/  SEL R162, R25, R32, P0 ;  /* 0x0000002019a27207 */ /* 0x000fc40000000000 */
[----:B------:R-:W-:Y:S01]  /*106d0*/  LOP3.LUT R6, R5, 0xffffff80, RZ, 0xc0, !PT ;  /* 0xffffff8005067812 */ /* 0x000fe200078ec0ff */
[----:B------:R-:W-:Y:S01]  /*106e0*/  UIADD3 UR8, UR7, UR8, URZ ;  /* 0x0000000807087290 */ /* 0x000fe2000fffe03f */
        /* <DEDUP_REMOVED lines=13> */
[----:B------:R-:W-:Y:S01]  /*107c0*/  IMAD.IADD R82, R19, 0x1, -R6 ;  /* 0x0000000113527824 */ /* 0x000fe200078e0a06 */
[----:B------:R-:W-:Y:S02]  /*107d0*/  SEL R130, R44, R7, P0 ;  /* 0x000000072c827207 */ /* 0x000fe40000000000 */
[----:B------:R-:W-:Y:S02]  /*107e0*/  SEL R44, R7, R44, P0 ;  /* 0x0000002c072c7207 */ /* 0x000fe40000000000 */
[----:B------:R-:W-:Y:S02]  /*107f0*/  SEL R176, R9, R8, P0 ;  /* 0x0000000809b07207 */ /* 0x000fe40000000000 */
[----:B------:R-:W-:-:S02]  /*10800*/  SHF.R.S32.HI R7, RZ, 0x1f, R82 ;  /* 0x0000001fff077819 */ /* 0x000fc40000011452 */
[----:B------:R-:W-:Y:S02]  /*10810*/  SEL R9, R8, R9, P0 ;  /* 0x0000000908097207 */ /* 0x000fe40000000000 */
[----:B------:R-:W-:Y:S02]  /*10820*/  SEL R18, R48, R23, P0 ;  /* 0x0000001730127207 */ /* 0x000fe40000000000 */
[----:B------:R-:W-:Y:S02]  /*10830*/  SHF.R.S32.HI R8, RZ, 0x7, R5 ;  /* 0x00000007ff087819 */ /* 0x000fe40000011405 */
[----:B------:R-:W-:Y:S02]  /*10840*/  SEL R48, R23, R48, P0 ;  /* 0x0000003017307207 */ /* 0x000fe40000000000 */
[----:B------:R-:W-:Y:S02]  /*10850*/  LEA.HI R6, R4, R19, RZ, 0x2 ;  /* 0x0000001304067211 */ /* 0x000fe400078f10ff */
[----:B------:R-:W-:-:S02]  /*10860*/  LEA.HI R23, R7, R82, RZ, 0x2 ;  /* 0x0000005207177211 */ /* 0x000fc400078f10ff */
[----:B------:R-:W-:Y:S02]  /*10870*/  SEL R134, R112, R113, P0 ;  /* 0x0000007170867207 */ /* 0x000fe40000000000 */
[----:B------:R-:W-:Y:S02]  /*10880*/  SEL R42, R113, R112, P0 ;  /* 0x00000070712a7207 */ /* 0x000fe40000000000 */
[----:B------:R-:W-:Y:S02]  /*10890*/  SEL R112, R50, R51, P0 ;  /* 0x0000003332707207 */ /* 0x000fe40000000000 */
[----:B------:R-:W-:Y:S02]  /*108a0*/  SEL R103, R51, R50, P0 ;  /* 0x0000003233677207 */ /* 0x000fe40000000000 */
[----:B------:R-:W-:Y:S02]  /*108b0*/  LEA.HI R4, R5, R8, RZ, 0x1 ;  /* 0x0000000805047211 */ /* 0x000fe400078f08ff */
[----:B------:R-:W-:-:S02]  /*108c0*/  LOP3.LUT R50, R6, 0xfffffffc, RZ, 0xc0, !PT ;  /* 0xfffffffc06327812 */ /* 0x000fc400078ec0ff */
[--C-:B------:R-:W-:Y:S02]  /*108d0*/  SHF.R.S32.HI R5, RZ, 0x2, R23.reuse ;  /* 0x00000002ff057819 */ /* 0x100fe40000011417 */
[----:B------:R-:W-:Y:S01]  /*108e0*/  SHF.R.S32.HI R6, RZ, 0x1f, R23 ;  /* 0x0000001fff067819 */ /* 0x000fe20000011417 */
[----:B------:R-:W-:Y:S01]  /*108f0*/  IMAD.IADD R50, R19, 0x1, -R50 ;  /* 0x0000000113327824 */ /* 0x000fe200078e0a32 */
[----:B------:R-:W-:Y:S02]  /*10900*/  LOP3.LUT R4, R4, 0x3fffffe, RZ, 0xc0, !PT ;  /* 0x03fffffe04047812 */ /* 0x000fe400078ec0ff */
[----:B------:R-:W-:Y:S02]  /*10910*/  LEA.HI R6, R6, R5, RZ, 0x3 ;  /* 0x0000000506067211 */ /* 0x000fe400078f18ff */
[----:B------:R-:W-:Y:S01]  /*10920*/  LEA.HI R7, R7, R82, RZ, 0x5 ;  /* 0x0000005207077211 */ /* 0x000fe200078f28ff */
[----:B------:R-:W-:Y:S01]  /*10930*/  IMAD.IADD R8, R8, 0x1, -R4 ;  /* 0x0000000108087824 */ /* 0x000fe200078e0a04 */
[----:B------:R-:W-:Y:S01]  /*10940*/  LOP3.LUT R4, R6, 0xfffffff8, RZ, 0xc0, !PT ;  /* 0xfffffff806047812 */ /* 0x000fe200078ec0ff */
[----:B------:R-:W-:Y:S01]  /*10950*/  IMAD.U32 R6, RZ, RZ, UR4 ;  /* 0x00000004ff067e24 */ /* 0x000fe2000f8e00ff */
[----:B------:R-:W-:Y:S01]  /*10960*/  SEL R124, R60, R21, P0 ;  /* 0x000000153c7c7207 */ /* 0x000fe20000000000 */
[----:B------:R-:W0:Y:S01]  /*10970*/  S2UR UR4, SR_CTAID.Y ;  /* 0x00000000000479c3 */ /* 0x000e220000002600 */
[----:B------:R-:W-:Y:S01]  /*10980*/  SEL R60, R21, R60, P0 ;  /* 0x0000003c153c7207 */ /* 0x000fe20000000000 */
[----:B------:R-:W-:Y:S01]  /*10990*/  IMAD.IADD R4, R5, 0x1, -R4 ;  /* 0x0000000105047824 */ /* 0x000fe200078e0a04 */
[----:B------:R-:W-:Y:S01]  /*109a0*/  LEA.HI R5, R50, R50, RZ, 0x1 ;  /* 0x0000003232057211 */ /* 0x000fe200078f08ff */
[----:B------:R-:W1:Y:S01]  /*109b0*/  S2R R21, SR_CTAID.X ;  /* 0x0000000000157919 */ /* 0x000e620000002500 */
[----:B------:R-:W-:-:S02]  /*109c0*/  SHF.R.S32.HI R7, RZ, 0x5, R7 ;  /* 0x00000005ff077819 */ /* 0x000fc40000011407 */
[----:B------:R-:W-:Y:S02]  /*109d0*/  SEL R170, R15, R14, P0 ;  /* 0x0000000e0faa7207 */ /* 0x000fe40000000000 */
[----:B------:R-:W-:Y:S01]  /*109e0*/  SEL R136, R104, R105, P0 ;  /* 0x0000006968887207 */ /* 0x000fe20000000000 */
[----:B------:R-:W-:Y:S01]  /*109f0*/  IMAD R19, R7, 0x10, R4 ;  /* 0x0000001007137824 */ /* 0x000fe200078e0204 */
[----:B------:R-:W-:Y:S01]  /*10a00*/  SEL R34, R105, R104, P0 ;  /* 0x0000006869227207 */ /* 0x000fe20000000000 */
[----:B------:R-:W-:Y:S01]  /*10a10*/  IMAD.U32 R7, RZ, RZ, UR5 ;  /* 0x00000005ff077e24 */ /* 0x000fe2000f8e00ff */
[----:B------:R-:W-:Y:S01]  /*10a20*/  SEL R15, R14, R15, P0 ;  /* 0x0000000f0e0f7207 */ /* 0x000fe20000000000 */
[----:B------:R-:W-:Y:S01]  /*10a30*/  IMAD R8, R8, 0x40, R19 ;  /* 0x0000004008087824 */ /* 0x000fe200078e0213 */
[----:B------:R-:W-:Y:S01]  /*10a40*/  SEL R122, R54, R55, P0 ;  /* 0x00000037367a7207 */ /* 0x000fe20000000000 */
[----:B------:R-:W-:Y:S01]  /*10a50*/  IMAD.U32 R7, RZ, RZ, UR9 ;  /* 0x00000009ff077e24 */ /* 0x000fe2000f8e00ff */
[----:B------:R-:W-:Y:S01]  /*10a60*/  SEL R104, R55, R54, P0 ;  /* 0x0000003637687207 */ /* 0x000fe20000000000 */
[----:B------:R-:W-:Y:S01]  /*10a70*/  IMAD.U32 R4, RZ, RZ, UR6 ;  /* 0x00000006ff047e24 */ /* 0x000fe2000f8e00ff */
[----:B------:R-:W-:Y:S01]  /*10a80*/  LOP3.LUT R37, R5, 0x1ffffffe, RZ, 0xc0, !PT ;  /* 0x1ffffffe05257812 */ /* 0x000fe200078ec0ff */
[----:B------:R-:W-:Y:S01]  /*10a90*/  IMAD.U32 R5, RZ, RZ, UR7 ;  /* 0x00000007ff057e24 */ /* 0x000fe2000f8e00ff */
[----:B------:R-:W-:Y:S01]  /*10aa0*/  SEL R164, R24, R49, P0 ;  /* 0x0000003118a47207 */ /* 0x000fe20000000000 */
[----:B------:R-:W-:Y:S01]  /*10ab0*/  IMAD.U32 R5, RZ, RZ, UR8 ;  /* 0x00000008ff057e24 */ /* 0x000fe2000f8e00ff */
[----:B------:R-:W-:Y:S01]  /*10ac0*/  SEL R14, R49, R24, P0 ;  /* 0x00000018310e7207 */ /* 0x000fe20000000000 */
[----:B------:R-:W-:Y:S01]  /*10ad0*/  IMAD.IADD R37, R50, 0x1, -R37 ;  /* 0x0000000132257824 */ /* 0x000fe200078e0a25 */
[----:B------:R-:W-:Y:S01]  /*10ae0*/  SEL R152, R72, R73, P0 ;  /* 0x0000004948987207 */ /* 0x000fe20000000000 */
[----:B------:R-:W-:Y:S01]  /*10af0*/  ULDC.64 UR6, c[0x0][0xb48] ;  /* 0x0002d20000067ab9 */ /* 0x000fe20000000a00 */
[----:B------:R-:W-:Y:S01]  /*10b00*/  SEL R26, R73, R72, P0 ;  /* 0x00000048491a7207 */ /* 0x000fe20000000000 */
[----:B------:R-:W-:Y:S01]  /*10b10*/  ULDC.64 UR8, c[0x0][0xb28] ;  /* 0x0002ca0000087ab9 */ /* 0x000fe20000000a00 */
        /* <DEDUP_REMOVED lines=17> */
[----:B------:R-:W-:Y:S01]  /*10c30*/  SEL R17, R53, R52, P0 ;  /* 0x0000003435117207 */ /* 0x000fe20000000000 */
[----:B------:R-:W-:Y:S01]  /*10c40*/  IMAD R52, R37, 0x8, R8 ;  /* 0x0000000825347824 */ /* 0x000fe200078e0208 */
[----:B------:R-:W-:-:S02]  /*10c50*/  SEL R84, R90, R91, P0 ;  /* 0x0000005b5a547207 */ /* 0x000fc40000000000 */
[----:B------:R-:W-:Y:S01]  /*10c60*/  SEL R13, R12, R13, P0 ;  /* 0x0000000d0c0d7207 */ /* 0x000fe20000000000 */
[----:B-1----:R-:W-:Y:S01]  /*10c70*/  IMAD R52, R21, 0x80, R52 ;  /* 0x0000008015347824 */ /* 0x002fe200078e0234 */
        /* <DEDUP_REMOVED lines=9> */
[----:B------:R-:W-:Y:S01]  /*10d10*/  IMAD R100, R21, 0x80, R8 ;  /* 0x0000008015647824 */ /* 0x000fe200078e0208 */
        /* <DEDUP_REMOVED lines=22> */
[----:B------:R-:W-:Y:S02]  /*10e80*/  LOP3.LUT R23, R23, 0x7ffffffc, RZ, 0xc0, !PT ;  /* 0x7ffffffc17177812 */ /* 0x000fe400078ec0ff */
[----:B------:R-:W-:Y:S02]  /*10e90*/  SEL R88, R98, R99, P0 ;  /* 0x0000006362587207 */ /* 0x000fe40000000000 */
[----:B------:R-:W-:Y:S02]  /*10ea0*/  SEL R86, R110, R111, P0 ;  /* 0x0000006f6e567207 */ /* 0x000fe40000000000 */
[----:B------:R-:W-:-:S02]  /*10eb0*/  SEL R64, R114, R115, P0 ;  /* 0x0000007372407207 */ /* 0x000fc40000000000 */
[----:B------:R-:W-:Y:S02]  /*10ec0*/  SEL R97, R115, R114, P0 ;  /* 0x0000007273617207 */ /* 0x000fe40000000000 */
[C---:B------:R-:W-:Y:S01]  /*10ed0*/  LOP3.LUT P1, RZ, R82.reuse, 0x3, RZ, 0xc0, !PT ;  /* 0x0000000352ff7812 */ /* 0x040fe2000782c0ff */
[----:B------:R-:W-:Y:S01]  /*10ee0*/  IMAD.IADD R82, R82, 0x1, -R23 ;  /* 0x0000000152527824 */ /* 0x000fe200078e0a17 */
[----:B------:R-:W-:Y:S02]  /*10ef0*/  SEL R68, R91, R90, P0 ;  /* 0x0000005a5b447207 */ /* 0x000fe40000000000 */
[----:B------:R-:W-:Y:S02]  /*10f00*/  SEL R71, R95, R94, P0 ;  /* 0x0000005e5f477207 */ /* 0x000fe40000000000 */
[----:B------:R-:W-:Y:S02]  /*10f10*/  SEL R66, R99, R98, P0 ;  /* 0x0000006263427207 */ /* 0x000fe40000000000 */
[----:B--2---:R-:W-:Y:S01]  /*10f20*/  LOP3.LUT R62, R3, 0x2, RZ, 0x3c, !PT ;  /* 0x00000002033e7812 */ /* 0x004fe200078e3cff */
[----:B------:R-:W-:Y:S04]  /*10f30*/  SHFL.IDX PT, R72, R72, R3, 0x1c1f ;  /* 0x001c1f0348487589 */ /* 0x000fe800000e0000 */
[----:B------:R-:W-:Y:S04]  /*10f40*/  SHFL.IDX PT, R79, R9, R62, 0x1c1f ;  /* 0x001c1f3e094f7589 */ /* 0x000fe800000e0000 */
[----:B------:R-:W-:Y:S04]  /*10f50*/  SHFL.IDX PT, R9, R65, R62, 0x1c1f ;  /* 0x001c1f3e41097589 */ /* 0x000fe800000e0000 */
[----:B------:R-:W-:Y:S04]  /*10f60*/  SHFL.IDX PT, R78, R176, R3, 0x1c1f ;  /* 0x001c1f03b04e7589 */ /* 0x000fe800000e0000 */
[----:B------:R-:W-:Y:S04]  /*10f70*/  SHFL.IDX PT, R37, R76, R3, 0x1c1f ;  /* 0x001c1f034c257589 */ /* 0x000fe800000e0000 */
[----:B------:R-:W-:Y:S04]  /*10f80*/  SHFL.IDX PT, R61, R178, R3, 0x1c1f ;  /* 0x001c1f03b23d7589 */ /* 0x000fe800000e0000 */
[----:B------:R-:W1:Y:S04]  /*10f90*/  SHFL.IDX PT, R76, R11, R62, 0x1c1f ;  /* 0x001c1f3e0b4c7589 */ /* 0x000e6800000e0000 */
[----:B------:R2:W-:Y:S04]  /*10fa0*/  SHFL.IDX PT, R65, R127, R62, 0x1c1f ;  /* 0x001c1f3e7f417589 */ /* 0x0005e800000e0000 */
[----:B------:R-:W-:Y:S04]  /*10fb0*/  SHFL.IDX PT, R80, R172, R3, 0x1c1f ;  /* 0x001c1f03ac507589 */ /* 0x000fe800000e0000 */
[----:B------:R-:W-:Y:S01]  /*10fc0*/  SHFL.IDX PT, R81, R10, R62, 0x1c1f ;  /* 0x001c1f3e0a517589 */ /* 0x000fe200000e0000 */
[----:B--2---:R-:W2:Y:S03]  /*10fd0*/  LDC R127, c[0x0][0xbe8] ;  /* 0x0002fa00ff7f7b82 */ /* 0x004ea60000000800 */
[----:B------:R-:W-:Y:S04]  /*10fe0*/  SHFL.IDX PT, R39, R84, R3, 0x1c1f ;  /* 0x001c1f0354277589 */ /* 0x000fe800000e0000 */
[----:B------:R-:W-:Y:S04]  /*10ff0*/  SHFL.IDX PT, R63, R174, R3, 0x1c1f ;  /* 0x001c1f03ae3f7589 */ /* 0x000fe800000e0000 */
[----:B------:R-:W-:Y:S01]  /*11000*/  SHFL.IDX PT, R50, R112, R3, 0x1c1f ;  /* 0x001c1f0370327589 */ /* 0x000fe200000e0000 */
[----:B-1----:R-:W-:-:S03]  /*11010*/  SEL R73, R61, R76, P0 ;  /* 0x0000004c3d497207 */ /* 0x002fc60000000000 */
[----:B------:R-:W1:Y:S04]  /*11020*/  SHFL.IDX PT, R84, R13, R62, 0x1c1f ;  /* 0x001c1f3e0d547589 */ /* 0x000e6800000e0000 */
[----:B------:R-:W-:Y:S04]  /*11030*/  SHFL.IDX PT, R107, R154, R3, 0x1c1f ;  /* 0x001c1f039a6b7589 */ /* 0x000fe800000e0000 */
[----:B------:R-:W-:Y:S01]  /*11040*/  SHFL.IDX PT, R113, R148, R3, 0x1c1f ;  /* 0x001c1f0394717589 */ /* 0x000fe200000e0000 */
[----:B--2---:R-:W-:-:S03]  /*11050*/  ISETP.NE.AND P2, PT, R127, 0x1, PT ;  /* 0x000000017f00780c */ /* 0x004fc60003f45270 */
[----:B------:R-:W2:Y:S04]  /*11060*/  SHFL.IDX PT, R112, R29, R62, 0x1c1f ;  /* 0x001c1f3e1d707589 */ /* 0x000ea800000e0000 */
[----:B------:R-:W-:Y:S04]  /*11070*/  SHFL.IDX PT, R28, R28, R62, 0x1c1f ;  /* 0x001c1f3e1c1c7589 */ /* 0x000fe800000e0000 */
[----:B------:R-:W-:Y:S04]  /*11080*/  SHFL.IDX PT, R109, R152, R3, 0x1c1f ;  /* 0x001c1f03986d7589 */ /* 0x000fe800000e0000 */
[----:B------:R-:W-:Y:S01]  /*11090*/  SHFL.IDX PT, R26, R26, R62, 0x1c1f ;  /* 0x001c1f3e1a1a7589 */ /* 0x000fe200000e0000 */
[----:B-1----:R-:W-:-:S03]  /*110a0*/  SEL R77, R63, R84, P0 ;  /* 0x000000543f4d7207 */ /* 0x002fc60000000000 */
        /* <DEDUP_REMOVED lines=41> */
[----:B------:R-:W3:Y:S04]  /*11340*/  SHFL.IDX PT, R12, R12, R62, 0x1c1f ;  /* 0x001c1f3e0c0c7589 */ /* 0x000ee800000e0000 */
[----:B------:R-:W4:Y:S01]  /*11350*/  SHFL.IDX PT, R88, R15, R62, 0x1c1f ;  /* 0x001c1f3e0f587589 */ /* 0x000f2200000e0000 */
[----:B-1----:R-:W-:-:S02]  /*11360*/  SEL R3, R72, R9, P0 ;  /* 0x0000000948037207 */ /* 0x002fc40000000000 */
[----:B------:R-:W-:Y:S01]  /*11370*/  SEL R9, R9, R72, P0 ;  /* 0x0000004809097207 */ /* 0x000fe20000000000 */
[----:B------:R-:W1:Y:S01]  /*11380*/  SHFL.IDX PT, R89, R14, R62, 0x1c1f ;  /* 0x001c1f3e0e597589 */ /* 0x000e6200000e0000 */
[----:B------:R-:W-:Y:S02]  /*11390*/  SEL R72, R78, R79, P0 ;  /* 0x0000004f4e487207 */ /* 0x000fe40000000000 */
[----:B------:R-:W-:Y:S01]  /*113a0*/  SEL R78, R79, R78, P0 ;  /* 0x0000004e4f4e7207 */ /* 0x000fe20000000000 */
[----:B------:R-:W5:Y:S01]  /*113b0*/  SHFL.IDX PT, R92, R17, R62, 0x1c1f ;  /* 0x001c1f3e115c7589 */ /* 0x000f6200000e0000 */
[----:B------:R-:W-:Y:S02]  /*113c0*/  SEL R79, R76, R61, P0 ;  /* 0x0000003d4c4f7207 */ /* 0x000fe40000000000 */
[----:B------:R-:W-:Y:S01]  /*113d0*/  SEL R76, R80, R81, P0 ;  /* 0x00000051504c7207 */ /* 0x000fe20000000000 */
[----:B------:R-:W0:Y:S01]  /*113e0*/  SHFL.IDX PT, R16, R16, R62, 0x1c1f ;  /* 0x001c1f3e10107589 */ /* 0x000e2200000e0000 */
[----:B------:R-:W-:-:S02]  /*113f0*/  SEL R80, R81, R80, P0 ;  /* 0x0000005051507207 */ /* 0x000fc40000000000 */
[----:B------:R-:W-:Y:S01]  /*11400*/  SEL R81, R84, R63, P0 ;  /* 0x0000003f54517207 */ /* 0x000fe20000000000 */
[----:B------:R1:W-:Y:S01]  /*11410*/  SHFL.IDX PT, R15, R46, R62, 0x1c1f ;  /* 0x001c1f3e2e0f7589 */ /* 0x0003e200000e0000 */
[----:B--2---:R-:W-:Y:S02]  /*11420*/  SEL R61, R107, R112, P0 ;  /* 0x000000706b3d7207 */ /* 0x004fe40000000000 */
[----:B------:R-:W-:Y:S01]  /*11430*/  SEL R63, R112, R107, P0 ;  /* 0x0000006b703f7207 */ /* 0x000fe20000000000 */
[----:B------:R2:W-:Y:S01]  /*11440*/  SHFL.IDX PT, R125, R48, R62, 0x1c1f ;  /* 0x001c1f3e307d7589 */ /* 0x0005e200000e0000 */
[----:B---3--:R-:W-:Y:S02]  /*11450*/  SEL R86, R87, R12, P0 ;  /* 0x0000000c57567207 */ /* 0x008fe40000000000 */
[----:B------:R-:W-:Y:S01]  /*11460*/  SEL R84, R12, R87, P0 ;  /* 0x000000570c547207 */ /* 0x000fe20000000000 */
[----:B------:R-:W3:Y:S01]  /*11470*/  SHFL.IDX PT, R96, R25, R62, 0x1c1f ;  /* 0x001c1f3e19607589 */ /* 0x000ee200000e0000 */
[----:B----4-:R-:W-:-:S02]  /*11480*/  SEL R87, R85, R88, P0 ;  /* 0x0000005855577207 */ /* 0x010fc40000000000 */
[----:B-1----:R-:W-:Y:S01]  /*11490*/  SEL R46, R28, R113, P0 ;  /* 0x000000711c2e7207 */ /* 0x002fe20000000000 */
[----:B------:R-:W1:Y:S01]  /*114a0*/  SHFL.IDX PT, R34, R34, R62, 0x1c1f ;  /* 0x001c1f3e22227589 */ /* 0x000e6200000e0000 */
[----:B------:R-:W-:Y:S02]  /*114b0*/  SEL R85, R88, R85, P0 ;  /* 0x0000005558557207 */ /* 0x000fe40000000000 */
[----:B--2---:R-:W-:Y:S01]  /*114c0*/  SEL R48, R113, R28, P0 ;  /* 0x0000001c71307207 */ /* 0x004fe20000000000 */
[----:B------:R2:W4:Y:S01]  /*114d0*/  SHFL.IDX PT, R17, R44, R62, 0x1c1f ;  /* 0x001c1f3e2c117589 */ /* 0x00052200000e0000 */
[----:B------:R-:W4:Y:S01]  /*114e0*/  LDC.64 R112, c[0x0][0xbd8] ;  /* 0x0002f600ff707b82 */ /* 0x000f220000000a00 */
[----:B------:R-:W-:Y:S02]  /*114f0*/  SEL R88, R90, R89, P0 ;  /* 0x000000595a587207 */ /* 0x000fe40000000000 */
[----:B------:R0:W4:Y:S01]  /*11500*/  SHFL.IDX PT, R11, R24, R62, 0x1c1f ;  /* 0x001c1f3e180b7589 */ /* 0x00012200000e0000 */
[----:B------:R-:W-:-:S02]  /*11510*/  SEL R90, R89, R90, P0 ;  /* 0x0000005a595a7207 */ /* 0x000fc40000000000 */
[----:B-----5:R-:W-:Y:S01]  /*11520*/  SEL R89, R91, R92, P0 ;  /* 0x0000005c5b597207 */ /* 0x020fe20000000000 */
[----:B------:R5:W4:Y:S01]  /*11530*/  SHFL.IDX PT, R13, R43, R62, 0x1c1f ;  /* 0x001c1f3e2b0d7589 */ /* 0x000b2200000e0000 */
[----:B------:R-:W-:Y:S02]  /*11540*/  SEL R91, R92, R91, P0 ;  /* 0x0000005b5c5b7207 */ /* 0x000fe40000000000 */
[----:B--2---:R-:W-:Y:S01]  /*11550*/  SEL R44, R30, R115, P0 ;  /* 0x000000731e2c7207 */ /* 0x004fe20000000000 */
[----:B------:R2:W4:Y:S01]  /*11560*/  SHFL.IDX PT, R122, R47, R62, 0x1c1f ;  /* 0x001c1f3e2f7a7589 */ /* 0x00052200000e0000 */
[----:B0-----:R-:W-:Y:S02]  /*11570*/  SEL R94, R95, R16, P0 ;  /* 0x000000105f5e7207 */ /* 0x001fe40000000000 */
[----:B------:R-:W-:Y:S01]  /*11580*/  SEL R24, R117, R32, P0 ;  /* 0x0000002075187207 */ /* 0x000fe20000000000 */
[----:B------:R-:W0:Y:S01]  /*11590*/  SHFL.IDX PT, R35, R35, R62, 0x1c1f ;  /* 0x001c1f3e23237589 */ /* 0x000e2200000e0000 */
[----:B------:R-:W-:-:S02]  /*115a0*/  SEL R92, R16, R95, P0 ;  /* 0x0000005f105c7207 */ /* 0x000fc40000000000 */
[----:B-----5:R-:W-:Y:S01]  /*115b0*/  SEL R43, R114, R33, P0 ;  /* 0x00000021722b7207 */ /* 0x020fe20000000000 */
[----:B------:R-:W-:Y:S01]  /*115c0*/  SHFL.IDX PT, R110, R27, R62, 0x1c1f ;  /* 0x001c1f3e1b6e7589 */ /* 0x000fe200000e0000 */
[----:B---3--:R-:W-:Y:S02]  /*115d0*/  SEL R95, R93, R96, P0 ;  /* 0x000000605d5f7207 */ /* 0x008fe40000000000 */
[----:B--2---:R-:W-:Y:S01]  /*115e0*/  SEL R47, R10, R111, P0 ;  /* 0x0000006f0a2f7207 */ /* 0x004fe20000000000 */
[----:B------:R2:W3:Y:S01]  /*115f0*/  SHFL.IDX PT, R14, R42, R62, 0x1c1f ;  /* 0x001c1f3e2a0e7589 */ /* 0x0004e200000e0000 */
[----:B-1----:R-:W-:Y:S02]  /*11600*/  SEL R28, R119, R34, P0 ;  /* 0x00000022771c7207 */ /* 0x002fe40000000000 */
[----:B----4-:R-:W-:Y:S01]  /*11610*/  SEL R12, R17, R106, P0 ;  /* 0x0000006a110c7207 */ /* 0x010fe20000000000 */
[----:B------:R1:W-:Y:S01]  /*11620*/  SHFL.IDX PT, R124, R49, R62, 0x1c1f ;  /* 0x001c1f3e317c7589 */ /* 0x0003e200000e0000 */
[----:B------:R-:W-:-:S02]  /*11630*/  SEL R93, R96, R93, P0 ;  /* 0x0000005d605d7207 */ /* 0x000fc40000000000 */
[----:B------:R-:W-:Y:S01]  /*11640*/  SEL R96, R98, R11, P0 ;  /* 0x0000000b62607207 */ /* 0x000fe20000000000 */
[----:B------:R4:W5:Y:S01]  /*11650*/  SHFL.IDX PT, R123, R45, R62, 0x1c1f ;  /* 0x001c1f3e2d7b7589 */ /* 0x00096200000e0000 */
[----:B------:R-:W-:Y:S02]  /*11660*/  SEL R98, R11, R98, P0 ;  /* 0x000000620b627207 */ /* 0x000fe40000000000 */
[----:B--2---:R-:W-:Y:S01]  /*11670*/  SEL R42, R115, R30, P0 ;  /* 0x0000001e732a7207 */ /* 0x004fe20000000000 */
[----:B------:R2:W5:Y:S01]  /*11680*/  SHFL.IDX PT, R126, R60, R62, 0x1c1f ;  /* 0x001c1f3e3c7e7589 */ /* 0x00056200000e0000 */
[----:B------:R-:W-:Y:S02]  /*11690*/  SEL R30, R34, R119, P0 ;  /* 0x00000077221e7207 */ /* 0x000fe40000000000 */
[----:B-1----:R-:W-:Y:S01]  /*116a0*/  SEL R49, R111, R10, P0 ;  /* 0x0000000a6f317207 */ /* 0x002fe20000000000 */
[----:B------:R-:W-:Y:S01]  /*116b0*/  SHFL.IDX PT, R104, R104, R62, 0x1c1f ;  /* 0x001c1f3e68687589 */ /* 0x000fe200000e0000 */
[----:B------:R-:W1:Y:S01]  /*116c0*/  @P2 LDC R111, c[0x0][0xbf0] ;  /* 0x0002fc00ff6f2b82 */ /* 0x000e620000000800 */
[----:B----4-:R-:W-:-:S02]  /*116d0*/  SEL R45, R33, R114, P0 ;  /* 0x00000072212d7207 */ /* 0x010fc40000000000 */
[----:B------:R-:W4:Y:S01]  /*116e0*/  SHFL.IDX PT, R103, R103, R62, 0x1c1f ;  /* 0x001c1f3e67677589 */ /* 0x000f2200000e0000 */
[----:B------:R-:W-:Y:S01]  /*116f0*/  SEL R10, R106, R17, P0 ;  /* 0x000000116a0a7207 */ /* 0x000fe20000000000 */
[----:B------:R-:W-:Y:S01]  /*11700*/  IMAD R106, R112, UR38, RZ ;  /* 0x00000026706a7c24 */ /* 0x000fe2000f8e02ff */
[----:B--2---:R-:W-:Y:S01]  /*11710*/  SEL R60, R109, R26, P0 ;  /* 0x0000001a6d3c7207 */ /* 0x004fe20000000000 */
[----:B------:R-:W-:Y:S01]  /*11720*/  SHFL.IDX PT, R55, R55, R62, 0x1c1f ;  /* 0x001c1f3e37377589 */ /* 0x000fe200000e0000 */
[----:B------:R-:W2:Y:S01]  /*11730*/  LDC.64 R114, c[0x0][0xb40] ;  /* 0x0002d000ff727b82 */ /* 0x000ea20000000a00 */
[----:B------:R-:W-:Y:S02]  /*11740*/  SEL R29, R118, R13, P0 ;  /* 0x0000000d761d7207 */ /* 0x000fe40000000000 */
[----:B------:R-:W4:Y:S01]  /*11750*/  SHFL.IDX PT, R57, R57, R62, 0x1c1f ;  /* 0x001c1f3e39397589 */ /* 0x000f2200000e0000 */
[----:B------:R-:W-:Y:S02]  /*11760*/  SEL R31, R13, R118, P0 ;  /* 0x000000760d1f7207 */ /* 0x000fe40000000000 */
[----:B------:R-:W-:Y:S01]  /*11770*/  SEL R11, R105, R122, P0 ;  /* 0x0000007a690b7207 */ /* 0x000fe20000000000 */
[----:B------:R-:W-:Y:S01]  /*11780*/  SHFL.IDX PT, R108, R108, R62, 0x1c1f ;  /* 0x001c1f3e6c6c7589 */ /* 0x000fe200000e0000 */
[----:B------:R-:W4:Y:S01]  /*11790*/  @P2 LDC R119, c[0x0][0xbec] ;  /* 0x0002fb00ff772b82 */ /* 0x000f220000000800 */
[----:B------:R-:W-:Y:S01]  /*117a0*/  SEL R13, R122, R105, P0 ;  /* 0x000000697a0d7207 */ /* 0x000fe20000000000 */
[----:B------:R-:W-:Y:S01]  /*117b0*/  IMAD R105, R113, UR36, R106 ;  /* 0x0000002471697c24 */ /* 0x000fe2000f8e026a */
[----:B------:R-:W1:Y:S01]  /*117c0*/  SHFL.IDX PT, R101, R101, R62, 0x1c1f ;  /* 0x001c1f3e65657589 */ /* 0x000e6200000e0000 */
[----:B0-----:R-:W-:Y:S01]  /*117d0*/  SEL R25, R116, R35, P0 ;  /* 0x0000002374197207 */ /* 0x001fe20000000000 */
[----:B------:R-:W-:Y:S01]  /*117e0*/  IMAD.WIDE.U32 R106, R112, UR36, R6 ;  /* 0x00000024706a7c25 */ /* 0x000fe2000f8e0006 */
[----:B------:R-:W-:Y:S01]  /*117f0*/  SEL R27, R35, R116, P0 ;  /* 0x00000074231b7207 */ /* 0x000fe20000000000 */
[----:B------:R-:W-:Y:S01]  /*11800*/  SHFL.IDX PT, R83, R83, R62, 0x1c1f ;  /* 0x001c1f3e53537589 */ /* 0x000fe200000e0000 */
[----:B------:R-:W0:Y:S01]  /*11810*/  @P2 LDC R116, c[0x0][0xbf0] ;  /* 0x0002fc00ff742b82 */ /* 0x000e220000000800 */
[----:B------:R-:W-:Y:S01]  /*11820*/  IMAD R112, RZ, RZ, -UR37 ;  /* 0x80000025ff707e24 */ /* 0x000fe2000f8e02ff */
[----:B---3--:R-:W-:Y:S01]  /*11830*/  SEL R34, R14, R121, P0 ;  /* 0x000000790e227207 */ /* 0x008fe20000000000 */
[----:B------:R-:W-:Y:S01]  /*11840*/  SHFL.IDX PT, R74, R74, R62, 0x1c1f ;  /* 0x001c1f3e4a4a7589 */ /* 0x000fe200000e0000 */
[----:B-----5:R-:W-:Y:S01]  /*11850*/  SEL R16, R123, R102, P0 ;  /* 0x000000667b107207 */ /* 0x020fe20000000000 */
[----:B------:R-:W-:Y:S01]  /*11860*/  IMAD.IADD R107, R107, 0x1, R105 ;  /* 0x000000016b6b7824 */ /* 0x000fe200078e0269 */
[----:B------:R-:W-:Y:S01]  /*11870*/  SEL R33, R120, R15, P0 ;  /* 0x0000000f78217207 */ /* 0x000fe20000000000 */
[----:B------:R-:W-:Y:S01]  /*11880*/  SHFL.IDX PT, R75, R75, R62, 0x1c1f ;  /* 0x001c1f3e4b4b7589 */ /* 0x000fe200000e0000 */
[----:B------:R-:W-:Y:S01]  /*11890*/  SEL R35, R15, R120, P0 ;  /* 0x000000780f237207 */ /* 0x000fe20000000000 */
[----:B--2---:R-:W-:Y:S01]  /*118a0*/  IMAD.WIDE.U32 R4, R114, UR36, R4 ;  /* 0x0000002472047c25 */ /* 0x004fe2000f8e0004 */
[----:B------:R-:W-:Y:S01]  /*118b0*/  SEL R15, R53, R124, P0 ;  /* 0x0000007c350f7207 */ /* 0x000fe20000000000 */
[----:B------:R-:W-:Y:S01]  /*118c0*/  SHFL.IDX PT, R70, R70, R62, 0x1c1f ;  /* 0x001c1f3e46467589 */ /* 0x000fe200000e0000 */
[----:B------:R-:W-:Y:S01]  /*118d0*/  SEL R17, R124, R53, P0 ;  /* 0x000000357c117207 */ /* 0x000fe20000000000 */
[----:B------:R-:W-:Y:S01]  /*118e0*/  IMAD.MOV.U32 R53, RZ, RZ, R52 ;  /* 0x000000ffff357224 */ /* 0x000fe200078e0034 */
[----:B------:R-:W-:Y:S01]  /*118f0*/  SEL R6, R18, R125, P0 ;  /* 0x0000007d12067207 */ /* 0x000fe20000000000 */
[----:B------:R-:W-:Y:S01]  /*11900*/  SHFL.IDX PT, R71, R71, R62, 0x1c1f ;  /* 0x001c1f3e47477589 */ /* 0x000fe200000e0000 */
[----:B----4-:R-:W-:Y:S01]  /*11910*/  @P2 IMAD.HI.U32 R119, R52, R119, RZ ;  /* 0x0000007734772227 */ /* 0x010fe200078e00ff */
[----:B------:R-:W-:-:S02]  /*11920*/  SEL R7, R19, R126, P0 ;  /* 0x0000007e13077207 */ /* 0x000fc40000000000 */
[----:B------:R-:W-:Y:S01]  /*11930*/  SHFL.IDX PT, R68, R68, R62, 0x1c1f ;  /* 0x001c1f3e44447589 */ /* 0x000fe200000e0000 */
[----:B------:R-:W-:Y:S01]  /*11940*/  IMAD.MOV.U32 R105, RZ, RZ, R52 ;  /* 0x000000ffff697224 */ /* 0x000fe200078e0034 */
[----:B------:R-:W-:Y:S02]  /*11950*/  SEL R18, R125, R18, P0 ;  /* 0x000000127d127207 */ /* 0x000fe40000000000 */
[----:B------:R-:W-:Y:S01]  /*11960*/  SHFL.IDX PT, R69, R69, R62, 0x1c1f ;  /* 0x001c1f3e45457589 */ /* 0x000fe200000e0000 */
[----:B0-----:R-:W-:Y:S02]  /*11970*/  @P2 SHF.R.U32.HI R105, RZ, R116, R119 ;  /* 0x00000074ff692219 */ /* 0x001fe40000011677 */
[----:B------:R-:W-:Y:S01]  /*11980*/  SEL R19, R126, R19, P0 ;  /* 0x000000137e137207 */ /* 0x000fe20000000000 */
[----:B------:R-:W-:Y:S04]  /*11990*/  SHFL.IDX PT, R66, R66, R62, 0x1c1f ;  /* 0x001c1f3e42427589 */ /* 0x000fe800000e0000 */
[----:B------:R-:W-:Y:S04]  /*119a0*/  SHFL.IDX PT, R67, R67, R62, 0x1c1f ;  /* 0x001c1f3e43437589 */ /* 0x000fe800000e0000 */
[----:B------:R0:W-:Y:S02]  /*119b0*/  SHFL.IDX PT, R64, R97, R62, 0x1c1f ;  /* 0x001c1f3e61407589 */ /* 0x0001e400000e0000 */
[----:B0-----:R-:W-:-:S02]  /*119c0*/  SEL R62, R26, R109, P0 ;  /* 0x0000006d1a3e7207 */ /* 0x001fc40000000000 */
[----:B------:R-:W-:Y:S01]  /*119d0*/  SEL R26, R32, R117, P0 ;  /* 0x00000075201a7207 */ /* 0x000fe20000000000 */
[----:B------:R-:W0:Y:S01]  /*119e0*/  @P2 LDC R109, c[0x0][0xbec] ;  /* 0x0002fb00ff6d2b82 */ /* 0x000e220000000800 */
[----:B------:R-:W-:Y:S02]  /*119f0*/  SEL R32, R121, R14, P0 ;  /* 0x0000000e79207207 */ /* 0x000fe40000000000 */
[----:B------:R-:W-:Y:S02]  /*11a00*/  SEL R14, R102, R123, P0 ;  /* 0x0000007b660e7207 */ /* 0x000fe40000000000 */
[----:B------:R-:W-:Y:S02]  /*11a10*/  SEL R97, R99, R110, P0 ;  /* 0x0000006e63617207 */ /* 0x000fe40000000000 */
[----:B------:R-:W-:Y:S01]  /*11a20*/  SEL R99, R110, R99, P0 ;  /* 0x000000636e637207 */ /* 0x000fe20000000000 */
[----:B------:R-:W2:Y:S01]  /*11a30*/  LDC R117, c[0x0][0xc50] ;  /* 0x00031400ff757b82 */ /* 0x000ea20000000800 */
[----:B------:R-:W-:-:S02]  /*11a40*/  IMAD R110, R114, UR38, RZ ;  /* 0x00000026726e7c24 */ /* 0x000fc4000f8e02ff */
[----:B0-----:R-:W-:-:S05]  /*11a50*/  @P2 IMAD.HI.U32 R102, R52, R109, RZ ;  /* 0x0000006d34662227 */ /* 0x001fca00078e00ff */
[----:B-1----:R-:W-:Y:S01]  /*11a60*/  @P2 SHF.R.U32.HI R53, RZ, R111, R102 ;  /* 0x0000006fff352219 */ /* 0x002fe20000011666 */
[----:B------:R-:W-:Y:S02]  /*11a70*/  IMAD R111, R115, UR36, R110 ;  /* 0x00000024736f7c24 */ /* 0x000fe4000f8e026e */
[----:B--2---:R-:W-:Y:S01]  /*11a80*/  IMAD R117, R117, R112, UR4 ;  /* 0x0000000475757e24 */ /* 0x004fe2000f8e0270 */
[----:B------:R-:W-:Y:S01]  /*11a90*/  ULDC.64 UR4, c[0x0][0xbe0] ;  /* 0x0002f80000047ab9 */ /* 0x000fe20000000a00 */
[----:B------:R-:W-:Y:S01]  /*11aa0*/  IMAD.IADD R111, R5, 0x1, R111 ;  /* 0x00000001056f7824 */ /* 0x000fe200078e026f */
[----:B------:R-:W-:Y:S01]  /*11ab0*/  SHF.R.S32.HI R109, RZ, 0x1f, R53 ;  /* 0x0000001fff6d7819 */ /* 0x000fe20000011435 */
[----:B------:R-:W-:Y:S01]  /*11ac0*/  IMAD.MOV.U32 R110, RZ, RZ, R4 ;  /* 0x000000ffff6e7224 */ /* 0x000fe200078e0004 */
[----:B------:R-:W-:-:S05]  /*11ad0*/  SHF.R.S32.HI R102, RZ, 0x1f, R117 ;  /* 0x0000001fff667819 */ /* 0x000fca0000011475 */
[C---:B------:R-:W-:Y:S02]  /*11ae0*/  IMAD R5, R102.reuse, UR4, RZ ;  /* 0x0000000466057c24 */ /* 0x040fe4000f8e02ff */
[----:B------:R-:W-:Y:S02]  /*11af0*/  IMAD R102, R102, UR6, RZ ;  /* 0x0000000666667c24 */ /* 0x000fe4000f8e02ff */
[C---:B------:R-:W-:Y:S02]  /*11b00*/  IMAD R112, R117.reuse, UR5, R5 ;  /* 0x0000000575707c24 */ /* 0x040fe4000f8e0205 */
[----:B------:R-:W-:Y:S01]  /*11b10*/  IMAD.WIDE.U32 R4, R117, UR4, R106 ;  /* 0x0000000475047c25 */ /* 0x000fe2000f8e006a */
[----:B------:R-:W-:-:S03]  /*11b20*/  ULDC.64 UR4, c[0x0][0xb30] ;  /* 0x0002cc0000047ab9 */ /* 0x000fc60000000a00 */
[----:B------:R-:W-:Y:S01]  /*11b30*/  IMAD R113, R117, UR7, R102 ;  /* 0x0000000775717c24 */ /* 0x000fe2000f8e0266 */
[----:B------:R-:W-:Y:S01]  /*11b40*/  IADD3 R4, P2, R53, R4, RZ ;  /* 0x0000000435047210 */ /* 0x000fe20007f5e0ff */
[----:B------:R-:W-:Y:S01]  /*11b50*/  IMAD.MOV R53, RZ, RZ, -R53 ;  /* 0x000000ffff357224 */ /* 0x000fe200078e0a35 */
[----:B------:R-:W-:Y:S01]  /*11b60*/  SHF.R.S32.HI R102, RZ, 0x1f, R105 ;  /* 0x0000001fff667819 */ /* 0x000fe20000011469 */
[----:B------:R-:W-:Y:S01]  /*11b70*/  IMAD.WIDE.U32 R106, R117, UR6, R110 ;  /* 0x00000006756a7c25 */ /* 0x000fe2000f8e006e */
[----:B------:R-:W-:Y:S01]  /*11b80*/  IADD3.X R5, R109, R5, R112, P2, !PT ;  /* 0x000000056d057210 */ /* 0x000fe200017fe470 */
[----:B------:R-:W-:Y:S02]  /*11b90*/  ULDC.64 UR6, c[0x0][0xbc8] ;  /* 0x0002f20000067ab9 */ /* 0x000fe40000000a00 */
[----:B------:R-:W-:Y:S02]  /*11ba0*/  IMAD.MOV R111, RZ, RZ, -R105 ;  /* 0x000000ffff6f7224 */ /* 0x000fe400078e0a69 */
[----:B------:R-:W-:-:S02]  /*11bb0*/  IMAD R53, R127, R53, R52 ;  /* 0x000000357f357224 */ /* 0x000fc400078e0234 */
[----:B------:R-:W-:Y:S02]  /*11bc0*/  IMAD R102, R102, UR4, RZ ;  /* 0x0000000466667c24 */ /* 0x000fe4000f8e02ff */
[----:B------:R-:W-:Y:S01]  /*11bd0*/  IMAD R111, R127, R111, R52 ;  /* 0x0000006f7f6f7224 */ /* 0x000fe200078e0234 */
[----:B------:R-:W-:Y:S01]  /*11be0*/  SHF.R.S32.HI R52, RZ, 0x1f, R53 ;  /* 0x0000001fff347819 */ /* 0x000fe20000011435 */
[----:B------:R-:W-:Y:S02]  /*11bf0*/  IMAD.IADD R107, R107, 0x1, R113 ;  /* 0x000000016b6b7824 */ /* 0x000fe400078e0271 */
[C---:B------:R-:W-:Y:S01]  /*11c00*/  IMAD R109, R105.reuse, UR5, R102 ;  /* 0x00000005696d7c24 */ /* 0x040fe2000f8e0266 */
[----:B------:R-:W-:Y:S01]  /*11c10*/  SHF.R.S32.HI R102, RZ, 0x1f, R111 ;  /* 0x0000001fff667819 */ /* 0x000fe2000001146f */
[----:B------:R-:W-:Y:S01]  /*11c20*/  IMAD R52, R52, UR6, RZ ;  /* 0x0000000634347c24 */ /* 0x000fe2000f8e02ff */
[----:B------:R-:W0:Y:S01]  /*11c30*/  S2UR UR5, SR_CgaCtaId ;  /* 0x00000000000579c3 */ /* 0x000e220000008800 */
        /* <DEDUP_REMOVED lines=22> */
[----:B------:R-:W-:Y:S01]  /*11da0*/  UIADD3 UR4, UR4, 0x2a820, URZ ;  /* 0x0002a82004047890 */ /* 0x000fe2000fffe03f */
[----:B------:R-:W-:Y:S01]  /*11db0*/  SHFL.IDX PT, R110, R114, RZ, 0x1c1f ;  /* 0x001c1fff726e7589 */ /* 0x000fe200000e0000 */
[----:B------:R-:W-:-:S02]  /*11dc0*/  SEL R5, R51, R104, P0 ;  /* 0x0000006833057207 */ /* 0x000fc40000000000 */
[----:B------:R-:W-:Y:S01]  /*11dd0*/  SEL R51, R104, R51, P0 ;  /* 0x0000003368337207 */ /* 0x000fe20000000000 */
[----:B------:R-:W0:Y:S01]  /*11de0*/  SHFL.IDX PT, R111, R109, RZ, 0x1c1f ;  /* 0x001c1fff6d6f7589 */ /* 0x000e2200000e0000 */
[C---:B------:R-:W-:Y:S01]  /*11df0*/  VIADD R104, R100.reuse, 0x8 ;  /* 0x0000000864687836 */ /* 0x040fe20000000000 */
[CC--:B------:R-:W-:Y:S01]  /*11e00*/  ISETP.GE.OR P2, PT, R100.reuse, R105.reuse, P1 ;  /* 0x000000696400720c */ /* 0x0c0fe20000f46670 */
[----:B------:R-:W-:Y:S01]  /*11e10*/  UPRMT UR4, URZ, 0x654, UR4 ;  /* 0x000006543f047896 */ /* 0x000fe20008000004 */
[----:B------:R-:W1:Y:S01]  /*11e20*/  SHFL.IDX PT, R113, R109, 0x1, 0x1c1f ;  /* 0x003c1f006d717f89 */ /* 0x000e6200000e0000 */
[-C--:B------:R-:W-:Y:S02]  /*11e30*/  ISETP.GE.AND P3, PT, R100, R105.reuse, PT ;  /* 0x000000696400720c */ /* 0x080fe40003f66270 */
[----:B------:R-:W-:Y:S01]  /*11e40*/  ISETP.GE.OR P1, PT, R104, R105, P1 ;  /* 0x000000696800720c */ /* 0x000fe20000f26670 */
[----:B------:R2:W3:Y:S01]  /*11e50*/  SHFL.IDX PT, R102, R106, RZ, 0x1c1f ;  /* 0x001c1fff6a667589 */ /* 0x0004e200000e0000 */
[----:B------:R-:W-:-:S02]  /*11e60*/  SEL R52, R56, R57, P0 ;  /* 0x0000003938347207 */ /* 0x000fc40000000000 */
[----:B------:R-:W-:Y:S01]  /*11e70*/  SEL R56, R57, R56, P0 ;  /* 0x0000003839387207 */ /* 0x000fe20000000000 */
[----:B------:R-:W-:Y:S01]  /*11e80*/  SYNCS.ARRIVE.TRANS64.RED.A1T0 RZ, [UR4], RZ ;  /* 0x000000ffffff79a7 */ /* 0x000fe20008100404 */
[----:B------:R2:W4:Y:S01]  /*11e90*/  SHFL.IDX PT, R103, R107, RZ, 0x1c1f ;  /* 0x001c1fff6b677589 */ /* 0x00052200000e0000 */
[----:B------:R-:W-:Y:S02]  /*11ea0*/  SEL R53, R54, R55, P0 ;  /* 0x0000003736357207 */ /* 0x000fe40000000000 */
[----:B------:R-:W-:Y:S02]  /*11eb0*/  SEL R57, R55, R54, P0 ;  /* 0x0000003637397207 */ /* 0x000fe40000000000 */
[----:B------:R-:W-:Y:S02]  /*11ec0*/  SEL R54, R58, R101, P0 ;  /* 0x000000653a367207 */ /* 0x000fe40000000000 */
[----:B------:R-:W-:Y:S01]  /*11ed0*/  SEL R58, R101, R58, P0 ;  /* 0x0000003a653a7207 */ /* 0x000fe20000000000 */
[----:B------:R-:W-:Y:S01]  /*11ee0*/  IMAD.SHL.U32 R101, R82, 0x2, RZ ;  /* 0x0000000252657824 */ /* 0x000fe200078e00ff */
        /* <DEDUP_REMOVED lines=14> */
[----:B------:R-:W-:Y:S02]  /*11fd0*/  ISETP.GE.AND P1, PT, R100, UR4, PT ;  /* 0x0000000464007c0c */ /* 0x000fe4000bf26270 */
[----:B------:R-:W-:-:S05]  /*11fe0*/  ISETP.GE.AND P2, PT, R112, UR4, PT ;  /* 0x0000000470007c0c */ /* 0x000fca000bf46270 */
[C-C-:B---34-:R-:W-:Y:S02]  /*11ff0*/  @!P4 IMAD.WIDE R108, R101.reuse, 0x4, R102.reuse ;  /* 0x00000004656cc825 */ /* 0x158fe400078e0266 */
[----:B------:R-:W-:Y:S02]  /*12000*/  @!P5 LEA.HI R0, R0, R0, RZ, 0x1 ;  /* 0x000000000000d211 */ /* 0x000fe400078f08ff */
[----:B------:R-:W-:Y:S01]  /*12010*/  @!P3 LEA.HI R82, R82, R82, RZ, 0x1 ;  /* 0x000000525252b211 */ /* 0x000fe200078f08ff */
[----:B------:R0:W-:Y:S01]  /*12020*/  @!P4 ST.E.64 desc[UR42][R108.64], R72 ;  /* 0x000000486c00c985 */ /* 0x0001e2000c101b2a */
[----:B------:R-:W-:Y:S01]  /*12030*/  @!P5 LOP3.LUT R111, R0, 0xfffffffe, RZ, 0xc0, !PT ;  /* 0xfffffffe006fd812 */ /* 0x000fe200078ec0ff */
[C---:B------:R-:W-:Y:S01]  /*12040*/  VIADD R0, R101.reuse, 0x28 ;  /* 0x0000002865007836 */ /* 0x040fe20000000000 */
[----:B------:R-:W-:Y:S01]  /*12050*/  @!P3 LOP3.LUT R113, R82, 0xfffffffe, RZ, 0xc0, !PT ;  /* 0xfffffffe5271b812 */ /* 0x000fe200078ec0ff */
[----:B------:R-:W-:Y:S01]  /*12060*/  VIADD R82, R101, 0x38 ;  /* 0x0000003865527836 */ /* 0x000fe20000000000 */
[----:B------:R-:W-:Y:S01]  /*12070*/  @!P1 LEA.HI R100, R100, R100, RZ, 0x1 ;  /* 0x0000006464649211 */ /* 0x000fe200078f08ff */
[----:B------:R-:W-:Y:S01]  /*12080*/  @!P5 IMAD.WIDE R110, R111, 0x4, R102 ;  /* 0x000000046f6ed825 */ /* 0x000fe200078e0266 */
[----:B------:R-:W-:-:S02]  /*12090*/  ISETP.GE.AND P4, PT, R0, UR4, PT ;  /* 0x0000000400007c0c */ /* 0x000fc4000bf86270 */
[----:B------:R-:W-:Y:S02]  /*120a0*/  ISETP.GE.AND P6, PT, R82, UR4, PT ;  /* 0x0000000452007c0c */ /* 0x000fe4000bfc6270 */
[----:B------:R-:W-:Y:S01]  /*120b0*/  @!P1 LOP3.LUT R115, R100, 0xfffffffe, RZ, 0xc0, !PT ;  /* 0xfffffffe64739812 */ /* 0x000fe200078ec0ff */
[----:B------:R-:W-:Y:S01]  /*120c0*/  VIADD R100, R101, 0x40 ;  /* 0x0000004065647836 */ /* 0x000fe20000000000 */
[----:B------:R-:W-:Y:S01]  /*120d0*/  @!P2 LEA.HI R112, R112, R112, RZ, 0x1 ;  /* 0x000000707070a211 */ /* 0x000fe200078f08ff */
[----:B0-----:R-:W-:Y:S01]  /*120e0*/  @!P3 IMAD.WIDE R72, R113, 0x4, R102 ;  /* 0x000000047148b825 */ /* 0x001fe200078e0266 */
[----:B------:R0:W-:Y:S01]  /*120f0*/  @!P5 ST.E.64 desc[UR42][R110.64], R78 ;  /* 0x0000004e6e00d985 */ /* 0x0001e2000c101b2a */
[----:B------:R-:W-:Y:S02]  /*12100*/  ISETP.GE.AND P5, PT, R114, UR4, PT ;  /* 0x0000000472007c0c */ /* 0x000fe4000bfa6270 */
[----:B------:R-:W-:Y:S01]  /*12110*/  @!P2 LOP3.LUT R109, R112, 0xfffffffe, RZ, 0xc0, !PT ;  /* 0xfffffffe706da812 */ /* 0x000fe200078ec0ff */
[----:B------:R1:W-:Y:S01]  /*12120*/  @!P3 ST.E.64 desc[UR42][R72.64], R76 ;  /* 0x0000004c4800b985 */ /* 0x0003e2000c101b2a */
[----:B------:R-:W-:-:S02]  /*12130*/  @!P4 LEA.HI R0, R0, R0, RZ, 0x1 ;  /* 0x000000000000c211 */ /* 0x000fc400078f08ff */
[----:B------:R-:W-:Y:S01]  /*12140*/  ISETP.GE.AND P3, PT, R100, UR4, PT ;  /* 0x0000000464007c0c */ /* 0x000fe2000bf66270 */
[----:B------:R-:W-:Y:S01]  /*12150*/  @!P2 IMAD.WIDE R108, R109, 0x4, R102 ;  /* 0x000000046d6ca825 */ /* 0x000fe200078e0266 */
[----:B------:R-:W-:-:S03]  /*12160*/  @!P6 LEA.HI R82, R82, R82, RZ, 0x1 ;  /* 0x000000525252e211 */ /* 0x000fc600078f08ff */
[--C-:B0-----:R-:W-:Y:S01]  /*12170*/  @!P1 IMAD.WIDE R78, R115, 0x4, R102.reuse ;  /* 0x00000004734e9825 */ /* 0x101fe200078e0266 */
[----:B------:R-:W-:Y:S02]  /*12180*/  @!P4 LOP3.LUT R111, R0, 0xfffffffe, RZ, 0xc0, !PT ;  /* 0xfffffffe006fc812 */ /* 0x000fe400078ec0ff */
[----:B------:R-:W-:Y:S01]  /*12190*/  @!P5 LEA.HI R114, R114, R114, RZ, 0x1 ;  /* 0x000000727272d211 */ /* 0x000fe200078f08ff */
[C---:B------:R-:W-:Y:S01]  /*121a0*/  VIADD R110, R101.reuse, 0x48 ;  /* 0x00000048656e7836 */ /* 0x040fe20000000000 */
[----:B------:R0:W-:Y:S01]  /*121b0*/  @!P1 ST.E.64 desc[UR42][R78.64], R80 ;  /* 0x000000504e009985 */ /* 0x0001e2000c101b2a */
[----:B------:R-:W-:Y:S02]  /*121c0*/  VIADD R0, R101, 0x50 ;  /* 0x0000005065007836 */ /* 0x000fe40000000000 */
[----:B------:R-:W-:Y:S01]  /*121d0*/  @!P3 LEA.HI R100, R100, R100, RZ, 0x1 ;  /* 0x000000646464b211 */ /* 0x000fe200078f08ff */
[----:B-1----:R-:W-:Y:S01]  /*121e0*/  @!P4 IMAD.WIDE R72, R111, 0x4, R102 ;  /* 0x000000046f48c825 */ /* 0x002fe200078e0266 */
[----:B------:R-:W-:Y:S01]  /*121f0*/  ISETP.GE.AND P1, PT, R110, UR4, PT ;  /* 0x000000046e007c0c */ /* 0x000fe2000bf26270 */
[----:B------:R-:W-:Y:S01]  /*12200*/  @!P2 ST.E.64 desc[UR42][R108.64], R86 ;  /* 0x000000566c00a985 */ /* 0x000fe2000c101b2a */
[----:B------:R-:W-:-:S02]  /*12210*/  ISETP.GE.AND P2, PT, R0, UR4, PT ;  /* 0x0000000400007c0c */ /* 0x000fc4000bf46270 */
[----:B------:R-:W-:Y:S01]  /*12220*/  @!P5 LOP3.LUT R77, R114, 0xfffffffe, RZ, 0xc0, !PT ;  /* 0xfffffffe724dd812 */ /* 0x000fe200078ec0ff */
[----:B------:R1:W-:Y:S04]  /*12230*/  @!P4 ST.E.64 desc[UR42][R72.64], R84 ;  /* 0x000000544800c985 */ /* 0x0003e8000c101b2a */
[--C-:B------:R-:W-:Y:S01]  /*12240*/  @!P5 IMAD.WIDE R76, R77, 0x4, R102.reuse ;  /* 0x000000044d4cd825 */ /* 0x100fe200078e0266 */
[----:B0-----:R-:W-:Y:S02]  /*12250*/  @!P6 LOP3.LUT R79, R82, 0xfffffffe, RZ, 0xc0, !PT ;  /* 0xfffffffe524fe812 */ /* 0x001fe400078ec0ff */
[----:B------:R-:W-:Y:S01]  /*12260*/  @!P3 LOP3.LUT R81, R100, 0xfffffffe, RZ, 0xc0, !PT ;  /* 0xfffffffe6451b812 */ /* 0x000fe200078ec0ff */
[----:B------:R-:W-:Y:S01]  /*12270*/  VIADD R82, R101, 0x58 ;  /* 0x0000005865527836 */ /* 0x000fe20000000000 */
[----:B------:R-:W-:Y:S01]  /*12280*/  @!P1 LEA.HI R110, R110, R110, RZ, 0x1 ;  /* 0x0000006e6e6e9211 */ /* 0x000fe200078f08ff */
[--C-:B------:R-:W-:Y:S01]  /*12290*/  @!P6 IMAD.WIDE R78, R79, 0x4, R102.reuse ;  /* 0x000000044f4ee825 */ /* 0x100fe200078e0266 */
[----:B------:R-:W-:Y:S01]  /*122a0*/  @!P2 LEA.HI R0, R0, R0, RZ, 0x1 ;  /* 0x000000000000a211 */ /* 0x000fe200078f08ff */
[----:B------:R0:W-:Y:S01]  /*122b0*/  @!P5 ST.E.64 desc[UR42][R76.64], R88 ;  /* 0x000000584c00d985 */ /* 0x0001e2000c101b2a */
[----:B------:R-:W-:Y:S01]  /*122c0*/  ISETP.GE.AND P4, PT, R82, UR4, PT ;  /* 0x0000000452007c0c */ /* 0x000fe2000bf86270 */
[----:B------:R-:W-:Y:S01]  /*122d0*/  @!P3 IMAD.WIDE R80, R81, 0x4, R102 ;  /* 0x000000045150b825 */ /* 0x000fe200078e0266 */
[----:B-1----:R-:W-:Y:S01]  /*122e0*/  @!P1 LOP3.LUT R73, R110, 0xfffffffe, RZ, 0xc0, !PT ;  /* 0xfffffffe6e499812 */ /* 0x002fe200078ec0ff */
[----:B------:R1:W-:Y:S01]  /*122f0*/  @!P6 ST.E.64 desc[UR42][R78.64], R90 ;  /* 0x0000005a4e00e985 */ /* 0x0003e2000c101b2a */
[----:B------:R-:W-:Y:S01]  /*12300*/  @!P2 LOP3.LUT R85, R0, 0xfffffffe, RZ, 0xc0, !PT ;  /* 0xfffffffe0055a812 */ /* 0x000fe200078ec0ff */
[----:B------:R-:W-:-:S02]  /*12310*/  VIADD R86, R101, 0x60 ;  /* 0x0000006065567836 */ /* 0x000fc40000000000 */
[--C-:B------:R-:W-:Y:S01]  /*12320*/  @!P1 IMAD.WIDE R72, R73, 0x4, R102.reuse ;  /* 0x0000000449489825 */ /* 0x100fe200078e0266 */
[----:B------:R2:W-:Y:S02]  /*12330*/  @!P3 ST.E.64 desc[UR42][R80.64], R94 ;  /* 0x0000005e5000b985 */ /* 0x0005e4000c101b2a */
[----:B------:R-:W-:Y:S01]  /*12340*/  ISETP.GE.AND P3, PT, R86, UR4, PT ;  /* 0x0000000456007c0c */ /* 0x000fe2000bf66270 */
[----:B------:R-:W-:Y:S01]  /*12350*/  VIADD R0, R101, 0x68 ;  /* 0x0000006865007836 */ /* 0x000fe20000000000 */
[----:B------:R3:W-:Y:S01]  /*12360*/  @!P1 ST.E.64 desc[UR42][R72.64], R92 ;  /* 0x0000005c48009985 */ /* 0x0007e2000c101b2a */
[----:B------:R-:W-:Y:S01]  /*12370*/  @!P4 LEA.HI R82, R82, R82, RZ, 0x1 ;  /* 0x000000525252c211 */ /* 0x000fe200078f08ff */
[----:B0-----:R-:W-:Y:S02]  /*12380*/  @!P2 IMAD.WIDE R76, R85, 0x4, R102 ;  /* 0x00000004554ca825 */ /* 0x001fe400078e0266 */
[----:B------:R-:W-:Y:S02]  /*12390*/  ISETP.GE.AND P1, PT, R0, UR4, PT ;  /* 0x0000000400007c0c */ /* 0x000fe4000bf26270 */
[----:B-1----:R-:W-:Y:S01]  /*123a0*/  @!P4 LOP3.LUT R79, R82, 0xfffffffe, RZ, 0xc0, !PT ;  /* 0xfffffffe524fc812 */ /* 0x002fe200078ec0ff */
[C---:B------:R-:W-:Y:S01]  /*123b0*/  VIADD R78, R101.reuse, 0x70 ;  /* 0x00000070654e7836 */ /* 0x040fe20000000000 */
[----:B------:R0:W-:Y:S01]  /*123c0*/  @!P2 ST.E.64 desc[UR42][R76.64], R96 ;  /* 0x000000604c00a985 */ /* 0x0001e2000c101b2a */
[----:B------:R-:W-:-:S02]  /*123d0*/  VIADD R84, R101, 0x78 ;  /* 0x0000007865547836 */ /* 0x000fc40000000000 */
[C---:B--2---:R-:W-:Y:S01]  /*123e0*/  VIADD R80, R101.reuse, 0x80 ;  /* 0x0000008065507836 */ /* 0x044fe20000000000 */
[----:B------:R-:W-:Y:S01]  /*123f0*/  ISETP.GE.AND P6, PT, R78, UR4, PT ;  /* 0x000000044e007c0c */ /* 0x000fe2000bfc6270 */
[----:B------:R-:W-:Y:S01]  /*12400*/  VIADD R82, R101, 0x88 ;  /* 0x0000008865527836 */ /* 0x000fe20000000000 */
[----:B------:R-:W-:Y:S01]  /*12410*/  ISETP.GE.AND P5, PT, R84, UR4, PT ;  /* 0x0000000454007c0c */ /* 0x000fe2000bfa6270 */
[----:B---3--:R-:W-:Y:S01]  /*12420*/  @!P4 IMAD.WIDE R72, R79, 0x4, R102 ;  /* 0x000000044f48c825 */ /* 0x008fe200078e0266 */
[----:B------:R-:W-:Y:S02]  /*12430*/  ISETP.GE.AND P2, PT, R80, UR4, PT ;  /* 0x0000000450007c0c */ /* 0x000fe4000bf46270 */
[----:B------:R-:W-:Y:S02]  /*12440*/  @!P3 LEA.HI R86, R86, R86, RZ, 0x1 ;  /* 0x000000565656b211 */ /* 0x000fe400078f08ff */
[----:B------:R1:W-:Y:S01]  /*12450*/  @!P4 ST.E.64 desc[UR42][R72.64], R98 ;  /* 0x000000624800c985 */ /* 0x0003e2000c101b2a */
[----:B------:R-:W-:-:S02]  /*12460*/  ISETP.GE.AND P4, PT, R82, UR4, PT ;  /* 0x0000000452007c0c */ /* 0x000fc4000bf86270 */
[----:B------:R-:W-:Y:S02]  /*12470*/  @!P1 LEA.HI R0, R0, R0, RZ, 0x1 ;  /* 0x0000000000009211 */ /* 0x000fe400078f08ff */
[----:B0-----:R-:W-:Y:S02]  /*12480*/  @!P3 LOP3.LUT R77, R86, 0xfffffffe, RZ, 0xc0, !PT ;  /* 0xfffffffe564db812 */ /* 0x001fe400078ec0ff */
[----:B------:R-:W-:Y:S02]  /*12490*/  @!P1 LOP3.LUT R79, R0, 0xfffffffe, RZ, 0xc0, !PT ;  /* 0xfffffffe004f9812 */ /* 0x000fe400078ec0ff */
[----:B------:R-:W-:Y:S01]  /*124a0*/  @!P6 LEA.HI R0, R78, R78, RZ, 0x1 ;  /* 0x0000004e4e00e211 */ /* 0x000fe200078f08ff */
[--C-:B------:R-:W-:Y:S01]  /*124b0*/  @!P3 IMAD.WIDE R76, R77, 0x4, R102.reuse ;  /* 0x000000044d4cb825 */ /* 0x100fe200078e0266 */
[----:B------:R-:W-:Y:S02]  /*124c0*/  @!P5 LEA.HI R84, R84, R84, RZ, 0x1 ;  /* 0x000000545454d211 */ /* 0x000fe400078f08ff */
[----:B------:R-:W-:Y:S01]  /*124d0*/  @!P2 LEA.HI R80, R80, R80, RZ, 0x1 ;  /* 0x000000505050a211 */ /* 0x000fe200078f08ff */
[--C-:B------:R-:W-:Y:S01]  /*124e0*/  @!P1 IMAD.WIDE R78, R79, 0x4, R102.reuse ;  /* 0x000000044f4e9825 */ /* 0x100fe200078e0266 */
[----:B------:R-:W-:Y:S01]  /*124f0*/  @!P4 LEA.HI R82, R82, R82, RZ, 0x1 ;  /* 0x000000525252c211 */ /* 0x000fe200078f08ff */
[----:B------:R0:W-:Y:S01]  /*12500*/  @!P3 ST.E.64 desc[UR42][R76.64], R60 ;  /* 0x0000003c4c00b985 */ /* 0x0001e2000c101b2a */
[----:B------:R-:W-:Y:S01]  /*12510*/  @!P6 LOP3.LUT R81, R0, 0xfffffffe, RZ, 0xc0, !PT ;  /* 0xfffffffe0051e812 */ /* 0x000fe200078ec0ff */
[----:B------:R-:W-:Y:S01]  /*12520*/  VIADD R0, R101, 0x90 ;  /* 0x0000009065007836 */ /* 0x000fe20000000000 */
[----:B------:R-:W-:Y:S01]  /*12530*/  @!P5 LOP3.LUT R85, R84, 0xfffffffe, RZ, 0xc0, !PT ;  /* 0xfffffffe5455d812 */ /* 0x000fe200078ec0ff */
[----:B------:R2:W-:Y:S01]  /*12540*/  @!P1 ST.E.64 desc[UR42][R78.64], R62 ;  /* 0x0000003e4e009985 */ /* 0x0005e2000c101b2a */
[----:B------:R-:W-:Y:S01]  /*12550*/  @!P2 LOP3.LUT R87, R80, 0xfffffffe, RZ, 0xc0, !PT ;  /* 0xfffffffe5057a812 */ /* 0x000fe200078ec0ff */
[----:B-1----:R-:W-:Y:S01]  /*12560*/  @!P6 IMAD.WIDE R72, R81, 0x4, R102 ;  /* 0x000000045148e825 */ /* 0x002fe200078e0266 */
[----:B------:R-:W-:-:S03]  /*12570*/  ISETP.GE.AND P1, PT, R0, UR4, PT ;  /* 0x0000000400007c0c */ /* 0x000fc6000bf26270 */
[--C-:B------:R-:W-:Y:S01]  /*12580*/  @!P5 IMAD.WIDE R80, R85, 0x4, R102.reuse ;  /* 0x000000045550d825 */ /* 0x100fe200078e0266 */
[----:B------:R1:W-:Y:S01]  /*12590*/  @!P6 ST.E.64 desc[UR42][R72.64], R48 ;  /* 0x000000304800e985 */ /* 0x0003e2000c101b2a */
[----:B0-----:R-:W-:Y:S02]  /*125a0*/  @!P4 LOP3.LUT R77, R82, 0xfffffffe, RZ, 0xc0, !PT ;  /* 0xfffffffe524dc812 */ /* 0x001fe400078ec0ff */
[--C-:B------:R-:W-:Y:S01]  /*125b0*/  @!P2 IMAD.WIDE R60, R87, 0x4, R102.reuse ;  /* 0x00000004573ca825 */ /* 0x100fe200078e0266 */
[----:B------:R-:W-:Y:S03]  /*125c0*/  @!P5 ST.E.64 desc[UR42][R80.64], R46 ;  /* 0x0000002e5000d985 */ /* 0x000fe6000c101b2a */
[----:B--2---:R-:W-:Y:S01]  /*125d0*/  @!P4 IMAD.WIDE R62, R77, 0x4, R102 ;  /* 0x000000044d3ec825 */ /* 0x004fe200078e0266 */
[----:B------:R0:W-:Y:S01]  /*125e0*/  @!P2 ST.E.64 desc[UR42][R60.64], R42 ;  /* 0x0000002a3c00a985 */ /* 0x0001e2000c101b2a */
[----:B------:R-:W-:-:S02]  /*125f0*/  @!P1 LEA.HI R0, R0, R0, RZ, 0x1 ;  /* 0x0000000000009211 */ /* 0x000fc400078f08ff */
[C---:B------:R-:W-:Y:S01]  /*12600*/  VIADD R76, R101.reuse, 0x98 ;  /* 0x00000098654c7836 */ /* 0x040fe20000000000 */
[----:B------:R2:W-:Y:S01]  /*12610*/  @!P4 ST.E.64 desc[UR42][R62.64], R44 ;  /* 0x0000002c3e00c985 */ /* 0x0005e2000c101b2a */
[C---:B------:R-:W-:Y:S02]  /*12620*/  VIADD R77, R101.reuse, 0xa0 ;  /* 0x000000a0654d7836 */ /* 0x040fe40000000000 */
[C---:B------:R-:W-:Y:S01]  /*12630*/  VIADD R78, R101.reuse, 0xa8 ;  /* 0x000000a8654e7836 */ /* 0x040fe20000000000 */
[----:B------:R-:W-:Y:S01]  /*12640*/  ISETP.GE.AND P2, PT, R76, UR4, PT ;  /* 0x000000044c007c0c */ /* 0x000fe2000bf46270 */
[----:B-1----:R-:W-:Y:S01]  /*12650*/  VIADD R48, R101, 0xb0 ;  /* 0x000000b065307836 */ /* 0x002fe20000000000 */
[----:B------:R-:W-:Y:S01]  /*12660*/  ISETP.GE.AND P3, PT, R77, UR4, PT ;  /* 0x000000044d007c0c */ /* 0x000fe2000bf66270 */
[----:B------:R-:W-:Y:S01]  /*12670*/  VIADD R49, R101, 0xb8 ;  /* 0x000000b865317836 */ /* 0x000fe20000000000 */
[----:B------:R-:W-:Y:S02]  /*12680*/  ISETP.GE.AND P4, PT, R78, UR4, PT ;  /* 0x000000044e007c0c */ /* 0x000fe4000bf86270 */
[----:B------:R-:W-:-:S02]  /*12690*/  ISETP.GE.AND P5, PT, R48, UR4, PT ;  /* 0x0000000430007c0c */ /* 0x000fc4000bfa6270 */
[----:B------:R-:W-:Y:S02]  /*126a0*/  ISETP.GE.AND P6, PT, R49, UR4, PT ;  /* 0x0000000431007c0c */ /* 0x000fe4000bfc6270 */
[----:B0-----:R-:W-:-:S03]  /*126b0*/  @!P1 LOP3.LUT R43, R0, 0xfffffffe, RZ, 0xc0, !PT ;  /* 0xfffffffe002b9812 */ /* 0x001fc600078ec0ff */
[----:B------:R-:W-:Y:S02]  /*126c0*/  @!P2 LEA.HI R76, R76, R76, RZ, 0x1 ;  /* 0x0000004c4c4ca211 */ /* 0x000fe400078f08ff */
[----:B------:R-:W-:Y:S02]  /*126d0*/  @!P3 LEA.HI R77, R77, R77, RZ, 0x1 ;  /* 0x0000004d4d4db211 */ /* 0x000fe400078f08ff */
[----:B------:R-:W-:Y:S02]  /*126e0*/  @!P4 LEA.HI R78, R78, R78, RZ, 0x1 ;  /* 0x0000004e4e4ec211 */ /* 0x000fe400078f08ff */
[----:B------:R-:W-:Y:S02]  /*126f0*/  @!P5 LEA.HI R48, R48, R48, RZ, 0x1 ;  /* 0x000000303030d211 */ /* 0x000fe400078f08ff */
[----:B------:R-:W-:Y:S02]  /*12700*/  @!P6 LEA.HI R42, R49, R49, RZ, 0x1 ;  /* 0x00000031312ae211 */ /* 0x000fe400078f08ff */
[----:B--2---:R-:W-:-:S02]  /*12710*/  @!P2 LOP3.LUT R45, R76, 0xfffffffe, RZ, 0xc0, !PT ;  /* 0xfffffffe4c2da812 */ /* 0x004fc400078ec0ff */
        /* <DEDUP_REMOVED lines=16> */
.L_x_995:
[----:B------:R-:W-:Y:S05]  /*12820*/  BSYNC B0 ;  /* 0x0000000000007941 */ /* 0x000fea0003800000 */
.L_x_994:
[----:B------:R-:W-:Y:S01]  /*12830*/  ISETP.GE.AND P1, PT, R104, R105, PT ;  /* 0x000000696800720c */ /* 0x000fe20003f26270 */
[----:B0-----:R0:W1:Y:S01]  /*12840*/  SHFL.IDX PT, R25, R107, 0x1, 0x1c1f ;  /* 0x003c1f006b197f89 */ /* 0x00106200000e0000 */
        /* <DEDUP_REMOVED lines=69> */
[----:B--2---:R-:W-:Y:S01]  /*12ca0*/  VIADD R16, R101, 0x50 ;  /* 0x0000005065107836 */ /* 0x004fe20000000000 */
        /* <DEDUP_REMOVED lines=8> */
[----:B------:R-:W-:-:S02]  /*12d30*/  VIADD R20, R101, 0x60 ;  /* 0x0000006065147836 */ /* 0x000fc40000000000 */
[----:B------:R-:W-:Y:S01]  /*12d40*/  ISETP.GE.AND P3, PT, R0, UR4, PT ;  /* 0x0000000400007c0c */ /* 0x000fe2000bf66270 */
[--C-:B0-----:R-:W-:Y:S01]  /*12d50*/  @!P5 IMAD.WIDE R6, R17, 0x4, R24.reuse ;  /* 0x000000041106d825 */ /* 0x101fe200078e0218 */
[----:B------:R-:W-:Y:S02]  /*12d60*/  @!P1 LOP3.LUT R11, R46, 0xfffffffe, RZ, 0xc0, !PT ;  /* 0xfffffffe2e0b9812 */ /* 0x000fe400078ec0ff */
[----:B------:R-:W-:Y:S02]  /*12d70*/  ISETP.GE.AND P4, PT, R20, UR4, PT ;  /* 0x0000000414007c0c */ /* 0x000fe4000bf86270 */
[----:B------:R0:W-:Y:S01]  /*12d80*/  @!P5 ST.E.64 desc[UR42][R6.64], R50 ;  /* 0x000000320600d985 */ /* 0x0001e2000c101b2a */
[----:B-1----:R-:W-:Y:S01]  /*12d90*/  VIADD R12, R101, 0x68 ;  /* 0x00000068650c7836 */ /* 0x002fe20000000000 */
[----:B------:R-:W-:Y:S01]  /*12da0*/  @!P2 LEA.HI R16, R16, R16, RZ, 0x1 ;  /* 0x000000101010a211 */ /* 0x000fe200078f08ff */
[----:B--2---:R-:W-:-:S03]  /*12db0*/  @!P1 IMAD.WIDE R4, R11, 0x4, R24 ;  /* 0x000000040b049825 */ /* 0x004fc600078e0218 */
        /* <DEDUP_REMOVED lines=81> */
.L_x_993:
        /* <DEDUP_REMOVED lines=14> */
[----:B------:R-:W-:Y:S01]  /*133b0*/  USHF.R.S32.HI UR6, URZ, 0x1f, UR37 ;  /* 0x0000001f3f067899 */ /* 0x000fe20008011425 */
[----:B------:R-:W-:Y:S01]  /*133c0*/  IMAD.MOV.U32 R5, RZ, RZ, R0 ;  /* 0x000000ffff057224 */ /* 0x000fe200078e0000 */
[----:B------:R-:W-:Y:S02]  /*133d0*/  ULDC.64 UR8, c[0x0][0xbd0] ;  /* 0x0002f40000087ab9 */ /* 0x000fe40000000a00 */
[----:B------:R-:W-:Y:S02]  /*133e0*/  UIMAD UR6, UR6, UR8, URZ ;  /* 0x00000008060672a4 */ /* 0x000fe4000f8e023f */
[----:B------:R-:W-:Y:S01]  /*133f0*/  UIMAD.WIDE.U32 UR4, UR37, UR8, URZ ;  /* 0x00000008250472a5 */ /* 0x000fe2000f8e003f */
[----:B------:R-:W1:Y:S01]  /*13400*/  S2UR UR7, SR_CTAID.Y ;  /* 0x00000000000779c3 */ /* 0x000e620000002600 */
[----:B------:R-:W-:-:S04]  /*13410*/  UIMAD UR6, UR37, UR9, UR6 ;  /* 0x00000009250672a4 */ /* 0x000fc8000f8e0206 */
[----:B------:R-:W-:Y:S02]  /*13420*/  UIADD3 UR6, UR5, UR6, URZ ;  /* 0x0000000605067290 */ /* 0x000fe4000fffe03f */
[----:B------:R-:W-:Y:S01]  /*13430*/  IMAD.U32 R3, RZ, RZ, UR5 ;  /* 0x00000005ff037e24 */ /* 0x000fe2000f8e00ff */
[----:B------:R-:W2:Y:S01]  /*13440*/  @P0 LDC R7, c[0x0][0xbec] ;  /* 0x0002fb00ff070b82 */ /* 0x000ea20000000800 */
[----:B------:R-:W-:Y:S01]  /*13450*/  IMAD.U32 R2, RZ, RZ, UR4 ;  /* 0x00000004ff027e24 */ /* 0x000fe2000f8e00ff */
[----:B------:R-:W-:Y:S01]  /*13460*/  ULDC.64 UR4, c[0x0][0xbe0] ;  /* 0x0002f80000047ab9 */ /* 0x000fe20000000a00 */
[----:B------:R-:W-:-:S05]  /*13470*/  IMAD.U32 R3, RZ, RZ, UR6 ;  /* 0x00000006ff037e24 */ /* 0x000fca000f8e00ff */
[----:B------:R-:W3:Y:S01]  /*13480*/  @P0 LDC R9, c[0x0][0xbf0] ;  /* 0x0002fc00ff090b82 */ /* 0x000ee20000000800 */
[C---:B0-----:R-:W-:Y:S02]  /*13490*/  IMAD R12, R10.reuse, UR38, RZ ;  /* 0x000000260a0c7c24 */ /* 0x041fe4000f8e02ff */
[----:B------:R-:W-:-:S04]  /*134a0*/  IMAD.WIDE.U32 R2, R10, UR36, R2 ;  /* 0x000000240a027c25 */ /* 0x000fc8000f8e0002 */
[----:B------:R-:W-:Y:S01]  /*134b0*/  IMAD R11, R11, UR36, R12 ;  /* 0x000000240b0b7c24 */ /* 0x000fe2000f8e020c */
[----:B------:R-:W1:Y:S03]  /*134c0*/  LDC R8, c[0x0][0xc50] ;  /* 0x00031400ff087b82 */ /* 0x000e660000000800 */
[----:B------:R-:W-:Y:S02]  /*134d0*/  IMAD.IADD R3, R11, 0x1, R3 ;  /* 0x000000010b037824 */ /* 0x000fe400078e0203 */
[----:B--2---:R-:W-:-:S04]  /*134e0*/  @P0 IMAD.HI.U32 R4, R0, R7, RZ ;  /* 0x0000000700040227 */ /* 0x004fc800078e00ff */
[----:B------:R-:W-:Y:S01]  /*134f0*/  IMAD R7, RZ, RZ, -UR37 ;  /* 0x80000025ff077e24 */ /* 0x000fe2000f8e02ff */
[----:B---3--:R-:W-:-:S03]  /*13500*/  @P0 SHF.R.U32.HI R5, RZ, R9, R4 ;  /* 0x00000009ff050219 */ /* 0x008fc60000011604 */
[----:B-1----:R-:W-:Y:S02]  /*13510*/  IMAD R9, R8, R7, UR7 ;  /* 0x0000000708097e24 */ /* 0x002fe4000f8e0207 */
[----:B------:R-:W-:Y:S02]  /*13520*/  IMAD.MOV R7, RZ, RZ, -R5 ;  /* 0x000000ffff077224 */ /* 0x000fe400078e0a05 */
[----:B------:R-:W-:Y:S01]  /*13530*/  IMAD.WIDE.U32 R2, R9, UR4, R2 ;  /* 0x0000000409027c25 */ /* 0x000fe2000f8e0002 */
[----:B------:R-:W-:-:S03]  /*13540*/  SHF.R.S32.HI R4, RZ, 0x1f, R9 ;  /* 0x0000001fff047819 */ /* 0x000fc60000011409 */
[----:B------:R-:W-:Y:S01]  /*13550*/  IMAD R7, R6, R7, R0 ;  /* 0x0000000706077224 */ /* 0x000fe200078e0200 */
[----:B------:R-:W-:Y:S01]  /*13560*/  IADD3 R2, P0, R5, R2, RZ ;  /* 0x0000000205027210 */ /* 0x000fe20007f1e0ff */
[----:B------:R-:W-:-:S03]  /*13570*/  IMAD R4, R4, UR4, RZ ;  /* 0x0000000404047c24 */ /* 0x000fc6000f8e02ff */
[----:B------:R-:W-:Y:S01]  /*13580*/  SHF.R.S32.HI R0, RZ, 0x1f, R7 ;  /* 0x0000001fff007819 */ /* 0x000fe20000011407 */
[----:B------:R-:W-:Y:S01]  /*13590*/  IMAD R4, R9, UR5, R4 ;  /* 0x0000000509047c24 */ /* 0x000fe2000f8e0204 */
[----:B------:R-:W-:Y:S01]  /*135a0*/  SHF.R.S32.HI R9, RZ, 0x1f, R5 ;  /* 0x0000001fff097819 */ /* 0x000fe20000011405 */
[----:B------:R-:W-:Y:S02]  /*135b0*/  ULDC.64 UR4, c[0x0][0xbc8] ;  /* 0x0002f20000047ab9 */ /* 0x000fe40000000a00 */
[----:B------:R-:W-:Y:S01]  /*135c0*/  IMAD R0, R0, UR4, RZ ;  /* 0x0000000400007c24 */ /* 0x000fe2000f8e02ff */
[----:B------:R-:W-:-:S03]  /*135d0*/  IADD3.X R3, R9, R3, R4, P0, !PT ;  /* 0x0000000309037210 */ /* 0x000fc600007fe404 */
[C---:B------:R-:W-:Y:S02]  /*135e0*/  IMAD R5, R7.reuse, UR5, R0 ;  /* 0x0000000507057c24 */ /* 0x040fe4000f8e0200 */
[----:B------:R-:W-:Y:S01]  /*135f0*/  IMAD.WIDE.U32 R2, R7, UR4, R2 ;  /* 0x0000000407027c25 */ /* 0x000fe2000f8e0002 */
[----:B------:R-:W-:-:S03]  /*13600*/  ULDC.64 UR4, c[0x0][0xba8] ;  /* 0x0002ea0000047ab9 */ /* 0x000fc60000000a00 */
[----:B------:R-:W-:Y:S01]  /*13610*/  IMAD.IADD R3, R3, 0x1, R5 ;  /* 0x0000000103037824 */ /* 0x000fe200078e0205 */
[----:B------:R-:W-:-:S04]  /*13620*/  LEA R4, P0, R2, UR4, 0x2 ;  /* 0x0000000402047c11 */ /* 0x000fc8000f8010ff */
[----:B------:R-:W-:Y:S01]  /*13630*/  LEA.HI.X R5, R2, UR5, R3, 0x2, P0 ;  /* 0x0000000502057c11 */ /* 0x000fe200080f1403 */
[----:B------:R-:W-:-:S05]  /*13640*/  IMAD.MOV.U32 R3, RZ, RZ, -0x800000 ;  /* 0xff800000ff037424 */ /* 0x000fca00078e00ff */
[----:B------:R2:W-:Y:S01]  /*13650*/  STG.E desc[UR42][R4.64], R3 ;  /* 0x0000000304007986 */ /* 0x0005e2000c10192a */
[----:B------:R-:W-:Y:S05]  /*13660*/  BRA `(.L_x_910) ;  /* 0x0000003c00bc7947 */ /* 0x000fea0003800000 */
.L_x_908:
[----:B------:R-:W-:-:S08]  /*13670*/  NOP ;  /* 0x0000000000007918 */ /* 0x000fd00000000000 */
[----:B------:R-:W0:-:S00]  /*13680*/  USETMAXREG.DEALLOC.CTAPOOL 0x18 ;  /* 0x00000018000079c8 */ /* 0x000e0000080e0500 */
        /* <DEDUP_REMOVED lines=16> */
.L_x_996:
[----:B------:R-:W-:Y:S01]  /*13790*/  ULDC UR8, c[0x0][0xc50] ;  /* 0x0003140000087ab9 */ /* 0x000fe20000000800 */
[----:B------:R-:W-:Y:S01]  /*137a0*/  UMOV UR36, UR7 ;  /* 0x0000000700247c82 */ /* 0x000fe20008000000 */
[----:B------:R-:W-:-:S11]  /*137b0*/  UISETP.NE.AND UP0, UPT, UR8, 0x1, UPT ;  /* 0x000000010800788c */ /* 0x000fd6000bf05270 */
[----:B------:R-:W-:Y:S01]  /*137c0*/  @UP0 ULDC UR4, c[0x0][0xc54] ;  /* 0x0003150000040ab9 */ /* 0x000fe20000000800 */
[----:B------:R-:W-:Y:S01]  /*137d0*/  @UP0 ULDC UR6, c[0x0][0xc58] ;  /* 0x0003160000060ab9 */ /* 0x000fe20000000800 */
[----:B------:R-:W-:-:S04]  /*137e0*/  UIMAD.WIDE.U32 UR4, UR7, UR4, URZ ;  /* 0x00000004070472a5 */ /* 0x000fc8000f8e003f */
[----:B------:R-:W-:-:S12]  /*137f0*/  @UP0 USHF.R.U32.HI UR36, URZ, UR6, UR5 ;  /* 0x000000063f240299 */ /* 0x000fd80008011605 */
.L_x_997:
[----:B------:R-:W-:Y:S01]  /*13800*/  ISETP.GE.AND P0, PT, R19, RZ, PT ;  /* 0x000000ff1300720c */ /* 0x000fe20003f06270 */
[----:B------:R-:W-:Y:S01]  /*13810*/  UIADD3 UR6, -UR36, URZ, URZ ;  /* 0x0000003f24067290 */ /* 0x000fe2000fffe13f */
[----:B------:R-:W-:Y:S02]  /*13820*/  IMAD.MOV.U32 R15, RZ, RZ, 0x1 ;  /* 0x00000001ff0f7424 */ /* 0x000fe400078e00ff */
[----:B------:R-:W-:Y:S01]  /*13830*/  IMAD.MOV.U32 R0, RZ, RZ, RZ ;  /* 0x000000ffff007224 */ /* 0x000fe200078e00ff */
[----:B------:R-:W-:Y:S01]  /*13840*/  UIMAD UR6, UR8, UR6, UR7 ;  /* 0x00000006080672a4 */ /* 0x000fe2000f8e0207 */
[----:B------:R-:W-:-:S07]  /*13850*/  IMAD.MOV.U32 R2, RZ, RZ, 0x1 ;  /* 0x00000001ff027424 */ /* 0x000fce00078e00ff */
[----:B------:R-:W-:Y:S05]  /*13860*/  @!P0 BRA `(.L_x_998) ;  /* 0x0000003800708947 */ /* 0x000fea0003800000 */
[----:B------:R-:W0:Y:S01]  /*13870*/  S2UR UR39, SR_CTAID.X ;  /* 0x00000000002779c3 */ /* 0x000e220000002500 */
[----:B------:R-:W-:Y:S01]  /*13880*/  ULDC.64 UR4, c[0x0][0x418] ;  /* 0x0001060000047ab9 */ /* 0x000fe20000000a00 */
[----:B------:R-:W-:Y:S01]  /*13890*/  ULDC UR7, c[0x0][0x448] ;  /* 0x0001120000077ab9 */ /* 0x000fe20000000800 */
[----:B------:R-:W-:Y:S02]  /*138a0*/  UISETP.NE.U32.AND UP0, UPT, UR4, URZ, UPT ;  /* 0x0000003f0400728c */ /* 0x000fe4000bf05070 */
[----:B------:R-:W-:Y:S02]  /*138b0*/  UISETP.NE.AND UP1, UPT, UR7, 0x1, UPT ;  /* 0x000000010700788c */ /* 0x000fe4000bf25270 */
[----:B------:R-:W-:Y:S01]  /*138c0*/  UISETP.NE.AND.EX UP0, UPT, UR5, URZ, UPT, UP0 ;  /* 0x0000003f0500728c */ /* 0x000fe2000bf05300 */
[----:B------:R-:W-:Y:S01]  /*138d0*/  ULDC UR4, c[0x0][0x424] ;  /* 0x0001090000047ab9 */ /* 0x000fe20000000800 */
[----:B------:R-:W-:Y:S02]  /*138e0*/  ULDC UR12, c[0x0][0x288] ;  /* 0x0000a200000c7ab9 */ /* 0x000fe40000000800 */
[----:B------:R-:W-:-:S02]  /*138f0*/  USEL UR11, UR4, 0x1, UP0 ;  /* 0x00000001040b7887 */ /* 0x000fc40008000000 */
[----:B------:R-:W-:Y:S01]  /*13900*/  UIADD3 UR10, -UR12, 0x1, URZ ;  /* 0x000000010c0a7890 */ /* 0x000fe2000fffe13f */
[----:B------:R-:W-:Y:S02]  /*13910*/  ULDC.64 UR4, c[0x0][0x9e0] ;  /* 0x0002780000047ab9 */ /* 0x000fe40000000a00 */
[----:B------:R-:W-:Y:S01]  /*13920*/  @UP1 ULDC UR8, c[0x0][0x44c] ;  /* 0x0001130000081ab9 */ /* 0x000fe20000000800 */
[----:B------:R-:W-:Y:S01]  /*13930*/  UISETP.GE.AND UP0, UPT, UR5, 0x1, UPT ;  /* 0x000000010500788c */ /* 0x000fe2000bf06270 */
[----:B------:R-:W-:Y:S01]  /*13940*/  ULDC UR13, c[0x0][0x2f0] ;  /* 0x0000bc00000d7ab9 */ /* 0x000fe20000000800 */
[----:B------:R-:W-:Y:S01]  /*13950*/  @UP1 ULDC UR14, c[0x0][0x450] ;  /* 0x00011400000e1ab9 */ /* 0x000fe20000000800 */
[----:B------:R-:W-:-:S03]  /*13960*/  UIMAD UR10, UR11, UR13, UR10 ;  /* 0x0000000d0b0a72a4 */ /* 0x000fc6000f8e020a */
[----:B------:R-:W-:Y:S01]  /*13970*/  PLOP3.LUT P1, PT, PT, PT, UP0, 0x80, 0x0 ;  /* 0x000000000000781c */ /* 0x000fe20003f2f008 */
[----:B0-----:R-:W-:-:S04]  /*13980*/  USHF.L.U32 UR39, UR39, 0x7, URZ ;  /* 0x0000000727277899 */ /* 0x001fc8000800063f */
[----:B------:R-:W-:-:S04]  /*13990*/  UIADD3 UR7, UR39, 0x7f, URZ ;  /* 0x0000007f27077890 */ /* 0x000fc8000fffe03f */
[----:B------:R-:W-:-:S04]  /*139a0*/  UIMAD.WIDE.U32 UR8, UR7, UR8, URZ ;  /* 0x00000008070872a5 */ /* 0x000fc8000f8e003f */
[----:B------:R-:W-:-:S04]  /*139b0*/  @UP1 USHF.R.U32.HI UR7, URZ, UR14, UR9 ;  /* 0x0000000e3f071299 */ /* 0x000fc80008011609 */
[----:B------:R-:W-:-:S04]  /*139c0*/  UIADD3 UR8, UR10, UR7, URZ ;  /* 0x000000070a087290 */ /* 0x000fc8000fffe03f */
[----:B------:R-:W-:Y:S01]  /*139d0*/  UIADD3 UR4, UR8, UR4, URZ ;  /* 0x0000000408047290 */ /* 0x000fe2000fffe03f */
[----:B------:R-:W-:Y:S11]  /*139e0*/  @!P1 BRA `(.L_x_999) ;  /* 0x0000000000449947 */ /* 0x000ff60003800000 */
        /* <DEDUP_REMOVED lines=10> */
.L_x_1000:
[----:B------:R-:W-:-:S11]  /*13a90*/  UISETP.NE.AND UP0, UPT, UR5, 0x1, UPT ;  /* 0x000000010500788c */ /* 0x000fd6000bf05270 */
[----:B------:R-:W-:Y:S02]  /*13aa0*/  @UP0 ULDC.64 UR14, c[0x0][0x9e8] ;  /* 0x00027a00000e0ab9 */ /* 0x000fe40000000a00 */
[----:B------:R-:W-:-:S04]  /*13ab0*/  UIMAD.WIDE.U32 UR8, UR7, UR14, URZ ;  /* 0x0000000e070872a5 */ /* 0x000fc8000f8e003f */
[----:B------:R-:W-:-:S12]  /*13ac0*/  @UP0 USHF.R.U32.HI UR7, URZ, UR15, UR9 ;  /* 0x0000000f3f070299 */ /* 0x000fd80008011609 */
.L_x_1001:
[----:B------:R-:W-:-:S04]  /*13ad0*/  UIMAD UR7, UR7, UR5, UR5 ;  /* 0x00000005070772a4 */ /* 0x000fc8000f8e0205 */
[----:B------:R-:W-:-:S04]  /*13ae0*/  UISETP.LT.AND UP0, UPT, UR4, UR7, UPT ;  /* 0x000000070400728c */ /* 0x000fc8000bf01270 */
[----:B------:R-:W-:-:S12]  /*13af0*/  USEL UR4, UR4, UR7, UP0 ;  /* 0x0000000704047287 */ /* 0x000fd80008000000 */
.L_x_999:
[----:B------:R-:W-:Y:S02]  /*13b00*/  UIMAD UR14, UR11, UR13, 0x7f ;  /* 0x0000007f0b0e74a4 */ /* 0x000fe4000f8e020d */
[----:B------:R-:W-:Y:S02]  /*13b10*/  UIADD3 UR4, UR4, 0x7f, URZ ;  /* 0x0000007f04047890 */ /* 0x000fe4000fffe03f */
[----:B------:R-:W-:Y:S02]  /*13b20*/  USHF.R.S32.HI UR15, URZ, 0x1f, UR14 ;  /* 0x0000001f3f0f7899 */ /* 0x000fe4000801140e */
[----:B------:R-:W-:Y:S01]  /*13b30*/  USHF.R.S32.HI UR7, URZ, 0x1f, UR4 ;  /* 0x0000001f3f077899 */ /* 0x000fe20008011404 */
[----:B------:R-:W-:Y:S01]  /*13b40*/  @UP1 ULDC UR8, c[0x0][0x44c] ;  /* 0x0001130000081ab9 */ /* 0x000fe20000000800 */
[----:B------:R-:W-:Y:S02]  /*13b50*/  ULEA.HI UR15, UR15, UR14, URZ, 0x7 ;  /* 0x0000000e0f0f7291 */ /* 0x000fe4000f8f383f */
[----:B------:R-:W-:-:S02]  /*13b60*/  ULEA.HI UR7, UR7, UR4, URZ, 0x7 ;  /* 0x0000000407077291 */ /* 0x000fc4000f8f383f */
[----:B------:R-:W-:Y:S01]  /*13b70*/  UIMAD.WIDE.U32 UR8, UR39, UR8, URZ ;  /* 0x00000008270872a5 */ /* 0x000fe2000f8e003f */
[----:B------:R-:W-:Y:S01]  /*13b80*/  @UP1 ULDC UR16, c[0x0][0x450] ;  /* 0x0001140000101ab9 */ /* 0x000fe20000000800 */
[----:B------:R-:W-:Y:S01]  /*13b90*/  UMOV UR10, UR39 ;  /* 0x00000027000a7c82 */ /* 0x000fe20008000000 */
[----:B------:R-:W-:Y:S02]  /*13ba0*/  USHF.R.S32.HI UR15, URZ, 0x7, UR15 ;  /* 0x000000073f0f7899 */ /* 0x000fe4000801140f */
[----:B------:R-:W-:Y:S02]  /*13bb0*/  USHF.R.S32.HI UR7, URZ, 0x7, UR7 ;  /* 0x000000073f077899 */ /* 0x000fe40008011407 */
[----:B------:R-:W-:Y:S02]  /*13bc0*/  UIMAD UR4, UR11, UR13, -UR12 ;  /* 0x0000000d0b0472a4 */ /* 0x000fe4000f8e0a0c */
[----:B------:R-:W-:Y:S02]  /*13bd0*/  @UP1 USHF.R.U32.HI UR10, URZ, UR16, UR9 ;  /* 0x000000103f0a1299 */ /* 0x000fe40008011609 */
[----:B------:R-:W-:-:S02]  /*13be0*/  UISETP.LT.AND UP0, UPT, UR15, UR7, UPT ;  /* 0x000000070f00728c */ /* 0x000fc4000bf01270 */
[----:B------:R-:W-:Y:S01]  /*13bf0*/  UIADD3 UR4, UR4, UR10, URZ ;  /* 0x0000000a04047290 */ /* 0x000fe2000fffe03f */
[----:B------:R-:W-:Y:S01]  /*13c00*/  ULDC UR8, c[0x0][0x9dc] ;  /* 0x0002770000087ab9 */ /* 0x000fe20000000800 */
[----:B------:R-:W-:Y:S02]  /*13c10*/  USEL UR10, UR15, UR7, UP0 ;  /* 0x000000070f0a7287 */ /* 0x000fe40008000000 */
        /* <DEDUP_REMOVED lines=12> */
.L_x_1003:
[----:B------:R-:W-:-:S11]  /*13ce0*/  UISETP.NE.AND UP0, UPT, UR5, 0x1, UPT ;  /* 0x000000010500788c */ /* 0x000fd6000bf05270 */
[----:B------:R-:W-:Y:S02]  /*13cf0*/  @UP0 ULDC.64 UR12, c[0x0][0x9e8] ;  /* 0x00027a00000c0ab9 */ /* 0x000fe40000000a00 */
[----:B------:R-:W-:-:S04]  /*13d00*/  UIMAD.WIDE.U32 UR8, UR4, UR12, URZ ;  /* 0x0000000c040872a5 */ /* 0x000fc8000f8e003f */
[----:B------:R-:W-:-:S12]  /*13d10*/  @UP0 USHF.R.U32.HI UR4, URZ, UR13, UR9 ;  /* 0x0000000d3f040299 */ /* 0x000fd80008011609 */
.L_x_1004:
[----:B------:R-:W-:-:S04]  /*13d20*/  UIMAD UR4, UR4, UR5, URZ ;  /* 0x00000005040472a4 */ /* 0x000fc8000f8e023f */
[----:B------:R-:W-:-:S04]  /*13d30*/  UISETP.LT.AND UP0, UPT, UR7, UR4, UPT ;  /* 0x000000040700728c */ /* 0x000fc8000bf01270 */
[----:B------:R-:W-:-:S12]  /*13d40*/  USEL UR7, UR7, UR4, !UP0 ;  /* 0x0000000407077287 */ /* 0x000fd8000c000000 */
.L_x_1002:
[----:B------:R-:W-:Y:S02]  /*13d50*/  USHF.R.S32.HI UR4, URZ, 0x1f, UR7 ;  /* 0x0000001f3f047899 */ /* 0x000fe40008011407 */
[----:B------:R-:W-:Y:S02]  /*13d60*/  USHF.R.U32.HI UR12, URZ, 0x10, UR6 ;  /* 0x000000103f0c7899 */ /* 0x000fe40008011606 */
[----:B------:R-:W-:Y:S02]  /*13d70*/  ULEA.HI UR4, UR4, UR7, URZ, 0x7 ;  /* 0x0000000704047291 */ /* 0x000fe4000f8f383f */
[----:B------:R-:W-:Y:S02]  /*13d80*/  ULOP3.LUT UR40, UR6, 0xffff, URZ, 0xc0, !UPT ;  /* 0x0000ffff06287892 */ /* 0x000fe4000f8ec03f */
[----:B------:R-:W-:-:S04]  /*13d90*/  USHF.R.S32.HI UR4, URZ, 0x7, UR4 ;  /* 0x000000073f047899 */ /* 0x000fc80008011404 */
[----:B------:R-:W-:-:S04]  /*13da0*/  UISETP.LT.AND UP0, UPT, URZ, UR4, UPT ;  /* 0x000000043f00728c */ /* 0x000fc8000bf01270 */
[----:B------:R-:W-:Y:S02]  /*13db0*/  USEL UR11, URZ, UR4, !UP0 ;  /* 0x000000043f0b7287 */ /* 0x000fe4000c000000 */
[----:B------:R-:W-:Y:S02]  /*13dc0*/  UISETP.NE.AND UP0, UPT, UR12, URZ, UPT ;  /* 0x0000003f0c00728c */ /* 0x000fe4000bf05270 */
[----:B------:R-:W-:Y:S01]  /*13dd0*/  UISETP.GT.AND UP1, UPT, UR10, UR11, UPT ;  /* 0x0000000b0a00728c */ /* 0x000fe2000bf24270 */
[----:B------:R-:W-:-:S05]  /*13de0*/  UMOV UR4, URZ ;  /* 0x0000003f00047c82 */ /* 0x000fca0008000000 */
[----:B------:R-:W-:-:S03]  /*13df0*/  PLOP3.LUT P0, PT, PT, PT, UP1, 0x80, 0x0 ;  /* 0x000000000000781c */ /* 0x000fc60003f0f018 */
[----:B------:R-:W-:-:S10]  /*13e00*/  @!UP0 ULDC UR12, c[0x0][0x9f0] ;  /* 0x00027c00000c8ab9 */ /* 0x000fd40000000800 */
[----:B------:R-:W-:Y:S05]  /*13e10*/  @!P0 BRA `(.L_x_1005) ;  /* 0x0000000000808947 */ /* 0x000fea0003800000 */
[----:B------:R-:W-:Y:S01]  /*13e20*/  IMAD.U32 R3, RZ, RZ, UR12 ;  /* 0x0000000cff037e24 */ /* 0x000fe2000f8e00ff */
[----:B------:R-:W-:-:S04]  /*13e30*/  UIADD3 UR4, UR12, -0x1, UR10 ;  /* 0xffffffff0c047890 */ /* 0x000fc8000fffe00a */
[-C--:B------:R-:W-:Y:S01]  /*13e40*/  IABS R0, R3.reuse ;  /* 0x0000000300007213 */ /* 0x080fe20000000000 */
[----:B------:R-:W-:Y:S01]  /*13e50*/  UIADD3 UR6, -UR11, UR4, URZ ;  /* 0x000000040b067290 */ /* 0x000fe2000fffe13f */
[----:B------:R-:W-:Y:S02]  /*13e60*/  IABS R3, R3 ;  /* 0x0000000300037213 */ /* 0x000fe40000000000 */
[----:B------:R-:W-:Y:S01]  /*13e70*/  R2UR UR13, R0 ;  /* 0x00000000000d72ca */ /* 0x000fe200000e0000 */
[----:B------:R-:W-:Y:S02]  /*13e80*/  UMOV UR4, URZ ;  /* 0x0000003f00047c82 */ /* 0x000fe40008000000 */
[----:B------:R-:W-:-:S05]  /*13e90*/  IMAD.MOV R3, RZ, RZ, -R3 ;  /* 0x000000ffff037224 */ /* 0x000fca00078e0a03 */
[----:B------:R-:W-:-:S05]  /*13ea0*/  R2UR UR9, R3 ;  /* 0x00000000030972ca */ /* 0x000fca00000e0000 */
[----:B------:R-:W0:Y:S08]  /*13eb0*/  I2F.RP R0, UR13 ;  /* 0x0000000d00007d06 */ /* 0x000e300008209400 */
[----:B0-----:R-:W0:Y:S02]  /*13ec0*/  MUFU.RCP R0, R0 ;  /* 0x0000000000007308 */ /* 0x001e240000001000 */
[----:B0-----:R-:W-:Y:S01]  /*13ed0*/  VIADD R2, R0, 0xffffffe ;  /* 0x0ffffffe00027836 */ /* 0x001fe20000000000 */
[----:B------:R-:W-:Y:S01]  /*13ee0*/  IABS R0, UR6 ;  /* 0x0000000600007c13 */ /* 0x000fe20008000000 */
[----:B------:R-:W-:-:S03]  /*13ef0*/  ULOP3.LUT UR6, UR6, UR12, URZ, 0x3c, !UPT ;  /* 0x0000000c06067292 */ /* 0x000fc6000f8e3c3f */
[----:B------:R-:W-:Y:S01]  /*13f00*/  R2UR UR8, R0 ;  /* 0x00000000000872ca */ /* 0x000fe200000e0000 */
[----:B------:R-:W0:Y:S02]  /*13f10*/  F2I.FTZ.U32.TRUNC.NTZ R2, R2 ;  /* 0x0000000200027305 */ /* 0x000e24000021f000 */
[----:B0-----:R-:W-:-:S13]  /*13f20*/  R2UR UR5, R2 ;  /* 0x00000000020572ca */ /* 0x001fda00000e0000 */
[----:B------:R-:W-:-:S04]  /*13f30*/  UIADD3 UR7, URZ, -UR5, URZ ;  /* 0x800000053f077290 */ /* 0x000fc8000fffe03f */
[----:B------:R-:W-:-:S04]  /*13f40*/  UIMAD UR7, UR7, UR13, URZ ;  /* 0x0000000d070772a4 */ /* 0x000fc8000f8e023f */
[----:B------:R-:W-:-:S04]  /*13f50*/  UIMAD.WIDE.U32 UR4, UR5, UR7, UR4 ;  /* 0x00000007050472a5 */ /* 0x000fc8000f8e0004 */
[----:B------:R-:W-:-:S04]  /*13f60*/  UIMAD.WIDE.U32 UR4, UR5, UR8, URZ ;  /* 0x00000008050472a5 */ /* 0x000fc8000f8e003f */
        /* <DEDUP_REMOVED lines=11> */
.L_x_1005:
[----:B------:R-:W-:Y:S01]  /*14020*/  UIMAD UR40, UR40, UR4, UR11 ;  /* 0x00000004282872a4 */ /* 0x000fe2000f8e020b */
[----:B------:R-:W-:Y:S02]  /*14030*/  IMAD.U32 R17, RZ, RZ, UR10 ;  /* 0x0000000aff117e24 */ /* 0x000fe4000f8e00ff */
[----:B------:R-:W-:Y:S02]  /*14040*/  IMAD.MOV.U32 R15, RZ, RZ, 0x1 ;  /* 0x00000001ff0f7424 */ /* 0x000fe400078e00ff */
[----:B------:R-:W-:Y:S02]  /*14050*/  IMAD.MOV.U32 R2, RZ, RZ, 0x1 ;  /* 0x00000001ff027424 */ /* 0x000fe400078e00ff */
[----:B------:R-:W-:-:S05]  /*14060*/  IMAD.U32 R0, RZ, RZ, UR40 ;  /* 0x00000028ff007e24 */ /* 0x000fca000f8e00ff */
[----:B------:R-:W-:Y:S01]  /*14070*/  VIADDMNMX R17, R0, UR4, R17, PT ;  /* 0x0000000400117c46 */ /* 0x000fe2000b800111 */
[----:B------:R-:W-:-:S03]  /*14080*/  IMAD.MOV.U32 R0, RZ, RZ, RZ ;  /* 0x000000ffff007224 */ /* 0x000fc600078e00ff */
[----:B------:R-:W-:-:S13]  /*14090*/  ISETP.GT.AND P0, PT, R17, UR40, PT ;  /* 0x0000002811007c0c */ /* 0x000fda000bf04270 */
        /* <DEDUP_REMOVED lines=24> */
.L_x_1006:
        /* <DEDUP_REMOVED lines=20> */
.L_x_1007:
        /* <DEDUP_REMOVED lines=20> */
.L_x_1008:
        /* <DEDUP_REMOVED lines=18> */
.L_x_1009:
        /* <DEDUP_REMOVED lines=9> */
[C---:B------:R-:W-:Y:S01]  /*14650*/  IMAD.SHL.U32 R7, R10.reuse, 0x10, RZ ;  /* 0x000000100a077824 */ /* 0x040fe200078e00ff */
[----:B------:R-:W-:Y:S01]  /*14660*/  LOP3.LUT R8, R10, 0x7f, RZ, 0xc0, !PT ;  /* 0x0000007f0a087812 */ /* 0x000fe200078ec0ff */
[----:B------:R-:W-:Y:S01]  /*14670*/  UMOV UR4, 0xffffffff ;  /* 0xffffffff00047882 */ /* 0x000fe20000000000 */
[----:B------:R-:W-:Y:S02]  /*14680*/  LOP3.LUT R4, R0, 0x180, RZ, 0xc0, !PT ;  /* 0x0000018000047812 */ /* 0x000fe400078ec0ff */
[----:B------:R-:W-:Y:S02]  /*14690*/  SHF.R.U32.HI R9, RZ, 0x5, R8 ;  /* 0x00000005ff097819 */ /* 0x000fe40000011608 */
[----:B------:R-:W-:Y:S01]  /*146a0*/  LOP3.LUT R4, R4, 0x30, R5, 0xf8, !PT ;  /* 0x0000003004047812 */ /* 0x000fe200078ef805 */
[----:B------:R-:W-:Y:S01]  /*146b0*/  IMAD.SHL.U32 R5, R10, 0x8, RZ ;  /* 0x000000080a057824 */ /* 0x000fe200078e00ff */
[----:B0-----:R-:W0:Y:S01]  /*146c0*/  LDC.64 R2, c[0x0][0x418] ;  /* 0x00010600ff027b82 */ /* 0x001e220000000a00 */
[----:B------:R-:W-:-:S03]  /*146d0*/  LOP3.LUT R18, R18, 0xfffffffe, RZ, 0xc0, !PT ;  /* 0xfffffffe12127812 */ /* 0x000fc600078ec0ff */
[----:B------:R-:W-:Y:S01]  /*146e0*/  LOP3.LUT R5, R4, 0x30, R5, 0x78, !PT ;  /* 0x0000003004057812 */ /* 0x000fe200078e7805 */
[----:B------:R-:W-:-:S03]  /*146f0*/  IMAD.SHL.U32 R4, R10, 0x80, RZ ;  /* 0x000000800a047824 */ /* 0x000fc600078e00ff */
[----:B------:R-:W-:Y:S02]  /*14700*/  LOP3.LUT R5, R5, 0x640, R0, 0xf8, !PT ;  /* 0x0000064005057812 */ /* 0x000fe400078ef800 */
[C---:B------:R-:W-:Y:S02]  /*14710*/  LOP3.LUT R6, R4.reuse, 0x380, RZ, 0xc0, !PT ;  /* 0x0000038004067812 */ /* 0x040fe400078ec0ff */
[----:B------:R-:W-:Y:S01]  /*14720*/  LOP3.LUT R4, R4, 0x400, RZ, 0xc0, !PT ;  /* 0x0000040004047812 */ /* 0x000fe200078ec0ff */
[----:B------:R-:W-:Y:S01]  /*14730*/  STL [R1+0x8], R5 ;  /* 0x0000080501007387 */ /* 0x000fe20000100800 */
[----:B------:R-:W-:-:S03]  /*14740*/  LOP3.LUT R6, R6, 0x10, R10, 0xf8, !PT ;  /* 0x0000001006067812 */ /* 0x000fc600078ef80a */
[----:B------:R-:W-:Y:S01]  /*14750*/  IMAD R4, R9, 0x800, R4 ;  /* 0x0000080009047824 */ /* 0x000fe200078e0204 */
[----:B------:R-:W-:-:S05]  /*14760*/  LOP3.LUT R7, R6, 0x70, R7, 0x78, !PT ;  /* 0x0000007006077812 */ /* 0x000fca00078e7807 */
[----:B------:R-:W-:Y:S01]  /*14770*/  IMAD.IADD R0, R4, 0x1, R7 ;  /* 0x0000000104007824 */ /* 0x000fe200078e0207 */
[----:B0-----:R-:W-:Y:S01]  /*14780*/  ISETP.NE.U32.AND P0, PT, R2, RZ, PT ;  /* 0x000000ff0200720c */ /* 0x001fe20003f05070 */
[----:B------:R-:W-:-:S03]  /*14790*/  IMAD.MOV.U32 R4, RZ, RZ, 0x40 ;  /* 0x00000040ff047424 */ /* 0x000fc600078e00ff */
[----:B------:R0:W-:Y:S01]  /*147a0*/  STL [R1+0xc], R0 ;  /* 0x00000c0001007387 */ /* 0x0001e20000100800 */
[----:B------:R-:W-:Y:S02]  /*147b0*/  R2P PR, R10, 0x6 ;  /* 0x000000060a007804 */ /* 0x000fe40000000000 */
[----:B------:R-:W-:Y:S02]  /*147c0*/  ISETP.NE.AND.EX P3, PT, R3, RZ, PT, P0 ;  /* 0x000000ff0300720c */ /* 0x000fe40003f65300 */
[----:B------:R-:W-:-:S04]  /*147d0*/  SHF.R.U32.HI R10, RZ, 0x5, R10 ;  /* 0x00000005ff0a7819 */ /* 0x000fc8000001160a */
[----:B------:R-:W-:Y:S01]  /*147e0*/  LOP3.LUT R10, R10, 0x3, RZ, 0xc0, !PT ;  /* 0x000000030a0a7812 */ /* 0x000fe200078ec0ff */
[----:B0-----:R-:W-:-:S05]  /*147f0*/  IMAD.MOV.U32 R0, RZ, RZ, 0x20 ;  /* 0x00000020ff007424 */ /* 0x001fca00078e00ff */
[----:B------:R-:W-:Y:S02]  /*14800*/  SEL R0, R0, 0xffffffe0, !P1 ;  /* 0xffffffe000007807 */ /* 0x000fe40004800000 */
[----:B------:R-:W-:-:S03]  /*14810*/  @P3 LOP3.LUT R18, R18, 0x1, RZ, 0xfc, !PT ;  /* 0x0000000112123812 */ /* 0x000fc600078efcff */
[----:B------:R0:W-:Y:S02]  /*14820*/  STL [R1], R0 ;  /* 0x0000000001007387 */ /* 0x0001e40000100800 */
[----:B0-----:R-:W-:-:S05]  /*14830*/  SEL R0, R4, 0xffffffc0, !P2 ;  /* 0xffffffc004007807 */ /* 0x001fca0005000000 */
[----:B------:R0:W-:Y:S01]  /*14840*/  STL [R1+0x10], R0 ;  /* 0x0000100001007387 */ /* 0x0001e20000100800 */
[----:B--2---:R-:W-:Y:S02]  /*14850*/  SHF.R.S32.HI R9, RZ, 0x1f, R19 ;  /* 0x0000001fff097819 */ /* 0x004fe40000011413 */
[----:B------:R-:W-:-:S03]  /*14860*/  SEL R16, R19, RZ, !P3 ;  /* 0x000000ff13107207 */ /* 0x000fc60005800000 */
[----:B------:R0:W-:Y:S01]  /*14870*/  STL [R1+0x4], R9 ;  /* 0x0000040901007387 */ /* 0x0001e20000100800 */
[----:B------:R-:W-:Y:S05]  /*14880*/  BRA.DIV UR4, `(.L_x_1010) ;  /* 0x0000003204147947 */ /* 0x000fea000b800000 */
[----:B------:R1:W2:Y:S02]  /*14890*/  SHFL.IDX PT, R14, R10, RZ, 0x1f ;  /* 0x00001fff0a0e7589 */ /* 0x0002a400000e0000 */
.L_x_1065:
        /* <DEDUP_REMOVED lines=9> */
.L_x_1068:
[----:B------:R-:W-:Y:S05]  /*14930*/  @!P6 BRA `(.L_x_1011) ;  /* 0x00000004007ce947 */ /* 0x000fea0003800000 */
[----:B------:R-:W-:Y:S01]  /*14940*/  IMAD.MOV.U32 R16, RZ, RZ, R19 ;  /* 0x000000ffff107224 */ /* 0x000fe200078e0013 */
[----:B------:R-:W-:Y:S06]  /*14950*/  @!P3 BRA `(.L_x_1013) ;  /* 0x000000000044b947 */ /* 0x000fec0003800000 */
        /* <DEDUP_REMOVED lines=17> */
.L_x_1013:
[----:B0-----:R-:W-:Y:S01]  /*14a70*/  IMAD.MOV.U32 R2, RZ, RZ, 0x1 ;  /* 0x00000001ff027424 */ /* 0x001fe200078e00ff */
[----:B------:R-:W-:-:S04]  /*14a80*/  ISETP.NE.AND P1, PT, R8, RZ, PT ;  /* 0x000000ff0800720c */ /* 0x000fc80003f25270 */
[----:B------:R-:W-:-:S04]  /*14a90*/  SHF.L.U32 R2, R2, 0x1f, RZ ;  /* 0x0000001f02027819 */ /* 0x000fc800000006ff */
[----:B------:R-:W0:Y:S02]  /*14aa0*/  SYNCS.PHASECHK.TRANS64.TRYWAIT P0, [UR38+0x2a880], R2 ;  /* 0x02a88002ff0075a7 */ /* 0x000e240008000166 */
[----:B0-----:R-:W-:Y:S05]  /*14ab0*/  @!P0 BRA `(.L_x_1014) ;  /* 0x0000002c00c88947 */ /* 0x001fea0003800000 */
.L_x_1069:
[----:B------:R-:W-:Y:S05]  /*14ac0*/  @P1 BRA `(.L_x_1015) ;  /* 0x0000000000181947 */ /* 0x000fea0003800000 */
[----:B------:R-:W2:Y:S01]  /*14ad0*/  S2R R4, SR_TID.X ;  /* 0x0000000000047919 */ /* 0x000ea20000002100 */
[----:B0-----:R-:W-:-:S04]  /*14ae0*/  IMAD.MOV.U32 R3, RZ, RZ, 0x6000 ;  /* 0x00006000ff037424 */ /* 0x001fc800078e00ff */
[----:B------:R3:W-:Y:S01]  /*14af0*/  SYNCS.ARRIVE.TRANS64 RZ, [UR38+0x2a870], R3 ;  /* 0x02a87003ffff79a7 */ /* 0x0007e20008000026 */
[----:B--2---:R-:W-:-:S13]  /*14b00*/  LOP3.LUT P0, RZ, R4, 0x1f, RZ, 0xc0, !PT ;  /* 0x0000001f04ff7812 */ /* 0x004fda000780c0ff */
[----:B---3--:R-:W-:Y:S05]  /*14b10*/  @!P0 BRA `(.L_x_1015) ;  /* 0x0000000000048947 */ /* 0x008fea0003800000 */
[----:B------:R-:W-:Y:S01]  /*14b20*/  BPT.TRAP 0x1 ;  /* 0x000000040000795c */ /* 0x000fe20000300000 */
.L_x_1015:
[----:B------:R-:W-:Y:S01]  /*14b30*/  IMAD.SHL.U32 R0, R0, 0x80, RZ ;  /* 0x0000008000007824 */ /* 0x000fe200078e00ff */
        /* <DEDUP_REMOVED lines=27> */
.L_x_1070:
[----:B------:R-:W-:Y:S05]  /*14cf0*/  @P1 BRA `(.L_x_1017) ;  /* 0x0000000000181947 */ /* 0x000fea0003800000 */
[----:B0-----:R-:W0:Y:S01]  /*14d00*/  S2R R3, SR_TID.X ;  /* 0x0000000000037919 */ /* 0x001e220000002100 */
[----:B------:R-:W-:-:S04]  /*14d10*/  IMAD.MOV.U32 R2, RZ, RZ, 0x6000 ;  /* 0x00006000ff027424 */ /* 0x000fc800078e00ff */
[----:B------:R2:W-:Y:S01]  /*14d20*/  SYNCS.ARRIVE.TRANS64 RZ, [UR38+0x2a830], R2 ;  /* 0x02a83002ffff79a7 */ /* 0x0005e20008000026 */
[----:B0-----:R-:W-:-:S13]  /*14d30*/  LOP3.LUT P0, RZ, R3, 0x1f, RZ, 0xc0, !PT ;  /* 0x0000001f03ff7812 */ /* 0x001fda000780c0ff */
[----:B--2---:R-:W-:Y:S05]  /*14d40*/  @!P0 BRA `(.L_x_1017) ;  /* 0x0000000000048947 */ /* 0x004fea0003800000 */
[----:B------:R-:W-:Y:S01]  /*14d50*/  BPT.TRAP 0x1 ;  /* 0x000000040000795c */ /* 0x000fe20000300000 */
.L_x_1017:
        /* <DEDUP_REMOVED lines=29> */
.L_x_1011:
        /* <DEDUP_REMOVED lines=15> */
[----:B-1----:R-:W-:Y:S02]  /*15020*/  IMAD.U32 R10, RZ, RZ, UR4 ;  /* 0x00000004ff0a7e24 */ /* 0x002fe4000f8e00ff */
[----:B------:R-:W-:Y:S02]  /*15030*/  IMAD.U32 R11, RZ, RZ, UR5 ;  /* 0x00000005ff0b7e24 */ /* 0x000fe4000f8e00ff */
[----:B------:R-:W-:Y:S02]  /*15040*/  IMAD.MOV.U32 R8, RZ, RZ, 0x70 ;  /* 0x00000070ff087424 */ /* 0x000fe400078e00ff */
[----:B------:R-:W-:Y:S02]  /*15050*/  IMAD.MOV.U32 R12, RZ, RZ, 0x1 ;  /* 0x00000001ff0c7424 */ /* 0x000fe400078e00ff */
[----:B------:R-:W-:-:S07]  /*15060*/  IMAD.MOV.U32 R13, RZ, RZ, RZ ;  /* 0x000000ffff0d7224 */ /* 0x000fce00078e00ff */
[----:B------:R-:W-:-:S07]  /*15070*/  LEPC R20, `(.L_x_1018) ;  /* 0x000000001014794e */ /* 0x000fce0000000000 */
[----:B0-----:R-:W-:Y:S05]  /*15080*/  CALL.ABS.NOINC R2 ;  /* 0x0000000002007343 */ /* 0x001fea0003c00000 */
.L_x_1018:
[----:B0-----:R-:W0:Y:S01]  /*15090*/  S2R R2, SR_TID.X ;  /* 0x0000000000027919 */ /* 0x001e220000002100 */
[----:B-1----:R-:W1:Y:S01]  /*150a0*/  LDC R10, c[0x0][0x448] ;  /* 0x00011200ff0a7b82 */ /* 0x002e620000000800 */
[----:B------:R-:W-:Y:S01]  /*150b0*/  USHF.R.S32.HI UR4, URZ, 0x1f, UR36 ;  /* 0x0000001f3f047899 */ /* 0x000fe20008011424 */
[----:B------:R-:W2:Y:S01]  /*150c0*/  S2R R6, SR_TID.X ;  /* 0x0000000000067919 */ /* 0x000ea20000002100 */
[----:B------:R-:W-:Y:S02]  /*150d0*/  ULDC.64 UR8, c[0x0][0x2d8] ;  /* 0x0000b60000087ab9 */ /* 0x000fe40000000a00 */
[----:B------:R-:W-:Y:S01]  /*150e0*/  UIMAD UR6, UR4, UR8, URZ ;  /* 0x00000008040672a4 */ /* 0x000fe2000f8e023f */
[----:B------:R-:W3:Y:S01]  /*150f0*/  S2R R7, SR_CTAID.Z ;  /* 0x0000000000077919 */ /* 0x000ee20000002700 */
[----:B------:R-:W-:Y:S02]  /*15100*/  UIMAD.WIDE.U32 UR4, UR36, UR8, URZ ;  /* 0x00000008240472a5 */ /* 0x000fe4000f8e003f */
[----:B------:R-:W-:-:S04]  /*15110*/  UIMAD UR6, UR36, UR9, UR6 ;  /* 0x00000009240672a4 */ /* 0x000fc8000f8e0206 */
[----:B------:R-:W-:Y:S01]  /*15120*/  UIADD3 UR5, UR5, UR6, URZ ;  /* 0x0000000605057290 */ /* 0x000fe2000fffe03f */
[----:B-1----:R-:W-:Y:S02]  /*15130*/  ISETP.NE.AND P0, PT, R10, 0x1, PT ;  /* 0x000000010a00780c */ /* 0x002fe40003f05270 */
[----:B0-----:R-:W-:Y:S02]  /*15140*/  SHF.R.U32.HI R4, RZ, 0x3, R2 ;  /* 0x00000003ff047819 */ /* 0x001fe40000011602 */
[----:B------:R-:W-:Y:S01]  /*15150*/  LOP3.LUT R3, R2, 0x7f, RZ, 0xc0, !PT ;  /* 0x0000007f02037812 */ /* 0x000fe200078ec0ff */
[C---:B--2---:R-:W-:Y:S01]  /*15160*/  IMAD.SHL.U32 R8, R6.reuse, 0x10, RZ ;  /* 0x0000001006087824 */ /* 0x044fe200078e00ff */
[----:B------:R-:W-:Y:S01]  /*15170*/  LOP3.LUT R9, R6, 0x7f, RZ, 0xc0, !PT ;  /* 0x0000007f06097812 */ /* 0x000fe200078ec0ff */
[----:B------:R-:W-:Y:S02]  /*15180*/  IMAD.SHL.U32 R0, R4, 0x80, RZ ;  /* 0x0000008004007824 */ /* 0x000fe400078e00ff */
[----:B------:R-:W-:Y:S01]  /*15190*/  IMAD.SHL.U32 R6, R6, 0x20, RZ ;  /* 0x0000002006067824 */ /* 0x000fe200078e00ff */
[----:B------:R-:W-:-:S02]  /*151a0*/  SHF.R.U32.HI R9, RZ, 0x2, R9 ;  /* 0x00000002ff097819 */ /* 0x000fc40000011609 */
[----:B------:R-:W-:Y:S01]  /*151b0*/  LOP3.LUT R2, R0, 0x180, RZ, 0xc0, !PT ;  /* 0x0000018000027812 */ /* 0x000fe200078ec0ff */
[----:B------:R-:W-:Y:S01]  /*151c0*/  IMAD.SHL.U32 R0, R4, 0x10, RZ ;  /* 0x0000001004007824 */ /* 0x000fe200078e00ff */
[----:B------:R-:W-:Y:S02]  /*151d0*/  SHF.R.U32.HI R4, RZ, 0x5, R3 ;  /* 0x00000005ff047819 */ /* 0x000fe40000011603 */
[----:B------:R-:W-:Y:S02]  /*151e0*/  LOP3.LUT R3, R2, 0x30, R8, 0xf8, !PT ;  /* 0x0000003002037812 */ /* 0x000fe400078ef808 */
[----:B------:R-:W-:Y:S02]  /*151f0*/  LOP3.LUT R6, R9, 0x60, R6, 0xf8, !PT ;  /* 0x0000006009067812 */ /* 0x000fe400078ef806 */
[----:B------:R-:W-:Y:S02]  /*15200*/  LOP3.LUT R5, R3, 0x30, R0, 0x78, !PT ;  /* 0x0000003003057812 */ /* 0x000fe400078e7800 */
[----:B------:R-:W0:Y:S01]  /*15210*/  LDC.64 R2, c[0x0][0x2e0] ;  /* 0x0000b800ff027b82 */ /* 0x000e220000000a00 */
[----:B------:R-:W-:Y:S01]  /*15220*/  LOP3.LUT R0, R8, 0x40, RZ, 0xc0, !PT ;  /* 0x0000004008007812 */ /* 0x000fe200078ec0ff */
[----:B------:R-:W-:Y:S01]  /*15230*/  VIADD R6, R6, UR39 ;  /* 0x0000002706067c36 */ /* 0x000fe20008000000 */
[----:B------:R-:W-:-:S03]  /*15240*/  LOP3.LUT R8, R8, 0x30, RZ, 0xc0, !PT ;  /* 0x0000003008087812 */ /* 0x000fc600078ec0ff */
[----:B------:R-:W-:-:S04]  /*15250*/  IMAD R0, R4, 0x200, R0 ;  /* 0x0000020004007824 */ /* 0x000fc800078e0200 */
[----:B------:R-:W-:Y:S01]  /*15260*/  IMAD.IADD R0, R0, 0x1, R5 ;  /* 0x0000000100007824 */ /* 0x000fe200078e0205 */
[----:B---3--:R-:W-:-:S05]  /*15270*/  SHF.R.S32.HI R5, RZ, 0x1f, R7 ;  /* 0x0000001fff057819 */ /* 0x008fca0000011407 */
[----:B0-----:R-:W-:-:S04]  /*15280*/  IMAD R4, R5, R2, RZ ;  /* 0x0000000205047224 */ /* 0x001fc800078e02ff */
[C---:B------:R-:W-:Y:S02]  /*15290*/  IMAD R5, R7.reuse, R3, R4 ;  /* 0x0000000307057224 */ /* 0x040fe400078e0204 */
[----:B------:R-:W-:Y:S01]  /*152a0*/  IMAD.WIDE.U32 R2, R7, R2, UR4 ;  /* 0x0000000407027e25 */ /* 0x000fe2000f8e0002 */
[----:B------:R-:W0:Y:S01]  /*152b0*/  @P0 LDC R4, c[0x0][0x450] ;  /* 0x00011400ff040b82 */ /* 0x000e220000000800 */
[----:B------:R-:W-:Y:S02]  /*152c0*/  ULDC.64 UR4, c[0x0][0x2d0] ;  /* 0x0000b40000047ab9 */ /* 0x000fe40000000a00 */
[----:B------:R-:W-:Y:S02]  /*152d0*/  IMAD.IADD R3, R3, 0x1, R5 ;  /* 0x0000000103037824 */ /* 0x000fe400078e0205 */
[----:B------:R-:W-:-:S03]  /*152e0*/  IMAD.MOV.U32 R5, RZ, RZ, R6 ;  /* 0x000000ffff057224 */ /* 0x000fc600078e0006 */
[----:B------:R-:W1:Y:S02]  /*152f0*/  @P0 LDC R7, c[0x0][0x44c] ;  /* 0x00011300ff070b82 */ /* 0x000e640000000800 */
[----:B-1----:R-:W-:-:S05]  /*15300*/  @P0 IMAD.HI.U32 R7, R6, R7, RZ ;  /* 0x0000000706070227 */ /* 0x002fca00078e00ff */
[----:B0-----:R-:W-:-:S05]  /*15310*/  @P0 SHF.R.U32.HI R5, RZ, R4, R7 ;  /* 0x00000004ff050219 */ /* 0x001fca0000011607 */
[----:B------:R-:W-:Y:S02]  /*15320*/  IMAD.MOV R7, RZ, RZ, -R5 ;  /* 0x000000ffff077224 */ /* 0x000fe400078e0a05 */
[----:B------:R-:W-:-:S04]  /*15330*/  IMAD.WIDE.U32 R2, R5, UR4, R2 ;  /* 0x0000000405027c25 */ /* 0x000fc8000f8e0002 */
[----:B------:R-:W-:Y:S01]  /*15340*/  IMAD R4, R10, R7, R6 ;  /* 0x000000070a047224 */ /* 0x000fe200078e0206 */
[----:B------:R-:W-:-:S05]  /*15350*/  SHF.R.S32.HI R6, RZ, 0x1f, R5 ;  /* 0x0000001fff067819 */ /* 0x000fca0000011405 */
[----:B------:R-:W-:-:S04]  /*15360*/  IMAD R6, R6, UR4, RZ ;  /* 0x0000000406067c24 */ /* 0x000fc8000f8e02ff */
        /* <DEDUP_REMOVED lines=9> */
[----:B------:R-:W-:Y:S01]  /*15400*/  ULDC UR4, c[0x0][0x2b8] ;  /* 0x0000ae0000047ab9 */ /* 0x000fe20000000800 */
[----:B------:R-:W-:Y:S02]  /*15410*/  LOP3.LUT R2, R8, 0x40, RZ, 0xfc, !PT ;  /* 0x0000004008027812 */ /* 0x000fe400078efcff */
[----:B------:R-:W-:Y:S02]  /*15420*/  IADD3.X R6, R3, UR5, R5, P0, !PT ;  /* 0x0000000503067c10 */ /* 0x000fe400087fe405 */
[----:B------:R-:W-:Y:S02]  /*15430*/  ISETP.GE.AND P0, PT, R2, UR4, PT ;  /* 0x0000000402007c0c */ /* 0x000fe4000bf06270 */
[----:B------:R-:W-:-:S02]  /*15440*/  LOP3.LUT R2, R8, 0x80, RZ, 0xfc, !PT ;  /* 0x0000008008027812 */ /* 0x000fc400078efcff */
[----:B------:R-:W-:Y:S02]  /*15450*/  ISETP.GE.AND P2, PT, R8, UR4, PT ;  /* 0x0000000408007c0c */ /* 0x000fe4000bf46270 */
[----:B------:R-:W-:Y:S01]  /*15460*/  ISETP.GE.AND P1, PT, R2, UR4, PT ;  /* 0x0000000402007c0c */ /* 0x000fe2000bf26270 */
[----:B------:R-:W-:-:S03]  /*15470*/  UMOV UR4, 0xffffffff ;  /* 0xffffffff00047882 */ /* 0x000fc60000000000 */
[----:B------:R-:W-:Y:S09]  /*15480*/  BRA.DIV UR4, `(.L_x_1019) ;  /* 0x0000002604847947 */ /* 0x000ff2000b800000 */
[----:B------:R-:W0:Y:S01]  /*15490*/  SHFL.IDX PT, R3, R7, RZ, 0x1c1f ;  /* 0x001c1fff07037589 */ /* 0x000e2200000e0000 */
[----:B------:R-:W-:Y:S01]  /*154a0*/  ULDC UR4, c[0x0][0x288] ;  /* 0x0000a20000047ab9 */ /* 0x000fe20000000800 */
[----:B------:R-:W-:Y:S02]  /*154b0*/  VIADD R4, R9, UR39 ;  /* 0x0000002709047c36 */ /* 0x000fe40008000000 */
[----:B------:R-:W1:Y:S01]  /*154c0*/  SHFL.IDX PT, R2, R6, RZ, 0x1c1f ;  /* 0x001c1fff06027589 */ /* 0x000e6200000e0000 */
[----:B------:R-:W-:-:S03]  /*154d0*/  IMAD R5, R10, UR4, RZ ;  /* 0x000000040a057c24 */ /* 0x000fc6000f8e02ff */
[----:B------:R-:W2:Y:S02]  /*154e0*/  SHFL.IDX PT, R14, R7, 0x1, 0x1c1f ;  /* 0x003c1f00070e7f89 */ /* 0x000ea400000e0000 */
[----:B------:R-:W-:-:S13]  /*154f0*/  ISETP.GE.AND P4, PT, R4, R5, PT ;  /* 0x000000050400720c */ /* 0x000fda0003f86270 */
[----:B------:R-:W-:Y:S01]  /*15500*/  @!P4 VIADD R9, R0, UR38 ;  /* 0x000000260009cc36 */ /* 0x000fe20008000000 */
[----:B0-----:R-:W-:-:S05]  /*15510*/  @!P4 IADD3 R10, P3, R8, R3, RZ ;  /* 0x00000003080ac210 */ /* 0x001fca0007f7e0ff */
[----:B-1----:R-:W-:Y:S02]  /*15520*/  @!P4 IMAD.X R3, RZ, RZ, R2, P3 ;  /* 0x000000ffff03c224 */ /* 0x002fe400018e0602 */
[----:B------:R-:W-:Y:S02]  /*15530*/  @!P4 IMAD.MOV.U32 R2, RZ, RZ, R10 ;  /* 0x000000ffff02c224 */ /* 0x000fe400078e000a */
[----:B------:R-:W-:-:S03]  /*15540*/  VIADD R10, R4, 0x20 ;  /* 0x00000020040a7836 */ /* 0x000fc60000000000 */
[----:B------:R-:W-:Y:S02]  /*15550*/  @!P4 LDGSTS.E.BYPASS.LTC128B.128 [R9+0x18400], desc[UR42][R2.64], !P2 ;  /* 0x184000000209cfae */ /* 0x000fe4000d101d6a */
[----:B------:R-:W-:Y:S02]  /*15560*/  ISETP.GE.AND P3, PT, R10, R5, PT ;  /* 0x000000050a00720c */ /* 0x000fe40003f66270 */
[----:B------:R-:W-:Y:S04]  /*15570*/  @!P4 LDGSTS.E.BYPASS.LTC128B.128 [R9+0x1a400], desc[UR42][R2.64+0x40], !P0 ;  /* 0x1a4000400209cfae */ /* 0x000fe8000c101d6a */
[----:B------:R0:W-:Y:S07]  /*15580*/  @!P4 LDGSTS.E.BYPASS.LTC128B.128 [R9+0x1c400], desc[UR42][R2.64+0x80], !P1 ;  /* 0x1c4000800209cfae */ /* 0x0001ee000c901d6a */
[----:B--2---:R-:W-:Y:S01]  /*15590*/  @!P3 IADD3 R10, P4, R8, R14, RZ ;  /* 0x0000000e080ab210 */ /* 0x004fe20007f9e0ff */
[----:B------:R-:W-:Y:S01]  /*155a0*/  @!P3 VIADD R21, R0, UR38 ;  /* 0x000000260015bc36 */ /* 0x000fe20008000000 */
[----:B0-----:R-:W0:Y:S03]  /*155b0*/  SHFL.IDX PT, R2, R6, 0x1, 0x1c1f ;  /* 0x003c1f0006027f89 */ /* 0x001e2600000e0000 */
[----:B0-----:R-:W-:-:S02]  /*155c0*/  @!P3 IMAD.X R14, RZ, RZ, R2, P4 ;  /* 0x000000ffff0eb224 */ /* 0x001fc400020e0602 */
[----:B------:R-:W-:Y:S02]  /*155d0*/  @!P3 IMAD.MOV.U32 R2, RZ, RZ, R10 ;  /* 0x000000ffff02b224 */ /* 0x000fe400078e000a */
[----:B------:R-:W-:Y:S02]  /*155e0*/  @!P3 IMAD.MOV.U32 R3, RZ, RZ, R14 ;  /* 0x000000ffff03b224 */ /* 0x000fe400078e000e */
[----:B------:R-:W0:Y:S01]  /*155f0*/  SHFL.IDX PT, R14, R7, 0x2, 0x1c1f ;  /* 0x005c1f00070e7f89 */ /* 0x000e2200000e0000 */
[----:B------:R-:W-:-:S03]  /*15600*/  VIADD R10, R4, 0x40 ;  /* 0x00000040040a7836 */ /* 0x000fc60000000000 */
        /* <DEDUP_REMOVED lines=15> */
.L_x_1079:
[----:B------:R-:W-:Y:S01]  /*15700*/  VIADD R4, R4, 0x60 ;  /* 0x0000006004047836 */ /* 0x000fe20000000000 */
[----:B------:R-:W-:Y:S04]  /*15710*/  BSSY B0, `(.L_x_1020) ;  /* 0x000000c000007945 */ /* 0x000fe80003800000 */
[----:B------:R-:W-:-:S13]  /*15720*/  ISETP.GE.AND P3, PT, R4, R5, PT ;  /* 0x000000050400720c */ /* 0x000fda0003f66270 */
[----:B------:R-:W-:Y:S05]  /*15730*/  @P3 BRA `(.L_x_1021) ;  /* 0x0000000000243947 */ /* 0x000fea0003800000 */
[----:B-12---:R-:W-:Y:S01]  /*15740*/  IADD3 R2, P3, R8, R14, RZ ;  /* 0x0000000e08027210 */ /* 0x006fe20007f7e0ff */
[----:B------:R-:W-:-:S04]  /*15750*/  VIADD R5, R0, UR38 ;  /* 0x0000002600057c36 */ /* 0x000fc80008000000 */
[----:B------:R-:W-:-:S05]  /*15760*/  IMAD.X R3, RZ, RZ, R6, P3 ;  /* 0x000000ffff037224 */ /* 0x000fca00018e0606 */
[----:B------:R-:W-:Y:S01]  /*15770*/  @!PT LDS RZ, [RZ] ;  /* 0x00000000fffff984 */ /* 0x000fe20000000800 */
[----:B------:R-:W-:Y:S01]  /*15780*/  @!PT LDS RZ, [RZ] ;  /* 0x00000000fffff984 */ /* 0x000fe20000000800 */
[----:B------:R-:W-:Y:S01]  /*15790*/  @!PT LDS RZ, [RZ] ;  /* 0x00000000fffff984 */ /* 0x000fe20000000800 */
[----:B------:R0:W-:Y:S04]  /*157a0*/  LDGSTS.E.BYPASS.LTC128B.128 [R5+0x19c00], desc[UR42][R2.64], !P2 ;  /* 0x19c0000002057fae */ /* 0x0001e8000d101d6a */
[----:B------:R0:W-:Y:S04]  /*157b0*/  LDGSTS.E.BYPASS.LTC128B.128 [R5+0x1bc00], desc[UR42][R2.64+0x40], !P0 ;  /* 0x1bc0004002057fae */ /* 0x0001e8000c101d6a */
[----:B------:R0:W-:Y:S02]  /*157c0*/  LDGSTS.E.BYPASS.LTC128B.128 [R5+0x1dc00], desc[UR42][R2.64+0x80], !P1 ;  /* 0x1dc0008002057fae */ /* 0x0001e4000c901d6a */
.L_x_1021:
[----:B------:R-:W-:Y:S05]  /*157d0*/  BSYNC B0 ;  /* 0x0000000000007941 */ /* 0x000fea0003800000 */
.L_x_1020:
[----:B------:R-:W-:Y:S01]  /*157e0*/  NOP ;  /* 0x0000000000007918 */ /* 0x000fe20000000000 */
[----:B------:R-:W-:Y:S01]  /*157f0*/  SYNCS.ARRIVE.TRANS64.RED.A0T1 RZ, [UR38+0x2a800], RZ ;  /* 0x02a800ffffff79a7 */ /* 0x000fe20008200426 */
[----:B------:R-:W-:Y:S01]  /*15800*/  IMAD.MOV.U32 R0, RZ, RZ, 0x1 ;  /* 0x00000001ff007424 */ /* 0x000fe200078e00ff */
[----:B------:R-:W-:Y:S04]  /*15810*/  ARRIVES.LDGSTSBAR.64.TRANSCNT [UR38+0x2a800] ;  /* 0x02a80000ff0079b0 */ /* 0x000fe80008000aa6 */
[----:B------:R-:W-:Y:S01]  /*15820*/  SHF.L.U32 R0, R0, 0x1f, RZ ;  /* 0x0000001f00007819 */ /* 0x000fe200000006ff */
[----:B------:R-:W-:Y:S01]  /*15830*/  NOP ;  /* 0x0000000000007918 */ /* 0x000fe20000000000 */
[----:B------:R-:W-:Y:S01]  /*15840*/  SYNCS.ARRIVE.TRANS64.A1T0 RZ, [UR38+0x2a800], RZ ;  /* 0x02a800ffffff79a7 */ /* 0x000fe20008100026 */
[----:B01----:R-:W-:-:S05]  /*15850*/  VIADD R2, R17, 0xfffffffe ;  /* 0xfffffffe11027836 */ /* 0x003fca0000000000 */
[----:B------:R-:W-:Y:S01]  /*15860*/  ISETP.GE.AND P1, PT, R2, UR40, PT ;  /* 0x0000002802007c0c */ /* 0x000fe2000bf26270 */
[----:B------:R-:W0:Y:S02]  /*15870*/  SYNCS.PHASECHK.TRANS64.TRYWAIT P0, [UR38+0x2a820], R0 ;  /* 0x02a82000ff0075a7 */ /* 0x000e240008000166 */
[----:B0-----:R-:W-:Y:S10]  /*15880*/  @!P0 BRA `(.L_x_1022) ;  /* 0x0000002400d48947 */ /* 0x001ff40003800000 */
.L_x_1080:
[----:B------:R-:W-:Y:S01]  /*15890*/  IMAD.MOV.U32 R15, RZ, RZ, 0x1 ;  /* 0x00000001ff0f7424 */ /* 0x000fe200078e00ff */
[----:B------:R-:W-:Y:S06]  /*158a0*/  @!P1 BRA `(.L_x_1023) ;  /* 0x0000001000689947 */ /* 0x000fec0003800000 */
[----:B0-----:R-:W0:Y:S01]  /*158b0*/  S2R R3, SR_TID.X ;  /* 0x0000000000037919 */ /* 0x001e220000002100 */
[----:B------:R-:W-:Y:S02]  /*158c0*/  IMAD.U32 R21, RZ, RZ, UR41 ;  /* 0x00000029ff157e24 */ /* 0x000fe4000f8e00ff */
[----:B------:R-:W-:-:S03]  /*158d0*/  IMAD.MOV.U32 R0, RZ, RZ, 0x1 ;  /* 0x00000001ff007424 */ /* 0x000fc600078e00ff */
[----:B------:R-:W-:Y:S02]  /*158e0*/  LOP3.LUT R21, R21, 0x1, RZ, 0xfc, !PT ;  /* 0x0000000115157812 */ /* 0x000fe400078efcff */
[----:B0-----:R-:W-:Y:S01]  /*158f0*/  LOP3.LUT R20, R3, 0x1f, RZ, 0xc0, !PT ;  /* 0x0000001f03147812 */ /* 0x001fe200078ec0ff */
[----:B------:R-:W-:-:S07]  /*15900*/  IMAD.MOV.U32 R3, RZ, RZ, RZ ;  /* 0x000000ffff037224 */ /* 0x000fce00078e00ff */
.L_x_1044:
[----:B------:R-:W-:Y:S01]  /*15910*/  LOP3.LUT P1, RZ, R18, 0x2, RZ, 0xc0, !PT ;  /* 0x0000000212ff7812 */ /* 0x000fe2000782c0ff */
[----:B--2---:R-:W-:Y:S01]  /*15920*/  VIADD R14, R3, 0x1 ;  /* 0x00000001030e7836 */ /* 0x004fe20000000000 */
[----:B------:R-:W-:Y:S04]  /*15930*/  BSSY B0, `(.L_x_1024) ;  /* 0x0000098000007945 */ /* 0x000fe80003800000 */
[----:B------:R-:W-:-:S04]  /*15940*/  ISETP.NE.AND P0, PT, R14, 0x2, PT ;  /* 0x000000020e00780c */ /* 0x000fc80003f05270 */
[----:B------:R-:W-:Y:S02]  /*15950*/  SEL R15, RZ, 0x1, P0 ;  /* 0x00000001ff0f7807 */ /* 0x000fe40000000000 */
[----:B------:R-:W-:Y:S02]  /*15960*/  SEL R14, R14, RZ, P0 ;  /* 0x000000ff0e0e7207 */ /* 0x000fe40000000000 */
[----:B------:R-:W-:Y:S01]  /*15970*/  LOP3.LUT R15, R0, R15, RZ, 0x3c, !PT ;  /* 0x0000000f000f7212 */ /* 0x000fe200078e3cff */
[----:B------:R-:W-:Y:S06]  /*15980*/  @!P1 BRA `(.L_x_1025) ;  /* 0x0000000800489947 */ /* 0x000fec0003800000 */
        /* <DEDUP_REMOVED lines=22> */
.L_x_1026:
[----:B------:R-:W1:Y:S01]  /*15af0*/  S2R R4, SR_TID.X ;  /* 0x0000000000047919 */ /* 0x000e620000002100 */
[----:B------:R-:W-:Y:S02]  /*15b00*/  LEA R8, R14, UR38, 0x3 ;  /* 0x000000260e087c11 */ /* 0x000fe4000f8e18ff */
[----:B-1----:R-:W-:Y:S02]  /*15b10*/  LOP3.LUT R5, R4, 0x7f, RZ, 0xc0, !PT ;  /* 0x0000007f04057812 */ /* 0x002fe400078ec0ff */
[----:B------:R-:W-:Y:S02]  /*15b20*/  SHF.L.U32 R4, R15, 0x1f, RZ ;  /* 0x0000001f0f047819 */ /* 0x000fe400000006ff */
[----:B------:R-:W-:Y:S02]  /*15b30*/  ISETP.NE.AND P1, PT, R5, RZ, PT ;  /* 0x000000ff0500720c */ /* 0x000fe40003f25270 */
[----:B------:R-:W1:Y:S02]  /*15b40*/  SYNCS.PHASECHK.TRANS64.TRYWAIT P0, [R8+URZ+0x2a880], R4 ;  /* 0x02a88004080075a7 */ /* 0x000e64000800017f */
[----:B-1----:R-:W-:Y:S09]  /*15b50*/  @!P0 BRA `(.L_x_1027) ;  /* 0x0000002400388947 */ /* 0x002ff20003800000 */
.L_x_1081:
[----:B------:R-:W-:Y:S04]  /*15b60*/  BSSY B1, `(.L_x_1028) ;  /* 0x0000007000017945 */ /* 0x000fe80003800000 */
[----:B------:R-:W-:Y:S05]  /*15b70*/  @P1 BRA `(.L_x_1029) ;  /* 0x0000000000141947 */ /* 0x000fea0003800000 */
[----:B------:R-:W-:Y:S01]  /*15b80*/  ISETP.NE.AND P0, PT, R20, RZ, PT ;  /* 0x000000ff1400720c */ /* 0x000fe20003f05270 */
[----:B------:R-:W-:-:S04]  /*15b90*/  IMAD.MOV.U32 R5, RZ, RZ, 0x6000 ;  /* 0x00006000ff057424 */ /* 0x000fc800078e00ff */
[----:B------:R2:W-:Y:S08]  /*15ba0*/  SYNCS.ARRIVE.TRANS64 RZ, [R8+URZ+0x2a870], R5 ;  /* 0x02a8700508ff79a7 */ /* 0x0005f0000800003f */
[----:B------:R-:W-:Y:S05]  /*15bb0*/  @!P0 BRA `(.L_x_1029) ;  /* 0x0000000000048947 */ /* 0x000fea0003800000 */
[----:B------:R-:W-:Y:S01]  /*15bc0*/  BPT.TRAP 0x1 ;  /* 0x000000040000795c */ /* 0x000fe20000300000 */
.L_x_1029:
[----:B------:R-:W-:Y:S05]  /*15bd0*/  BSYNC B1 ;  /* 0x0000000000017941 */ /* 0x000fea0003800000 */
.L_x_1028:
[----:B------:R-:W-:Y:S01]  /*15be0*/  IMAD.U32 R7, RZ, RZ, UR38 ;  /* 0x00000026ff077e24 */ /* 0x000fe2000f8e00ff */
[----:B------:R-:W-:Y:S01]  /*15bf0*/  R2UR UR33, R8 ;  /* 0x00000000082172ca */ /* 0x000fe200000e0000 */
[----:B------:R-:W-:Y:S01]  /*15c00*/  IMAD.SHL.U32 R6, R6, 0x80, RZ ;  /* 0x0000008006067824 */ /* 0x000fe200078e00ff */
        /* <DEDUP_REMOVED lines=13> */
.L_x_1030:
        /* <DEDUP_REMOVED lines=13> */
.L_x_1031:
        /* <DEDUP_REMOVED lines=15> */
.L_x_1032:
        /* <DEDUP_REMOVED lines=10> */
.L_x_1082:
        /* <DEDUP_REMOVED lines=9> */
.L_x_1035:
[----:B------:R-:W-:Y:S05]  /*15fd0*/  BSYNC B1 ;  /* 0x0000000000017941 */ /* 0x000fea0003800000 */
.L_x_1034:
        /* <DEDUP_REMOVED lines=12> */
.L_x_1036:
        /* <DEDUP_REMOVED lines=13> */
.L_x_1037:
        /* <DEDUP_REMOVED lines=13> */
.L_x_1038:
[----:B------:R-:W-:-:S13]  /*16240*/  @P0 ELECT P1, URZ, PT ;  /* 0x00000000003f082f */ /* 0x000fda0003820000 */
[----:B------:R-:W-:Y:S01]  /*16250*/  @P1 R2UR UR13, R16 ;  /* 0x00000000100d12ca */ /* 0x000fe200000e0000 */
[----:B------:R-:W-:Y:S01]  /*16260*/  UMOV UR12, UR36 ;  /* 0x00000024000c7c82 */ /* 0x000fe20008000000 */
[----:B------:R-:W-:-:S11]  /*16270*/  @P1 PLOP3.LUT P0, PT, P1, PT, PT, 0x8, 0x0 ;  /* 0x000000000000181c */ /* 0x000fd60000f0e170 */
[----:B------:R2:W-:Y:S01]  /*16280*/  UTMALDG.4D [UR8], [UR6], desc[UR14] ;  /* 0x00000e08060075b4 */ /* 0x0005e20008019000 */
[----:B------:R-:W-:Y:S01]  /*16290*/  PLOP3.LUT P1, PT, PT, PT, PT, 0x8, 0x0 ;  /* 0x000000000000781c */ /* 0x000fe20003f2e170 */
[----:B--2---:R-:W-:-:S12]  /*162a0*/  @P0 BRA.U.ANY `(.L_x_1038) ;  /* 0xfffffffd00e40947 */ /* 0x004fd8000393ffff */
.L_x_1025:
[----:B------:R-:W-:Y:S05]  /*162b0*/  BSYNC B0 ;  /* 0x0000000000007941 */ /* 0x000fea0003800000 */
.L_x_1024:
[----:B------:R-:W-:-:S13]  /*162c0*/  ISETP.NE.AND P0, PT, R21, 0x3, PT ;  /* 0x000000031500780c */ /* 0x000fda0003f05270 */
[----:B------:R-:W-:Y:S05]  /*162d0*/  @!P0 BRA `(.L_x_1039) ;  /* 0x0000000000048947 */ /* 0x000fea0003800000 */
[----:B------:R-:W-:Y:S01]  /*162e0*/  BPT.TRAP 0x1 ;  /* 0x000000040000795c */ /* 0x000fe20000300000 */
.L_x_1039:
[----:B------:R-:W-:Y:S01]  /*162f0*/  LOP3.LUT R4, R0, 0x1, RZ, 0x3c, !PT ;  /* 0x0000000100047812 */ /* 0x000fe200078e3cff */
[----:B------:R-:W-:Y:S01]  /*16300*/  IMAD.U32 R5, RZ, RZ, UR41 ;  /* 0x00000029ff057e24 */ /* 0x000fe2000f8e00ff */
[----:B------:R-:W-:Y:S02]  /*16310*/  LEA R13, R3, UR38, 0x3 ;  /* 0x00000026030d7c11 */ /* 0x000fe4000f8e18ff */
[----:B------:R-:W-:Y:S02]  /*16320*/  SHF.L.U32 R4, R4, 0x1f, RZ ;  /* 0x0000001f04047819 */ /* 0x000fe400000006ff */
[----:B------:R-:W-:Y:S02]  /*16330*/  LOP3.LUT R5, R5, 0x2, RZ, 0xfc, !PT ;  /* 0x0000000205057812 */ /* 0x000fe400078efcff */
[----:B------:R-:W2:Y:S02]  /*16340*/  SYNCS.PHASECHK.TRANS64.TRYWAIT P0, [R13+URZ+0x2a870], R4 ;  /* 0x02a870040d0075a7 */ /* 0x000ea4000800017f */
[----:B------:R-:W-:Y:S01]  /*16350*/  ISETP.NE.AND P1, PT, R5, 0x3, PT ;  /* 0x000000030500780c */ /* 0x000fe20003f25270 */
[----:B--2---:R-:W-:-:S12]  /*16360*/  @!P0 BRA `(.L_x_1040) ;  /* 0x0000001c005c8947 */ /* 0x004fd80003800000 */
.L_x_1083:
[----:B------:R-:W-:Y:S05]  /*16370*/  @!P1 BRA `(.L_x_1041) ;  /* 0x0000000000049947 */ /* 0x000fea0003800000 */
[----:B------:R-:W-:Y:S01]  /*16380*/  BPT.TRAP 0x1 ;  /* 0x000000040000795c */ /* 0x000fe20000300000 */
.L_x_1041:
[----:B------:R-:W-:Y:S01]  /*16390*/  SHF.L.U32 R0, R0, 0x1f, RZ ;  /* 0x0000001f00007819 */ /* 0x000fe200000006ff */
[----:B------:R-:W-:-:S03]  /*163a0*/  IMAD R3, R3, 0x6000, RZ ;  /* 0x0000600003037824 */ /* 0x000fc600078e02ff */
[----:B------:R-:W3:Y:S02]  /*163b0*/  SYNCS.PHASECHK.TRANS64.TRYWAIT P0, [R13+URZ+0x2a860], R0 ;  /* 0x02a860000d0075a7 */ /* 0x000ee4000800017f */
[----:B---3--:R-:W-:Y:S05]  /*163c0*/  @!P0 BRA `(.L_x_1042) ;  /* 0x0000001c00588947 */ /* 0x008fea0003800000 */
.L_x_1084:
[----:B--2---:R-:W3:Y:S04]  /*163d0*/  LDL R4, [R1+0x8] ;  /* 0x0000080001047983 */ /* 0x004ee80000100800 */
[----:B-1----:R-:W2:Y:S01]  /*163e0*/  LDL R12, [R1+0xc] ;  /* 0x00000c00010c7983 */ /* 0x002ea20000100800 */
[----:B------:R-:W-:Y:S05]  /*163f0*/  WARPSYNC.ALL ;  /* 0x0000000000007948 */ /* 0x000fea0003800000 */
[----:B0-----:R-:W4:Y:S01]  /*16400*/  LDL R17, [R1] ;  /* 0x0000000001117983 */ /* 0x001f220000100800 */
[----:B---3--:R-:W-:-:S02]  /*16410*/  LOP3.LUT R0, R3, R4, RZ, 0xfc, !PT ;  /* 0x0000000403007212 */ /* 0x008fc400078efcff */
[----:B--2---:R-:W-:-:S03]  /*16420*/  IADD3 R3, R3, UR38, R12 ;  /* 0x0000002603037c10 */ /* 0x004fc6000fffe00c */
[----:B------:R-:W0:Y:S02]  /*16430*/  LDSM.16.MT88.4 R4, [R0+UR38+0xc400] ;  /* 0x00c400260004783b */ /* 0x000e240008004200 */
        /* <DEDUP_REMOVED lines=17> */
[----:B------:R-:W0:Y:S01]  /*16550*/  LDSM.16.MT88.4 R4, [R0+UR38+0xcc00] ;  /* 0x00cc00260004783b */ /* 0x000e220008004200 */
[----:B----4-:R-:W-:Y:S02]  /*16560*/  IADD3 R12, R17, 0x400, R3 ;  /* 0x00000400110c7810 */ /* 0x010fe40007ffe003 */
[C-C-:B0-----:R-:W-:Y:S02]  /*16570*/  PRMT R8, R4.reuse, 0x6420, R5.reuse ;  /* 0x0000642004087816 */ /* 0x141fe40000000005 */
[----:B------:R-:W-:Y:S02]  /*16580*/  PRMT R9, R4, 0x7531, R5 ;  /* 0x0000753104097816 */ /* 0x000fe40000000005 */
[----:B------:R-:W-:-:S02]  /*16590*/  PRMT R10, R6, 0x6420, R7 ;  /* 0x00006420060a7816 */ /* 0x000fc40000000007 */
[----:B------:R-:W-:-:S05]  /*165a0*/  PRMT R11, R6, 0x7531, R7 ;  /* 0x00007531060b7816 */ /* 0x000fca0000000007 */
[----:B------:R-:W-:Y:S04]  /*165b0*/  STSM.16.M88.4 [R12], R8 ;  /* 0x000000080c007844 */ /* 0x000fe80000000200 */
        /* <DEDUP_REMOVED lines=11> */
[----:B------:R0:W-:Y:S04]  /*16670*/  STSM.16.M88.4 [R12+0x4000], R8 ;  /* 0x004000080c007844 */ /* 0x0001e80000000200 */
[----:B------:R-:W1:Y:S04]  /*16680*/  LDSM.16.MT88.4 R4, [R0+UR38+0xd400] ;  /* 0x00d400260004783b */ /* 0x000e680008004200 */
[----:B0-----:R-:W2:Y:S01]  /*16690*/  LDL R12, [R1+0x10] ;  /* 0x00001000010c7983 */ /* 0x001ea20000100800 */
[C-C-:B-1----:R-:W-:Y:S02]  /*166a0*/  PRMT R8, R4.reuse, 0x6420, R5.reuse ;  /* 0x0000642004087816 */ /* 0x142fe40000000005 */
[----:B------:R-:W-:-:S02]  /*166b0*/  PRMT R9, R4, 0x7531, R5 ;  /* 0x0000753104097816 */ /* 0x000fc40000000005 */
[C-C-:B------:R-:W-:Y:S02]  /*166c0*/  PRMT R10, R6.reuse, 0x6420, R7.reuse ;  /* 0x00006420060a7816 */ /* 0x140fe40000000007 */
[----:B------:R-:W-:Y:S02]  /*166d0*/  PRMT R11, R6, 0x7531, R7 ;  /* 0x00007531060b7816 */ /* 0x000fe40000000007 */
[----:B--2---:R-:W-:-:S05]  /*166e0*/  IADD3 R3, R12, 0x400, R3 ;  /* 0x000004000c037810 */ /* 0x004fca0007ffe003 */
        /* <DEDUP_REMOVED lines=13> */
[----:B------:R-:W1:Y:S01]  /*167c0*/  LDSM.16.MT88.4 R4, [R0+UR38+0xdc00] ;  /* 0x00dc00260004783b */ /* 0x000e620008004200 */
[----:B0-----:R-:W-:Y:S01]  /*167d0*/  IMAD.IADD R3, R17, 0x1, R3 ;  /* 0x0000000111037824 */ /* 0x001fe200078e0203 */
[C-C-:B-1----:R-:W-:Y:S02]  /*167e0*/  PRMT R8, R4.reuse, 0x6420, R5.reuse ;  /* 0x0000642004087816 */ /* 0x142fe40000000005 */
        /* <DEDUP_REMOVED lines=24> */
.L_x_1043:
[----:B------:R-:W2:Y:S01]  /*16970*/  S2R R0, SR_TID.X ;  /* 0x0000000000007919 */ /* 0x000ea20000002100 */
[----:B-1----:R-:W-:Y:S01]  /*16980*/  SYNCS.ARRIVE.TRANS64.A1T0 RZ, [R13+URZ+0x2a850], RZ ;  /* 0x02a850ff0dff79a7 */ /* 0x002fe2000810003f */
[----:B0-----:R-:W-:Y:S01]  /*16990*/  IMAD.MOV.U32 R3, RZ, RZ, R14 ;  /* 0x000000ffff037224 */ /* 0x001fe200078e000e */
[----:B--2---:R-:W-:Y:S01]  /*169a0*/  LOP3.LUT R0, R0, 0x7f, RZ, 0xc0, !PT ;  /* 0x0000007f00007812 */ /* 0x004fe200078ec0ff */
[----:B------:R-:W-:Y:S03]  /*169b0*/  BAR.SYNC.DEFER_BLOCKING 0x2, 0x80 ;  /* 0x0082000000007b1d */ /* 0x000fe60000010000 */
[----:B------:R-:W-:-:S13]  /*169c0*/  ISETP.NE.AND P0, PT, R0, RZ, PT ;  /* 0x000000ff0000720c */ /* 0x000fda0003f05270 */
[----:B------:R-:W-:-:S05]  /*169d0*/  @!P0 VIADD R0, R13, 0x2a880 ;  /* 0x0002a8800d008836 */ /* 0x000fca0000000000 */
[----:B------:R-:W-:-:S04]  /*169e0*/  @!P0 PRMT R0, RZ, 0x654, R0 ;  /* 0x00000654ff008816 */ /* 0x000fc80000000000 */
[----:B------:R0:W-:Y:S01]  /*169f0*/  @!P0 SYNCS.ARRIVE.TRANS64.RED.A1T0 RZ, [R0+URZ], RZ ;  /* 0x000000ff00ff89a7 */ /* 0x0001e2000810043f */
[C---:B------:R-:W-:Y:S01]  /*16a00*/  ISETP.GT.AND P0, PT, R2.reuse, UR40, PT ;  /* 0x0000002802007c0c */ /* 0x040fe2000bf04270 */
[----:B------:R-:W-:Y:S02]  /*16a10*/  VIADD R2, R2, 0xffffffff ;  /* 0xffffffff02027836 */ /* 0x000fe40000000000 */
[----:B0-----:R-:W-:-:S10]  /*16a20*/  IMAD.MOV.U32 R0, RZ, RZ, R15 ;  /* 0x000000ffff007224 */ /* 0x001fd400078e000f */
[----:B------:R-:W-:Y:S05]  /*16a30*/  @P0 BRA `(.L_x_1044) ;  /* 0xffffffec00b40947 */ /* 0x000fea000383ffff */
[----:B------:R-:W-:Y:S05]  /*16a40*/  BRA `(.L_x_1045) ;  /* 0x0000000000047947 */ /* 0x000fea0003800000 */
.L_x_1023:
[----:B--2---:R-:W-:-:S07]  /*16a50*/  IMAD.MOV.U32 R14, RZ, RZ, RZ ;  /* 0x000000ffff0e7224 */ /* 0x004fce00078e00ff */
.L_x_1045:
[----:B------:R-:W-:-:S04]  /*16a60*/  ULOP3.LUT UR4, UR41, 0x1, URZ, 0xfc, !UPT ;  /* 0x0000000129047892 */ /* 0x000fc8000f8efc3f */
[----:B------:R-:W-:-:S06]  /*16a70*/  UISETP.NE.AND UP0, UPT, UR4, 0x3, UPT ;  /* 0x000000030400788c */ /* 0x000fcc000bf05270 */
[----:B------:R-:W-:-:S13]  /*16a80*/  PLOP3.LUT P0, PT, PT, PT, UP0, 0x80, 0x0 ;  /* 0x000000000000781c */ /* 0x000fda0003f0f008 */
[----:B------:R-:W-:Y:S05]  /*16a90*/  @!P0 BRA `(.L_x_1046) ;  /* 0x0000000000048947 */ /* 0x000fea0003800000 */
[----:B------:R-:W-:Y:S01]  /*16aa0*/  BPT.TRAP 0x1 ;  /* 0x000000040000795c */ /* 0x000fe20000300000 */
.L_x_1046:
[----:B0-----:R-:W-:Y:S01]  /*16ab0*/  LOP3.LUT R3, R15, 0x1, RZ, 0x3c, !PT ;  /* 0x000000010f037812 */ /* 0x001fe200078e3cff */
[----:B------:R-:W-:Y:S01]  /*16ac0*/  BSSY B0, `(.L_x_1047) ;  /* 0x0000005000007945 */ /* 0x000fe20003800000 */
[----:B------:R-:W-:Y:S02]  /*16ad0*/  LEA R12, R14, UR38, 0x3 ;  /* 0x000000260e0c7c11 */ /* 0x000fe4000f8e18ff */
[----:B------:R-:W-:-:S04]  /*16ae0*/  SHF.L.U32 R3, R3, 0x1f, RZ ;  /* 0x0000001f03037819 */ /* 0x000fc800000006ff */
[----:B------:R-:W0:Y:S02]  /*16af0*/  SYNCS.PHASECHK.TRANS64.TRYWAIT P0, [R12+URZ+0x2a870], R3 ;  /* 0x02a870030c0075a7 */ /* 0x000e24000800017f */
[----:B0-----:R-:W-:Y:S05]  /*16b00*/  @!P0 BRA `(.L_x_1048) ;  /* 0x00000014009c8947 */ /* 0x001fea0003800000 */
.L_x_1085:
[----:B------:R-:W-:Y:S05]  /*16b10*/  BSYNC B0 ;  /* 0x0000000000007941 */ /* 0x000fea0003800000 */
.L_x_1047:
[----:B------:R-:W-:-:S06]  /*16b20*/  ULOP3.LUT UR4, UR41, 0x2, URZ, 0xfc, !UPT ;  /* 0x0000000229047892 */ /* 0x000fcc000f8efc3f */
[----:B------:R-:W-:-:S05]  /*16b30*/  IMAD.U32 R0, RZ, RZ, UR4 ;  /* 0x00000004ff007e24 */ /* 0x000fca000f8e00ff */
[----:B------:R-:W-:-:S13]  /*16b40*/  ISETP.NE.AND P1, PT, R0, 0x3, PT ;  /* 0x000000030000780c */ /* 0x000fda0003f25270 */
[----:B------:R-:W-:Y:S05]  /*16b50*/  @!P1 BRA `(.L_x_1049) ;  /* 0x0000000000049947 */ /* 0x000fea0003800000 */
[----:B------:R-:W-:Y:S01]  /*16b60*/  BPT.TRAP 0x1 ;  /* 0x000000040000795c */ /* 0x000fe20000300000 */
.L_x_1049:
[----:B0-----:R-:W-:-:S04]  /*16b70*/  SHF.L.U32 R3, R15, 0x1f, RZ ;  /* 0x0000001f0f037819 */ /* 0x001fc800000006ff */
[----:B------:R-:W0:Y:S02]  /*16b80*/  SYNCS.PHASECHK.TRANS64.TRYWAIT P0, [R12+URZ+0x2a860], R3 ;  /* 0x02a860030c0075a7 */ /* 0x000e24000800017f */
[----:B0-----:R-:W-:Y:S05]  /*16b90*/  @!P0 BRA `(.L_x_1050) ;  /* 0x00000014008c8947 */ /* 0x001fea0003800000 */
.L_x_1086:
[----:B------:R-:W2:Y:S04]  /*16ba0*/  LDL.LU R0, [R1+0x8] ;  /* 0x0000080001007983 */ /* 0x000ea80000300800 */
[----:B------:R-:W3:Y:S04]  /*16bb0*/  LDL.LU R8, [R1+0xc] ;  /* 0x00000c0001087983 */ /* 0x000ee80000300800 */
[----:B------:R-:W0:Y:S01]  /*16bc0*/  LDL.LU R13, [R1] ;  /* 0x00000000010d7983 */ /* 0x000e220000300800 */
[----:B------:R-:W-:Y:S01]  /*16bd0*/  IMAD R2, R14, 0x6000, RZ ;  /* 0x000060000e027824 */ /* 0x000fe200078e02ff */
[----:B------:R-:W-:Y:S05]  /*16be0*/  WARPSYNC.ALL ;  /* 0x0000000000007948 */ /* 0x000fea0003800000 */
[----:B------:R-:W4:Y:S01]  /*16bf0*/  LDL.LU R16, [R1+0x10] ;  /* 0x0000100001107983 */ /* 0x000f220000300800 */
[----:B--2---:R-:W-:-:S02]  /*16c00*/  LOP3.LUT R0, R2, R0, RZ, 0xfc, !PT ;  /* 0x0000000002007212 */ /* 0x004fc400078efcff */
[----:B---3--:R-:W-:-:S03]  /*16c10*/  IADD3 R2, R2, UR38, R8 ;  /* 0x0000002602027c10 */ /* 0x008fc6000fffe008 */
[----:B------:R-:W1:Y:S02]  /*16c20*/  LDSM.16.MT88.4 R4, [R0+UR38+0xc400] ;  /* 0x00c400260004783b */ /* 0x000e640008004200 */
        /* <DEDUP_REMOVED lines=17> */
[----:B------:R-:W1:Y:S01]  /*16d40*/  LDSM.16.MT88.4 R4, [R0+UR38+0xcc00] ;  /* 0x00cc00260004783b */ /* 0x000e620008004200 */
[----:B0-----:R-:W-:Y:S02]  /*16d50*/  IADD3 R3, R13, 0x400, R2 ;  /* 0x000004000d037810 */ /* 0x001fe40007ffe002 */
        /* <DEDUP_REMOVED lines=63> */
.L_x_1051:
[----:B------:R-:W2:Y:S01]  /*17150*/  S2R R0, SR_TID.X ;  /* 0x0000000000007919 */ /* 0x000ea20000002100 */
[----:B-1----:R-:W-:Y:S01]  /*17160*/  SYNCS.ARRIVE.TRANS64.A1T0 RZ, [R12+URZ+0x2a850], RZ ;  /* 0x02a850ff0cff79a7 */ /* 0x002fe2000810003f */
[----:B--2---:R-:W-:Y:S01]  /*17170*/  LOP3.LUT R0, R0, 0x7f, RZ, 0xc0, !PT ;  /* 0x0000007f00007812 */ /* 0x004fe200078ec0ff */
[----:B------:R-:W-:Y:S03]  /*17180*/  BAR.SYNC.DEFER_BLOCKING 0x2, 0x80 ;  /* 0x0082000000007b1d */ /* 0x000fe60000010000 */
[----:B------:R-:W-:-:S13]  /*17190*/  ISETP.NE.AND P0, PT, R0, RZ, PT ;  /* 0x000000ff0000720c */ /* 0x000fda0003f05270 */
[----:B------:R-:W-:-:S05]  /*171a0*/  @!P0 VIADD R0, R12, 0x2a880 ;  /* 0x0002a8800c008836 */ /* 0x000fca0000000000 */
[----:B------:R-:W-:-:S04]  /*171b0*/  @!P0 PRMT R0, RZ, 0x654, R0 ;  /* 0x00000654ff008816 */ /* 0x000fc80000000000 */
[----:B------:R1:W-:Y:S02]  /*171c0*/  @!P0 SYNCS.ARRIVE.TRANS64.RED.A1T0 RZ, [R0+URZ], RZ ;  /* 0x000000ff00ff89a7 */ /* 0x0003e4000810043f */
[----:B-1----:R-:W-:-:S05]  /*171d0*/  VIADD R0, R14, 0x1 ;  /* 0x000000010e007836 */ /* 0x002fca0000000000 */
[----:B------:R-:W-:-:S04]  /*171e0*/  ISETP.NE.AND P0, PT, R0, 0x2, PT ;  /* 0x000000020000780c */ /* 0x000fc80003f05270 */
[----:B0-----:R-:W-:Y:S02]  /*171f0*/  SEL R2, RZ, 0x1, P0 ;  /* 0x00000001ff027807 */ /* 0x001fe40000000000 */
[----:B------:R-:W-:Y:S02]  /*17200*/  SEL R0, R0, RZ, P0 ;  /* 0x000000ff00007207 */ /* 0x000fe40000000000 */
[----:B------:R-:W-:Y:S01]  /*17210*/  LOP3.LUT R15, R15, R2, RZ, 0x3c, !PT ;  /* 0x000000020f0f7212 */ /* 0x000fe200078e3cff */
[----:B------:R-:W-:-:S07]  /*17220*/  IMAD.MOV.U32 R2, RZ, RZ, RZ ;  /* 0x000000ffff027224 */ /* 0x000fce00078e00ff */
.L_x_998:
[----:B------:R-:W0:Y:S01]  /*17230*/  S2R R4, SR_CgaCtaId ;  /* 0x0000000000047919 */ /* 0x000e220000008800 */
[----:B------:R-:W-:Y:S02]  /*17240*/  MOV R3, 0x400 ;  /* 0x0000040000037802 */ /* 0x000fe40000000f00 */
[----:B------:R-:W-:Y:S02]  /*17250*/  SHF.L.U32 R2, R2, 0x1f, RZ ;  /* 0x0000001f02027819 */ /* 0x000fe400000006ff */
[----:B0-----:R-:W-:-:S04]  /*17260*/  LEA R7, R4, R3, 0x18 ;  /* 0x0000000304077211 */ /* 0x001fc800078ec0ff */
[----:B------:R-:W0:Y:S02]  /*17270*/  SYNCS.PHASECHK.TRANS64.TRYWAIT P0, [R7+URZ+0x2a820], R2 ;  /* 0x02a82002070075a7 */ /* 0x000e24000800017f */
[----:B0-----:R-:W-:Y:S05]  /*17280*/  @!P0 BRA `(.L_x_1052) ;  /* 0x0000000c00e48947 */ /* 0x001fea0003800000 */
.L_x_1087:
        /* <DEDUP_REMOVED lines=8> */
[----:B------:R-:W-:-:S06]  /*17310*/  ULOP3.LUT UR4, UR41, 0x2, URZ, 0xfc, !UPT ;  /* 0x0000000229047892 */ /* 0x000fcc000f8efc3f */
[----:B------:R-:W-:-:S05]  /*17320*/  IMAD.U32 R2, RZ, RZ, UR4 ;  /* 0x00000004ff027e24 */ /* 0x000fca000f8e00ff */
[----:B------:R-:W-:-:S13]  /*17330*/  ISETP.NE.AND P0, PT, R2, 0x3, PT ;  /* 0x000000030200780c */ /* 0x000fda0003f05270 */
[----:B------:R-:W-:Y:S05]  /*17340*/  @!P0 BRA `(.L_x_1053) ;  /* 0x0000000000048947 */ /* 0x000fea0003800000 */
[----:B------:R-:W-:Y:S01]  /*17350*/  BPT.TRAP 0x1 ;  /* 0x000000040000795c */ /* 0x000fe20000300000 */
.L_x_1053:
        /* <DEDUP_REMOVED lines=12> */
.L_x_1088:
[----:B------:R-:W1:Y:S02]  /*17420*/  SYNCS.PHASECHK.TRANS64.TRYWAIT P1, [R5+URZ], R2 ;  /* 0x00000002050075a7 */ /* 0x000e64000802017f */
[----:B-1----:R-:W-:Y:S05]  /*17430*/  @!P1 BRA `(.L_x_1055) ;  /* 0x0000000c00a09947 */ /* 0x002fea0003800000 */
.L_x_1089:
[----:B------:R-:W-:Y:S05]  /*17440*/  @!P0 BRA `(.L_x_1056) ;  /* 0x0000000000048947 */ /* 0x000fea0003800000 */
[----:B------:R-:W-:Y:S01]  /*17450*/  BPT.TRAP 0x1 ;  /* 0x000000040000795c */ /* 0x000fe20000300000 */
.L_x_1056:
[----:B------:R-:W-:-:S04]  /*17460*/  IMAD R0, R0, 0x8, R7 ;  /* 0x0000000800007824 */ /* 0x000fc800078e0207 */
[----:B------:R-:W2:Y:S02]  /*17470*/  SYNCS.PHASECHK.TRANS64.TRYWAIT P1, [R0+URZ+0x2a860], R3 ;  /* 0x02a86003000075a7 */ /* 0x000ea4000802017f */
[----:B--2---:R-:W-:Y:S05]  /*17480*/  @!P1 BRA `(.L_x_1057) ;  /* 0x0000000c00a09947 */ /* 0x004fea0003800000 */
.L_x_1090:
[----:B------:R-:W-:Y:S05]  /*17490*/  @!P0 BRA `(.L_x_1058) ;  /* 0x0000000000048947 */ /* 0x000fea0003800000 */
[----:B------:R-:W-:Y:S01]  /*174a0*/  BPT.TRAP 0x1 ;  /* 0x000000040000795c */ /* 0x000fe20000300000 */
.L_x_1058:
[----:B-1----:R-:W-:-:S04]  /*174b0*/  IMAD R5, R4, 0x8, R7 ;  /* 0x0000000804057824 */ /* 0x002fc800078e0207 */
[----:B------:R-:W1:Y:S02]  /*174c0*/  SYNCS.PHASECHK.TRANS64.TRYWAIT P1, [R5+URZ+0x2a860], R2 ;  /* 0x02a86002050075a7 */ /* 0x000e64000802017f */
[----:B-1----:R-:W-:Y:S05]  /*174d0*/  @!P1 BRA `(.L_x_1059) ;  /* 0x0000000c00a09947 */ /* 0x002fea0003800000 */
.L_x_1091:
[----:B------:R-:W-:Y:S05]  /*174e0*/  @!P0 BRA `(.L_x_1060) ;  /* 0x0000000000048947 */ /* 0x000fea0003800000 */
[----:B------:R-:W-:Y:S01]  /*174f0*/  BPT.TRAP 0x1 ;  /* 0x000000040000795c */ /* 0x000fe20000300000 */
.L_x_1060:
[----:B------:R-:W3:Y:S02]  /*17500*/  SYNCS.PHASECHK.TRANS64.TRYWAIT P0, [R0+URZ+0x2a880], R3 ;  /* 0x02a88003000075a7 */ /* 0x000ee4000800017f */
[----:B---3--:R-:W-:Y:S05]  /*17510*/  @!P0 BRA `(.L_x_1061) ;  /* 0x0000000c00a48947 */ /* 0x008fea0003800000 */
.L_x_1062:
[----:B----4-:R4:W0:Y:S02]  /*17520*/  SYNCS.PHASECHK.TRANS64.TRYWAIT P0, [R5+URZ+0x2a880], R2 ;  /* 0x02a88002050075a7 */ /* 0x010824000800017f */
[----:B0-----:R-:W-:Y:S05]  /*17530*/  @!P0 NANOSLEEP.SYNCS 0x989680 ;  /* 0x009896800000895d */ /* 0x001fea0003900000 */
[----:B------:R-:W0:Y:S02]  /*17540*/  @!P0 SYNCS.PHASECHK.TRANS64 P0, [R5+URZ+0x2a880], R2 ;  /* 0x02a88002050085a7 */ /* 0x000e24000800007f */
[----:B0-----:R-:W-:Y:S05]  /*17550*/  @!P0 BRA `(.L_x_1062) ;  /* 0xfffffffc00f08947 */ /* 0x001fea000383ffff */
.L_x_910:
[----:B------:R-:W-:Y:S05]  /*17560*/  BSYNC B6 ;  /* 0x0000000000067941 */ /* 0x000fea0003800000 */
.L_x_907:
[----:B------:R-:W-:Y:S05]  /*17570*/  EXIT ;  /* 0x000000000000794d */ /* 0x000fea0003800000 */
.L_x_920:
[----:B0-----:R-:W-:-:S04]  /*17580*/  IMAD.U32 R3, RZ, RZ, UR44 ;  /* 0x0000002cff037e24 */ /* 0x001fc8000f8e00ff */
[----:B------:R0:W1:Y:S03]  /*17590*/  SYNCS.PHASECHK.TRANS64.TRYWAIT P0, [R3+URZ+0x2a800], R8 ;  /* 0x02a80008030075a7 */ /* 0x000066000800017f */
[----:B-1----:R-:W-:Y:S05]  /*175a0*/  @!P0 NANOSLEEP.SYNCS 0x989680 ;  /* 0x009896800000895d */ /* 0x002fea0003900000 */
[----:B------:R-:W1:Y:S02]  /*175b0*/  @!P0 SYNCS.PHASECHK.TRANS64 P0, [R3+URZ+0x2a800], R8 ;  /* 0x02a80008030085a7 */ /* 0x000e64000800007f */
[----:B-1----:R-:W-:Y:S05]  /*175c0*/  @!P0 BRA `(.L_x_920) ;  /* 0xfffffffc00ec8947 */ /* 0x002fea000383ffff */
[----:B------:R-:W-:Y:S05]  /*175d0*/  BRA `(.L_x_1063) ;  /* 0xfffffea400787947 */ /* 0x000fea000383ffff */
.L_x_924:
[----:B0-----:R-:W-:-:S04]  /*175e0*/  IMAD.U32 R3, RZ, RZ, UR44 ;  /* 0x0000002cff037e24 */ /* 0x001fc8000f8e00ff */
[----:B------:R0:W2:Y:S03]  /*175f0*/  SYNCS.PHASECHK.TRANS64.TRYWAIT P2, [R3+URZ+0x2a830], R8 ;  /* 0x02a83008030075a7 */ /* 0x0000a6000804017f */
[----:B--2---:R-:W-:Y:S05]  /*17600*/  @!P2 NANOSLEEP.SYNCS 0x989680 ;  /* 0x009896800000a95d */ /* 0x004fea0003900000 */
[----:B------:R-:W2:Y:S02]  /*17610*/  @!P2 SYNCS.PHASECHK.TRANS64 P2, [R3+URZ+0x2a830], R8 ;  /* 0x02a830080300a5a7 */ /* 0x000ea4000804007f */
[----:B--2---:R-:W-:Y:S05]  /*17620*/  @!P2 BRA `(.L_x_924) ;  /* 0xfffffffc00eca947 */ /* 0x004fea000383ffff */
[----:B------:R-:W-:Y:S05]  /*17630*/  BRA `(.L_x_923) ;  /* 0xfffffea400a07947 */ /* 0x000fea000383ffff */
.L_x_940:
[----:B-1----:R-:W-:-:S04]  /*17640*/  IMAD.U32 R12, RZ, RZ, UR6 ;  /* 0x00000006ff0c7e24 */ /* 0x002fc8000f8e00ff */
[----:B------:R1:W2:Y:S03]  /*17650*/  SYNCS.PHASECHK.TRANS64.TRYWAIT P2, [R12+URZ+0x2a830], R11 ;  /* 0x02a8300b0c0075a7 */ /* 0x0002a6000804017f */
[----:B--2---:R-:W-:Y:S05]  /*17660*/  @!P2 NANOSLEEP.SYNCS 0x989680 ;  /* 0x009896800000a95d */ /* 0x004fea0003900000 */
[----:B------:R-:W2:Y:S02]  /*17670*/  @!P2 SYNCS.PHASECHK.TRANS64 P2, [R12+URZ+0x2a830], R11 ;  /* 0x02a8300b0c00a5a7 */ /* 0x000ea4000804007f */
[----:B--2---:R-:W-:Y:S05]  /*17680*/  @!P2 BRA `(.L_x_940) ;  /* 0xfffffffc00eca947 */ /* 0x004fea000383ffff */
[----:B------:R-:W-:Y:S05]  /*17690*/  BRA `(.L_x_937) ;  /* 0xfffffee400907947 */ /* 0x000fea000383ffff */
.L_x_944:
[----:B-1----:R-:W-:-:S04]  /*176a0*/  IMAD.U32 R12, RZ, RZ, UR6 ;  /* 0x00000006ff0c7e24 */ /* 0x002fc8000f8e00ff */
[----:B------:R1:W2:Y:S03]  /*176b0*/  SYNCS.PHASECHK.TRANS64.TRYWAIT P2, [R12+URZ+0x2a850], R11 ;  /* 0x02a8500b0c0075a7 */ /* 0x0002a6000804017f */
[----:B--2---:R-:W-:Y:S05]  /*176c0*/  @!P2 NANOSLEEP.SYNCS 0x989680 ;  /* 0x009896800000a95d */ /* 0x004fea0003900000 */
[----:B------:R-:W2:Y:S02]  /*176d0*/  @!P2 SYNCS.PHASECHK.TRANS64 P2, [R12+URZ+0x2a850], R11 ;  /* 0x02a8500b0c00a5a7 */ /* 0x000ea4000804007f */
[----:B--2---:R-:W-:Y:S05]  /*176e0*/  @!P2 BRA `(.L_x_944) ;  /* 0xfffffffc00eca947 */ /* 0x004fea000383ffff */
[----:B------:R-:W-:Y:S05]  /*176f0*/  BRA `(.L_x_941) ;  /* 0xfffffee800307947 */ /* 0x000fea000383ffff */
.L_x_962:
[----:B-1----:R-:W-:-:S04]  /*17700*/  IMAD.U32 R10, RZ, RZ, UR6 ;  /* 0x00000006ff0a7e24 */ /* 0x002fc8000f8e00ff */
[----:B------:R1:W2:Y:S03]  /*17710*/  SYNCS.PHASECHK.TRANS64.TRYWAIT P2, [R10+URZ+0x2a830], R9 ;  /* 0x02a830090a0075a7 */ /* 0x0002a6000804017f */
[----:B--2---:R-:W-:Y:S05]  /*17720*/  @!P2 NANOSLEEP.SYNCS 0x989680 ;  /* 0x009896800000a95d */ /* 0x004fea0003900000 */
[----:B------:R-:W2:Y:S02]  /*17730*/  @!P2 SYNCS.PHASECHK.TRANS64 P2, [R10+URZ+0x2a830], R9 ;  /* 0x02a830090a00a5a7 */ /* 0x000ea4000804007f */
[----:B--2---:R-:W-:Y:S05]  /*17740*/  @!P2 BRA `(.L_x_962) ;  /* 0xfffffffc00eca947 */ /* 0x004fea000383ffff */
[----:B------:R-:W-:Y:S05]  /*17750*/  BRA `(.L_x_959) ;  /* 0xffffff2000587947 */ /* 0x000fea000383ffff */
.L_x_966:
[----:B-1----:R-:W-:-:S04]  /*17760*/  IMAD.U32 R10, RZ, RZ, UR6 ;  /* 0x00000006ff0a7e24 */ /* 0x002fc8000f8e00ff */
[----:B------:R1:W2:Y:S03]  /*17770*/  SYNCS.PHASECHK.TRANS64.TRYWAIT P2, [R10+URZ+0x2a850], R9 ;  /* 0x02a850090a0075a7 */ /* 0x0002a6000804017f */
[----:B--2---:R-:W-:Y:S05]  /*17780*/  @!P2 NANOSLEEP.SYNCS 0x989680 ;  /* 0x009896800000a95d */ /* 0x004fea0003900000 */
[----:B------:R-:W2:Y:S02]  /*17790*/  @!P2 SYNCS.PHASECHK.TRANS64 P2, [R10+URZ+0x2a850], R9 ;  /* 0x02a850090a00a5a7 */ /* 0x000ea4000804007f */
[----:B--2---:R-:W-:Y:S05]  /*177a0*/  @!P2 BRA `(.L_x_966) ;  /* 0xfffffffc00eca947 */ /* 0x004fea000383ffff */
[----:B------:R-:W-:Y:S05]  /*177b0*/  BRA `(.L_x_963) ;  /* 0xffffff2400047947 */ /* 0x000fea000383ffff */
.L_x_973:
[----:B-1----:R-:W-:-:S04]  /*177c0*/  IMAD.U32 R10, RZ, RZ, UR6 ;  /* 0x00000006ff0a7e24 */ /* 0x002fc8000f8e00ff */
[----:B------:R1:W2:Y:S03]  /*177d0*/  SYNCS.PHASECHK.TRANS64.TRYWAIT P2, [R10+URZ+0x2a830], R9 ;  /* 0x02a830090a0075a7 */ /* 0x0002a6000804017f */
[----:B--2---:R-:W-:Y:S05]  /*177e0*/  @!P2 NANOSLEEP.SYNCS 0x989680 ;  /* 0x009896800000a95d */ /* 0x004fea0003900000 */
[----:B------:R-:W2:Y:S02]  /*177f0*/  @!P2 SYNCS.PHASECHK.TRANS64 P2, [R10+URZ+0x2a830], R9 ;  /* 0x02a830090a00a5a7 */ /* 0x000ea4000804007f */
[----:B--2---:R-:W-:Y:S05]  /*17800*/  @!P2 BRA `(.L_x_973) ;  /* 0xfffffffc00eca947 */ /* 0x004fea000383ffff */
[----:B------:R-:W-:Y:S05]  /*17810*/  BRA `(.L_x_970) ;  /* 0xffffff4800687947 */ /* 0x000fea000383ffff */
.L_x_977:
[----:B-1----:R-:W-:-:S04]  /*17820*/  IMAD.U32 R10, RZ, RZ, UR6 ;  /* 0x00000006ff0a7e24 */ /* 0x002fc8000f8e00ff */
[----:B------:R1:W2:Y:S03]  /*17830*/  SYNCS.PHASECHK.TRANS64.TRYWAIT P2, [R10+URZ+0x2a850], R9 ;  /* 0x02a850090a0075a7 */ /* 0x0002a6000804017f */
[----:B--2---:R-:W-:Y:S05]  /*17840*/  @!P2 NANOSLEEP.SYNCS 0x989680 ;  /* 0x009896800000a95d */ /* 0x004fea0003900000 */
[----:B------:R-:W2:Y:S02]  /*17850*/  @!P2 SYNCS.PHASECHK.TRANS64 P2, [R10+URZ+0x2a850], R9 ;  /* 0x02a850090a00a5a7 */ /* 0x000ea4000804007f */
[----:B--2---:R-:W-:Y:S05]  /*17860*/  @!P2 BRA `(.L_x_977) ;  /* 0xfffffffc00eca947 */ /* 0x004fea000383ffff */
[----:B------:R-:W-:Y:S05]  /*17870*/  BRA `(.L_x_974) ;  /* 0xffffff4c00047947 */ /* 0x000fea000383ffff */
.L_x_991:
[----:B-1----:R-:W-:-:S04]  /*17880*/  IMAD.U32 R3, RZ, RZ, UR12 ;  /* 0x0000000cff037e24 */ /* 0x002fc8000f8e00ff */
[----:B------:R1:W2:Y:S03]  /*17890*/  SYNCS.PHASECHK.TRANS64.TRYWAIT P1, [R3+URZ+0x2a850], R0 ;  /* 0x02a85000030075a7 */ /* 0x0002a6000802017f */
[----:B--2---:R-:W-:Y:S05]  /*178a0*/  @!P1 NANOSLEEP.SYNCS 0x989680 ;  /* 0x009896800000995d */ /* 0x004fea0003900000 */
[----:B------:R-:W2:Y:S02]  /*178b0*/  @!P1 SYNCS.PHASECHK.TRANS64 P1, [R3+URZ+0x2a850], R0 ;  /* 0x02a85000030095a7 */ /* 0x000ea4000802007f */
[----:B--2---:R-:W-:Y:S05]  /*178c0*/  @!P1 BRA `(.L_x_991) ;  /* 0xfffffffc00ec9947 */ /* 0x004fea000383ffff */
[----:B------:R-:W-:Y:S05]  /*178d0*/  BRA `(.L_x_990) ;  /* 0xffffff8000387947 */ /* 0x000fea000383ffff */
.L_x_1010:
[----:B------:R-:W-:Y:S02]  /*178e0*/  IMAD.MOV.U32 R13, RZ, RZ, R10 ;  /* 0x000000ffff0d7224 */ /* 0x000fe400078e000a */
[----:B------:R-:W-:Y:S02]  /*178f0*/  IMAD.MOV.U32 R12, RZ, RZ, RZ ;  /* 0x000000ffff0c7224 */ /* 0x000fe400078e00ff */
[----:B------:R-:W-:Y:S02]  /*17900*/  IMAD.MOV.U32 R11, RZ, RZ, 0x1f ;  /* 0x0000001fff0b7424 */ /* 0x000fe400078e00ff */
[----:B------:R-:W-:-:S07]  /*17910*/  IMAD.MOV.U32 R15, RZ, RZ, -0x1 ;  /* 0xffffffffff0f7424 */ /* 0x000fce00078e00ff */
[----:B0-----:R-:W-:Y:S05]  /*17920*/  WARPSYNC.COLLECTIVE R15, `(.L_x_1064) ;  /* 0x000000000f087348 */ /* 0x001fea0003c00000 */
[----:B------:R1:W2:Y:S02]  /*17930*/  SHFL.IDX P6, R14, R13, R12, R11 ;  /* 0x0000000c0d0e7389 */ /* 0x0002a400000c000b */
[----:B012---:R-:W-:Y:S01]  /*17940*/  ENDCOLLECTIVE ;  /* 0x000000000000791b */ /* 0x007fe20003800000 */
.L_x_1064:
[----:B------:R-:W-:Y:S05]  /*17950*/  BRA `(.L_x_1065) ;  /* 0xffffffcc00d07947 */ /* 0x000fea000383ffff */
.L_x_1012:
[----:B------:R-:W-:Y:S01]  /*17960*/  BSSY B0, `(.L_x_1066) ;  /* 0x0000006000007945 */ /* 0x000fe20003800000 */
[----:B------:R-:W-:-:S07]  /*17970*/  IMAD.MOV.U32 R15, RZ, RZ, -0x1 ;  /* 0xffffffffff0f7424 */ /* 0x000fce00078e00ff */
[----:B-1----:R-:W-:Y:S05]  /*17980*/  WARPSYNC.COLLECTIVE R15, `(.L_x_1067) ;  /* 0x000000000f0c7348 */ /* 0x002fea0003c00000 */
[----:B------:R-:W-:Y:S02]  /*17990*/  ELECT P6, UR62, PT ;  /* 0x00000000003e782f */ /* 0x000fe400038c0000 */
[----:B------:R-:W-:Y:S01]  /*179a0*/  MOV R14, UR62 ;  /* 0x0000003e000e7c02 */ /* 0x000fe20008000f00 */
[----:B-1----:R-:W-:Y:S10]  /*179b0*/  ENDCOLLECTIVE ;  /* 0x000000000000791b */ /* 0x002ff40003800000 */
.L_x_1067:
[----:B------:R-:W-:Y:S05]  /*179c0*/  BSYNC B0 ;  /* 0x0000000000007941 */ /* 0x000fea0003800000 */
.L_x_1066:
[----:B------:R-:W-:Y:S05]  /*179d0*/  BRA `(.L_x_1068) ;  /* 0xffffffcc00d47947 */ /* 0x000fea000383ffff */
.L_x_1014:
[----:B0-----:R-:W-:-:S04]  /*179e0*/  IMAD.U32 R3, RZ, RZ, UR38 ;  /* 0x00000026ff037e24 */ /* 0x001fc8000f8e00ff */
[----:B------:R0:W2:Y:S03]  /*179f0*/  SYNCS.PHASECHK.TRANS64.TRYWAIT P0, [R3+URZ+0x2a880], R2 ;  /* 0x02a88002030075a7 */ /* 0x0000a6000800017f */
[----:B--2---:R-:W-:Y:S05]  /*17a00*/  @!P0 NANOSLEEP.SYNCS 0x989680 ;  /* 0x009896800000895d */ /* 0x004fea0003900000 */
[----:B------:R-:W2:Y:S02]  /*17a10*/  @!P0 SYNCS.PHASECHK.TRANS64 P0, [R3+URZ+0x2a880], R2 ;  /* 0x02a88002030085a7 */ /* 0x000ea4000800007f */
[----:B--2---:R-:W-:Y:S05]  /*17a20*/  @!P0 BRA `(.L_x_1014) ;  /* 0xfffffffc00ec8947 */ /* 0x004fea000383ffff */
[----:B------:R-:W-:Y:S05]  /*17a30*/  BRA `(.L_x_1069) ;  /* 0xffffffd000207947 */ /* 0x000fea000383ffff */
.L_x_1016:
[----:B0-----:R-:W-:-:S04]  /*17a40*/  IMAD.U32 R3, RZ, RZ, UR38 ;  /* 0x00000026ff037e24 */ /* 0x001fc8000f8e00ff */
[----:B------:R0:W2:Y:S03]  /*17a50*/  SYNCS.PHASECHK.TRANS64.TRYWAIT P0, [R3+URZ+0x2a840], R2 ;  /* 0x02a84002030075a7 */ /* 0x0000a6000800017f */
[----:B--2---:R-:W-:Y:S05]  /*17a60*/  @!P0 NANOSLEEP.SYNCS 0x989680 ;  /* 0x009896800000895d */ /* 0x004fea0003900000 */
[----:B------:R-:W2:Y:S02]  /*17a70*/  @!P0 SYNCS.PHASECHK.TRANS64 P0, [R3+URZ+0x2a840], R2 ;  /* 0x02a84002030085a7 */ /* 0x000ea4000800007f */
[----:B--2---:R-:W-:Y:S05]  /*17a80*/  @!P0 BRA `(.L_x_1016) ;  /* 0xfffffffc00ec8947 */ /* 0x004fea000383ffff */
[----:B------:R-:W-:Y:S05]  /*17a90*/  BRA `(.L_x_1070) ;  /* 0xffffffd000947947 */ /* 0x000fea000383ffff */
.L_x_1019:
[----:B------:R-:W-:Y:S02]  /*17aa0*/  IMAD.MOV.U32 R13, RZ, RZ, R6 ;  /* 0x000000ffff0d7224 */ /* 0x000fe400078e0006 */
[----:B------:R-:W-:Y:S02]  /*17ab0*/  IMAD.MOV.U32 R12, RZ, RZ, RZ ;  /* 0x000000ffff0c7224 */ /* 0x000fe400078e00ff */
[----:B------:R-:W-:Y:S02]  /*17ac0*/  IMAD.MOV.U32 R11, RZ, RZ, 0x1c1f ;  /* 0x00001c1fff0b7424 */ /* 0x000fe400078e00ff */
[----:B------:R-:W-:Y:S02]  /*17ad0*/  IMAD.MOV.U32 R15, RZ, RZ, -0x1 ;  /* 0xffffffffff0f7424 */ /* 0x000fe400078e00ff */
[----:B------:R-:W-:-:S07]  /*17ae0*/  VIADD R4, R9, UR39 ;  /* 0x0000002709047c36 */ /* 0x000fce0008000000 */
[----:B------:R-:W-:Y:S05]  /*17af0*/  WARPSYNC.COLLECTIVE R15, `(.L_x_1071) ;  /* 0x000000000f087348 */ /* 0x000fea0003c00000 */
[----:B------:R0:W1:Y:S02]  /*17b00*/  SHFL.IDX P6, R14, R13, R12, R11 ;  /* 0x0000000c0d0e7389 */ /* 0x00006400000c000b */
[----:B01----:R-:W-:Y:S01]  /*17b10*/  ENDCOLLECTIVE ;  /* 0x000000000000791b */ /* 0x003fe20003800000 */
.L_x_1071:
[----:B------:R-:W-:Y:S02]  /*17b20*/  IMAD.MOV.U32 R13, RZ, RZ, R7 ;  /* 0x000000ffff0d7224 */ /* 0x000fe400078e0007 */
[----:B------:R-:W-:-:S07]  /*17b30*/  IMAD.MOV.U32 R2, RZ, RZ, R14 ;  /* 0x000000ffff027224 */ /* 0x000fce00078e000e */
[----:B------:R-:W-:Y:S05]  /*17b40*/  WARPSYNC.COLLECTIVE R15, `(.L_x_1072) ;  /* 0x000000000f087348 */ /* 0x000fea0003c00000 */
[----:B------:R0:W1:Y:S02]  /*17b50*/  SHFL.IDX P6, R14, R13, R12, R11 ;  /* 0x0000000c0d0e7389 */ /* 0x00006400000c000b */
[----:B01----:R-:W-:Y:S01]  /*17b60*/  ENDCOLLECTIVE ;  /* 0x000000000000791b */ /* 0x003fe20003800000 */
.L_x_1072:
[----:B------:R-:W-:Y:S02]  /*17b70*/  ULDC UR4, c[0x0][0x288] ;  /* 0x0000a20000047ab9 */ /* 0x000fe40000000800 */
[----:B------:R-:W-:-:S05]  /*17b80*/  IMAD R5, R10, UR4, RZ ;  /* 0x000000040a057c24 */ /* 0x000fca000f8e02ff */
[----:B------:R-:W-:Y:S01]  /*17b90*/  ISETP.GE.AND P4, PT, R4, R5, PT ;  /* 0x000000050400720c */ /* 0x000fe20003f86270 */
[----:B------:R-:W-:Y:S02]  /*17ba0*/  IMAD.MOV.U32 R13, RZ, RZ, R6 ;  /* 0x000000ffff0d7224 */ /* 0x000fe400078e0006 */
[----:B------:R-:W-:-:S10]  /*17bb0*/  IMAD.MOV.U32 R12, RZ, RZ, 0x1 ;  /* 0x00000001ff0c7424 */ /* 0x000fd400078e00ff */
[----:B------:R-:W-:Y:S02]  /*17bc0*/  @!P4 VIADD R9, R0, UR38 ;  /* 0x000000260009cc36 */ /* 0x000fe40008000000 */
[----:B------:R-:W-:-:S07]  /*17bd0*/  IMAD.MOV.U32 R3, RZ, RZ, R14 ;  /* 0x000000ffff037224 */ /* 0x000fce00078e000e */
[----:B------:R-:W-:Y:S05]  /*17be0*/  WARPSYNC.COLLECTIVE R15, `(.L_x_1073) ;  /* 0x000000000f087348 */ /* 0x000fea0003c00000 */
[----:B------:R0:W1:Y:S02]  /*17bf0*/  SHFL.IDX P6, R14, R13, R12, R11 ;  /* 0x0000000c0d0e7389 */ /* 0x00006400000c000b */
[----:B01----:R-:W-:Y:S01]  /*17c00*/  ENDCOLLECTIVE ;  /* 0x000000000000791b */ /* 0x003fe20003800000 */
.L_x_1073:
[----:B------:R-:W-:-:S05]  /*17c10*/  @!P4 IADD3 R10, P3, R8, R3, RZ ;  /* 0x00000003080ac210 */ /* 0x000fca0007f7e0ff */
[----:B------:R-:W-:Y:S02]  /*17c20*/  @!P4 IMAD.X R3, RZ, RZ, R2, P3 ;  /* 0x000000ffff03c224 */ /* 0x000fe400018e0602 */
[----:B------:R-:W-:Y:S02]  /*17c30*/  @!P4 IMAD.MOV.U32 R2, RZ, RZ, R10 ;  /* 0x000000ffff02c224 */ /* 0x000fe400078e000a */
[----:B------:R-:W-:Y:S02]  /*17c40*/  VIADD R10, R4, 0x20 ;  /* 0x00000020040a7836 */ /* 0x000fe40000000000 */
[----:B------:R-:W-:Y:S01]  /*17c50*/  IMAD.MOV.U32 R13, RZ, RZ, R7 ;  /* 0x000000ffff0d7224 */ /* 0x000fe200078e0007 */
[----:B------:R-:W-:Y:S01]  /*17c60*/  @!PT LDS RZ, [RZ] ;  /* 0x00000000fffff984 */ /* 0x000fe20000000800 */
[----:B------:R-:W-:Y:S01]  /*17c70*/  @!PT LDS RZ, [RZ] ;  /* 0x00000000fffff984 */ /* 0x000fe20000000800 */
[----:B------:R-:W-:Y:S01]  /*17c80*/  @!PT LDS RZ, [RZ] ;  /* 0x00000000fffff984 */ /* 0x000fe20000000800 */
[----:B------:R-:W-:Y:S02]  /*17c90*/  @!P4 LDGSTS.E.BYPASS.LTC128B.128 [R9+0x18400], desc[UR42][R2.64], !P2 ;  /* 0x184000000209cfae */ /* 0x000fe4000d101d6a */
[----:B------:R-:W-:Y:S02]  /*17ca0*/  ISETP.GE.AND P3, PT, R10, R5, PT ;  /* 0x000000050a00720c */ /* 0x000fe40003f66270 */
[----:B------:R-:W-:Y:S04]  /*17cb0*/  @!P4 LDGSTS.E.BYPASS.LTC128B.128 [R9+0x1a400], desc[UR42][R2.64+0x40], !P0 ;  /* 0x1a4000400209cfae */ /* 0x000fe8000c101d6a */
[----:B------:R0:W-:Y:S07]  /*17cc0*/  @!P4 LDGSTS.E.BYPASS.LTC128B.128 [R9+0x1c400], desc[UR42][R2.64+0x80], !P1 ;  /* 0x1c4000800209cfae */ /* 0x0001ee000c901d6a */
[----:B------:R-:W-:-:S02]  /*17cd0*/  @!P3 VIADD R21, R0, UR38 ;  /* 0x000000260015bc36 */ /* 0x000fc40008000000 */
[----:B0-----:R-:W-:-:S07]  /*17ce0*/  IMAD.MOV.U32 R2, RZ, RZ, R14 ;  /* 0x000000ffff027224 */ /* 0x001fce00078e000e */
[----:B------:R-:W-:Y:S05]  /*17cf0*/  WARPSYNC.COLLECTIVE R15, `(.L_x_1074) ;  /* 0x000000000f087348 */ /* 0x000fea0003c00000 */
[----:B------:R0:W1:Y:S02]  /*17d00*/  SHFL.IDX P6, R14, R13, R12, R11 ;  /* 0x0000000c0d0e7389 */ /* 0x00006400000c000b */
[----:B01----:R-:W-:Y:S01]  /*17d10*/  ENDCOLLECTIVE ;  /* 0x000000000000791b */ /* 0x003fe20003800000 */
.L_x_1074:
        /* <DEDUP_REMOVED lines=9> */
.L_x_1075:
        /* <DEDUP_REMOVED lines=13> */
.L_x_1076:
        /* <DEDUP_REMOVED lines=10> */
.L_x_1077:
        /* <DEDUP_REMOVED lines=11> */
.L_x_1078:
[----:B------:R-:W-:Y:S05]  /*17fd0*/  BRA `(.L_x_1079) ;  /* 0xffffffd400c87947 */ /* 0x000fea000383ffff */
.L_x_1022:
[----:B0-----:R-:W-:-:S04]  /*17fe0*/  IMAD.U32 R3, RZ, RZ, UR38 ;  /* 0x00000026ff037e24 */ /* 0x001fc8000f8e00ff */
[----:B------:R0:W1:Y:S03]  /*17ff0*/  SYNCS.PHASECHK.TRANS64.TRYWAIT P0, [R3+URZ+0x2a820], R0 ;  /* 0x02a82000030075a7 */ /* 0x000066000800017f */
[----:B-1----:R-:W-:Y:S05]  /*18000*/  @!P0 NANOSLEEP.SYNCS 0x989680 ;  /* 0x009896800000895d */ /* 0x002fea0003900000 */
[----:B------:R-:W1:Y:S02]  /*18010*/  @!P0 SYNCS.PHASECHK.TRANS64 P0, [R3+URZ+0x2a820], R0 ;  /* 0x02a82000030085a7 */ /* 0x000e64000800007f */
[----:B-1----:R-:W-:Y:S05]  /*18020*/  @!P0 BRA `(.L_x_1022) ;  /* 0xfffffffc00ec8947 */ /* 0x002fea000383ffff */
[----:B------:R-:W-:Y:S05]  /*18030*/  BRA `(.L_x_1080) ;  /* 0xffffffd800147947 */ /* 0x000fea000383ffff */
.L_x_1027:
[----:B-1----:R1:W2:Y:S02]  /*18040*/  SYNCS.PHASECHK.TRANS64.TRYWAIT P0, [R8+URZ+0x2a880], R4 ;  /* 0x02a88004080075a7 */ /* 0x0022a4000800017f */
[----:B--2---:R-:W-:Y:S05]  /*18050*/  @!P0 NANOSLEEP.SYNCS 0x989680 ;  /* 0x009896800000895d */ /* 0x004fea0003900000 */
[----:B------:R-:W2:Y:S02]  /*18060*/  @!P0 SYNCS.PHASECHK.TRANS64 P0, [R8+URZ+0x2a880], R4 ;  /* 0x02a88004080085a7 */ /* 0x000ea4000800007f */
[----:B--2---:R-:W-:Y:S05]  /*18070*/  @!P0 BRA `(.L_x_1027) ;  /* 0xfffffffc00f08947 */ /* 0x004fea000383ffff */
[----:B------:R-:W-:Y:S05]  /*18080*/  BRA `(.L_x_1081) ;  /* 0xffffffd800b47947 */ /* 0x000fea000383ffff */
.L_x_1033:
[----:B---3--:R3:W4:Y:S02]  /*18090*/  SYNCS.PHASECHK.TRANS64.TRYWAIT P0, [R8+URZ+0x2a840], R4 ;  /* 0x02a84004080075a7 */ /* 0x008724000800017f */
[----:B----4-:R-:W-:Y:S05]  /*180a0*/  @!P0 NANOSLEEP.SYNCS 0x989680 ;  /* 0x009896800000895d */ /* 0x010fea0003900000 */
[----:B------:R-:W4:Y:S02]  /*180b0*/  @!P0 SYNCS.PHASECHK.TRANS64 P0, [R8+URZ+0x2a840], R4 ;  /* 0x02a84004080085a7 */ /* 0x000f24000800007f */
[----:B----4-:R-:W-:Y:S05]  /*180c0*/  @!P0 BRA `(.L_x_1033) ;  /* 0xfffffffc00f08947 */ /* 0x010fea000383ffff */
[----:B------:R-:W-:Y:S05]  /*180d0*/  BRA `(.L_x_1082) ;  /* 0xffffffdc00987947 */ /* 0x000fea000383ffff */
.L_x_1040:
[----:B--2---:R2:W3:Y:S02]  /*180e0*/  SYNCS.PHASECHK.TRANS64.TRYWAIT P0, [R13+URZ+0x2a870], R4 ;  /* 0x02a870040d0075a7 */ /* 0x0044e4000800017f */
[----:B---3--:R-:W-:Y:S05]  /*180f0*/  @!P0 NANOSLEEP.SYNCS 0x989680 ;  /* 0x009896800000895d */ /* 0x008fea0003900000 */
[----:B------:R-:W3:Y:S02]  /*18100*/  @!P0 SYNCS.PHASECHK.TRANS64 P0, [R13+URZ+0x2a870], R4 ;  /* 0x02a870040d0085a7 */ /* 0x000ee4000800007f */
[----:B---3--:R-:W-:Y:S05]  /*18110*/  @!P0 BRA `(.L_x_1040) ;  /* 0xfffffffc00f08947 */ /* 0x008fea000383ffff */
[----:B------:R-:W-:Y:S05]  /*18120*/  BRA `(.L_x_1083) ;  /* 0xffffffe000907947 */ /* 0x000fea000383ffff */
.L_x_1042:
[----:B---3--:R3:W4:Y:S02]  /*18130*/  SYNCS.PHASECHK.TRANS64.TRYWAIT P0, [R13+URZ+0x2a860], R0 ;  /* 0x02a860000d0075a7 */ /* 0x008724000800017f */
[----:B----4-:R-:W-:Y:S05]  /*18140*/  @!P0 NANOSLEEP.SYNCS 0x989680 ;  /* 0x009896800000895d */ /* 0x010fea0003900000 */
[----:B------:R-:W4:Y:S02]  /*18150*/  @!P0 SYNCS.PHASECHK.TRANS64 P0, [R13+URZ+0x2a860], R0 ;  /* 0x02a860000d0085a7 */ /* 0x000f24000800007f */
[----:B----4-:R-:W-:Y:S05]  /*18160*/  @!P0 BRA `(.L_x_1042) ;  /* 0xfffffffc00f08947 */ /* 0x010fea000383ffff */
[----:B------:R-:W-:Y:S05]  /*18170*/  BRA `(.L_x_1084) ;  /* 0xffffffe000947947 */ /* 0x000fea000383ffff */
.L_x_1048:
[----:B0-----:R0:W1:Y:S02]  /*18180*/  SYNCS.PHASECHK.TRANS64.TRYWAIT P0, [R12+URZ+0x2a870], R3 ;  /* 0x02a870030c0075a7 */ /* 0x001064000800017f */
[----:B-1----:R-:W-:Y:S05]  /*18190*/  @!P0 NANOSLEEP.SYNCS 0x989680 ;  /* 0x009896800000895d */ /* 0x002fea0003900000 */
[----:B------:R-:W1:Y:S02]  /*181a0*/  @!P0 SYNCS.PHASECHK.TRANS64 P0, [R12+URZ+0x2a870], R3 ;  /* 0x02a870030c0085a7 */ /* 0x000e64000800007f */
[----:B-1----:R-:W-:Y:S05]  /*181b0*/  @!P0 BRA `(.L_x_1048) ;  /* 0xfffffffc00f08947 */ /* 0x002fea000383ffff */
[----:B------:R-:W-:Y:S05]  /*181c0*/  BRA `(.L_x_1085) ;  /* 0xffffffe800507947 */ /* 0x000fea000383ffff */
.L_x_1050:
[----:B0-----:R0:W1:Y:S02]  /*181d0*/  SYNCS.PHASECHK.TRANS64.TRYWAIT P0, [R12+URZ+0x2a860], R3 ;  /* 0x02a860030c0075a7 */ /* 0x001064000800017f */
[----:B-1----:R-:W-:Y:S05]  /*181e0*/  @!P0 NANOSLEEP.SYNCS 0x989680 ;  /* 0x009896800000895d */ /* 0x002fea0003900000 */
[----:B------:R-:W1:Y:S02]  /*181f0*/  @!P0 SYNCS.PHASECHK.TRANS64 P0, [R12+URZ+0x2a860], R3 ;  /* 0x02a860030c0085a7 */ /* 0x000e64000800007f */
[----:B-1----:R-:W-:Y:S05]  /*18200*/  @!P0 BRA `(.L_x_1050) ;  /* 0xfffffffc00f08947 */ /* 0x002fea000383ffff */
[----:B------:R-:W-:Y:S05]  /*18210*/  BRA `(.L_x_1086) ;  /* 0xffffffe800607947 */ /* 0x000fea000383ffff */
.L_x_1052:
[----:B0-----:R0:W1:Y:S02]  /*18220*/  SYNCS.PHASECHK.TRANS64.TRYWAIT P0, [R7+URZ+0x2a820], R2 ;  /* 0x02a82002070075a7 */ /* 0x001064000800017f */
[----:B-1----:R-:W-:Y:S05]  /*18230*/  @!P0 NANOSLEEP.SYNCS 0x989680 ;  /* 0x009896800000895d */ /* 0x002fea0003900000 */
[----:B------:R-:W1:Y:S02]  /*18240*/  @!P0 SYNCS.PHASECHK.TRANS64 P0, [R7+URZ+0x2a820], R2 ;  /* 0x02a82002070085a7 */ /* 0x000e64000800007f */
[----:B-1----:R-:W-:Y:S05]  /*18250*/  @!P0 BRA `(.L_x_1052) ;  /* 0xfffffffc00f08947 */ /* 0x002fea000383ffff */
[----:B------:R-:W-:Y:S05]  /*18260*/  BRA `(.L_x_1087) ;  /* 0xfffffff000087947 */ /* 0x000fea000383ffff */
.L_x_1054:
[----:B0-----:R0:W1:Y:S02]  /*18270*/  SYNCS.PHASECHK.TRANS64.TRYWAIT P1, [R6+URZ], R3 ;  /* 0x00000003060075a7 */ /* 0x001064000802017f */
[----:B-1----:R-:W-:Y:S05]  /*18280*/  @!P1 NANOSLEEP.SYNCS 0x989680 ;  /* 0x009896800000995d */ /* 0x002fea0003900000 */
[----:B------:R-:W1:Y:S02]  /*18290*/  @!P1 SYNCS.PHASECHK.TRANS64 P1, [R6+URZ], R3 ;  /* 0x00000003060095a7 */ /* 0x000e64000802007f */
[----:B-1----:R-:W-:Y:S05]  /*182a0*/  @!P1 BRA `(.L_x_1054) ;  /* 0xfffffffc00f09947 */ /* 0x002fea000383ffff */
[----:B------:R-:W-:Y:S05]  /*182b0*/  BRA `(.L_x_1088) ;  /* 0xfffffff000587947 */ /* 0x000fea000383ffff */
.L_x_1055:
[----:B-1----:R1:W2:Y:S02]  /*182c0*/  SYNCS.PHASECHK.TRANS64.TRYWAIT P1, [R5+URZ], R2 ;  /* 0x00000002050075a7 */ /* 0x0022a4000802017f */
[----:B--2---:R-:W-:Y:S05]  /*182d0*/  @!P1 NANOSLEEP.SYNCS 0x989680 ;  /* 0x009896800000995d */ /* 0x004fea0003900000 */
[----:B------:R-:W2:Y:S02]  /*182e0*/  @!P1 SYNCS.PHASECHK.TRANS64 P1, [R5+URZ], R2 ;  /* 0x00000002050095a7 */ /* 0x000ea4000802007f */
[----:B--2---:R-:W-:Y:S05]  /*182f0*/  @!P1 BRA `(.L_x_1055) ;  /* 0xfffffffc00f09947 */ /* 0x004fea000383ffff */
[----:B------:R-:W-:Y:S05]  /*18300*/  BRA `(.L_x_1089) ;  /* 0xfffffff0004c7947 */ /* 0x000fea000383ffff */
.L_x_1057:
[----:B--2---:R2:W3:Y:S02]  /*18310*/  SYNCS.PHASECHK.TRANS64.TRYWAIT P1, [R0+URZ+0x2a860], R3 ;  /* 0x02a86003000075a7 */ /* 0x0044e4000802017f */
[----:B---3--:R-:W-:Y:S05]  /*18320*/  @!P1 NANOSLEEP.SYNCS 0x989680 ;  /* 0x009896800000995d */ /* 0x008fea0003900000 */
[----:B------:R-:W3:Y:S02]  /*18330*/  @!P1 SYNCS.PHASECHK.TRANS64 P1, [R0+URZ+0x2a860], R3 ;  /* 0x02a86003000095a7 */ /* 0x000ee4000802007f */
[----:B---3--:R-:W-:Y:S05]  /*18340*/  @!P1 BRA `(.L_x_1057) ;  /* 0xfffffffc00f09947 */ /* 0x008fea000383ffff */
[----:B------:R-:W-:Y:S05]  /*18350*/  BRA `(.L_x_1090) ;  /* 0xfffffff0004c7947 */ /* 0x000fea000383ffff */
.L_x_1059:
[----:B-1----:R1:W3:Y:S02]  /*18360*/  SYNCS.PHASECHK.TRANS64.TRYWAIT P1, [R5+URZ+0x2a860], R2 ;  /* 0x02a86002050075a7 */ /* 0x0022e4000802017f */
[----:B---3--:R-:W-:Y:S05]  /*18370*/  @!P1 NANOSLEEP.SYNCS 0x989680 ;  /* 0x009896800000995d */ /* 0x008fea0003900000 */
[----:B------:R-:W3:Y:S02]  /*18380*/  @!P1 SYNCS.PHASECHK.TRANS64 P1, [R5+URZ+0x2a860], R2 ;  /* 0x02a86002050095a7 */ /* 0x000ee4000802007f */
[----:B---3--:R-:W-:Y:S05]  /*18390*/  @!P1 BRA `(.L_x_1059) ;  /* 0xfffffffc00f09947 */ /* 0x008fea000383ffff */
[----:B------:R-:W-:Y:S05]  /*183a0*/  BRA `(.L_x_1091) ;  /* 0xfffffff0004c7947 */ /* 0x000fea000383ffff */
.L_x_1061:
[----:B---3--:R3:W4:Y:S02]  /*183b0*/  SYNCS.PHASECHK.TRANS64.TRYWAIT P0, [R0+URZ+0x2a880], R3 ;  /* 0x02a88003000075a7 */ /* 0x008724000800017f */
[----:B----4-:R-:W-:Y:S05]  /*183c0*/  @!P0 NANOSLEEP.SYNCS 0x989680 ;  /* 0x009896800000895d */ /* 0x010fea0003900000 */
[----:B------:R-:W4:Y:S02]  /*183d0*/  @!P0 SYNCS.PHASECHK.TRANS64 P0, [R0+URZ+0x2a880], R3 ;  /* 0x02a88003000085a7 */ /* 0x000f24000800007f */
[----:B----4-:R-:W-:Y:S05]  /*183e0*/  @!P0 BRA `(.L_x_1061) ;  /* 0xfffffffc00f08947 */ /* 0x010fea000383ffff */
[----:B------:R-:W-:Y:S05]  /*183f0*/  BRA `(.L_x_1062) ;  /* 0xfffffff000487947 */ /* 0x000fea000383ffff */
.L_x_1092:
        /* <DEDUP_REMOVED lines=16> */
.L_x_2929:


//--------------------- .text._ZN7cutlass13device_kernelIN5flash11enable_sm90INS1_16FlashAttnFwdSm90INS1_25CollectiveMainloopFwdSm90ILi2EN4cute5tupleIJNS5_1CILi1EEES8_S8_EEENS6_IJNS7_ILi128EEESA_NS7_ILi192EEEEEELi192ENS_12float_e4m3_tEfNS_4arch4Sm90ELb0ELb1ELb1ELb1ELb0ELb0ELb0ELb1ELb1ELb1ELb1ELb0EEENS1_21CollectiveEpilogueFwdINS6_IJSA_SB_SA_EEES9_NS_10bfloat16_tESF_Li256ELb1ELb1ELb1ELb1EEENS1_36VarlenDynamicPersistentTileSchedulerILi128ELi128ELi256ELi128ELb1ELb1ELb1ELb1ELb0ELb1EEEEEEEEEvNT_6ParamsE --------------------------
	.section	.text._ZN7cutlass13device_kernelIN5flash11enable_sm90INS1_16FlashAttnFwdSm90INS1_25CollectiveMainloopFwdSm90ILi2EN4cute5tupleIJNS5_1CILi1EEES8_S8_EEENS6_IJNS7_ILi128EEESA_NS7_ILi192EEEEEELi192ENS_12float_e4m3_tEfNS_4arch4Sm90ELb0ELb1ELb1ELb1ELb0ELb0ELb0ELb1ELb1ELb1ELb1ELb0EEENS1_21CollectiveEpilogueFwdINS6_IJSA_SB_SA_EEES9_NS_10bfloat16_tESF_Li256ELb1ELb1ELb1ELb1EEENS1_36VarlenDynamicPersistentTileSchedulerILi128ELi128ELi256ELi128ELb1ELb1ELb1ELb1ELb0ELb1EEEEEEEEEvNT_6ParamsE,"ax",@progbits
	.align	128
.text._ZN7cutlass13device_kernelIN5flash11enable_sm90INS1_16FlashAttnFwdSm90INS1_25CollectiveMainloopFwdSm90ILi2EN4cute5tupleIJNS5_1CILi1EEES8_S8_EEENS6_IJNS7_ILi128EEESA_NS7_ILi192EEEEEELi192ENS_12float_e4m3_tEfNS_4arch4Sm90ELb0ELb1ELb1ELb1ELb0ELb0ELb0ELb1ELb1ELb1ELb1ELb0EEENS1_21CollectiveEpilogueFwdINS6_IJSA_SB_SA_EEES9_NS_10bfloat16_tESF_Li256ELb1ELb1ELb1ELb1EEENS1_36VarlenDynamicPersistentTileSchedulerILi128ELi128ELi256ELi128ELb1ELb1ELb1ELb1ELb0ELb1EEEEEEEEEvNT_6ParamsE:
        .type           _ZN7cutlass13device_kernelIN5flash11enable_sm90INS1_16FlashAttnFwdSm90INS1_25CollectiveMainloopFwdSm90ILi2EN4cute5tupleIJNS5_1CILi1EEES8_S8_EEENS6_IJNS7_ILi128EEESA_NS7_ILi192EEEEEELi192ENS_12float_e4m3_tEfNS_4arch4Sm90ELb0ELb1ELb1ELb1ELb0ELb0ELb0ELb1ELb1ELb1ELb1ELb0EEENS1_21CollectiveEpilogueFwdINS6_IJSA_SB_SA_EEES9_NS_10bfloat16_tESF_Li256ELb1ELb1ELb1ELb1EEENS1_36VarlenDynamicPersistentTileSchedulerILi128ELi128ELi256ELi128ELb1ELb1ELb1ELb1ELb0ELb1EEEEEEEEEvNT_6ParamsE,@function
        .size           _ZN7cutlass13device_kernelIN5flash11enable_sm90INS1_16FlashAttnFwdSm90INS1_25CollectiveMainloopFwdSm90ILi2EN4cute5tupleIJNS5_1CILi1EEES8_S8_EEENS6_IJNS7_ILi128EEESA_NS7_ILi192EEEEEELi192ENS_12float_e4m3_tEfNS_4arch4Sm90ELb0ELb1ELb1ELb1ELb0ELb0ELb0ELb1ELb1ELb1ELb1ELb0EEENS1_21CollectiveEpilogueFwdINS6_IJSA_SB_SA_EEES9_NS_10bfloat16_tESF_Li256ELb1ELb1ELb1ELb1EEENS1_36VarlenDynamicPersistentTileSchedulerILi128ELi128ELi256ELi128ELb1ELb1ELb1ELb1ELb0ELb1EEEEEEEEEvNT_6ParamsE,(.L_x_2930 - _ZN7cutlass13device_kernelIN5flash11enable_sm90INS1_16FlashAttnFwdSm90INS1_25CollectiveMainloopFwdSm90ILi2EN4cute5tupleIJNS5_1CILi1EEES8_S8_EEENS6_IJNS7_ILi128EEESA_NS7_ILi192EEEEEELi192ENS_12float_e4m3_tEfNS_4arch4Sm90ELb0ELb1ELb1ELb1ELb0ELb0ELb0ELb1ELb1ELb1ELb1ELb0EEENS1_21CollectiveEpilogueFwdINS6_IJSA_SB_SA_EEES9_NS_10bfloat16_tESF_Li256ELb1ELb1ELb1ELb1EEENS1_36VarlenDynamicPersistentTileSchedulerILi128ELi128ELi256ELi128ELb1ELb1ELb1ELb1ELb0ELb1EEEEEEEEEvNT_6ParamsE)
        .other          _ZN7cutlass13device_kernelIN5flash11enable_sm90INS1_16FlashAttnFwdSm90INS1_25CollectiveMainloopFwdSm90ILi2EN4cute5tupleIJNS5_1CILi1EEES8_S8_EEENS6_IJNS7_ILi128EEESA_NS7_ILi192EEEEEELi192ENS_12float_e4m3_tEfNS_4arch4Sm90ELb0ELb1ELb1ELb1ELb0ELb0ELb0ELb1ELb1ELb1ELb1ELb0EEENS1_21CollectiveEpilogueFwdINS6_IJSA_SB_SA_EEES9_NS_10bfloat16_tESF_Li256ELb1ELb1ELb1ELb1EEENS1_36VarlenDynamicPersistentTileSchedulerILi128ELi128ELi256ELi128ELb1ELb1ELb1ELb1ELb0ELb1EEEEEEEEEvNT_6ParamsE,@"STO_CUDA_ENTRY STV_DEFAULT"
_ZN7cutlass13device_kernelIN5flash11enable_sm90INS1_16FlashAttnFwdSm90INS1_25CollectiveMainloopFwdSm90ILi2EN4cute5tupleIJNS5_1CILi1EEES8_S8_EEENS6_IJNS7_ILi128EEESA_NS7_ILi192EEEEEELi192ENS_12float_e4m3_tEfNS_4arch4Sm90ELb0ELb1ELb1ELb1ELb0ELb0ELb0ELb1ELb1ELb1ELb1ELb0EEENS1_21CollectiveEpilogueFwdINS6_IJSA_SB_SA_EEES9_NS_10bfloat16_tESF_Li256ELb1ELb1ELb1ELb1EEENS1_36VarlenDynamicPersistentTileSchedulerILi128ELi128ELi256ELi128ELb1ELb1ELb1ELb1ELb0ELb1EEEEEEEEEvNT_6ParamsE:
        /* <DEDUP_REMOVED lines=18> */
.L_x_1094:
[----:B------:R-:W-:Y:S05]  /*0120*/  BSYNC B0 ;  /* 0x0000000000007941 */ /* 0x000fea0003800000 */
.L_x_1093:
        /* <DEDUP_REMOVED lines=41> */
.L_x_1095:
        /* <DEDUP_REMOVED lines=22> */
.L_x_1096:
        /* <DEDUP_REMOVED lines=18> */
.L_x_1097:
        /* <DEDUP_REMOVED lines=22> */
.L_x_1098:
        /* <DEDUP_REMOVED lines=22> */
.L_x_1099:
[----:B------:R-:W-:Y:S01]  /*0900*/  PLOP3.LUT P0, PT, PT, PT, UP0, 0x80, 0x0 ;  /* 0x000000000000781c */ /* 0x000fe20003f0f008 */
[----:B------:R-:W-:Y:S01]  /*0910*/  UMOV UR38, 0x1 ;  /* 0x0000000100267882 */ /* 0x000fe20000000000 */
[----:B------:R-:W-:Y:S01]  /*0920*/  NOP ;  /* 0x0000000000007918 */ /* 0x000fe20000000000 */
[----:B------:R-:W-:Y:S01]  /*0930*/  USEL UR38, UR38, 0x2, !UP0 ;  /* 0x0000000226267887 */ /* 0x000fe2000c000000 */
[----:B------:R-:W-:Y:S01]  /*0940*/  ULDC.64 UR52, c[0x0][0x208] ;  /* 0x0000820000347ab9 */ /* 0x000fe20000000a00 */
[----:B012-4-:R-:W-:Y:S08]  /*0950*/  BAR.SYNC.DEFER_BLOCKING 0x0 ;  /* 0x0000000000007b1d */ /* 0x017ff00000010000 */
[----:B------:R-:W-:Y:S05]  /*0960*/  @!P0 BRA `(.L_x_1100) ;  /* 0x0000015000a48947 */ /* 0x000fea0003800000 */
.L_x_1101:
        /* <DEDUP_REMOVED lines=30> */
[----:B------:R-:W-:Y:S02]  /*0b50*/  LEA.HI R4, R0, R12, RZ, 0x5 ;  /* 0x0000000c00047211 */ /* 0x000fe400078f28ff */
[----:B------:R-:W-:Y:S01]  /*0b60*/  SHF.R.S32.HI R6, RZ, 0x4, R3 ;  /* 0x00000004ff067819 */ /* 0x000fe20000011403 */
[----:B------:R-:W-:Y:S01]  /*0b70*/  IMAD.IADD R224, R12, 0x1, -R224 ;  /* 0x000000010ce07824 */ /* 0x000fe200078e0ae0 */
[----:B------:R-:W-:Y:S01]  /*0b80*/  SHF.R.S32.HI R13, RZ, 0x7, R2 ;  /* 0x00000007ff0d7819 */ /* 0x000fe20000011402 */
[----:B------:R-:W-:Y:S01]  /*0b90*/  IMAD.SHL.U32 R5, R4, 0x20, RZ ;  /* 0x0000002004057824 */ /* 0x000fe200078e00ff */
[----:B------:R-:W-:Y:S02]  /*0ba0*/  LOP3.LUT R4, R3, 0x3fffff0, RZ, 0xc0, !PT ;  /* 0x03fffff003047812 */ /* 0x000fe400078ec0ff */
[----:B------:R-:W-:-:S02]  /*0bb0*/  SHF.R.S32.HI R7, RZ, 0x1f, R224 ;  /* 0x0000001fff077819 */ /* 0x000fc400000114e0 */
[----:B------:R-:W-:Y:S01]  /*0bc0*/  LEA.HI R3, R3, R6, RZ, 0x1 ;  /* 0x0000000603037211 */ /* 0x000fe200078f08ff */
[----:B------:R-:W-:Y:S01]  /*0bd0*/  IMAD.IADD R4, R12, 0x1, -R4 ;  /* 0x000000010c047824 */ /* 0x000fe200078e0a04 */
[CC--:B------:R-:W-:Y:S02]  /*0be0*/  LEA.HI R8, R7.reuse, R224.reuse, RZ, 0x2 ;  /* 0x000000e007087211 */ /* 0x0c0fe400078f10ff */
[----:B------:R-:W-:Y:S02]  /*0bf0*/  LEA.HI R7, R7, R224, RZ, 0x5 ;  /* 0x000000e007077211 */ /* 0x000fe400078f28ff */
[--C-:B------:R-:W-:Y:S02]  /*0c00*/  SHF.R.S32.HI R9, RZ, 0x2, R8.reuse ;  /* 0x00000002ff097819 */ /* 0x100fe40000011408 */
[----:B------:R-:W-:Y:S02]  /*0c10*/  SHF.R.S32.HI R10, RZ, 0x1f, R8 ;  /* 0x0000001fff0a7819 */ /* 0x000fe40000011408 */
[----:B------:R-:W-:-:S02]  /*0c20*/  LEA.HI R2, R2, R13, RZ, 0x1 ;  /* 0x0000000d02027211 */ /* 0x000fc400078f08ff */
[----:B------:R-:W-:Y:S02]  /*0c30*/  LEA.HI R10, R10, R9, RZ, 0x3 ;  /* 0x000000090a0a7211 */ /* 0x000fe400078f18ff */
[----:B------:R-:W-:Y:S02]  /*0c40*/  LOP3.LUT R5, R5, 0xfffffc00, RZ, 0xc0, !PT ;  /* 0xfffffc0005057812 */ /* 0x000fe400078ec0ff */
[----:B------:R-:W-:Y:S02]  /*0c50*/  LOP3.LUT R10, R10, 0xfffffff8, RZ, 0xc0, !PT ;  /* 0xfffffff80a0a7812 */ /* 0x000fe400078ec0ff */
[----:B------:R-:W-:Y:S01]  /*0c60*/  LOP3.LUT R3, R3, 0x1ffffffe, RZ, 0xc0, !PT ;  /* 0x1ffffffe03037812 */ /* 0x000fe200078ec0ff */
[----:B------:R-:W-:Y:S01]  /*0c70*/  IMAD R4, R4, 0x40, R5 ;  /* 0x0000004004047824 */ /* 0x000fe200078e0205 */
[----:B------:R-:W-:Y:S01]  /*0c80*/  SHF.R.S32.HI R7, RZ, 0x5, R7 ;  /* 0x00000005ff077819 */ /* 0x000fe20000011407 */
[----:B------:R-:W-:Y:S01]  /*0c90*/  IMAD.IADD R10, R9, 0x1, -R10 ;  /* 0x00000001090a7824 */ /* 0x000fe200078e0a0a */
[----:B------:R-:W-:Y:S01]  /*0ca0*/  LOP3.LUT R2, R2, 0x3fffffe, RZ, 0xc0, !PT ;  /* 0x03fffffe02027812 */ /* 0x000fe200078ec0ff */
[----:B------:R-:W-:Y:S01]  /*0cb0*/  IMAD.IADD R3, R6, 0x1, -R3 ;  /* 0x0000000106037824 */ /* 0x000fe200078e0a03 */
[CC--:B------:R-:W-:Y:S01]  /*0cc0*/  LEA.HI R11, R0.reuse, R12.reuse, RZ, 0x2 ;  /* 0x0000000c000b7211 */ /* 0x0c0fe200078f10ff */
[----:B------:R-:W-:Y:S01]  /*0cd0*/  IMAD R7, R7, 0x10, R10 ;  /* 0x0000001007077824 */ /* 0x000fe200078e020a */
[----:B------:R-:W-:Y:S01]  /*0ce0*/  LEA.HI R0, R0, R12, RZ, 0x3 ;  /* 0x0000000c00007211 */ /* 0x000fe200078f18ff */
[----:B------:R-:W-:Y:S01]  /*0cf0*/  IMAD.IADD R2, R13, 0x1, -R2 ;  /* 0x000000010d027824 */ /* 0x000fe200078e0a02 */
[----:B------:R-:W-:Y:S01]  /*0d00*/  LOP3.LUT R11, R11, 0xfffffffc, RZ, 0xc0, !PT ;  /* 0xfffffffc0b0b7812 */ /* 0x000fe200078ec0ff */
[----:B------:R-:W-:Y:S01]  /*0d10*/  IMAD R3, R3, 0x8, R4 ;  /* 0x0000000803037824 */ /* 0x000fe200078e0204 */
[----:B------:R-:W-:Y:S01]  /*0d20*/  LOP3.LUT R23, R0, 0xfffffff8, RZ, 0xc0, !PT ;  /* 0xfffffff800177812 */ /* 0x000fe200078ec0ff */
[----:B------:R-:W-:Y:S01]  /*0d30*/  IMAD R2, R2, 0x40, R7 ;  /* 0x0000004002027824 */ /* 0x000fe200078e0207 */
[----:B------:R-:W-:Y:S01]  /*0d40*/  SHF.R.S32.HI R223, RZ, 0x3, R0 ;  /* 0x00000003ffdf7819 */ /* 0x000fe20000011400 */
[C---:B------:R-:W-:Y:S01]  /*0d50*/  IMAD.IADD R11, R12.reuse, 0x1, -R11 ;  /* 0x000000010c0b7824 */ /* 0x040fe200078e0a0b */
[----:B------:R0:W-:Y:S01]  /*0d60*/  STL [R1+0x38], R3 ;  /* 0x0000380301007387 */ /* 0x0001e20000100800 */
[----:B------:R-:W-:-:S03]  /*0d70*/  IMAD.IADD R23, R12, 0x1, -R23 ;  /* 0x000000010c177824 */ /* 0x000fc600078e0a17 */
[----:B------:R1:W-:Y:S01]  /*0d80*/  STL [R1+0x34], R2 ;  /* 0x0000340201007387 */ /* 0x0003e20000100800 */
[----:B------:R-:W-:Y:S01]  /*0d90*/  LEA.HI R5, R11, R11, RZ, 0x1 ;  /* 0x0000000b0b057211 */ /* 0x000fe200078f08ff */
[----:B------:R-:W-:-:S03]  /*0da0*/  IMAD.SHL.U32 R18, R23, 0x8, RZ ;  /* 0x0000000817127824 */ /* 0x000fc600078e00ff */
[----:B------:R-:W-:Y:S01]  /*0db0*/  LOP3.LUT R6, R5, 0x1ffffffe, RZ, 0xc0, !PT ;  /* 0x1ffffffe05067812 */ /* 0x000fe200078ec0ff */
[----:B------:R-:W-:Y:S01]  /*0dc0*/  VIADD R19, R18, 0x40 ;  /* 0x0000004012137836 */ /* 0x000fe20000000000 */
[----:B0-----:R-:W-:Y:S01]  /*0dd0*/  LOP3.LUT R3, R8, 0x7ffffffc, RZ, 0xc0, !PT ;  /* 0x7ffffffc08037812 */ /* 0x001fe200078ec0ff */
[----:B------:R-:W-:Y:S01]  /*0de0*/  VIADD R22, R18, 0x80 ;  /* 0x0000008012167836 */ /* 0x000fe20000000000 */
[----:B------:R-:W-:Y:S01]  /*0df0*/  SHF.R.S32.HI R0, RZ, 0x1f, R18 ;  /* 0x0000001fff007819 */ /* 0x000fe20000011412 */
[----:B------:R-:W-:Y:S01]  /*0e00*/  IMAD.IADD R6, R11, 0x1, -R6 ;  /* 0x000000010b067824 */ /* 0x000fe200078e0a06 */
[----:B------:R-:W-:Y:S01]  /*0e10*/  SHF.R.S32.HI R4, RZ, 0x1f, R19 ;  /* 0x0000001fff047819 */ /* 0x000fe20000011413 */
[----:B------:R-:W-:Y:S02]  /*0e20*/  IMAD.IADD R3, R224, 0x1, -R3 ;  /* 0x00000001e0037824 */ /* 0x000fe400078e0a03 */
[----:B------:R-:W-:Y:S02]  /*0e30*/  IMAD R17, R6, 0x8, R2 ;  /* 0x0000000806117824 */ /* 0x000fe400078e0202 */
[----:B------:R-:W-:Y:S01]  /*0e40*/  IMAD.SHL.U32 R16, R3, 0x2, RZ ;  /* 0x0000000203107824 */ /* 0x000fe200078e00ff */
[----:B------:R-:W-:-:S03]  /*0e50*/  SHF.R.S32.HI R3, RZ, 0x1f, R22 ;  /* 0x0000001fff037819 */ /* 0x000fc60000011416 */
[C---:B------:R-:W-:Y:S01]  /*0e60*/  VIADD R222, R16.reuse, 0x8 ;  /* 0x0000000810de7836 */ /* 0x040fe20000000000 */
[----:B------:R-:W-:Y:S01]  /*0e70*/  SHF.R.S32.HI R0, RZ, 0x1f, R16 ;  /* 0x0000001fff007819 */ /* 0x000fe20000011410 */
[C---:B------:R-:W-:Y:S02]  /*0e80*/  VIADD R221, R16.reuse, 0x10 ;  /* 0x0000001010dd7836 */ /* 0x040fe40000000000 */
        /* <DEDUP_REMOVED lines=40> */
[----:B------:R-:W-:Y:S01]  /*1110*/  VIADD R200, R16, 0xb8 ;  /* 0x000000b810c87836 */ /* 0x000fe20000000000 */
[----:B------:R-:W-:-:S02]  /*1120*/  SHF.R.S32.HI R227, RZ, 0x1f, R202 ;  /* 0x0000001fffe37819 */ /* 0x000fc400000114ca */
[----:B------:R-:W-:Y:S02]  /*1130*/  SHF.R.S32.HI R226, RZ, 0x1f, R201 ;  /* 0x0000001fffe27819 */ /* 0x000fe400000114c9 */
[----:B-1----:R-:W-:-:S07]  /*1140*/  SHF.R.S32.HI R225, RZ, 0x1f, R200 ;  /* 0x0000001fffe17819 */ /* 0x002fce00000114c8 */
.L_x_1209:
[----:B------:R-:W-:Y:S01]  /*1150*/  ULDC.64 UR8, c[0x0][0xa28] ;  /* 0x00028a0000087ab9 */ /* 0x000fe20000000a00 */
[----:B------:R-:W-:Y:S02]  /*1160*/  ULOP3.LUT UR4, UR6, 0xff000000, URZ, 0xc0, !UPT ;  /* 0xff00000006047892 */ /* 0x000fe4000f8ec03f */
[----:B------:R-:W-:Y:S01]  /*1170*/  UISETP.NE.U32.AND UP0, UPT, UR8, URZ, UPT ;  /* 0x0000003f0800728c */ /* 0x000fe2000bf05070 */
[----:B------:R-:W-:-:S03]  /*1180*/  ULDC UR7, c[0x0][0x424] ;  /* 0x0001090000077ab9 */ /* 0x000fc60000000800 */
[----:B------:R-:W-:-:S03]  /*1190*/  UISETP.NE.AND.EX UP0, UPT, UR9, URZ, UPT, UP0 ;  /* 0x0000003f0900728c */ /* 0x000fc6000bf05300 */
[----:B------:R-:W-:Y:S02]  /*11a0*/  ULDC.64 UR8, c[0x0][0xa18] ;  /* 0x0002860000087ab9 */ /* 0x000fe40000000a00 */
[----:B------:R-:W-:Y:S01]  /*11b0*/  UISETP.NE.U32.AND UP1, UPT, UR8, URZ, UPT ;  /* 0x0000003f0800728c */ /* 0x000fe2000bf25070 */
[----:B------:R-:W-:-:S03]  /*11c0*/  PLOP3.LUT P0, PT, PT, PT, UP0, 0x80, 0x0 ;  /* 0x000000000000781c */ /* 0x000fc60003f0f008 */
[----:B------:R-:W-:-:S03]  /*11d0*/  UISETP.NE.AND.EX UP1, UPT, UR9, URZ, UPT, UP1 ;  /* 0x0000003f0900728c */ /* 0x000fc6000bf25310 */
[----:B------:R-:W-:Y:S02]  /*11e0*/  @UP0 ULDC.64 UR8, c[0x0][0xa28] ;  /* 0x00028a0000080ab9 */ /* 0x000fe40000000a00 */
[----:B------:R-:W-:Y:S01]  /*11f0*/  @UP0 UIMAD.WIDE UR8, UR50, 0x4, UR8 ;  /* 0x00000004320808a5 */ /* 0x000fe2000f8e0208 */
[----:B------:R-:W-:-:S05]  /*1200*/  PLOP3.LUT P2, PT, PT, PT, UP1, 0x80, 0x0 ;  /* 0x000000000000781c */ /* 0x000fca0003f4f018 */
[----:B------:R-:W-:Y:S01]  /*1210*/  @UP1 ULDC.64 UR10, c[0x0][0xa18] ;  /* 0x00028600000a1ab9 */ /* 0x000fe20000000a00 */
[----:B0--34-:R-:W-:Y:S02]  /*1220*/  IMAD.U32 R2, RZ, RZ, UR8 ;  /* 0x00000008ff027e24 */ /* 0x019fe4000f8e00ff */
[----:B--2---:R-:W-:Y:S01]  /*1230*/  IMAD.U32 R3, RZ, RZ, UR9 ;  /* 0x00000009ff037e24 */ /* 0x004fe2000f8e00ff */
[----:B------:R-:W-:Y:S02]  /*1240*/  @UP1 UIMAD.WIDE UR8, UR50, 0x4, UR10 ;  /* 0x00000004320818a5 */ /* 0x000fe4000f8e020a */
[----:B------:R-:W-:Y:S02]  /*1250*/  ULOP3.LUT UR46, UR6, 0xff0000, URZ, 0xc0, !UPT ;  /* 0x00ff0000062e7892 */ /* 0x000fe4000f8ec03f */
[----:B------:R-:W2:Y:S01]  /*1260*/  @P0 LDG.E R2, desc[UR52][R2.64] ;  /* 0x0000003402020981 */ /* 0x000ea2000c1e1900 */
[----:B------:R-:W-:Y:S01]  /*1270*/  ULDC.64 UR10, c[0x0][0xa20] ;  /* 0x00028800000a7ab9 */ /* 0x000fe20000000a00 */
[----:B------:R-:W-:-:S02]  /*1280*/  IMAD.U32 R4, RZ, RZ, UR8 ;  /* 0x00000008ff047e24 */ /* 0x000fc4000f8e00ff */
[----:B------:R-:W-:Y:S01]  /*1290*/  IMAD.U32 R5, RZ, RZ, UR9 ;  /* 0x00000009ff057e24 */ /* 0x000fe2000f8e00ff */
[----:B------:R-:W-:-:S04]  /*12a0*/  ULDC.64 UR8, c[0x0][0x418] ;  /* 0x0001060000087ab9 */ /* 0x000fc80000000a00 */
[----:B------:R-:W3:Y:S01]  /*12b0*/  @P2 LDG.E R4, desc[UR52][R4.64] ;  /* 0x0000003404042981 */ /* 0x000ee2000c1e1900 */
[----:B------:R-:W-:Y:S01]  /*12c0*/  UISETP.NE.U32.AND UP0, UPT, UR8, URZ, UPT ;  /* 0x0000003f0800728c */ /* 0x000fe2000bf05070 */
[----:B------:R-:W-:Y:S01]  /*12d0*/  ISETP.NE.U32.AND P1, PT, RZ, UR10, PT ;  /* 0x0000000aff007c0c */ /* 0x000fe2000bf25070 */
[----:B------:R-:W-:Y:S02]  /*12e0*/  USHF.R.U32.HI UR4, URZ, 0x8, UR4 ;  /* 0x000000083f047899 */ /* 0x000fe40008011604 */
[----:B------:R-:W-:Y:S01]  /*12f0*/  UISETP.NE.AND.EX UP0, UPT, UR9, URZ, UPT, UP0 ;  /* 0x0000003f0900728c */ /* 0x000fe2000bf05300 */
[----:B------:R-:W-:Y:S01]  /*1300*/  ISETP.NE.AND.EX P1, PT, RZ, UR11, PT, P1 ;  /* 0x0000000bff007c0c */ /* 0x000fe2000bf25310 */
[----:B------:R-:W-:Y:S01]  /*1310*/  ULDC UR8, c[0x0][0x2f0] ;  /* 0x0000bc0000087ab9 */ /* 0x000fe20000000800 */
[----:B------:R-:W-:Y:S01]  /*1320*/  UMOV UR41, URZ ;  /* 0x0000003f00297c82 */ /* 0x000fe20008000000 */
[----:B------:R-:W-:Y:S02]  /*1330*/  USEL UR7, UR7, 0x1, UP0 ;  /* 0x0000000107077887 */ /* 0x000fe40008000000 */
[----:B------:R-:W-:Y:S01]  /*1340*/  ULEA.HI UR46, UR46, UR4, URZ, 0x10 ;  /* 0x000000042e2e7291 */ /* 0x000fe2000f8f803f */
[----:B------:R-:W-:Y:S01]  /*1350*/  ULDC UR47, c[0x0][0x288] ;  /* 0x0000a200002f7ab9 */ /* 0x000fe20000000800 */
[----:B------:R-:W-:-:S02]  /*1360*/  UIMAD UR4, UR7, UR8, URZ ;  /* 0x00000008070472a4 */ /* 0x000fc4000f8e023f */
[----:B------:R-:W-:Y:S01]  /*1370*/  ULOP3.LUT UR43, UR6, 0xffff, URZ, 0xc0, !UPT ;  /* 0x0000ffff062b7892 */ /* 0x000fe2000f8ec03f */
[----:B--2---:R-:W-:Y:S02]  /*1380*/  @P0 R2UR UR41, R2 ;  /* 0x00000000022902ca */ /* 0x004fe400000e0000 */
[----:B---3--:R-:W-:Y:S01]  /*1390*/  @P2 R2UR UR47, R4 ;  /* 0x00000000042f22ca */ /* 0x008fe200000e0000 */
[----:B-1---5:R-:W-:-:S14]  /*13a0*/  @P2 BRA `(.L_x_1102) ;  /* 0x0000000000342947 */ /* 0x022fdc0003800000 */
        /* <DEDUP_REMOVED lines=13> */
.L_x_1102:
[----:B------:R-:W-:Y:S01]  /*1480*/  UMOV UR44, UR50 ;  /* 0x00000032002c7c82 */ /* 0x000fe20008000000 */
[----:B------:R-:W-:Y:S05]  /*1490*/  @!P1 BRA `(.L_x_1103) ;  /* 0x00000000001c9947 */ /* 0x000fea0003800000 */
[----:B------:R-:W-:Y:S02]  /*14a0*/  ULDC.64 UR6, c[0x0][0xa20] ;  /* 0x0002880000067ab9 */ /* 0x000fe40000000a00 */
[----:B------:R-:W-:-:S06]  /*14b0*/  UIMAD.WIDE UR6, UR50, 0x4, UR6 ;  /* 0x00000004320678a5 */ /* 0x000fcc000f8e0206 */
[----:B------:R-:W-:Y:S02]  /*14c0*/  IMAD.U32 R2, RZ, RZ, UR6 ;  /* 0x00000006ff027e24 */ /* 0x000fe4000f8e00ff */
[----:B------:R-:W-:-:S05]  /*14d0*/  IMAD.U32 R3, RZ, RZ, UR7 ;  /* 0x00000007ff037e24 */ /* 0x000fca000f8e00ff */
[----:B------:R-:W2:Y:S02]  /*14e0*/  LDG.E R2, desc[UR52][R2.64] ;  /* 0x0000003402027981 */ /* 0x000ea4000c1e1900 */
[----:B--2---:R-:W-:Y:S01]  /*14f0*/  R2UR UR4, R2 ;  /* 0x00000000020472ca */ /* 0x004fe200000e0000 */
[----:B------:R-:W-:-:S14]  /*1500*/  BRA `(.L_x_1104) ;  /* 0x0000000000347947 */ /* 0x000fdc0003800000 */
.L_x_1103:
        /* <DEDUP_REMOVED lines=13> */
.L_x_1104:
[----:B------:R-:W-:Y:S01]  /*15e0*/  ULDC UR6, c[0x0][0x448] ;  /* 0x0001120000067ab9 */ /* 0x000fe20000000800 */
[----:B------:R-:W-:Y:S02]  /*15f0*/  USHF.L.U32 UR42, UR5, 0x7, URZ ;  /* 0x00000007052a7899 */ /* 0x000fe4000800063f */
[----:B------:R-:W-:Y:S02]  /*1600*/  UISETP.NE.AND UP0, UPT, UR6, 0x1, UPT ;  /* 0x000000010600788c */ /* 0x000fe4000bf05270 */
[----:B------:R-:W-:Y:S02]  /*1610*/  UIADD3 UR41, -UR41, UR4, URZ ;  /* 0x0000000429297290 */ /* 0x000fe4000fffe13f */
[----:B------:R-:W-:Y:S01]  /*1620*/  UIADD3 UR8, UR42, 0x7f, URZ ;  /* 0x0000007f2a087890 */ /* 0x000fe2000fffe03f */
[----:B------:R-:W-:Y:S01]  /*1630*/  ULDC.64 UR4, c[0x0][0x9e0] ;  /* 0x0002780000047ab9 */ /* 0x000fe20000000a00 */
[----:B------:R-:W-:Y:S02]  /*1640*/  UIADD3 UR9, UR41, 0x1, -UR47 ;  /* 0x0000000129097890 */ /* 0x000fe4000fffe82f */
[----:B------:R-:W-:-:S03]  /*1650*/  UISETP.GE.AND UP1, UPT, UR5, 0x1, UPT ;  /* 0x000000010500788c */ /* 0x000fc6000bf26270 */
[----:B------:R-:W-:Y:S01]  /*1660*/  @UP0 ULDC UR6, c[0x0][0x44c] ;  /* 0x0001130000060ab9 */ /* 0x000fe20000000800 */
[----:B------:R-:W-:Y:S01]  /*1670*/  @UP0 ULDC UR10, c[0x0][0x450] ;  /* 0x00011400000a0ab9 */ /* 0x000fe20000000800 */
[----:B------:R-:W-:Y:S01]  /*1680*/  UIMAD.WIDE.U32 UR6, UR8, UR6, URZ ;  /* 0x00000006080672a5 */ /* 0x000fe2000f8e003f */
[----:B------:R-:W-:-:S03]  /*1690*/  PLOP3.LUT P1, PT, PT, PT, UP1, 0x80, 0x0 ;  /* 0x000000000000781c */ /* 0x000fc60003f2f018 */
[----:B------:R-:W-:-:S04]  /*16a0*/  @UP0 USHF.R.U32.HI UR8, URZ, UR10, UR7 ;  /* 0x0000000a3f080299 */ /* 0x000fc80008011607 */
[----:B------:R-:W-:-:S04]  /*16b0*/  UIADD3 UR9, UR9, UR8, URZ ;  /* 0x0000000809097290 */ /* 0x000fc8000fffe03f */
[----:B------:R-:W-:Y:S02]  /*16c0*/  UIADD3 UR4, UR9, UR4, URZ ;  /* 0x0000000409047290 */ /* 0x000fe4000fffe03f */
[----:B------:R-:W-:Y:S10]  /*16d0*/  @!P1 BRA `(.L_x_1105) ;  /* 0x0000000000449947 */ /* 0x000ff40003800000 */
        /* <DEDUP_REMOVED lines=10> */
.L_x_1106:
[----:B------:R-:W-:-:S11]  /*1780*/  UISETP.NE.AND UP1, UPT, UR5, 0x1, UPT ;  /* 0x000000010500788c */ /* 0x000fd6000bf25270 */
[----:B------:R-:W-:Y:S02]  /*1790*/  @UP1 ULDC.64 UR10, c[0x0][0x9e8] ;  /* 0x00027a00000a1ab9 */ /* 0x000fe40000000a00 */
[----:B------:R-:W-:-:S04]  /*17a0*/  UIMAD.WIDE.U32 UR6, UR8, UR10, URZ ;  /* 0x0000000a080672a5 */ /* 0x000fc8000f8e003f */
[----:B------:R-:W-:-:S12]  /*17b0*/  @UP1 USHF.R.U32.HI UR8, URZ, UR11, UR7 ;  /* 0x0000000b3f081299 */ /* 0x000fd80008011607 */
.L_x_1107:
[----:B------:R-:W-:-:S04]  /*17c0*/  UIMAD UR8, UR8, UR5, UR5 ;  /* 0x00000005080872a4 */ /* 0x000fc8000f8e0205 */
[----:B------:R-:W-:-:S04]  /*17d0*/  UISETP.LT.AND UP1, UPT, UR4, UR8, UPT ;  /* 0x000000080400728c */ /* 0x000fc8000bf21270 */
[----:B------:R-:W-:-:S12]  /*17e0*/  USEL UR4, UR4, UR8, UP1 ;  /* 0x0000000804047287 */ /* 0x000fd80008800000 */
.L_x_1105:
[----:B------:R-:W-:Y:S02]  /*17f0*/  UIADD3 UR8, UR41, 0x7f, URZ ;  /* 0x0000007f29087890 */ /* 0x000fe4000fffe03f */
        /* <DEDUP_REMOVED lines=11> */
[----:B------:R-:W-:Y:S02]  /*18b0*/  UIADD3 UR55, UR41, -UR47, URZ ;  /* 0x8000002f29377290 */ /* 0x000fe4000fffe03f */
        /* <DEDUP_REMOVED lines=17> */
.L_x_1109:
[----:B------:R-:W-:-:S11]  /*19d0*/  UISETP.NE.AND UP0, UPT, UR5, 0x1, UPT ;  /* 0x000000010500788c */ /* 0x000fd6000bf05270 */
[----:B------:R-:W-:Y:S02]  /*19e0*/  @UP0 ULDC.64 UR10, c[0x0][0x9e8] ;  /* 0x00027a00000a0ab9 */ /* 0x000fe40000000a00 */
[----:B------:R-:W-:-:S04]  /*19f0*/  UIMAD.WIDE.U32 UR8, UR7, UR10, URZ ;  /* 0x0000000a070872a5 */ /* 0x000fc8000f8e003f */
[----:B------:R-:W-:-:S12]  /*1a00*/  @UP0 USHF.R.U32.HI UR7, URZ, UR11, UR9 ;  /* 0x0000000b3f070299 */ /* 0x000fd80008011609 */
.L_x_1110:
[----:B------:R-:W-:-:S04]  /*1a10*/  UIMAD UR5, UR7, UR5, URZ ;  /* 0x00000005070572a4 */ /* 0x000fc8000f8e023f */
[----:B------:R-:W-:-:S04]  /*1a20*/  UISETP.LT.AND UP0, UPT, UR4, UR5, UPT ;  /* 0x000000050400728c */ /* 0x000fc8000bf01270 */
[----:B------:R-:W-:-:S12]  /*1a30*/  USEL UR4, UR4, UR5, !UP0 ;  /* 0x0000000504047287 */ /* 0x000fd8000c000000 */
.L_x_1108:
[----:B------:R-:W-:Y:S02]  /*1a40*/  USHF.R.S32.HI UR5, URZ, 0x1f, UR4 ;  /* 0x0000001f3f057899 */ /* 0x000fe40008011404 */
[----:B------:R-:W-:Y:S02]  /*1a50*/  ULOP3.LUT UR40, UR46, 0xff, URZ, 0xc0, !UPT ;  /* 0x000000ff2e287892 */ /* 0x000fe4000f8ec03f */
[----:B------:R-:W-:Y:S02]  /*1a60*/  ULEA.HI UR5, UR5, UR4, URZ, 0x7 ;  /* 0x0000000405057291 */ /* 0x000fe4000f8f383f */
[----:B------:R-:W-:Y:S02]  /*1a70*/  USHF.R.U32.HI UR46, URZ, 0x10, UR46 ;  /* 0x000000103f2e7899 */ /* 0x000fe4000801162e */
[----:B------:R-:W-:Y:S01]  /*1a80*/  USHF.R.S32.HI UR5, URZ, 0x7, UR5 ;  /* 0x000000073f057899 */ /* 0x000fe20008011405 */
[----:B------:R-:W-:-:S03]  /*1a90*/  UMOV UR4, URZ ;  /* 0x0000003f00047c82 */ /* 0x000fc60008000000 */
[----:B------:R-:W-:-:S04]  /*1aa0*/  UISETP.LT.AND UP0, UPT, URZ, UR5, UPT ;  /* 0x000000053f00728c */ /* 0x000fc8000bf01270 */
[----:B------:R-:W-:-:S04]  /*1ab0*/  USEL UR39, URZ, UR5, !UP0 ;  /* 0x000000053f277287 */ /* 0x000fc8000c000000 */
[----:B------:R-:W-:-:S06]  /*1ac0*/  UISETP.GT.AND UP0, UPT, UR6, UR39, UPT ;  /* 0x000000270600728c */ /* 0x000fcc000bf04270 */
[----:B------:R-:W-:-:S13]  /*1ad0*/  PLOP3.LUT P0, PT, PT, PT, UP0, 0x80, 0x0 ;  /* 0x000000000000781c */ /* 0x000fda0003f0f008 */
[----:B------:R-:W-:Y:S05]  /*1ae0*/  @!P0 BRA `(.L_x_1111) ;  /* 0x0000000000948947 */ /* 0x000fea0003800000 */
[----:B------:R-:W-:Y:S01]  /*1af0*/  UISETP.NE.AND UP0, UPT, UR46, URZ, UPT ;  /* 0x0000003f2e00728c */ /* 0x000fe2000bf05270 */
[----:B------:R-:W-:-:S03]  /*1b00*/  ULDC UR4, c[0x0][0x9f0] ;  /* 0x00027c0000047ab9 */ /* 0x000fc60000000800 */
[----:B------:R-:W-:-:S04]  /*1b10*/  USEL UR10, UR46, UR4, UP0 ;  /* 0x000000042e0a7287 */ /* 0x000fc80008000000 */
[----:B------:R-:W-:Y:S02]  /*1b20*/  UIADD3 UR4, UR10, -0x1, UR6 ;  /* 0xffffffff0a047890 */ /* 0x000fe4000fffe006 */
[----:B------:R-:W-:Y:S02]  /*1b30*/  IMAD.U32 R3, RZ, RZ, UR10 ;  /* 0x0000000aff037e24 */ /* 0x000fe4000f8e00ff */
[----:B------:R-:W-:-:S03]  /*1b40*/  UIADD3 UR7, -UR39, UR4, URZ ;  /* 0x0000000427077290 */ /* 0x000fc6000fffe13f */
[-C--:B------:R-:W-:Y:S01]  /*1b50*/  IABS R0, R3.reuse ;  /* 0x0000000300007213 */ /* 0x080fe20000000000 */
[----:B------:R-:W-:Y:S01]  /*1b60*/  UMOV UR4, URZ ;  /* 0x0000003f00047c82 */ /* 0x000fe20008000000 */
[----:B------:R-:W-:Y:S01]  /*1b70*/  IABS R5, R3 ;  /* 0x0000000300057213 */ /* 0x000fe20000000000 */
[----:B------:R-:W-:Y:S01]  /*1b80*/  IMAD.U32 R4, RZ, RZ, UR7 ;  /* 0x00000007ff047e24 */ /* 0x000fe2000f8e00ff */
[----:B------:R-:W-:Y:S01]  /*1b90*/  R2UR UR11, R0 ;  /* 0x00000000000b72ca */ /* 0x000fe200000e0000 */
[----:B------:R-:W-:-:S03]  /*1ba0*/  ULOP3.LUT UR7, UR7, UR10, URZ, 0x3c, !UPT ;  /* 0x0000000a07077292 */ /* 0x000fc6000f8e3c3f */
[----:B------:R-:W-:-:S05]  /*1bb0*/  IABS R4, R4 ;  /* 0x0000000400047213 */ /* 0x000fca0000000000 */
[----:B------:R-:W-:-:S04]  /*1bc0*/  IMAD.MOV.U32 R3, RZ, RZ, R4 ;  /* 0x000000ffff037224 */ /* 0x000fc800078e0004 */
[----:B------:R-:W0:Y:S01]  /*1bd0*/  I2F.RP R0, UR11 ;  /* 0x0000000b00007d06 */ /* 0x000e220008209400 */
[----:B------:R-:W-:-:S07]  /*1be0*/  R2UR UR9, R3 ;  /* 0x00000000030972ca */ /* 0x000fce00000e0000 */
[----:B0-----:R-:W0:Y:S02]  /*1bf0*/  MUFU.RCP R0, R0 ;  /* 0x0000000000007308 */ /* 0x001e240000001000 */
[----:B0-----:R-:W-:Y:S02]  /*1c00*/  VIADD R2, R0, 0xffffffe ;  /* 0x0ffffffe00027836 */ /* 0x001fe40000000000 */
        /* <DEDUP_REMOVED lines=19> */
.L_x_1111:
[----:B------:R-:W-:Y:S01]  /*1d40*/  UIMAD UR39, UR40, UR4, UR39 ;  /* 0x00000004282772a4 */ /* 0x000fe2000f8e0227 */
[----:B------:R-:W-:Y:S01]  /*1d50*/  IMAD.U32 R89, RZ, RZ, UR6 ;  /* 0x00000006ff597e24 */ /* 0x000fe2000f8e00ff */
[----:B------:R-:W-:Y:S01]  /*1d60*/  PLOP3.LUT P0, PT, PT, PT, PT, 0x80, 0x0 ;  /* 0x000000000000781c */ /* 0x000fe20003f0f070 */
[----:B------:R-:W-:Y:S01]  /*1d70*/  IMAD.U32 R0, RZ, RZ, UR4 ;  /* 0x00000004ff007e24 */ /* 0x000fe2000f8e00ff */
[----:B------:R-:W-:Y:S02]  /*1d80*/  CS2R R28, SRZ ;  /* 0x00000000001c7805 */ /* 0x000fe4000001ff00 */
[----:B------:R-:W-:Y:S02]  /*1d90*/  CS2R R2, SRZ ;  /* 0x0000000000027805 */ /* 0x000fe4000001ff00 */
[----:B------:R-:W-:Y:S02]  /*1da0*/  CS2R R24, SRZ ;  /* 0x0000000000187805 */ /* 0x000fe4000001ff00 */
[----:B------:R-:W-:-:S02]  /*1db0*/  CS2R R8, SRZ ;  /* 0x0000000000087805 */ /* 0x000fc4000001ff00 */
[----:B------:R-:W-:Y:S01]  /*1dc0*/  VIADDMNMX R89, R0, UR39, R89, PT ;  /* 0x0000002700597c46 */ /* 0x000fe2000b800159 */
[----:B------:R-:W-:Y:S01]  /*1dd0*/  IMAD.MOV.U32 R0, RZ, RZ, RZ ;  /* 0x000000ffff007224 */ /* 0x000fe200078e00ff */
[----:B------:R-:W-:Y:S01]  /*1de0*/  CS2R R10, SRZ ;  /* 0x00000000000a7805 */ /* 0x000fe2000001ff00 */
[----:B------:R-:W-:Y:S01]  /*1df0*/  IMAD.MOV.U32 R26, RZ, RZ, RZ ;  /* 0x000000ffff1a7224 */ /* 0x000fe200078e00ff */
[----:B------:R-:W-:Y:S01]  /*1e00*/  ISETP.GT.AND P1, PT, R89, UR39, PT ;  /* 0x0000002759007c0c */ /* 0x000fe2000bf24270 */
[----:B------:R-:W-:Y:S01]  /*1e10*/  IMAD.MOV.U32 R31, RZ, RZ, RZ ;  /* 0x000000ffff1f7224 */ /* 0x000fe200078e00ff */
[----:B------:R-:W-:Y:S02]  /*1e20*/  CS2R R36, SRZ ;  /* 0x0000000000247805 */ /* 0x000fe4000001ff00 */
[----:B------:R-:W-:Y:S01]  /*1e30*/  CS2R R32, SRZ ;  /* 0x0000000000207805 */ /* 0x000fe2000001ff00 */
[----:B------:R-:W-:Y:S01]  /*1e40*/  IMAD.MOV.U32 R34, RZ, RZ, RZ ;  /* 0x000000ffff227224 */ /* 0x000fe200078e00ff */
[----:B------:R-:W-:Y:S01]  /*1e50*/  CS2R R12, SRZ ;  /* 0x00000000000c7805 */ /* 0x000fe2000001ff00 */
[----:B------:R-:W-:Y:S01]  /*1e60*/  IMAD.MOV.U32 R39, RZ, RZ, RZ ;  /* 0x000000ffff277224 */ /* 0x000fe200078e00ff */
[----:B------:R-:W-:-:S02]  /*1e70*/  CS2R R44, SRZ ;  /* 0x00000000002c7805 */ /* 0x000fc4000001ff00 */
[----:B------:R-:W-:Y:S01]  /*1e80*/  CS2R R40, SRZ ;  /* 0x0000000000287805 */ /* 0x000fe2000001ff00 */
[----:B------:R-:W-:Y:S01]  /*1e90*/  IMAD.MOV.U32 R42, RZ, RZ, RZ ;  /* 0x000000ffff2a7224 */ /* 0x000fe200078e00ff */
[----:B------:R-:W-:Y:S01]  /*1ea0*/  CS2R R14, SRZ ;  /* 0x00000000000e7805 */ /* 0x000fe2000001ff00 */
[----:B------:R-:W-:Y:S01]  /*1eb0*/  IMAD.MOV.U32 R47, RZ, RZ, RZ ;  /* 0x000000ffff2f7224 */ /* 0x000fe200078e00ff */
[----:B------:R-:W-:Y:S02]  /*1ec0*/  CS2R R52, SRZ ;  /* 0x0000000000347805 */ /* 0x000fe4000001ff00 */
        /* <DEDUP_REMOVED lines=80> */
.L_x_1113:
        /* <DEDUP_REMOVED lines=10> */
[----:B------:R-:W-:Y:S02]  /*2470*/  @UP0 USHF.R.S32.HI UR10, URZ, 0x1f, UR50 ;  /* 0x0000001f3f0a0899 */ /* 0x000fe40008011432 */
[----:B------:R-:W-:Y:S01]  /*2480*/  @UP1 USHF.R.S32.HI UR11, URZ, 0x1f, UR50 ;  /* 0x0000001f3f0b1899 */ /* 0x000fe20008011432 */
[----:B------:R-:W-:Y:S01]  /*2490*/  @UP0 ULDC.64 UR14, c[0x0][0x9a8] ;  /* 0x00026a00000e0ab9 */ /* 0x000fe20000000a00 */
[----:B------:R-:W-:Y:S01]  /*24a0*/  @UP1 ULDC.64 UR8, c[0x0][0x9b8] ;  /* 0x00026e0000081ab9 */ /* 0x000fe20000000a00 */
[----:B------:R-:W-:Y:S02]  /*24b0*/  @UP0 UIMAD UR10, UR10, UR14, URZ ;  /* 0x0000000e0a0a02a4 */ /* 0x000fe4000f8e023f */
[----:B------:R-:W-:Y:S02]  /*24c0*/  @UP1 UIMAD UR11, UR11, UR8, URZ ;  /* 0x000000080b0b12a4 */ /* 0x000fe4000f8e023f */
[----:B------:R-:W-:Y:S02]  /*24d0*/  @UP0 UIMAD.WIDE.U32 UR12, UR50, UR14, URZ ;  /* 0x0000000e320c02a5 */ /* 0x000fe4000f8e003f */
[----:B------:R-:W-:-:S02]  /*24e0*/  @UP0 UIMAD UR10, UR50, UR15, UR10 ;  /* 0x0000000f320a02a4 */ /* 0x000fc4000f8e020a */
[----:B------:R-:W-:Y:S02]  /*24f0*/  @UP1 UIMAD UR9, UR50, UR9, UR11 ;  /* 0x00000009320912a4 */ /* 0x000fe4000f8e020b */
[----:B------:R-:W-:Y:S02]  /*2500*/  @UP1 UIMAD.WIDE.U32 UR14, UR50, UR8, URZ ;  /* 0x00000008320e12a5 */ /* 0x000fe4000f8e003f */
[----:B------:R-:W-:Y:S02]  /*2510*/  @UP0 UIADD3 UR13, UR13, UR10, URZ ;  /* 0x0000000a0d0d0290 */ /* 0x000fe4000fffe03f */
[----:B------:R-:W-:Y:S01]  /*2520*/  @UP1 UIADD3 UR15, UR15, UR9, URZ ;  /* 0x000000090f0f1290 */ /* 0x000fe2000fffe03f */
[----:B------:R-:W-:Y:S02]  /*2530*/  @UP1 ULDC.64 UR10, c[0x0][0x9c0] ;  /* 0x00027000000a1ab9 */ /* 0x000fe40000000a00 */
[----:B------:R-:W-:Y:S01]  /*2540*/  @UP0 ULDC.64 UR8, c[0x0][0x9b0] ;  /* 0x00026c0000080ab9 */ /* 0x000fe20000000a00 */
[----:B------:R-:W-:-:S02]  /*2550*/  @UP1 UIMAD.WIDE.U32 UR14, UR43, UR10, UR14 ;  /* 0x0000000a2b0e12a5 */ /* 0x000fc4000f8e000e */
[----:B------:R-:W-:Y:S02]  /*2560*/  @UP0 UIMAD.WIDE.U32 UR12, UR43, UR8, UR12 ;  /* 0x000000082b0c02a5 */ /* 0x000fe4000f8e000c */
[----:B------:R-:W-:Y:S02]  /*2570*/  @UP1 UIMAD UR11, UR43, UR11, UR15 ;  /* 0x0000000b2b0b12a4 */ /* 0x000fe4000f8e020f */
[----:B------:R-:W-:Y:S02]  /*2580*/  @UP0 UIMAD UR9, UR43, UR9, UR13 ;  /* 0x000000092b0902a4 */ /* 0x000fe4000f8e020d */
[----:B------:R-:W-:Y:S02]  /*2590*/  @UP0 ULEA UR6, UP2, UR12, UR6, 0x2 ;  /* 0x000000060c060291 */ /* 0x000fe4000f84103f */
[----:B------:R-:W-:Y:S02]  /*25a0*/  @UP1 ULEA UR4, UP3, UR14, UR4, 0x2 ;  /* 0x000000040e041291 */ /* 0x000fe4000f86103f */
[----:B------:R-:W-:-:S02]  /*25b0*/  @UP0 ULEA.HI.X UR7, UR12, UR7, UR9, 0x2, UP2 ;  /* 0x000000070c070291 */ /* 0x000fc400090f1409 */
[----:B------:R-:W-:Y:S01]  /*25c0*/  @UP1 ULEA.HI.X UR5, UR14, UR5, UR11, 0x2, UP3 ;  /* 0x000000050e051291 */ /* 0x000fe200098f140b */
[----:B------:R-:W-:Y:S02]  /*25d0*/  IMAD.U32 R2, RZ, RZ, UR6 ;  /* 0x00000006ff027e24 */ /* 0x000fe4000f8e00ff */
[----:B------:R-:W-:Y:S02]  /*25e0*/  IMAD.U32 R4, RZ, RZ, UR4 ;  /* 0x00000004ff047e24 */ /* 0x000fe4000f8e00ff */
[----:B------:R-:W-:Y:S02]  /*25f0*/  IMAD.U32 R3, RZ, RZ, UR7 ;  /* 0x00000007ff037e24 */ /* 0x000fe4000f8e00ff */
[----:B------:R-:W-:-:S03]  /*2600*/  IMAD.U32 R5, RZ, RZ, UR5 ;  /* 0x00000005ff057e24 */ /* 0x000fc6000f8e00ff */
[----:B------:R-:W2:Y:S04]  /*2610*/  @P0 LDG.E R7, desc[UR52][R2.64] ;  /* 0x0000003402070981 */ /* 0x000ea8000c1e1900 */
[----:B------:R-:W2:Y:S01]  /*2620*/  @P1 LDG.E R0, desc[UR52][R4.64] ;  /* 0x0000003404001981 */ /* 0x000ea2000c1e1900 */
[----:B------:R-:W-:Y:S01]  /*2630*/  ULEA.HI UR4, UR48, UR48, URZ, 0x1 ;  /* 0x0000003030047291 */ /* 0x000fe2000f8f083f */
[----:B------:R-:W-:-:S03]  /*2640*/  IMAD.U32 R8, RZ, RZ, UR49 ;  /* 0x00000031ff087e24 */ /* 0x000fc6000f8e00ff */
[----:B------:R-:W-:Y:S02]  /*2650*/  ULOP3.LUT UR4, UR4, 0xfffffffe, URZ, 0xc0, !UPT ;  /* 0xfffffffe04047892 */ /* 0x000fe4000f8ec03f */
[----:B------:R-:W-:Y:S02]  /*2660*/  ISETP.NE.AND P0, PT, R8, 0x3, PT ;  /* 0x000000030800780c */ /* 0x000fe40003f05270 */
[----:B------:R-:W-:-:S06]  /*2670*/  UIADD3 UR4, UR48, -UR4, URZ ;  /* 0x8000000430047290 */ /* 0x000fcc000fffe03f */
[----:B------:R-:W-:Y:S01]  /*2680*/  IMAD.U32 R6, RZ, RZ, UR4 ;  /* 0x00000004ff067e24 */ /* 0x000fe2000f8e00ff */
[----:B------:R-:W-:-:S04]  /*2690*/  ULDC UR4, c[0x0][0x9d8] ;  /* 0x0002760000047ab9 */ /* 0x000fc80000000800 */
[----:B------:R-:W-:-:S04]  /*26a0*/  SHF.L.U32 R6, R6, 0x1f, RZ ;  /* 0x0000001f06067819 */ /* 0x000fc800000006ff */
[----:B------:R-:W0:Y:S01]  /*26b0*/  SYNCS.PHASECHK.TRANS64.TRYWAIT P1, [UR36+0x2a800], R6 ;  /* 0x02a80006ff0075a7 */ /* 0x000e220008020164 */
[----:B--2---:R-:W-:-:S04]  /*26c0*/  FMUL.FTZ R0, R7, R0 ;  /* 0x0000000007007220 */ /* 0x004fc80000410000 */
[----:B------:R-:W-:Y:S01]  /*26d0*/  FMUL.FTZ R0, R0, UR4 ;  /* 0x0000000400007c20 */ /* 0x000fe20008410000 */
[----:B0-----:R-:W-:Y:S06]  /*26e0*/  @!P1 BRA `(.L_x_1114) ;  /* 0x000001a000049947 */ /* 0x001fec0003800000 */
.L_x_1316:
[----:B------:R-:W-:Y:S05]  /*26f0*/  @!P0 BRA `(.L_x_1115) ;  /* 0x0000000000048947 */ /* 0x000fea0003800000 */
[----:B------:R-:W-:Y:S01]  /*2700*/  BPT.TRAP 0x1 ;  /* 0x000000040000795c */ /* 0x000fe20000300000 */
.L_x_1115:
[----:B------:R-:W-:Y:S02]  /*2710*/  IMAD.U32 R20, RZ, RZ, UR54 ;  /* 0x00000036ff147e24 */ /* 0x000fe4000f8e00ff */
[----:B0-----:R-:W-:-:S03]  /*2720*/  IMAD.U32 R3, RZ, RZ, UR51 ;  /* 0x00000033ff037e24 */ /* 0x001fc6000f8e00ff */
[----:B------:R-:W-:Y:S02]  /*2730*/  LEA R20, R20, UR36, 0x3 ;  /* 0x0000002414147c11 */ /* 0x000fe4000f8e18ff */
[----:B------:R-:W-:-:S04]  /*2740*/  SHF.L.U32 R3, R3, 0x1f, RZ ;  /* 0x0000001f03037819 */ /* 0x000fc800000006ff */
[----:B------:R0:W1:Y:S01]  /*2750*/  SYNCS.PHASECHK.TRANS64.TRYWAIT P2, [R20+URZ+0x2a830], R3 ;  /* 0x02a83003140075a7 */ /* 0x000062000804017f */
[----:B------:R-:W-:Y:S05]  /*2760*/  @!P0 BRA `(.L_x_1116) ;  /* 0x0000000000048947 */ /* 0x000fea0003800000 */
[----:B------:R-:W-:Y:S01]  /*2770*/  BPT.TRAP 0x1 ;  /* 0x000000040000795c */ /* 0x000fe20000300000 */
.L_x_1116:
[----:B------:R-:W2:Y:S02]  /*2780*/  S2R R2, SR_TID.X ;  /* 0x0000000000027919 */ /* 0x000ea40000002100 */
[----:B--2---:R-:W-:Y:S01]  /*2790*/  LOP3.LUT P1, RZ, R2, 0x7f, RZ, 0xc0, !PT ;  /* 0x0000007f02ff7812 */ /* 0x004fe2000782c0ff */
[----:B-1----:R-:W-:-:S12]  /*27a0*/  @P2 BRA `(.L_x_1117) ;  /* 0x0000000000082947 */ /* 0x002fd80003800000 */
[----:B------:R-:W1:Y:S02]  /*27b0*/  SYNCS.PHASECHK.TRANS64.TRYWAIT P2, [R20+URZ+0x2a830], R3 ;  /* 0x02a83003140075a7 */ /* 0x000e64000804017f */
[----:B-1----:R-:W-:Y:S05]  /*27c0*/  @!P2 BRA `(.L_x_1118) ;  /* 0x0000019c00e4a947 */ /* 0x002fea0003800000 */
.L_x_1117:
[----:B------:R-:W-:Y:S05]  /*27d0*/  WARPSYNC.ALL ;  /* 0x0000000000007948 */ /* 0x000fea0003800000 */
[----:B------:R-:W-:Y:S01]  /*27e0*/  UIADD3 UR4, UR36, 0x1e400, URZ ;  /* 0x0001e40024047890 */ /* 0x000fe2000fffe03f */
[----:B------:R-:W-:Y:S01]  /*27f0*/  WARPGROUP.ARRIVE ;  /* 0x00000000000079c5 */ /* 0x000fe20000000000 */
[----:B------:R-:W-:Y:S01]  /*2800*/  ULOP3.LUT UR24, UR56, 0x10000, URZ, 0xfc, !UPT ;  /* 0x0001000038187892 */ /* 0x000fe2000f8efc3f */
[----:B01----:R-:W-:Y:S01]  /*2810*/  @!P1 VIADD R20, R20, 0x2a840 ;  /* 0x0002a84014149836 */ /* 0x003fe20000000000 */
[----:B------:R-:W-:Y:S01]  /*2820*/  USHF.R.U32.HI UR4, URZ, 0x4, UR4 ;  /* 0x000000043f047899 */ /* 0x000fe20008011604 */
[----:B------:R-:W-:Y:S01]  /*2830*/  UMOV UR25, 0x80000020 ;  /* 0x8000002000197882 */ /* 0x000fe20000000000 */
[----:B------:R-:W-:-:S02]  /*2840*/  UMOV UR27, 0x80000020 ;  /* 0x80000020001b7882 */ /* 0x000fc40000000000 */
[----:B------:R-:W-:Y:S01]  /*2850*/  ULOP3.LUT UR4, UR4, 0x3fff, URZ, 0xc0, !UPT ;  /* 0x00003fff04047892 */ /* 0x000fe2000f8ec03f */
[----:B------:R-:W-:Y:S01]  /*2860*/  @!P1 PRMT R20, RZ, 0x654, R20 ;  /* 0x00000654ff149816 */ /* 0x000fe20000000014 */
[----:B------:R-:W-:Y:S01]  /*2870*/  UMOV UR5, 0x80000020 ;  /* 0x8000002000057882 */ /* 0x000fe20000000000 */
[----:B------:R-:W-:Y:S01]  /*2880*/  UMOV UR7, 0x80000020 ;  /* 0x8000002000077882 */ /* 0x000fe20000000000 */
[----:B------:R-:W-:Y:S02]  /*2890*/  ULOP3.LUT UR28, UR4, 0x10000, URZ, 0xfc, !UPT ;  /* 0x00010000041c7892 */ /* 0x000fe4000f8efc3f */
[----:B------:R-:W-:Y:S02]  /*28a0*/  UIADD3 UR4, UR24, 0x2, URZ ;  /* 0x0000000218047890 */ /* 0x000fe4000fffe03f */
[----:B------:R-:W-:Y:S02]  /*28b0*/  UIMAD UR26, UR54, 0x600, UR28 ;  /* 0x00000600361a78a4 */ /* 0x000fe4000f8e021c */
[----:B------:R-:W-:-:S02]  /*28c0*/  UIADD3 UR8, UR24, 0x200, URZ ;  /* 0x0000020018087890 */ /* 0x000fc4000fffe03f */
[----:B------:R-:W-:Y:S02]  /*28d0*/  UIADD3 UR6, UR26, 0x2, URZ ;  /* 0x000000021a067890 */ /* 0x000fe4000fffe03f */
[----:B------:R-:W-:Y:S01]  /*28e0*/  UIADD3 UR10, UR26, 0x200, URZ ;  /* 0x000002001a0a7890 */ /* 0x000fe2000fffe03f */
[----:B------:R-:W-:Y:S02]  /*28f0*/  UMOV UR9, 0x80000020 ;  /* 0x8000002000097882 */ /* 0x000fe40000000000 */
[----:B------:R-:W-:Y:S01]  /*2900*/  QGMMA.64x128x32.F32.E4M3.E4M3 R24, gdesc[UR24], RZ, !UPT, gsb0 ;  /* 0x01e00000181879f3 */ /* 0x000fe2000c0008ff */
[----:B------:R-:W-:Y:S01]  /*2910*/  UMOV UR11, 0x80000020 ;  /* 0x80000020000b7882 */ /* 0x000fe20000000000 */
[----:B------:R-:W-:Y:S02]  /*2920*/  UIADD3 UR12, UR24, 0x202, URZ ;  /* 0x00000202180c7890 */ /* 0x000fe4000fffe03f */
[----:B------:R-:W-:Y:S01]  /*2930*/  UIADD3 UR14, UR26, 0x202, URZ ;  /* 0x000002021a0e7890 */ /* 0x000fe2000fffe03f */
[----:B------:R-:W-:Y:S01]  /*2940*/  UMOV UR13, 0x80000020 ;  /* 0x80000020000d7882 */ /* 0x000fe20000000000 */
[----:B------:R-:W-:Y:S01]  /*2950*/  UMOV UR15, 0x80000020 ;  /* 0x80000020000f7882 */ /* 0x000fe20000000000 */
[----:B------:R-:W-:-:S02]  /*2960*/  UIADD3 UR16, UR24, 0x400, URZ ;  /* 0x0000040018107890 */ /* 0x000fc4000fffe03f */
[----:B------:R-:W-:Y:S01]  /*2970*/  UIADD3 UR18, UR26, 0x400, URZ ;  /* 0x000004001a127890 */ /* 0x000fe2000fffe03f */
[----:B------:R-:W-:Y:S01]  /*2980*/  UMOV UR17, 0x80000020 ;  /* 0x8000002000117882 */ /* 0x000fe20000000000 */
[----:B------:R-:W-:Y:S01]  /*2990*/  UMOV UR19, 0x80000020 ;  /* 0x8000002000137882 */ /* 0x000fe20000000000 */
[----:B------:R-:W-:Y:S02]  /*29a0*/  UIADD3 UR20, UR24, 0x402, URZ ;  /* 0x0000040218147890 */ /* 0x000fe4000fffe03f */
[----:B------:R-:W-:Y:S01]  /*29b0*/  UIADD3 UR22, UR26, 0x402, URZ ;  /* 0x000004021a167890 */ /* 0x000fe2000fffe03f */
[----:B------:R-:W-:Y:S01]  /*29c0*/  UMOV UR21, 0x80000020 ;  /* 0x8000002000157882 */ /* 0x000fe20000000000 */
[----:B------:R-:W-:Y:S01]  /*29d0*/  UMOV UR23, 0x80000020 ;  /* 0x8000002000177882 */ /* 0x000fe20000000000 */
[----:B------:R-:W-:Y:S02]  /*29e0*/  ULDC UR29, c[0x0][0x9dc] ;  /* 0x00027700001d7ab9 */ /* 0x000fe40000000800 */
[----:B------:R-:W-:Y:S01]  /*29f0*/  ULOP3.LUT UR29, URZ, UR29, URZ, 0x33, !UPT ;  /* 0x0000001d3f1d7292 */ /* 0x000fe2000f8e333f */
[----:B------:R-:W-:-:S02]  /*2a00*/  WARPGROUP.DEPBAR.LE gsb0, 0x0 ;  /* 0x00008000000079c5 */ /* 0x000fc40000010000 */
        /* <DEDUP_REMOVED lines=22> */
[----:B------:R-:W-:Y:S02]  /*2b70*/  VIADD R40, R17, UR42 ;  /* 0x0000002a11287c36 */ /* 0x000fe40008000000 */
[C---:B------:R-:W-:Y:S01]  /*2b80*/  FMUL.FTZ R43, R0.reuse, R45 ;  /* 0x0000002d002b7220 */ /* 0x040fe20000410000 */
[C---:B------:R-:W-:Y:S01]  /*2b90*/  FMUL.FTZ R45, R0.reuse, R49 ;  /* 0x00000031002d7220 */ /* 0x040fe20000410000 */
[----:B------:R-:W-:Y:S01]  /*2ba0*/  FMUL.FTZ R49, R0, R57 ;  /* 0x0000003900317220 */ /* 0x000fe20000410000 */
[----:B------:R-:W-:-:S04]  /*2bb0*/  @P2 IMAD.HI.U32 R57, R40, UR6, RZ ;  /* 0x0000000628392c27 */ /* 0x000fc8000f8e00ff */
[C---:B------:R-:W-:Y:S01]  /*2bc0*/  FMUL.FTZ R4, R0.reuse, R27 ;  /* 0x0000001b00047220 */ /* 0x040fe20000410000 */
[C---:B------:R-:W-:Y:S01]  /*2bd0*/  FMUL.FTZ R27, R0.reuse, R54 ;  /* 0x00000036001b7220 */ /* 0x040fe20000410000 */
[C---:B------:R-:W-:Y:S01]  /*2be0*/  FMUL.FTZ R54, R0.reuse, R70 ;  /* 0x0000004600367220 */ /* 0x040fe20000410000 */
[----:B------:R-:W-:Y:S01]  /*2bf0*/  @UP0 ULDC UR6, c[0x0][0x450] ;  /* 0x0001140000060ab9 */ /* 0x000fe20000000800 */
[----:B------:R-:W-:Y:S01]  /*2c00*/  IMAD.MOV.U32 R70, RZ, RZ, R40 ;  /* 0x000000ffff467224 */ /* 0x000fe200078e0028 */
[----:B------:R-:W-:Y:S01]  /*2c10*/  @P3 SHF.R.U32.HI R70, RZ, UR6, R57 ;  /* 0x00000006ff463c19 */ /* 0x000fe20008011639 */
[C---:B------:R-:W-:Y:S01]  /*2c20*/  FMUL.FTZ R15, R0.reuse, R47 ;  /* 0x0000002f000f7220 */ /* 0x040fe20000410000 */
[C---:B------:R-:W-:Y:S01]  /*2c30*/  FMUL.FTZ R8, R0.reuse, R35 ;  /* 0x0000002300087220 */ /* 0x040fe20000410000 */
[C---:B------:R-:W-:Y:S01]  /*2c40*/  FMUL.FTZ R47, R0.reuse, R61 ;  /* 0x0000003d002f7220 */ /* 0x040fe20000410000 */
[C---:B------:R-:W-:Y:S01]  /*2c50*/  FMUL.FTZ R35, R0.reuse, R62 ;  /* 0x0000003e00237220 */ /* 0x040fe20000410000 */
[----:B------:R-:W0:Y:S01]  /*2c60*/  SHFL.IDX PT, R61, R70, RZ, 0x1c1f ;  /* 0x001c1fff463d7589 */ /* 0x000e2200000e0000 */
[----:B------:R-:W-:Y:S01]  /*2c70*/  IMAD.MOV.U32 R62, RZ, RZ, -0x80 ;  /* 0xffffff80ff3e7424 */ /* 0x000fe200078e00ff */
[----:B------:R-:W-:Y:S01]  /*2c80*/  ULDC.64 UR6, c[0x0][0x9e0] ;  /* 0x0002780000067ab9 */ /* 0x000fe20000000a00 */
        /* <DEDUP_REMOVED lines=8> */
[----:B------:R1:W-:Y:S01]  /*2d10*/  @!P1 SYNCS.ARRIVE.TRANS64.RED.A1T0 RZ, [R20+URZ], RZ ;  /* 0x000000ff14ff99a7 */ /* 0x0003e2000810043f */
[----:B------:R-:W-:Y:S01]  /*2d20*/  UISETP.GE.AND UP1, UPT, UR7, 0x1, UPT ;  /* 0x000000010700788c */ /* 0x000fe2000bf26270 */
        /* <DEDUP_REMOVED lines=9> */
[C---:B-1----:R-:W-:Y:S01]  /*2dc0*/  FMUL.FTZ R20, R0.reuse, R87 ;  /* 0x0000005700147220 */ /* 0x042fe20000410000 */
        /* <DEDUP_REMOVED lines=11> */
[----:B------:R-:W-:-:S02]  /*2e80*/  IMAD R87, R89, R62, 0x80 ;  /* 0x0000008059577424 */ /* 0x000fc400078e023e */
        /* <DEDUP_REMOVED lines=21> */
[----:B------:R-:W-:Y:S01]  /*2fe0*/  IMAD.U32 R62, RZ, RZ, UR47 ;  /* 0x0000002fff3e7e24 */ /* 0x000fe2000f8e00ff */
[----:B------:R-:W-:Y:S01]  /*2ff0*/  PLOP3.LUT P2, PT, PT, PT, UP1, 0x40, 0x0 ;  /* 0x000000000000781c */ /* 0x000fe20003f4e818 */
[----:B------:R-:W1:Y:S01]  /*3000*/  MUFU.TANH R3, R3 ;  /* 0x0000000300037308 */ /* 0x000e620000002400 */
[--C-:B------:R-:W-:Y:S01]  /*3010*/  IADD3 R57, -R16, 0x1, R87.reuse ;  /* 0x0000000110397810 */ /* 0x100fe20007ffe157 */
[C---:B------:R-:W-:Y:S01]  /*3020*/  FMUL.FTZ R72, R0.reuse, R72 ;  /* 0x0000004800487220 */ /* 0x040fe20000410000 */
[----:B------:R-:W-:Y:S01]  /*3030*/  FMUL.FTZ R73, R0, R73 ;  /* 0x0000004900497220 */ /* 0x000fe20000410000 */
[----:B------:R-:W-:-:S02]  /*3040*/  IADD3 R86, -R16, UR41, R87 ;  /* 0x0000002910567c10 */ /* 0x000fc4000fffe157 */
[----:B------:R-:W-:Y:S02]  /*3050*/  IADD3 R57, -R62, UR41, R57 ;  /* 0x000000293e397c10 */ /* 0x000fe4000fffe139 */
[----:B------:R-:W2:Y:S01]  /*3060*/  MUFU.TANH R14, R14 ;  /* 0x0000000e000e7308 */ /* 0x000ea20000002400 */
[----:B------:R-:W-:Y:S02]  /*3070*/  LEA R82, R89, 0xffffff80, 0x7 ;  /* 0xffffff8059527811 */ /* 0x000fe400078e38ff */
[C---:B------:R-:W-:Y:S02]  /*3080*/  VIADD R95, R57.reuse, UR6 ;  /* 0x00000006395f7c36 */ /* 0x040fe40008000000 */
[----:B------:R-:W-:-:S03]  /*3090*/  VIADD R94, R57, UR29 ;  /* 0x0000001d395e7c36 */ /* 0x000fc60008000000 */
        /* <DEDUP_REMOVED lines=60> */
[----:B------:R0:W1:Y:S08]  /*3460*/  MUFU.TANH R92, R72 ;  /* 0x00000048005c7308 */ /* 0x0000700000002400 */
[----:B------:R5:W1:Y:S01]  /*3470*/  MUFU.TANH R93, R73 ;  /* 0x00000049005d7308 */ /* 0x000a620000002400 */
[----:B0-----:R-:W-:Y:S01]  /*3480*/  VIADDMNMX R72, R61, R95, R86, PT ;  /* 0x0000005f3d487246 */ /* 0x001fe20003800156 */
[----:B-----5:R-:W-:Y:S01]  /*3490*/  IMAD.IADD R73, R94, 0x1, R61 ;  /* 0x000000015e497824 */ /* 0x020fe200078e023d */
[----:B--234-:R-:W-:Y:S06]  /*34a0*/  @P2 BRA `(.L_x_1119) ;  /* 0x00000000005c2947 */ /* 0x01cfec0003800000 */
[----:B------:R-:W-:Y:S01]  /*34b0*/  IMAD.U32 R62, RZ, RZ, UR47 ;  /* 0x0000002fff3e7e24 */ /* 0x000fe2000f8e00ff */
[----:B------:R-:W-:Y:S04]  /*34c0*/  BSSY B0, `(.L_x_1120) ;  /* 0x0000011000007945 */ /* 0x000fe80003800000 */
[----:B------:R-:W-:-:S04]  /*34d0*/  IADD3 R57, -R62, UR41, R61 ;  /* 0x000000293e397c10 */ /* 0x000fc8000fffe13d */
        /* <DEDUP_REMOVED lines=10> */
.L_x_1121:
[----:B------:R-:W-:-:S06]  /*3580*/  UISETP.NE.AND UP2, UPT, UR7, 0x1, UPT ;  /* 0x000000010700788c */ /* 0x000fcc000bf45270 */
[----:B------:R-:W-:-:S05]  /*3590*/  PLOP3.LUT P2, PT, PT, PT, UP2, 0x80, 0x0 ;  /* 0x000000000000781c */ /* 0x000fca0003f4f028 */
[----:B------:R-:W-:-:S08]  /*35a0*/  @UP2 ULDC.64 UR10, c[0x0][0x9e8] ;  /* 0x00027a00000a2ab9 */ /* 0x000fd00000000a00 */
[----:B------:R-:W-:-:S05]  /*35b0*/  @P2 IMAD.HI.U32 R61, R57, UR10, RZ ;  /* 0x0000000a393d2c27 */ /* 0x000fca000f8e00ff */
[----:B------:R-:W-:-:S07]  /*35c0*/  @P2 SHF.R.U32.HI R57, RZ, UR11, R61 ;  /* 0x0000000bff392c19 */ /* 0x000fce000801163d */
.L_x_1122:
[----:B------:R-:W-:Y:S05]  /*35d0*/  BSYNC B0 ;  /* 0x0000000000007941 */ /* 0x000fea0003800000 */
.L_x_1120:
[----:B------:R-:W-:-:S04]  /*35e0*/  IMAD R57, R57, UR7, -R82 ;  /* 0x0000000739397c24 */ /* 0x000fc8000f8e0a52 */
[----:B------:R-:W-:-:S05]  /*35f0*/  IMAD.IADD R57, R57, 0x1, -R16 ;  /* 0x0000000139397824 */ /* 0x000fca00078e0a10 */
[----:B------:R-:W-:Y:S02]  /*3600*/  VIMNMX R73, R73, R57, !PT ;  /* 0x0000003949497248 */ /* 0x000fe40007fe0100 */
[----:B------:R-:W-:-:S07]  /*3610*/  VIADDMNMX R72, R57, UR7, R72, PT ;  /* 0x0000000739487c46 */ /* 0x000fce000b800148 */
.L_x_1119:
        /* <DEDUP_REMOVED lines=12> */
[----:B------:R-:W-:Y:S02]  /*36e0*/  FSEL R71, R25, -INF , !P3 ;  /* 0xff80000019477808 */ /* 0x000fe40005800000 */
[C---:B------:R-:W-:Y:S02]  /*36f0*/  ISETP.LT.OR P4, PT, R72.reuse, 0x9, P4 ;  /* 0x000000094800780c */ /* 0x040fe40002781670 */
[----:B------:R-:W-:Y:S02]  /*3700*/  ISETP.GT.AND P3, PT, R73, 0x10, !P5 ;  /* 0x000000104900780c */ /* 0x000fe40006f64270 */
[----:B------:R-:W-:Y:S02]  /*3710*/  FSEL R81, R21, -INF , !P4 ;  /* 0xff80000015517808 */ /* 0x000fe40006000000 */
        /* <DEDUP_REMOVED lines=28> */
[----:B------:R-:W-:Y:S01]  /*38e0*/  ISETP.GT.AND P3, PT, R73, 0x28, !P4 ;  /* 0x000000284900780c */ /* 0x000fe20006764270 */
[----:B------:R-:W0:Y:S01]  /*38f0*/  SHFL.IDX PT, R41, R70, 0x1, 0x1c1f ;  /* 0x003c1f0046297f89 */ /* 0x000e2200000e0000 */
        /* <DEDUP_REMOVED lines=58> */
[----:B------:R-:W-:Y:S01]  /*3ca0*/  FSEL R47, R64, -INF , !P3 ;  /* 0xff800000402f7808 */ /* 0x000fe20005800000 */
[----:B0-----:R-:W-:Y:S01]  /*3cb0*/  IMAD.IADD R64, R94, 0x1, R41 ;  /* 0x000000015e407824 */ /* 0x001fe200078e0229 */
        /* <DEDUP_REMOVED lines=14> */
[----:B-1----:R-:W-:Y:S02]  /*3da0*/  FSEL R42, R92, -INF , !P3 ;  /* 0xff8000005c2a7808 */ /* 0x002fe40005800000 */
        /* <DEDUP_REMOVED lines=54> */
.L_x_1125:
[----:B------:R-:W-:-:S06]  /*4110*/  UISETP.NE.AND UP2, UPT, UR7, 0x1, UPT ;  /* 0x000000010700788c */ /* 0x000fcc000bf45270 */
[----:B------:R-:W-:-:S05]  /*4120*/  PLOP3.LUT P6, PT, PT, PT, UP2, 0x80, 0x0 ;  /* 0x000000000000781c */ /* 0x000fca0003fcf028 */
[----:B------:R-:W-:-:S08]  /*4130*/  @UP2 ULDC.64 UR10, c[0x0][0x9e8] ;  /* 0x00027a00000a2ab9 */ /* 0x000fd00000000a00 */
[----:B------:R-:W-:Y:S01]  /*4140*/  @P6 IMAD.HI.U32 R41, R32, UR10, RZ ;  /* 0x0000000a20296c27 */ /* 0x000fe2000f8e00ff */
[----:B------:R-:W-:-:S13]  /*4150*/  PLOP3.LUT P6, PT, PT, PT, UP2, 0x80, 0x0 ;  /* 0x000000000000781c */ /* 0x000fda0003fcf028 */
[----:B------:R-:W-:-:S07]  /*4160*/  @P6 SHF.R.U32.HI R32, RZ, UR11, R41 ;  /* 0x0000000bff206c19 */ /* 0x000fce0008011629 */
.L_x_1126:
[----:B------:R-:W-:Y:S05]  /*4170*/  BSYNC B0 ;  /* 0x0000000000007941 */ /* 0x000fea0003800000 */
.L_x_1124:
[----:B------:R-:W-:-:S04]  /*4180*/  IMAD R41, R32, UR7, -R82 ;  /* 0x0000000720297c24 */ /* 0x000fc8000f8e0a52 */
[----:B------:R-:W-:-:S05]  /*4190*/  IMAD.IADD R41, R41, 0x1, -R16 ;  /* 0x0000000129297824 */ /* 0x000fca00078e0a10 */
[----:B------:R-:W-:Y:S02]  /*41a0*/  VIMNMX R64, R64, R41, !PT ;  /* 0x0000002940407248 */ /* 0x000fe40007fe0100 */
[----:B------:R-:W-:-:S07]  /*41b0*/  VIADDMNMX R58, R41, UR7, R58, PT ;  /* 0x00000007293a7c46 */ /* 0x000fce000b80013a */
.L_x_1123:
[----:B------:R-:W-:Y:S01]  /*41c0*/  ISETP.GT.AND P2, PT, R64, 0x1, !P2 ;  /* 0x000000014000780c */ /* 0x000fe20005744270 */
[----:B------:R-:W-:Y:S01]  /*41d0*/  ULDC UR10, c[0x0][0x988] ;  /* 0x00026200000a7ab9 */ /* 0x000fe20000000800 */
[----:B------:R-:W-:Y:S01]  /*41e0*/  ISETP.NE.AND P6, PT, R98, RZ, PT ;  /* 0x000000ff6200720c */ /* 0x000fe20003fc5270 */
[----:B------:R-:W-:Y:S01]  /*41f0*/  @UP0 ULDC UR14, c[0x0][0x44c] ;  /* 0x00011300000e0ab9 */ /* 0x000fe20000000800 */
[----:B------:R-:W-:Y:S01]  /*4200*/  ISETP.LT.OR P2, PT, R58, 0x2, P2 ;  /* 0x000000023a00780c */ /* 0x000fe20001741670 */
[----:B------:R-:W-:Y:S01]  /*4210*/  UIMAD.WIDE.U32 UR14, UR42, UR14, URZ ;  /* 0x0000000e2a0e72a5 */ /* 0x000fe2000f8e003f */
[----:B------:R-:W-:Y:S01]  /*4220*/  ISETP.GT.AND P3, PT, R64, 0x70, !P3 ;  /* 0x000000704000780c */ /* 0x000fe20005f64270 */
[----:B------:R-:W-:Y:S01]  /*4230*/  @UP0 ULDC UR18, c[0x0][0x450] ;  /* 0x0001140000120ab9 */ /* 0x000fe20000000800 */
[----:B------:R-:W-:Y:S01]  /*4240*/  FSEL R32, R4, -INF , !P2 ;  /* 0xff80000004207808 */ /* 0x000fe20005000000 */
[----:B------:R-:W-:Y:S01]  /*4250*/  UMOV UR11, UR42 ;  /* 0x0000002a000b7c82 */ /* 0x000fe20008000000 */
[----:B------:R-:W-:Y:S01]  /*4260*/  ISETP.NE.AND P2, PT, R96, RZ, PT ;  /* 0x000000ff6000720c */ /* 0x000fe20003f45270 */
[----:B------:R-:W-:Y:S01]  /*4270*/  @UP0 USHF.R.U32.HI UR11, URZ, UR18, UR15 ;  /* 0x000000123f0b0299 */ /* 0x000fe2000801160f */
[----:B------:R-:W-:-:S02]  /*4280*/  ISETP.GT.AND P4, PT, R64, 0x71, !P4 ;  /* 0x000000714000780c */ /* 0x000fc40006784270 */
[C---:B------:R-:W-:Y:S01]  /*4290*/  ISETP.GT.AND P2, PT, R64.reuse, 0x8, !P2 ;  /* 0x000000084000780c */ /* 0x040fe20005744270 */
[----:B------:R-:W-:Y:S01]  /*42a0*/  UIADD3 UR55, UR55, UR11, URZ ;  /* 0x0000000b37377290 */ /* 0x000fe2000fffe03f */
[----:B------:R-:W-:Y:S02]  /*42b0*/  ISETP.GT.AND P5, PT, R64, 0x78, !P5 ;  /* 0x000000784000780c */ /* 0x000fe40006fa4270 */
[C---:B------:R-:W-:Y:S01]  /*42c0*/  ISETP.LT.OR P2, PT, R58.reuse, 0x9, P2 ;  /* 0x000000093a00780c */ /* 0x040fe20001741670 */
[----:B------:R-:W-:Y:S01]  /*42d0*/  UIADD3 UR6, UR55, UR6, URZ ;  /* 0x0000000637067290 */ /* 0x000fe2000fffe03f */
[----:B------:R-:W-:Y:S02]  /*42e0*/  ISETP.LT.OR P3, PT, R58, 0x71, P3 ;  /* 0x000000713a00780c */ /* 0x000fe40001f61670 */
[----:B------:R-:W-:Y:S02]  /*42f0*/  FSEL R4, R5, -INF , !P2 ;  /* 0xff80000005047808 */ /* 0x000fe40005000000 */
[----:B------:R-:W-:-:S02]  /*4300*/  ISETP.NE.AND P2, PT, R97, RZ, PT ;  /* 0x000000ff6100720c */ /* 0x000fc40003f45270 */
[----:B------:R-:W-:Y:S02]  /*4310*/  ISETP.LT.OR P4, PT, R58, 0x72, P4 ;  /* 0x000000723a00780c */ /* 0x000fe40002781670 */
[----:B------:R-:W-:Y:S02]  /*4320*/  ISETP.GT.AND P2, PT, R64, 0x9, !P2 ;  /* 0x000000094000780c */ /* 0x000fe40005744270 */
[----:B------:R-:W-:Y:S02]  /*4330*/  FSEL R39, R39, -INF , !P3 ;  /* 0xff80000027277808 */ /* 0x000fe40005800000 */
[C---:B------:R-:W-:Y:S02]  /*4340*/  ISETP.LT.OR P2, PT, R58.reuse, 0xa, P2 ;  /* 0x0000000a3a00780c */ /* 0x040fe40001741670 */
[----:B------:R-:W-:Y:S02]  /*4350*/  ISETP.LT.OR P5, PT, R58, 0x79, P5 ;  /* 0x000000793a00780c */ /* 0x000fe40002fa1670 */
[----:B------:R-:W-:-:S02]  /*4360*/  FSEL R41, R6, -INF , !P2 ;  /* 0xff80000006297808 */ /* 0x000fc40005000000 */
        /* <DEDUP_REMOVED lines=20> */
[----:B------:R-:W-:Y:S02]  /*44b0*/  ISETP.NE.AND P6, PT, R108, RZ, PT ;  /* 0x000000ff6c00720c */ /* 0x000fe40003fc5270 */
        /* <DEDUP_REMOVED lines=54> */
[----:B------:R-:W-:Y:S01]  /*4820*/  ISETP.GT.AND P2, PT, R64, 0x39, !P6 ;  /* 0x000000394000780c */ /* 0x000fe20007744270 */
[----:B------:R-:W0:Y:S01]  /*4830*/  SHFL.BFLY PT, R6, R5, 0x2, 0x1f ;  /* 0x0c401f0005067f89 */ /* 0x000e2200000e0000 */
[----:B------:R-:W-:Y:S02]  /*4840*/  ISETP.NE.AND P6, PT, R93, RZ, PT ;  /* 0x000000ff5d00720c */ /* 0x000fe40003fc5270 */
[----:B------:R-:W-:-:S02]  /*4850*/  ISETP.LT.OR P2, PT, R58, 0x3a, P2 ;  /* 0x0000003a3a00780c */ /* 0x000fc40001741670 */
[----:B------:R-:W-:Y:S02]  /*4860*/  FSEL R38, R38, -INF , !P4 ;  /* 0xff80000026267808 */ /* 0x000fe40006000000 */
[----:B------:R-:W-:Y:S02]  /*4870*/  FSEL R30, R30, -INF , !P2 ;  /* 0xff8000001e1e7808 */ /* 0x000fe40005000000 */
[----:B------:R-:W-:Y:S02]  /*4880*/  ISETP.NE.AND P2, PT, R109, RZ, PT ;  /* 0x000000ff6d00720c */ /* 0x000fe40003f45270 */
[----:B------:R-:W-:Y:S02]  /*4890*/  FSEL R40, R40, -INF , !P5 ;  /* 0xff80000028287808 */ /* 0x000fe40006800000 */
[----:B------:R-:W-:-:S04]  /*48a0*/  ISETP.GT.AND P2, PT, R64, 0x40, !P2 ;  /* 0x000000404000780c */ /* 0x000fc80005744270 */
[----:B------:R-:W-:-:S04]  /*48b0*/  ISETP.LT.OR P2, PT, R58, 0x41, P2 ;  /* 0x000000413a00780c */ /* 0x000fc80001741670 */
[----:B------:R-:W-:Y:S02]  /*48c0*/  FSEL R31, R31, -INF , !P2 ;  /* 0xff8000001f1f7808 */ /* 0x000fe40005000000 */
[----:B------:R-:W-:Y:S02]  /*48d0*/  ISETP.NE.AND P2, PT, R110, RZ, PT ;  /* 0x000000ff6e00720c */ /* 0x000fe40003f45270 */
[----:B0-----:R-:W-:Y:S02]  /*48e0*/  FMNMX.FTZ R70, R5, R6, !PT ;  /* 0x0000000605467209 */ /* 0x001fe40007810000 */
[----:B------:R-:W-:-:S03]  /*48f0*/  ISETP.GT.AND P2, PT, R64, 0x41, !P2 ;  /* 0x000000414000780c */ /* 0x000fc60005744270 */
[----:B------:R-:W0:Y:S01]  /*4900*/  SHFL.BFLY PT, R73, R70, 0x1, 0x1f ;  /* 0x0c201f0046497f89 */ /* 0x000e2200000e0000 */
[----:B------:R-:W-:-:S04]  /*4910*/  ISETP.LT.OR P2, PT, R58, 0x42, P2 ;  /* 0x000000423a00780c */ /* 0x000fc80001741670 */
[----:B------:R-:W-:Y:S02]  /*4920*/  FSEL R34, R34, -INF , !P2 ;  /* 0xff80000022227808 */ /* 0x000fe40005000000 */
[----:B------:R-:W-:-:S04]  /*4930*/  ISETP.NE.AND P2, PT, R111, RZ, PT ;  /* 0x000000ff6f00720c */ /* 0x000fc80003f45270 */
[----:B------:R-:W-:-:S04]  /*4940*/  ISETP.GT.AND P2, PT, R64, 0x48, !P2 ;  /* 0x000000484000780c */ /* 0x000fc80005744270 */
[----:B------:R-:W-:-:S04]  /*4950*/  ISETP.LT.OR P2, PT, R58, 0x49, P2 ;  /* 0x000000493a00780c */ /* 0x000fc80001741670 */
[----:B------:R-:W-:Y:S02]  /*4960*/  FSEL R35, R35, -INF , !P2 ;  /* 0xff80000023237808 */ /* 0x000fe40005000000 */
[----:B------:R-:W-:Y:S02]  /*4970*/  ISETP.NE.AND P2, PT, R112, RZ, PT ;  /* 0x000000ff7000720c */ /* 0x000fe40003f45270 */
[----:B0-----:R-:W-:Y:S01]  /*4980*/  FMNMX.FTZ R6, R70, R73, !PT ;  /* 0x0000004946067209 */ /* 0x001fe20007810000 */
[----:B------:R-:W-:Y:S01]  /*4990*/  IMAD.U32 R73, RZ, RZ, UR10 ;  /* 0x0000000aff497e24 */ /* 0x000fe2000f8e00ff */
        /* <DEDUP_REMOVED lines=29> */
[----:B------:R-:W-:-:S01]  /*4b70*/  FFMA.FTZ R74, R6, R73, -8 ;  /* 0xc1000000064a7423 */ /* 0x000fc20000010049 */
[----:B------:R-:W-:-:S04]  /*4b80*/  ISETP.LT.OR P2, PT, R58, 0x69, P2 ;  /* 0x000000693a00780c */ /* 0x000fc80001741670 */
[----:B------:R-:W-:Y:S02]  /*4b90*/  FSEL R60, R60, -INF , !P2 ;  /* 0xff8000003c3c7808 */ /* 0x000fe40005000000 */
[----:B------:R-:W-:-:S04]  /*4ba0*/  FSETP.NEU.FTZ.AND P2, PT, R6, -INF , PT ;  /* 0xff8000000600780b */ /* 0x000fc80003f5d000 */
[----:B------:R-:W-:Y:S02]  /*4bb0*/  FSEL R74, R74, RZ, P2 ;  /* 0x000000ff4a4a7208 */ /* 0x000fe40001000000 */
[----:B------:R-:W-:Y:S02]  /*4bc0*/  ISETP.GT.AND P2, PT, R64, RZ, !P6 ;  /* 0x000000ff4000720c */ /* 0x000fe40007744270 */
[----:B------:R-:W-:Y:S01]  /*4bd0*/  ISETP.NE.AND P6, PT, R78, RZ, PT ;  /* 0x000000ff4e00720c */ /* 0x000fe20003fc5270 */
[----:B------:R-:W-:-:S01]  /*4be0*/  FFMA.FTZ R72, R79, UR10, -R74 ;  /* 0x0000000a4f487c23 */ /* 0x000fc2000801084a */
[----:B------:R-:W-:Y:S01]  /*4bf0*/  ISETP.LT.OR P2, PT, R58, 0x1, P2 ;  /* 0x000000013a00780c */ /* 0x000fe20001741670 */
[----:B------:R-:W-:-:S01]  /*4c00*/  FFMA.FTZ R79, R77, UR10, -R74 ;  /* 0x0000000a4d4f7c23 */ /* 0x000fc2000801084a */
[--C-:B------:R-:W-:Y:S01]  /*4c10*/  FFMA.FTZ R77, R68, UR10, -R74.reuse ;  /* 0x0000000a444d7c23 */ /* 0x100fe2000801084a */
[----:B------:R-:W-:Y:S01]  /*4c20*/  ISETP.GT.AND P6, PT, R64, 0x79, !P6 ;  /* 0x000000794000780c */ /* 0x000fe200077c4270 */
[--C-:B------:R-:W-:Y:S01]  /*4c30*/  FFMA.FTZ R63, R63, UR10, -R74.reuse ;  /* 0x0000000a3f3f7c23 */ /* 0x100fe2000801084a */
[----:B------:R-:W-:Y:S01]  /*4c40*/  FSEL R73, R2, -INF , !P2 ;  /* 0xff80000002497808 */ /* 0x000fe20005000000 */
[--C-:B------:R-:W-:Y:S01]  /*4c50*/  FFMA.FTZ R2, R83, UR10, -R74.reuse ;  /* 0x0000000a53027c23 */ /* 0x100fe2000801084a */
[----:B------:R-:W-:Y:S01]  /*4c60*/  ISETP.NE.AND P2, PT, R76, RZ, PT ;  /* 0x000000ff4c00720c */ /* 0x000fe20003f45270 */
[--C-:B------:R-:W-:Y:S01]  /*4c70*/  FFMA.FTZ R69, R69, UR10, -R74.reuse ;  /* 0x0000000a45457c23 */ /* 0x100fe2000801084a */
[----:B------:R-:W-:Y:S01]  /*4c80*/  FMNMX.FTZ R5, R73, R32, !PT ;  /* 0x0000002049057209 */ /* 0x000fe20007810000 */
[--C-:B------:R-:W-:Y:S01]  /*4c90*/  FFMA.FTZ R70, R81, UR10, -R74.reuse ;  /* 0x0000000a51467c23 */ /* 0x100fe2000801084a */
[----:B------:R-:W-:Y:S01]  /*4ca0*/  ISETP.GT.AND P2, PT, R64, 0x69, !P2 ;  /* 0x000000694000780c */ /* 0x000fe20005744270 */
[----:B------:R-:W-:Y:S01]  /*4cb0*/  MUFU.EX2 R2, R2 ;  /* 0x0000000200027308 */ /* 0x000fe20000000800 */
[----:B------:R-:W-:Y:S01]  /*4cc0*/  FMNMX.FTZ R76, R4, R5, !PT ;  /* 0x00000005044c7209 */ /* 0x000fe20007810000 */
[--C-:B------:R-:W-:Y:S01]  /*4cd0*/  FFMA.FTZ R71, R71, UR10, -R74.reuse ;  /* 0x0000000a47477c23 */ /* 0x100fe2000801084a */
[----:B------:R-:W-:Y:S01]  /*4ce0*/  ISETP.LT.OR P2, PT, R58, 0x6a, P2 ;  /* 0x0000006a3a00780c */ /* 0x000fe20001741670 */
[--C-:B------:R-:W-:Y:S01]  /*4cf0*/  FFMA.FTZ R75, R75, UR10, -R74.reuse ;  /* 0x0000000a4b4b7c23 */ /* 0x100fe2000801084a */
[----:B------:R-:W-:Y:S01]  /*4d00*/  FMNMX.FTZ R76, R41, R76, !PT ;  /* 0x0000004c294c7209 */ /* 0x000fe20007810000 */
[--C-:B------:R-:W-:Y:S01]  /*4d10*/  FFMA.FTZ R67, R67, UR10, -R74.reuse ;  /* 0x0000000a43437c23 */ /* 0x100fe2000801084a */
[----:B------:R-:W-:Y:S01]  /*4d20*/  FSEL R37, R37, -INF , !P2 ;  /* 0xff80000025257808 */ /* 0x000fe20005000000 */
[----:B------:R-:W0:Y:S01]  /*4d30*/  MUFU.EX2 R69, R69 ;  /* 0x0000004500457308 */ /* 0x000e220000000800 */
[----:B------:R-:W-:Y:S01]  /*4d40*/  FMNMX.FTZ R5, R7, R76, !PT ;  /* 0x0000004c07057209 */ /* 0x000fe20007810000 */
[--C-:B------:R-:W-:Y:S01]  /*4d50*/  FFMA.FTZ R66, R66, UR10, -R74.reuse ;  /* 0x0000000a42427c23 */ /* 0x100fe2000801084a */
[----:B------:R-:W-:Y:S01]  /*4d60*/  ISETP.LT.OR P6, PT, R58, 0x7a, P6 ;  /* 0x0000007a3a00780c */ /* 0x000fe200037c1670 */
[--C-:B------:R-:W-:Y:S01]  /*4d70*/  FFMA.FTZ R65, R65, UR10, -R74.reuse ;  /* 0x0000000a41417c23 */ /* 0x100fe2000801084a */
[----:B------:R-:W-:Y:S01]  /*4d80*/  FMNMX.FTZ R76, R8, R5, !PT ;  /* 0x00000005084c7209 */ /* 0x000fe20007810000 */
[--C-:B------:R-:W-:Y:S01]  /*4d90*/  FFMA.FTZ R62, R62, UR10, -R74.reuse ;  /* 0x0000000a3e3e7c23 */ /* 0x100fe2000801084a */
[----:B------:R-:W-:Y:S01]  /*4da0*/  FSEL R20, R20, -INF , !P6 ;  /* 0xff80000014147808 */ /* 0x000fe20007000000 */
[----:B------:R-:W1:Y:S01]  /*4db0*/  MUFU.EX2 R70, R70 ;  /* 0x0000004600467308 */ /* 0x000e620000000800 */
[----:B------:R-:W-:Y:S01]  /*4dc0*/  FMNMX.FTZ R5, R9, R76, !PT ;  /* 0x0000004c09057209 */ /* 0x000fe20007810000 */
[--C-:B------:R-:W-:Y:S01]  /*4dd0*/  FFMA.FTZ R61, R61, UR10, -R74.reuse ;  /* 0x0000000a3d3d7c23 */ /* 0x100fe2000801084a */
[----:B------:R-:W-:-:S01]  /*4de0*/  FFMA.FTZ R57, R57, UR10, -R74 ;  /* 0x0000000a39397c23 */ /* 0x000fc2000801084a */
[--C-:B------:R-:W-:Y:S01]  /*4df0*/  FFMA.FTZ R52, R52, UR10, -R74.reuse ;  /* 0x0000000a34347c23 */ /* 0x100fe2000801084a */
[----:B------:R-:W-:Y:S01]  /*4e00*/  FMNMX.FTZ R78, R10, R5, !PT ;  /* 0x000000050a4e7209 */ /* 0x000fe20007810000 */
[--C-:B------:R-:W-:Y:S01]  /*4e10*/  FFMA.FTZ R50, R50, UR10, -R74.reuse ;  /* 0x0000000a32327c23 */ /* 0x100fe2000801084a */
[----:B------:R-:W-:-:S01]  /*4e20*/  FFMA.FTZ R49, R49, UR10, -R74 ;  /* 0x0000000a31317c23 */ /* 0x000fc2000801084a */
[----:B------:R-:W2:Y:S01]  /*4e30*/  MUFU.EX2 R71, R71 ;  /* 0x0000004700477308 */ /* 0x000ea20000000800 */
[----:B------:R-:W-:Y:S01]  /*4e40*/  FMNMX.FTZ R5, R11, R78, !PT ;  /* 0x0000004e0b057209 */ /* 0x000fe20007810000 */
[--C-:B------:R-:W-:Y:S01]  /*4e50*/  FFMA.FTZ R48, R48, UR10, -R74.reuse ;  /* 0x0000000a30307c23 */ /* 0x100fe2000801084a */
[----:B------:R-:W-:-:S01]  /*4e60*/  FFMA.FTZ R45, R45, UR10, -R74 ;  /* 0x0000000a2d2d7c23 */ /* 0x000fc2000801084a */
[--C-:B------:R-:W-:Y:S01]  /*4e70*/  FFMA.FTZ R46, R46, UR10, -R74.reuse ;  /* 0x0000000a2e2e7c23 */ /* 0x100fe2000801084a */
[----:B------:R-:W-:Y:S01]  /*4e80*/  FMNMX.FTZ R68, R12, R5, !PT ;  /* 0x000000050c447209 */ /* 0x000fe20007810000 */
[--C-:B------:R-:W-:Y:S01]  /*4e90*/  FFMA.FTZ R47, R47, UR10, -R74.reuse ;  /* 0x0000000a2f2f7c23 */ /* 0x100fe2000801084a */
[----:B------:R-:W-:-:S01]  /*4ea0*/  FFMA.FTZ R44, R44, UR10, -R74 ;  /* 0x0000000a2c2c7c23 */ /* 0x000fc2000801084a */
[----:B------:R-:W3:Y:S01]  /*4eb0*/  MUFU.EX2 R72, R72 ;  /* 0x0000004800487308 */ /* 0x000ee20000000800 */
[----:B------:R-:W-:Y:S01]  /*4ec0*/  FMNMX.FTZ R68, R13, R68, !PT ;  /* 0x000000440d447209 */ /* 0x000fe20007810000 */
[--C-:B------:R-:W-:Y:S01]  /*4ed0*/  FFMA.FTZ R43, R43, UR10, -R74.reuse ;  /* 0x0000000a2b2b7c23 */ /* 0x100fe2000801084a */
[----:B------:R-:W-:-:S01]  /*4ee0*/  FFMA.FTZ R42, R42, UR10, -R74 ;  /* 0x0000000a2a2a7c23 */ /* 0x000fc2000801084a */
[--C-:B------:R-:W-:Y:S01]  /*4ef0*/  FFMA.FTZ R33, R33, UR10, -R74.reuse ;  /* 0x0000000a21217c23 */ /* 0x100fe2000801084a */
[----:B------:R-:W-:Y:S01]  /*4f00*/  FMNMX.FTZ R5, R15, R68, !PT ;  /* 0x000000440f057209 */ /* 0x000fe20007810000 */
[--C-:B------:R-:W-:Y:S01]  /*4f10*/  FFMA.FTZ R29, R29, UR10, -R74.reuse ;  /* 0x0000000a1d1d7c23 */ /* 0x100fe2000801084a */
[----:B------:R-:W-:-:S01]  /*4f20*/  FFMA.FTZ R28, R28, UR10, -R74 ;  /* 0x0000000a1c1c7c23 */ /* 0x000fc2000801084a */
[----:B------:R-:W-:Y:S01]  /*4f30*/  MUFU.EX2 R75, R75 ;  /* 0x0000004b004b7308 */ /* 0x000fe20000000800 */
[----:B------:R-:W-:Y:S01]  /*4f40*/  FMNMX.FTZ R5, R24, R5, !PT ;  /* 0x0000000518057209 */ /* 0x000fe20007810000 */
[--C-:B------:R-:W-:Y:S01]  /*4f50*/  FFMA.FTZ R25, R25, UR10, -R74.reuse ;  /* 0x0000000a19197c23 */ /* 0x100fe2000801084a */
[----:B------:R-:W-:-:S01]  /*4f60*/  FFMA.FTZ R14, R14, UR10, -R74 ;  /* 0x0000000a0e0e7c23 */ /* 0x000fc2000801084a */
[----:B------:R-:W-:Y:S01]  /*4f70*/  FFMA.FTZ R3, R3, UR10, -R74 ;  /* 0x0000000a03037c23 */ /* 0x000fe2000801084a */
[----:B------:R-:W-:-:S03]  /*4f80*/  FMNMX.FTZ R68, R26, R5, !PT ;  /* 0x000000051a447209 */ /* 0x000fc60007810000 */
[----:B------:R-:W-:Y:S01]  /*4f90*/  MUFU.EX2 R76, R79 ;  /* 0x0000004f004c7308 */ /* 0x000fe20000000800 */
[----:B------:R-:W-:-:S04]  /*4fa0*/  FMNMX.FTZ R5, R27, R68, !PT ;  /* 0x000000441b057209 */ /* 0x000fc80007810000 */
[----:B------:R-:W-:-:S03]  /*4fb0*/  FMNMX.FTZ R68, R30, R5, !PT ;  /* 0x000000051e447209 */ /* 0x000fc60007810000 */
[----:B------:R-:W-:Y:S01]  /*4fc0*/  MUFU.EX2 R77, R77 ;  /* 0x0000004d004d7308 */ /* 0x000fe20000000800 */
[----:B------:R-:W-:-:S04]  /*4fd0*/  FMNMX.FTZ R5, R31, R68, !PT ;  /* 0x000000441f057209 */ /* 0x000fc80007810000 */
[----:B------:R-:W-:-:S03]  /*4fe0*/  FMNMX.FTZ R78, R34, R5, !PT ;  /* 0x00000005224e7209 */ /* 0x000fc60007810000 */
[----:B------:R4:W-:Y:S01]  /*4ff0*/  MUFU.EX2 R68, R63 ;  /* 0x0000003f00447308 */ /* 0x0009e20000000800 */
        /* <DEDUP_REMOVED lines=21> */
[----:B------:R-:W4:Y:S06]  /*5150*/  SHFL.BFLY PT, R58, R5, 0x2, 0x1f ;  /* 0x0c401f00053a7f89 */ /* 0x000f2c00000e0000 */
[----:B------:R-:W-:Y:S08]  /*5160*/  MUFU.EX2 R48, R48 ;  /* 0x0000003000307308 */ /* 0x000ff00000000800 */
[----:B------:R-:W-:Y:S08]  /*5170*/  MUFU.EX2 R45, R45 ;  /* 0x0000002d002d7308 */ /* 0x000ff00000000800 */
[----:B------:R-:W-:Y:S01]  /*5180*/  MUFU.EX2 R50, R50 ;  /* 0x0000003200327308 */ /* 0x000fe20000000800 */
[----:B----4-:R-:W-:Y:S01]  /*5190*/  FMNMX.FTZ R63, R5, R58, !PT ;  /* 0x0000003a053f7209 */ /* 0x010fe20007810000 */
[----:B------:R-:W-:-:S04]  /*51a0*/  FFMA.FTZ R58, R21, UR10, -R74 ;  /* 0x0000000a153a7c23 */ /* 0x000fc8000801084a */
[----:B------:R-:W4:Y:S02]  /*51b0*/  SHFL.BFLY PT, R64, R63, 0x1, 0x1f ;  /* 0x0c201f003f407f89 */ /* 0x000f2400000e0000 */
[----:B------:R-:W-:Y:S08]  /*51c0*/  MUFU.EX2 R49, R49 ;  /* 0x0000003100317308 */ /* 0x000ff00000000800 */
[----:B------:R-:W-:Y:S08]  /*51d0*/  MUFU.EX2 R44, R44 ;  /* 0x0000002c002c7308 */ /* 0x000ff00000000800 */
[----:B------:R-:W-:Y:S01]  /*51e0*/  MUFU.EX2 R43, R43 ;  /* 0x0000002b002b7308 */ /* 0x000fe20000000800 */
[----:B----4-:R-:W-:Y:S01]  /*51f0*/  FMNMX.FTZ R5, R63, R64, !PT ;  /* 0x000000403f057209 */ /* 0x010fe20007810000 */
[----:B------:R-:W-:-:S06]  /*5200*/  IMAD.U32 R64, RZ, RZ, UR10 ;  /* 0x0000000aff407e24 */ /* 0x000fcc000f8e00ff */
[----:B------:R-:W-:Y:S01]  /*5210*/  MUFU.EX2 R46, R46 ;  /* 0x0000002e002e7308 */ /* 0x000fe20000000800 */
[C---:B------:R-:W-:Y:S01]  /*5220*/  FSETP.NEU.FTZ.AND P2, PT, R5.reuse, -INF , PT ;  /* 0xff8000000500780b */ /* 0x040fe20003f5d000 */
[----:B------:R-:W-:-:S05]  /*5230*/  FFMA.FTZ R21, R5, R64, -8 ;  /* 0xc100000005157423 */ /* 0x000fca0000010040 */
[----:B------:R-:W-:Y:S01]  /*5240*/  FSEL R63, R21, RZ, P2 ;  /* 0x000000ff153f7208 */ /* 0x000fe20001000000 */
[----:B------:R-:W-:Y:S01]  /*5250*/  MUFU.EX2 R47, R47 ;  /* 0x0000002f002f7308 */ /* 0x000fe20000000800 */
[----:B------:R-:W-:-:S03]  /*5260*/  PLOP3.LUT P2, PT, PT, PT, UP1, 0x40, 0x0 ;  /* 0x000000000000781c */ /* 0x000fc60003f4e818 */
        /* <DEDUP_REMOVED lines=15> */
[----:B0-----:R-:W-:-:S01]  /*5360*/  FADD.FTZ R15, R2, R69 ;  /* 0x00000045020f7221 */ /* 0x001fc20000010000 */
[--C-:B------:R-:W-:Y:S01]  /*5370*/  FFMA.FTZ R27, R27, UR10, -R63.reuse ;  /* 0x0000000a1b1b7c23 */ /* 0x100fe2000801083f */
[----:B------:R-:W-:-:S01]  /*5380*/  FFMA.FTZ R12, R34, UR10, -R63 ;  /* 0x0000000a220c7c23 */ /* 0x000fc2000801083f */
[--C-:B------:R-:W-:Y:S01]  /*5390*/  FFMA.FTZ R30, R30, UR10, -R63.reuse ;  /* 0x0000000a1e1e7c23 */ /* 0x100fe2000801083f */
[----:B------:R-:W-:-:S01]  /*53a0*/  FFMA.FTZ R35, R35, UR10, -R63 ;  /* 0x0000000a23237c23 */ /* 0x000fc2000801083f */
[--C-:B------:R-:W-:Y:S01]  /*53b0*/  FFMA.FTZ R36, R36, UR10, -R63.reuse ;  /* 0x0000000a24247c23 */ /* 0x100fe2000801083f */
[----:B------:R-:W-:-:S01]  /*53c0*/  FFMA.FTZ R51, R51, UR10, -R63 ;  /* 0x0000000a33337c23 */ /* 0x000fc2000801083f */
[----:B------:R-:W0:Y:S01]  /*53d0*/  MUFU.EX2 R32, R32 ;  /* 0x0000002000207308 */ /* 0x000e220000000800 */
        /* <DEDUP_REMOVED lines=11> */
[----:B------:R-:W-:-:S04]  /*5490*/  FFMA.FTZ R20, R20, UR10, -R63 ;  /* 0x0000000a14147c23 */ /* 0x000fc8000801083f */
[----:B------:R-:W5:Y:S01]  /*54a0*/  MUFU.EX2 R64, R64 ;  /* 0x0000004000407308 */ /* 0x000f620000000800 */
[----:B----4-:R-:W-:-:S01]  /*54b0*/  FFMA.FTZ R9, R24, UR10, -R63 ;  /* 0x0000000a18097c23 */ /* 0x010fc2000801083f */
[----:B-1----:R-:W-:Y:S01]  /*54c0*/  FADD.FTZ R24, R70, R15 ;  /* 0x0000000f46187221 */ /* 0x002fe20000010000 */
[----:B--2---:R-:W-:-:S03]  /*54d0*/  F2FP.SATFINITE.E4M3.F32.PACK_AB_MERGE_C R70, R71, R70, RZ ;  /* 0x000000464746723e */ /* 0x004fc600048070ff */
[----:B------:R-:W-:Y:S01]  /*54e0*/  FADD.FTZ R15, R71, R24 ;  /* 0x00000018470f7221 */ /* 0x000fe20000010000 */
[----:B------:R-:W-:Y:S01]  /*54f0*/  F2FP.SATFINITE.E4M3.F32.PACK_AB_MERGE_C R196, R69, R2, R70 ;  /* 0x0000000245c4723e */ /* 0x000fe20004807046 */
[----:B------:R-:W1:Y:S02]  /*5500*/  MUFU.EX2 R73, R73 ;  /* 0x0000004900497308 */ /* 0x000e640000000800 */
[----:B---3--:R-:W-:-:S01]  /*5510*/  FADD.FTZ R24, R72, R15 ;  /* 0x0000000f48187221 */ /* 0x008fc20000010000 */
[----:B0-----:R-:W-:-:S03]  /*5520*/  FADD.FTZ R15, R21, R32 ;  /* 0x00000020150f7221 */ /* 0x001fc60000010000 */
[----:B------:R-:W-:Y:S02]  /*5530*/  FADD.FTZ R31, R75, R24 ;  /* 0x000000184b1f7221 */ /* 0x000fe40000010000 */
[----:B------:R-:W0:Y:S01]  /*5540*/  MUFU.EX2 R4, R4 ;  /* 0x0000000400047308 */ /* 0x000e220000000800 */
[----:B-----5:R-:W-:-:S07]  /*5550*/  FADD.FTZ R24, R64, R15 ;  /* 0x0000000f40187221 */ /* 0x020fce0000010000 */
[----:B------:R-:W2:Y:S01]  /*5560*/  MUFU.EX2 R41, R41 ;  /* 0x0000002900297308 */ /* 0x000ea20000000800 */
[----:B-1----:R-:W-:-:S01]  /*5570*/  FADD.FTZ R15, R73, R24 ;  /* 0x00000018490f7221 */ /* 0x002fc20000010000 */
[----:B------:R-:W-:-:S04]  /*5580*/  F2FP.SATFINITE.E4M3.F32.PACK_AB_MERGE_C R64, R73, R64, RZ ;  /* 0x000000404940723e */ /* 0x000fc800048070ff */
[----:B------:R-:W-:Y:S02]  /*5590*/  F2FP.SATFINITE.E4M3.F32.PACK_AB_MERGE_C R197, R32, R21, R64 ;  /* 0x0000001520c5723e */ /* 0x000fe40004807040 */
[----:B------:R1:W3:Y:S08]  /*55a0*/  MUFU.EX2 R79, R10 ;  /* 0x0000000a004f7308 */ /* 0x0002f00000000800 */
[----:B------:R-:W4:Y:S01]  /*55b0*/  MUFU.EX2 R7, R7 ;  /* 0x0000000700077308 */ /* 0x000f220000000800 */
[----:B-1----:R-:W-:-:S01]  /*55c0*/  FFMA.FTZ R10, R26, UR10, -R63 ;  /* 0x0000000a1a0a7c23 */ /* 0x002fc2000801083f */
[----:B------:R-:W-:Y:S01]  /*55d0*/  FADD.FTZ R26, R76, R31 ;  /* 0x0000001f4c1a7221 */ /* 0x000fe20000010000 */
[----:B------:R-:W-:-:S03]  /*55e0*/  F2FP.SATFINITE.E4M3.F32.PACK_AB_MERGE_C R76, R77, R76, RZ ;  /* 0x0000004c4d4c723e */ /* 0x000fc600048070ff */
[----:B------:R-:W-:Y:S01]  /*55f0*/  FADD.FTZ R26, R77, R26 ;  /* 0x0000001a4d1a7221 */ /* 0x000fe20000010000 */
[----:B------:R-:W-:Y:S01]  /*5600*/  F2FP.SATFINITE.E4M3.F32.PACK_AB_MERGE_C R198, R75, R72, R76 ;  /* 0x000000484bc6723e */ /* 0x000fe2000480704c */
[----:B------:R-:W1:Y:S02]  /*5610*/  MUFU.EX2 R8, R8 ;  /* 0x0000000800087308 */ /* 0x000e640000000800 */
[----:B------:R-:W-:-:S01]  /*5620*/  FADD.FTZ R31, R67, R26 ;  /* 0x0000001a431f7221 */ /* 0x000fc20000010000 */
[----:B0-----:R-:W-:-:S03]  /*5630*/  FADD.FTZ R26, R4, R15 ;  /* 0x0000000f041a7221 */ /* 0x001fc60000010000 */
[----:B------:R-:W-:Y:S01]  /*5640*/  FADD.FTZ R34, R66, R31 ;  /* 0x0000001f42227221 */ /* 0x000fe20000010000 */
[----:B--2---:R-:W-:-:S01]  /*5650*/  FADD.FTZ R15, R41, R26 ;  /* 0x0000001a290f7221 */ /* 0x004fc20000010000 */
[----:B------:R-:W0:Y:S02]  /*5660*/  MUFU.EX2 R13, R13 ;  /* 0x0000000d000d7308 */ /* 0x000e240000000800 */
[----:B------:R-:W-:-:S01]  /*5670*/  FADD.FTZ R31, R65, R34 ;  /* 0x00000022411f7221 */ /* 0x000fc20000010000 */
[----:B------:R-:W-:Y:S01]  /*5680*/  FADD.FTZ R2, R74, R15 ;  /* 0x0000000f4a027221 */ /* 0x000fe20000010000 */
[C---:B---3--:R-:W-:Y:S02]  /*5690*/  F2FP.SATFINITE.E4M3.F32.PACK_AB_MERGE_C R74, R79.reuse, R74, RZ ;  /* 0x0000004a4f4a723e */ /* 0x048fe400048070ff */
[----:B------:R-:W-:Y:S01]  /*56a0*/  FADD.FTZ R31, R68, R31 ;  /* 0x0000001f441f7221 */ /* 0x000fe20000010000 */
[----:B------:R-:W-:-:S01]  /*56b0*/  FADD.FTZ R2, R79, R2 ;  /* 0x000000024f027221 */ /* 0x000fc20000010000 */
[----:B------:R-:W2:Y:S01]  /*56c0*/  MUFU.EX2 R9, R9 ;  /* 0x0000000900097308 */ /* 0x000ea20000000800 */
[----:B------:R-:W-:Y:S01]  /*56d0*/  F2FP.SATFINITE.E4M3.F32.PACK_AB_MERGE_C R199, R41, R4, R74 ;  /* 0x0000000429c7723e */ /* 0x000fe2000480704a */
[----:B------:R-:W-:Y:S01]  /*56e0*/  FADD.FTZ R26, R62, R31 ;  /* 0x0000001f3e1a7221 */ /* 0x000fe20000010000 */
[----:B----4-:R-:W-:-:S01]  /*56f0*/  FADD.FTZ R15, R7, R2 ;  /* 0x00000002070f7221 */ /* 0x010fc20000010000 */
[----:B------:R-:W-:-:S02]  /*5700*/  F2FP.SATFINITE.E4M3.F32.PACK_AB_MERGE_C R31, R52, R57, RZ ;  /* 0x00000039341f723e */ /* 0x000fc400048070ff */
[----:B------:R-:W-:-:S01]  /*5710*/  FADD.FTZ R26, R61, R26 ;  /* 0x0000001a3d1a7221 */ /* 0x000fc20000010000 */
[----:B-1----:R-:W-:Y:S01]  /*5720*/  FADD.FTZ R2, R8, R15 ;  /* 0x0000000f08027221 */ /* 0x002fe20000010000 */
[----:B------:R-:W1:Y:S01]  /*5730*/  MUFU.EX2 R10, R10 ;  /* 0x0000000a000a7308 */ /* 0x000e620000000800 */
[----:B------:R-:W-:Y:S01]  /*5740*/  F2FP.SATFINITE.E4M3.F32.PACK_AB_MERGE_C R194, R61, R62, R31 ;  /* 0x0000003e3dc2723e */ /* 0x000fe2000480701f */
[----:B------:R-:W-:Y:S01]  /*5750*/  FADD.FTZ R57, R57, R26 ;  /* 0x0000001a39397221 */ /* 0x000fe20000010000 */
[----:B0-----:R-:W-:-:S01]  /*5760*/  FADD.FTZ R15, R13, R2 ;  /* 0x000000020d0f7221 */ /* 0x001fc20000010000 */
[----:B------:R-:W-:Y:S02]  /*5770*/  F2FP.SATFINITE.E4M3.F32.PACK_AB_MERGE_C R31, R45, R48, RZ ;  /* 0x000000302d1f723e */ /* 0x000fe400048070ff */
[----:B------:R-:W-:-:S01]  /*5780*/  FADD.FTZ R57, R52, R57 ;  /* 0x0000003934397221 */ /* 0x000fc20000010000 */
[----:B------:R-:W-:Y:S01]  /*5790*/  FADD.FTZ R2, R78, R15 ;  /* 0x0000000f4e027221 */ /* 0x000fe20000010000 */
[----:B------:R-:W0:Y:S01]  /*57a0*/  MUFU.EX2 R27, R27 ;  /* 0x0000001b001b7308 */ /* 0x000e220000000800 */
[----:B------:R-:W-:Y:S01]  /*57b0*/  F2FP.SATFINITE.E4M3.F32.PACK_AB_MERGE_C R188, R49, R50, R31 ;  /* 0x0000003231bc723e */ /* 0x000fe2000480701f */
[----:B------:R-:W-:Y:S01]  /*57c0*/  FADD.FTZ R26, R50, R57 ;  /* 0x00000039321a7221 */ /* 0x000fe20000010000 */
[----:B--2---:R-:W-:-:S01]  /*57d0*/  FADD.FTZ R15, R9, R2 ;  /* 0x00000002090f7221 */ /* 0x004fc20000010000 */
[----:B------:R-:W-:-:S02]  /*57e0*/  F2FP.SATFINITE.E4M3.F32.PACK_AB_MERGE_C R78, R78, R13, RZ ;  /* 0x0000000d4e4e723e */ /* 0x000fc400048070ff */
[----:B------:R-:W-:-:S01]  /*57f0*/  FADD.FTZ R49, R49, R26 ;  /* 0x0000001a31317221 */ /* 0x000fc20000010000 */
[----:B------:R-:W-:Y:S01]  /*5800*/  F2FP.SATFINITE.E4M3.F32.PACK_AB_MERGE_C R26, R43, R44, RZ ;  /* 0x0000002c2b1a723e */ /* 0x000fe200048070ff */
[----:B------:R-:W2:Y:S01]  /*5810*/  MUFU.EX2 R30, R30 ;  /* 0x0000001e001e7308 */ /* 0x000ea20000000800 */
[----:B-1----:R-:W-:-:S01]  /*5820*/  FADD.FTZ R2, R10, R15 ;  /* 0x0000000f0a027221 */ /* 0x002fc20000010000 */
[----:B------:R-:W-:Y:S01]  /*5830*/  FADD.FTZ R48, R48, R49 ;  /* 0x0000003130307221 */ /* 0x000fe20000010000 */
[----:B------:R-:W-:Y:S02]  /*5840*/  F2FP.SATFINITE.E4M3.F32.PACK_AB_MERGE_C R190, R47, R46, R26 ;  /* 0x0000002e2fbe723e */ /* 0x000fe4000480701a */
[----:B------:R-:W-:Y:S01]  /*5850*/  F2FP.SATFINITE.E4M3.F32.PACK_AB_MERGE_C R193, R8, R7, R78 ;  /* 0x0000000708c1723e */ /* 0x000fe2000480704e */
[----:B------:R-:W-:-:S01]  /*5860*/  FADD.FTZ R45, R45, R48 ;  /* 0x000000302d2d7221 */ /* 0x000fc20000010000 */
[----:B------:R-:W-:Y:S01]  /*5870*/  F2FP.SATFINITE.E4M3.F32.PACK_AB_MERGE_C R65, R68, R65, RZ ;  /* 0x000000414441723e */ /* 0x000fe200048070ff */
[----:B------:R-:W1:Y:S01]  /*5880*/  MUFU.EX2 R11, R11 ;  /* 0x0000000b000b7308 */ /* 0x000e620000000800 */
[----:B0-----:R-:W-:-:S01]  /*5890*/  FADD.FTZ R15, R27, R2 ;  /* 0x000000021b0f7221 */ /* 0x001fc20000010000 */
[----:B------:R-:W-:Y:S01]  /*58a0*/  FADD.FTZ R46, R46, R45 ;  /* 0x0000002d2e2e7221 */ /* 0x000fe20000010000 */
[----:B------:R-:W-:-:S03]  /*58b0*/  F2FP.SATFINITE.E4M3.F32.PACK_AB_MERGE_C R192, R66, R67, R65 ;  /* 0x0000004342c0723e */ /* 0x000fc60004807041 */
[----:B------:R-:W-:Y:S02]  /*58c0*/  FADD.FTZ R47, R47, R46 ;  /* 0x0000002e2f2f7221 */ /* 0x000fe40000010000 */
[----:B------:R-:W0:Y:S01]  /*58d0*/  MUFU.EX2 R12, R12 ;  /* 0x0000000c000c7308 */ /* 0x000e220000000800 */
[----:B--2---:R-:W-:-:S01]  /*58e0*/  FADD.FTZ R2, R30, R15 ;  /* 0x0000000f1e027221 */ /* 0x004fc20000010000 */
[----:B------:R-:W-:Y:S01]  /*58f0*/  FADD.FTZ R44, R44, R47 ;  /* 0x0000002f2c2c7221 */ /* 0x000fe20000010000 */
[----:B------:R-:W-:-:S03]  /*5900*/  F2FP.SATFINITE.E4M3.F32.PACK_AB_MERGE_C R27, R30, R27, RZ ;  /* 0x0000001b1e1b723e */ /* 0x000fc600048070ff */
[----:B------:R-:W-:Y:S01]  /*5910*/  FADD.FTZ R43, R43, R44 ;  /* 0x0000002c2b2b7221 */ /* 0x000fe20000010000 */
[----:B------:R-:W-:Y:S01]  /*5920*/  F2FP.SATFINITE.E4M3.F32.PACK_AB_MERGE_C R195, R10, R9, R27 ;  /* 0x000000090ac3723e */ /* 0x000fe2000480701b */
        /* <DEDUP_REMOVED lines=8> */
[----:B------:R-:W-:-:S04]  /*59b0*/  F2FP.SATFINITE.E4M3.F32.PACK_AB_MERGE_C R35, R36, R35, RZ ;  /* 0x000000232423723e */ /* 0x000fc800048070ff */
[----:B------:R-:W-:Y:S02]  /*59c0*/  F2FP.SATFINITE.E4M3.F32.PACK_AB_MERGE_C R189, R12, R11, R35 ;  /* 0x0000000b0cbd723e */ /* 0x000fe40004807023 */
[----:B------:R-:W1:Y:S01]  /*59d0*/  MUFU.EX2 R54, R54 ;  /* 0x0000003600367308 */ /* 0x000e620000000800 */
[----:B0-----:R-:W-:-:S07]  /*59e0*/  FADD.FTZ R13, R51, R2 ;  /* 0x00000002330d7221 */ /* 0x001fce0000010000 */
[----:B------:R-:W-:Y:S01]  /*59f0*/  MUFU.EX2 R29, R29 ;  /* 0x0000001d001d7308 */ /* 0x000fe20000000800 */
[----:B--2---:R-:W-:-:S07]  /*5a00*/  FADD.FTZ R13, R24, R13 ;  /* 0x0000000d180d7221 */ /* 0x004fce0000010000 */
[----:B------:R-:W0:Y:S01]  /*5a10*/  MUFU.EX2 R28, R28 ;  /* 0x0000001c001c7308 */ /* 0x000e220000000800 */
[----:B-1----:R-:W-:-:S07]  /*5a20*/  FADD.FTZ R2, R54, R13 ;  /* 0x0000000d36027221 */ /* 0x002fce0000010000 */
[----:B------:R-:W1:Y:S08]  /*5a30*/  MUFU.EX2 R55, R55 ;  /* 0x0000003700377308 */ /* 0x000e700000000800 */
[----:B------:R-:W-:Y:S01]  /*5a40*/  MUFU.EX2 R42, R42 ;  /* 0x0000002a002a7308 */ /* 0x000fe20000000800 */
[----:B0-----:R-:W-:-:S07]  /*5a50*/  F2FP.SATFINITE.E4M3.F32.PACK_AB_MERGE_C R15, R28, R29, RZ ;  /* 0x0000001d1c0f723e */ /* 0x001fce00048070ff */
[----:B------:R-:W0:Y:S01]  /*5a60*/  MUFU.EX2 R33, R33 ;  /* 0x0000002100217308 */ /* 0x000e220000000800 */
[C---:B-1----:R-:W-:Y:S01]  /*5a70*/  F2FP.SATFINITE.E4M3.F32.PACK_AB_MERGE_C R54, R55.reuse, R54, RZ ;  /* 0x000000363736723e */ /* 0x042fe200048070ff */
        /* <DEDUP_REMOVED lines=8> */
[----:B-1----:R-:W-:-:S01]  /*5b00*/  FADD.FTZ R2, R56, R55 ;  /* 0x0000003738027221 */ /* 0x002fc20000010000 */
[----:B------:R-:W-:-:S04]  /*5b10*/  FADD.FTZ R29, R29, R42 ;  /* 0x0000002a1d1d7221 */ /* 0x000fc80000010000 */
[----:B------:R-:W-:Y:S02]  /*5b20*/  FADD.FTZ R28, R28, R29 ;  /* 0x0000001d1c1c7221 */ /* 0x000fe40000010000 */
        /* <DEDUP_REMOVED lines=8> */
[----:B0-----:R-:W-:-:S01]  /*5bb0*/  FADD.FTZ R2, R37, R2 ;  /* 0x0000000225027221 */ /* 0x001fc20000010000 */
[----:B------:R-:W-:-:S04]  /*5bc0*/  F2FP.SATFINITE.E4M3.F32.PACK_AB_MERGE_C R60, R37, R60, RZ ;  /* 0x0000003c253c723e */ /* 0x000fc800048070ff */
[----:B------:R-:W-:Y:S02]  /*5bd0*/  F2FP.SATFINITE.E4M3.F32.PACK_AB_MERGE_C R185, R59, R56, R60 ;  /* 0x000000383bb9723e */ /* 0x000fe4000480703c */
[----:B------:R-:W0:Y:S08]  /*5be0*/  MUFU.EX2 R39, R39 ;  /* 0x0000002700277308 */ /* 0x000e300000000800 */
[----:B------:R-:W2:Y:S01]  /*5bf0*/  MUFU.EX2 R38, R38 ;  /* 0x0000002600267308 */ /* 0x000ea20000000800 */
[----:B-1----:R-:W-:Y:S01]  /*5c00*/  F2FP.SATFINITE.E4M3.F32.PACK_AB_MERGE_C R186, R58, R25, R4 ;  /* 0x000000193aba723e */ /* 0x002fe20004807004 */
[----:B------:R-:W-:-:S04]  /*5c10*/  FADD.FTZ R25, R25, R28 ;  /* 0x0000001c19197221 */ /* 0x000fc80000010000 */
[----:B------:R-:W-:Y:S02]  /*5c20*/  FADD.FTZ R25, R58, R25 ;  /* 0x000000193a197221 */ /* 0x000fe40000010000 */
[----:B------:R-:W-:Y:S01]  /*5c30*/  MUFU.EX2 R40, R40 ;  /* 0x0000002800287308 */ /* 0x000fe20000000800 */
[----:B0-----:R-:W-:-:S01]  /*5c40*/  FADD.FTZ R9, R39, R2 ;  /* 0x0000000227097221 */ /* 0x001fc20000010000 */
[----:B------:R-:W-:-:S04]  /*5c50*/  FADD.FTZ R4, R14, R25 ;  /* 0x000000190e047221 */ /* 0x000fc80000010000 */
[----:B------:R-:W-:Y:S02]  /*5c60*/  FADD.FTZ R4, R3, R4 ;  /* 0x0000000403047221 */ /* 0x000fe40000010000 */
[----:B------:R-:W0:Y:S01]  /*5c70*/  MUFU.EX2 R7, R20 ;  /* 0x0000001400077308 */ /* 0x000e220000000800 */
[----:B--2---:R-:W-:-:S01]  /*5c80*/  FADD.FTZ R9, R38, R9 ;  /* 0x0000000926097221 */ /* 0x004fc20000010000 */
[----:B0-----:R-:W-:-:S03]  /*5c90*/  F2FP.SATFINITE.E4M3.F32.PACK_AB_MERGE_C R2, R7, R40, RZ ;  /* 0x000000280702723e */ /* 0x001fc600048070ff */
[----:B------:R-:W-:Y:S01]  /*5ca0*/  FADD.FTZ R40, R40, R9 ;  /* 0x0000000928287221 */ /* 0x000fe20000010000 */
[----:B------:R-:W-:-:S03]  /*5cb0*/  F2FP.SATFINITE.E4M3.F32.PACK_AB_MERGE_C R187, R38, R39, R2 ;  /* 0x0000002726bb723e */ /* 0x000fc60004807002 */
[----:B------:R-:W-:Y:S01]  /*5cc0*/  FADD.FTZ R3, R7, R40 ;  /* 0x0000002807037221 */ /* 0x000fe20000010000 */
        /* <DEDUP_REMOVED lines=12> */
.L_x_1128:
[----:B------:R-:W-:-:S11]  /*5d90*/  UISETP.NE.AND UP2, UPT, UR7, 0x1, UPT ;  /* 0x000000010700788c */ /* 0x000fd6000bf45270 */
[----:B------:R-:W-:Y:S02]  /*5da0*/  @UP2 ULDC.64 UR14, c[0x0][0x9e8] ;  /* 0x00027a00000e2ab9 */ /* 0x000fe40000000a00 */
[----:B------:R-:W-:-:S04]  /*5db0*/  UIMAD.WIDE.U32 UR18, UR11, UR14, URZ ;  /* 0x0000000e0b1272a5 */ /* 0x000fc8000f8e003f */
[----:B------:R-:W-:-:S12]  /*5dc0*/  @UP2 USHF.R.U32.HI UR11, URZ, UR15, UR19 ;  /* 0x0000000f3f0b2299 */ /* 0x000fd80008011613 */
.L_x_1129:
[----:B------:R-:W-:-:S04]  /*5dd0*/  UIMAD UR7, UR11, UR7, UR7 ;  /* 0x000000070b0772a4 */ /* 0x000fc8000f8e0207 */
[----:B------:R-:W-:-:S04]  /*5de0*/  UISETP.LT.AND UP2, UPT, UR6, UR7, UPT ;  /* 0x000000070600728c */ /* 0x000fc8000bf41270 */
[----:B------:R-:W-:-:S12]  /*5df0*/  USEL UR6, UR6, UR7, UP2 ;  /* 0x0000000706067287 */ /* 0x000fd80009000000 */
.L_x_1127:
[----:B------:R-:W-:Y:S01]  /*5e00*/  USHF.R.S32.HI UR7, URZ, 0x1f, UR6 ;  /* 0x0000001f3f077899 */ /* 0x000fe20008011406 */
[----:B------:R-:W-:Y:S02]  /*5e10*/  CS2R R24, SRZ ;  /* 0x0000000000187805 */ /* 0x000fe4000001ff00 */
[----:B------:R-:W-:Y:S02]  /*5e20*/  CS2R R26, SRZ ;  /* 0x00000000001a7805 */ /* 0x000fe4000001ff00 */
[----:B------:R-:W-:Y:S01]  /*5e30*/  CS2R R28, SRZ ;  /* 0x00000000001c7805 */ /* 0x000fe2000001ff00 */
        /* <DEDUP_REMOVED lines=99> */
[----:B------:R-:W-:Y:S01]  /*6470*/  ULDC UR31, c[0x0][0x9e4] ;  /* 0x00027900001f7ab9 */ /* 0x000fe20000000800 */
[----:B------:R-:W-:Y:S01]  /*6480*/  ULDC UR30, c[0x0][0x988] ;  /* 0x00026200001e7ab9 */ /* 0x000fe20000000800 */
[----:B------:R-:W-:-:S05]  /*6490*/  ULDC UR32, c[0x0][0x9e0] ;  /* 0x0002780000207ab9 */ /* 0x000fca0000000800 */
.L_x_1148:
        /* <DEDUP_REMOVED lines=9> */
.L_x_1132:
[----:B------:R-:W-:Y:S01]  /*6530*/  ULEA UR6, UR34, UR36, 0x3 ;  /* 0x0000002422067291 */ /* 0x000fe2000f8e183f */
[----:B------:R-:W-:-:S05]  /*6540*/  IMAD.U32 R7, RZ, RZ, UR33 ;  /* 0x00000021ff077e24 */ /* 0x000fca000f8e00ff */
[----:B------:R-:W-:-:S04]  /*6550*/  SHF.L.U32 R7, R7, 0x1f, RZ ;  /* 0x0000001f07077819 */ /* 0x000fc800000006ff */
[----:B------:R0:W1:Y:S01]  /*6560*/  SYNCS.PHASECHK.TRANS64.TRYWAIT P2, [UR6+0x2a830], R7 ;  /* 0x02a83007ff0075a7 */ /* 0x0000620008040146 */
[----:B------:R-:W-:Y:S05]  /*6570*/  @!P0 BRA `(.L_x_1133) ;  /* 0x0000000000048947 */ /* 0x000fea0003800000 */
[----:B------:R-:W-:Y:S01]  /*6580*/  BPT.TRAP 0x1 ;  /* 0x000000040000795c */ /* 0x000fe20000300000 */
.L_x_1133:
[----:B-1----:R-:W-:Y:S05]  /*6590*/  @P2 BRA `(.L_x_1131) ;  /* 0x0000000000082947 */ /* 0x002fea0003800000 */
[----:B------:R-:W1:Y:S02]  /*65a0*/  SYNCS.PHASECHK.TRANS64.TRYWAIT P2, [UR6+0x2a830], R7 ;  /* 0x02a83007ff0075a7 */ /* 0x000e640008040146 */
[----:B-1----:R-:W-:Y:S05]  /*65b0*/  @!P2 BRA `(.L_x_1134) ;  /* 0x00000160007ca947 */ /* 0x002fea0003800000 */
.L_x_1131:
[----:B-1----:R-:W1:Y:S01]  /*65c0*/  S2R R8, SR_TID.X ;  /* 0x0000000000087919 */ /* 0x002e620000002100 */
[----:B------:R-:W-:Y:S01]  /*65d0*/  UIMAD UR26, UR34, 0x600, UR28 ;  /* 0x00000600221a78a4 */ /* 0x000fe2000f8e021c */
[----:B------:R-:W-:Y:S01]  /*65e0*/  UMOV UR27, 0x80000020 ;  /* 0x80000020001b7882 */ /* 0x000fe20000000000 */
[----:B------:R-:W-:Y:S02]  /*65f0*/  UMOV UR7, 0x80000020 ;  /* 0x8000002000077882 */ /* 0x000fe40000000000 */
[----:B------:R-:W-:Y:S02]  /*6600*/  UIADD3 UR6, UR26, 0x2, URZ ;  /* 0x000000021a067890 */ /* 0x000fe4000fffe03f */
        /* <DEDUP_REMOVED lines=8> */
[----:B-1----:R-:W-:-:S05]  /*6690*/  SHF.R.U32.HI R8, RZ, 0x7, R8 ;  /* 0x00000007ff087819 */ /* 0x002fca0000011608 */
[----:B0-----:R-:W-:-:S05]  /*66a0*/  VIADD R7, R8, 0x8 ;  /* 0x0000000808077836 */ /* 0x001fca0000000000 */
[----:B------:R0:W-:Y:S06]  /*66b0*/  BAR.SYNC.DEFER_BLOCKING R7, 0x100 ;  /* 0x000400070000751d */ /* 0x0001ec0000010000 */
        /* <DEDUP_REMOVED lines=21> */
.L_x_1136:
[----:B------:R-:W-:Y:S01]  /*6810*/  ULEA UR6, UR54, UR36, 0x3 ;  /* 0x0000002436067291 */ /* 0x000fe2000f8e183f */
[----:B------:R-:W-:-:S05]  /*6820*/  IMAD.U32 R7, RZ, RZ, UR51 ;  /* 0x00000033ff077e24 */ /* 0x000fca000f8e00ff */
[----:B------:R-:W-:-:S04]  /*6830*/  SHF.L.U32 R7, R7, 0x1f, RZ ;  /* 0x0000001f07077819 */ /* 0x000fc800000006ff */
[----:B------:R0:W1:Y:S01]  /*6840*/  SYNCS.PHASECHK.TRANS64.TRYWAIT P2, [UR6+0x2a850], R7 ;  /* 0x02a85007ff0075a7 */ /* 0x0000620008040146 */
[----:B------:R-:W-:Y:S05]  /*6850*/  @!P0 BRA `(.L_x_1137) ;  /* 0x0000000000048947 */ /* 0x000fea0003800000 */
[----:B------:R-:W-:Y:S01]  /*6860*/  BPT.TRAP 0x1 ;  /* 0x000000040000795c */ /* 0x000fe20000300000 */
.L_x_1137:
[----:B-1----:R-:W-:Y:S05]  /*6870*/  @P2 BRA `(.L_x_1135) ;  /* 0x0000000000082947 */ /* 0x002fea0003800000 */
[----:B------:R-:W1:Y:S02]  /*6880*/  SYNCS.PHASECHK.TRANS64.TRYWAIT P2, [UR6+0x2a850], R7 ;  /* 0x02a85007ff0075a7 */ /* 0x000e640008040146 */
[----:B-1----:R-:W-:Y:S05]  /*6890*/  @!P2 BRA `(.L_x_1138) ;  /* 0x0000015c00dca947 */ /* 0x002fea0003800000 */
.L_x_1135:
[----:B------:R-:W-:Y:S01]  /*68a0*/  UIADD3 UR6, UR36, 0x400, URZ ;  /* 0x0000040024067890 */ /* 0x000fe2000fffe03f */
[----:B------:R-:W-:Y:S01]  /*68b0*/  WARPGROUP.ARRIVE ;  /* 0x00000000000079c5 */ /* 0x000fe20000000000 */
[----:B------:R-:W-:-:S05]  /*68c0*/  UMOV UR7, 0x40000040 ;  /* 0x4000004000077882 */ /* 0x000fca0000000000 */
[----:B------:R-:W2:Y:S01]  /*68d0*/  S2R R13, SR_TID.X ;  /* 0x00000000000d7919 */ /* 0x000ea20000002100 */
[----:B------:R-:W-:Y:S01]  /*68e0*/  USHF.R.U32.HI UR6, URZ, 0x4, UR6 ;  /* 0x000000043f067899 */ /* 0x000fe20008011606 */
[----:B------:R-:W-:Y:S01]  /*68f0*/  PLOP3.LUT P2, PT, PT, PT, UP0, 0x80, 0x0 ;  /* 0x000000000000781c */ /* 0x000fe20003f4f008 */
[C---:B------:R-:W-:Y:S01]  /*6900*/  FMUL.FTZ R21, R0.reuse, R130 ;  /* 0x0000008200157220 */ /* 0x040fe20000410000 */
[C---:B------:R-:W-:Y:S01]  /*6910*/  FMUL.FTZ R130, R0.reuse, R137 ;  /* 0x0000008900827220 */ /* 0x040fe20000410000 */
[----:B------:R-:W-:Y:S01]  /*6920*/  ULOP3.LUT UR6, UR6, 0x3fff, URZ, 0xc0, !UPT ;  /* 0x00003fff06067892 */ /* 0x000fe2000f8ec03f */
[C---:B------:R-:W-:Y:S01]  /*6930*/  FMUL.FTZ R137, R0.reuse, R144 ;  /* 0x0000009000897220 */ /* 0x040fe20000410000 */
[----:B------:R-:W-:Y:S01]  /*6940*/  PLOP3.LUT P3, PT, PT, PT, UP0, 0x80, 0x0 ;  /* 0x000000000000781c */ /* 0x000fe20003f6f008 */
[C---:B------:R-:W-:Y:S01]  /*6950*/  FMUL.FTZ R144, R0.reuse, R155 ;  /* 0x0000009b00907220 */ /* 0x040fe20000410000 */
[----:B------:R-:W-:Y:S01]  /*6960*/  ULOP3.LUT UR6, UR6, 0x10000, URZ, 0xfc, !UPT ;  /* 0x0001000006067892 */ /* 0x000fe2000f8efc3f */
[C---:B------:R-:W-:Y:S01]  /*6970*/  FMUL.FTZ R155, R0.reuse, R166 ;  /* 0x000000a6009b7220 */ /* 0x040fe20000410000 */
[C---:B------:R-:W-:Y:S01]  /*6980*/  FMUL.FTZ R166, R0.reuse, R173 ;  /* 0x000000ad00a67220 */ /* 0x040fe20000410000 */
[----:B------:R-:W-:Y:S01]  /*6990*/  VIADD R173, R17, UR42 ;  /* 0x0000002a11ad7c36 */ /* 0x000fe20008000000 */
[----:B------:R-:W-:Y:S01]  /*69a0*/  UIMAD UR10, UR54, 0x600, UR6 ;  /* 0x00000600360a78a4 */ /* 0x000fe2000f8e0206 */
[C---:B-1----:R-:W-:Y:S01]  /*69b0*/  FMUL.FTZ R8, R0.reuse, R121 ;  /* 0x0000007900087220 */ /* 0x042fe20000410000 */
        /* <DEDUP_REMOVED lines=13> */
[C---:B0-----:R-:W-:Y:S01]  /*6a90*/  FMUL.FTZ R7, R0.reuse, R120 ;  /* 0x0000007800077220 */ /* 0x041fe20000410000 */
        /* <DEDUP_REMOVED lines=46> */
[----:B------:R-:W-:-:S02]  /*6d80*/  IMAD.SHL.U32 R171, R2, 0x80, RZ ;  /* 0x0000008002ab7824 */ /* 0x000fc400078e00ff */
[----:B------:R-:W-:Y:S01]  /*6d90*/  FMUL.FTZ R174, R0, R183 ;  /* 0x000000b700ae7220 */ /* 0x000fe20000410000 */
[----:B------:R-:W-:Y:S01]  /*6da0*/  IMAD.U32 R178, RZ, RZ, UR47 ;  /* 0x0000002fffb27e24 */ /* 0x000fe2000f8e00ff */
[----:B------:R-:W0:Y:S08]  /*6db0*/  MUFU.TANH R7, R7 ;  /* 0x0000000700077308 */ /* 0x000e300000002400 */
[----:B------:R-:W1:Y:S08]  /*6dc0*/  MUFU.TANH R8, R8 ;  /* 0x0000000800087308 */ /* 0x000e700000002400 */
        /* <DEDUP_REMOVED lines=19> */
[----:B--2---:R-:W-:-:S04]  /*6f00*/  SHF.R.U32.HI R199, RZ, 0x7, R13 ;  /* 0x00000007ffc77819 */ /* 0x004fc8000001160d */
[----:B------:R-:W2:Y:S01]  /*6f10*/  MUFU.TANH R128, R128 ;  /* 0x0000008000807308 */ /* 0x000ea20000002400 */
[----:B------:R-:W-:Y:S01]  /*6f20*/  QGMMA.64x192x32.F32.E4M3.E4M3 R24, R192, gdesc[UR4], R24, gsb0 ;  /* 0x02e00004c0187df3 */ /* 0x000fe20008000818 */
[----:B------:R-:W-:Y:S01]  /*6f30*/  UIADD3 UR6, UR10, 0x4, URZ ;  /* 0x000000040a067890 */ /* 0x000fe2000fffe03f */
[----:B------:R-:W-:-:S05]  /*6f40*/  UMOV UR7, 0x40000040 ;  /* 0x4000004000077882 */ /* 0x000fca0000000000 */
        /* <DEDUP_REMOVED lines=27> */
[----:B------:R-:W-:-:S05]  /*7100*/  WARPGROUP.ARRIVE ;  /* 0x00000000000079c5 */ /* 0x000fca0000000000 */
[----:B------:R-:W0:Y:S01]  /*7110*/  MUFU.TANH R155, R155 ;  /* 0x0000009b009b7308 */ /* 0x000e220000002400 */
        /* <DEDUP_REMOVED lines=21> */
[----:B------:R-:W-:-:S06]  /*7270*/  WARPGROUP.ARRIVE ;  /* 0x00000000000079c5 */ /* 0x000fcc0000000000 */
[----:B------:R-:W-:Y:S01]  /*7280*/  QGMMA.64x192x32.F32.E4M3.E4M3 R24, R184, gdesc[UR4], R24, gsb0 ;  /* 0x02e00004b8187df3 */ /* 0x000fe20008000818 */
[----:B------:R-:W-:Y:S02]  /*7290*/  @UP0 ULDC UR6, c[0x0][0x44c] ;  /* 0x0001130000060ab9 */ /* 0x000fe40000000800 */
[----:B------:R-:W-:Y:S01]  /*72a0*/  @P2 IMAD.HI.U32 R12, R173, UR6, RZ ;  /* 0x00000006ad0c2c27 */ /* 0x000fe2000f8e00ff */
[----:B------:R-:W-:Y:S01]  /*72b0*/  @UP0 ULDC UR6, c[0x0][0x450] ;  /* 0x0001140000060ab9 */ /* 0x000fe20000000800 */
[----:B------:R-:W-:-:S03]  /*72c0*/  PLOP3.LUT P2, PT, PT, PT, UP1, 0x40, 0x0 ;  /* 0x000000000000781c */ /* 0x000fc60003f4e818 */
[----:B------:R-:W-:Y:S01]  /*72d0*/  @P3 SHF.R.U32.HI R173, RZ, UR6, R12 ;  /* 0x00000006ffad3c19 */ /* 0x000fe2000801160c */
[----:B------:R-:W-:-:S04]  /*72e0*/  IMAD.U32 R12, RZ, RZ, UR34 ;  /* 0x00000022ff0c7e24 */ /* 0x000fc8000f8e00ff */
[----:B------:R-:W5:Y:S01]  /*72f0*/  SHFL.IDX PT, R181, R173, RZ, 0x1c1f ;  /* 0x001c1fffadb57589 */ /* 0x000f6200000e0000 */
[----:B------:R-:W-:-:S05]  /*7300*/  @!P1 LEA R12, R12, UR36, 0x3 ;  /* 0x000000240c0c9c11 */ /* 0x000fca000f8e18ff */
[----:B------:R-:W-:-:S05]  /*7310*/  @!P1 VIADD R12, R12, 0x2a840 ;  /* 0x0002a8400c0c9836 */ /* 0x000fca0000000000 */
[----:B------:R-:W-:Y:S02]  /*7320*/  @!P1 PRMT R13, RZ, 0x654, R12 ;  /* 0x00000654ff0d9816 */ /* 0x000fe4000000000c */
[----:B------:R-:W-:Y:S01]  /*7330*/  IADD3 R12, -R199, 0xb, RZ ;  /* 0x0000000bc70c7810 */ /* 0x000fe20007ffe1ff */
[----:B------:R-:W-:-:S04]  /*7340*/  WARPGROUP.DEPBAR.LE gsb0, 0x0 ;  /* 0x00008000000079c5 */ /* 0x000fc80000010000 */
[----:B------:R0:W-:Y:S06]  /*7350*/  BAR.ARV R12, 0x100 ;  /* 0x0004000c0000751d */ /* 0x0001ec0000002000 */
[----:B------:R1:W-:Y:S02]  /*7360*/  @!P1 SYNCS.ARRIVE.TRANS64.RED.A1T0 RZ, [R13+URZ], RZ ;  /* 0x000000ff0dff99a7 */ /* 0x0003e4000810043f */
[----:B-1----:R-:W-:-:S04]  /*7370*/  IADD3 R13, -R16, 0x1, -R171 ;  /* 0x00000001100d7810 */ /* 0x002fc80007ffe9ab */
[----:B------:R-:W-:-:S05]  /*7380*/  IADD3 R13, -R178, UR41, R13 ;  /* 0x00000029b20d7c10 */ /* 0x000fca000fffe10d */
[C---:B------:R-:W-:Y:S02]  /*7390*/  VIADD R177, R13.reuse, UR32 ;  /* 0x000000200db17c36 */ /* 0x040fe40008000000 */
[----:B------:R-:W-:Y:S02]  /*73a0*/  VIADD R178, R13, UR29 ;  /* 0x0000001d0db27c36 */ /* 0x000fe40008000000 */
[--C-:B-----5:R-:W-:Y:S02]  /*73b0*/  IMAD.IADD R179, R177, 0x1, R181.reuse ;  /* 0x00000001b1b37824 */ /* 0x120fe400078e02b5 */
[----:B------:R-:W-:Y:S01]  /*73c0*/  IMAD.IADD R180, R178, 0x1, R181 ;  /* 0x00000001b2b47824 */ /* 0x000fe200078e02b5 */
[----:B0-234-:R-:W-:Y:S06]  /*73d0*/  @P2 BRA `(.L_x_1139) ;  /* 0x00000000005c2947 */ /* 0x01dfec0003800000 */
[----:B------:R-:W-:Y:S01]  /*73e0*/  IMAD.U32 R12, RZ, RZ, UR47 ;  /* 0x0000002fff0c7e24 */ /* 0x000fe2000f8e00ff */
[----:B------:R-:W-:Y:S04]  /*73f0*/  BSSY B0, `(.L_x_1140) ;  /* 0x0000011000007945 */ /* 0x000fe80003800000 */
[----:B------:R-:W-:-:S04]  /*7400*/  IADD3 R181, -R12, UR41, R181 ;  /* 0x000000290cb57c10 */ /* 0x000fc8000fffe1b5 */
        /* <DEDUP_REMOVED lines=10> */
.L_x_1141:
[----:B------:R-:W-:-:S05]  /*74b0*/  IMAD.U32 R182, RZ, RZ, UR31 ;  /* 0x0000001fffb67e24 */ /* 0x000fca000f8e00ff */
[----:B------:R-:W-:-:S13]  /*74c0*/  ISETP.NE.AND P2, PT, R182, 0x1, PT ;  /* 0x00000001b600780c */ /* 0x000fda0003f45270 */
[----:B------:R-:W0:Y:S02]  /*74d0*/  @P2 LDC.64 R12, c[0x0][0x9e8] ;  /* 0x00027a00ff0c2b82 */ /* 0x000e240000000a00 */
[----:B0-----:R-:W-:-:S05]  /*74e0*/  @P2 IMAD.HI.U32 R12, R181, R12, RZ ;  /* 0x0000000cb50c2227 */ /* 0x001fca00078e00ff */
[----:B------:R-:W-:-:S07]  /*74f0*/  @P2 SHF.R.U32.HI R181, RZ, R13, R12 ;  /* 0x0000000dffb52219 */ /* 0x000fce000001160c */
.L_x_1142:
[----:B------:R-:W-:Y:S05]  /*7500*/  BSYNC B0 ;  /* 0x0000000000007941 */ /* 0x000fea0003800000 */
.L_x_1140:
[----:B------:R-:W-:-:S04]  /*7510*/  IMAD R181, R181, R182, -R171 ;  /* 0x000000b6b5b57224 */ /* 0x000fc800078e0aab */
[----:B------:R-:W-:-:S05]  /*7520*/  IMAD.IADD R181, R181, 0x1, -R16 ;  /* 0x00000001b5b57824 */ /* 0x000fca00078e0a10 */
[----:B------:R-:W-:Y:S02]  /*7530*/  VIMNMX R180, R180, R181, !PT ;  /* 0x000000b5b4b47248 */ /* 0x000fe40007fe0100 */
[----:B------:R-:W-:-:S07]  /*7540*/  VIADDMNMX R179, R181, R182, R179, PT ;  /* 0x000000b6b5b37246 */ /* 0x000fce00038001b3 */
.L_x_1139:
[----:B------:R-:W-:Y:S01]  /*7550*/  ISETP.GT.AND P2, PT, R2, -0x1, PT ;  /* 0xffffffff0200780c */ /* 0x000fe20003f44270 */
[----:B------:R-:W0:Y:S03]  /*7560*/  SHFL.IDX PT, R173, R173, 0x1, 0x1c1f ;  /* 0x003c1f00adad7f89 */ /* 0x000e2600000e0000 */
[C---:B------:R-:W-:Y:S02]  /*7570*/  ISETP.GT.AND P5, PT, R180.reuse, RZ, P2 ;  /* 0x000000ffb400720c */ /* 0x040fe400017a4270 */
[C---:B------:R-:W-:Y:S02]  /*7580*/  ISETP.GT.AND P4, PT, R180.reuse, 0x1, P2 ;  /* 0x00000001b400780c */ /* 0x040fe40001784270 */
[----:B------:R-:W-:Y:S02]  /*7590*/  ISETP.LT.OR P5, PT, R179, 0x1, P5 ;  /* 0x00000001b300780c */ /* 0x000fe40002fa1670 */
[----:B------:R-:W-:-:S02]  /*75a0*/  ISETP.GT.AND P6, PT, R180, 0x8, P2 ;  /* 0x00000008b400780c */ /* 0x000fc400017c4270 */
[----:B------:R-:W-:Y:S02]  /*75b0*/  FSEL R7, R7, -INF , !P5 ;  /* 0xff80000007077808 */ /* 0x000fe40006800000 */
[C---:B------:R-:W-:Y:S02]  /*75c0*/  ISETP.GT.AND P5, PT, R180.reuse, 0x10, P2 ;  /* 0x00000010b400780c */ /* 0x040fe400017a4270 */
[----:B------:R-:W-:Y:S02]  /*75d0*/  ISETP.GT.AND P3, PT, R180, 0x9, P2 ;  /* 0x00000009b400780c */ /* 0x000fe40001764270 */
[C---:B------:R-:W-:Y:S02]  /*75e0*/  ISETP.LT.OR P5, PT, R179.reuse, 0x11, P5 ;  /* 0x00000011b300780c */ /* 0x040fe40002fa1670 */
[----:B------:R-:W-:Y:S02]  /*75f0*/  ISETP.LT.OR P4, PT, R179, 0x2, P4 ;  /* 0x00000002b300780c */ /* 0x000fe40002781670 */
[----:B------:R-:W-:-:S02]  /*7600*/  FSEL R121, R121, -INF , !P5 ;  /* 0xff80000079797808 */ /* 0x000fc40006800000 */
[----:B------:R-:W-:Y:S01]  /*7610*/  ISETP.GT.AND P5, PT, R180, 0x20, P2 ;  /* 0x00000020b400780c */ /* 0x000fe200017a4270 */
[--C-:B0-----:R-:W-:Y:S01]  /*7620*/  IMAD.IADD R177, R177, 0x1, R173.reuse ;  /* 0x00000001b1b17824 */ /* 0x101fe200078e02ad */
[C---:B------:R-:W-:Y:S01]  /*7630*/  ISETP.LT.OR P6, PT, R179.reuse, 0x9, P6 ;  /* 0x00000009b300780c */ /* 0x040fe200037c1670 */
[----:B------:R-:W-:Y:S01]  /*7640*/  IMAD.IADD R178, R178, 0x1, R173 ;  /* 0x00000001b2b27824 */ /* 0x000fe200078e02ad */
[C---:B------:R-:W-:Y:S02]  /*7650*/  ISETP.LT.OR P3, PT, R179.reuse, 0xa, P3 ;  /* 0x0000000ab300780c */ /* 0x040fe40001f61670 */
[----:B------:R-:W-:Y:S02]  /*7660*/  ISETP.LT.OR P5, PT, R179, 0x21, P5 ;  /* 0x00000021b300780c */ /* 0x000fe40002fa1670 */
[----:B------:R-:W-:Y:S02]  /*7670*/  FSEL R8, R8, -INF , !P4 ;  /* 0xff80000008087808 */ /* 0x000fe40006000000 */
[----:B------:R-:W-:-:S02]  /*7680*/  FSEL R11, R11, -INF , !P6 ;  /* 0xff8000000b0b7808 */ /* 0x000fc40007000000 */
[----:B------:R-:W-:Y:S02]  /*7690*/  FSEL R14, R14, -INF , !P3 ;  /* 0xff8000000e0e7808 */ /* 0x000fe40005800000 */
[C---:B------:R-:W-:Y:S02]  /*76a0*/  ISETP.GT.AND P4, PT, R180.reuse, 0x11, P2 ;  /* 0x00000011b400780c */ /* 0x040fe40001784270 */
[C---:B------:R-:W-:Y:S02]  /*76b0*/  ISETP.GT.AND P6, PT, R180.reuse, 0x18, P2 ;  /* 0x00000018b400780c */ /* 0x040fe400017c4270 */
[C---:B------:R-:W-:Y:S02]  /*76c0*/  ISETP.GT.AND P3, PT, R180.reuse, 0x19, P2 ;  /* 0x00000019b400780c */ /* 0x040fe40001764270 */
[----:B------:R-:W-:Y:S02]  /*76d0*/  FSEL R129, R129, -INF , !P5 ;  /* 0xff80000081817808 */ /* 0x000fe40006800000 */
[----:B------:R-:W-:-:S02]  /*76e0*/  ISETP.GT.AND P5, PT, R180, 0x30, P2 ;  /* 0x00000030b400780c */ /* 0x000fc400017a4270 */
[C---:B------:R-:W-:Y:S02]  /*76f0*/  ISETP.LT.OR P4, PT, R179.reuse, 0x12, P4 ;  /* 0x00000012b300780c */ /* 0x040fe40002781670 */
        /* <DEDUP_REMOVED lines=57> */
[----:B------:R-:W-:Y:S02]  /*7a90*/  FSEL R169, R169, -INF , !P5 ;  /* 0xff800000a9a97808 */ /* 0x000fe40006800000 */
[----:B------:R-:W-:-:S02]  /*7aa0*/  PLOP3.LUT P5, PT, PT, PT, UP1, 0x40, 0x0 ;  /* 0x000000000000781c */ /* 0x000fc40003fae818 */
[C---:B------:R-:W-:Y:S02]  /*7ab0*/  ISETP.LT.OR P4, PT, R179.reuse, 0x62, P4 ;  /* 0x00000062b300780c */ /* 0x040fe40002781670 */
[C---:B------:R-:W-:Y:S02]  /*7ac0*/  ISETP.LT.OR P6, PT, R179.reuse, 0x69, P6 ;  /* 0x00000069b300780c */ /* 0x040fe400037c1670 */
[----:B------:R-:W-:Y:S02]  /*7ad0*/  ISETP.LT.OR P3, PT, R179, 0x6a, P3 ;  /* 0x0000006ab300780c */ /* 0x000fe40001f61670 */
[----:B------:R-:W-:Y:S02]  /*7ae0*/  FSEL R162, R162, -INF , !P4 ;  /* 0xff800000a2a27808 */ /* 0x000fe40006000000 */
[----:B------:R-:W-:Y:S02]  /*7af0*/  FSEL R165, R165, -INF , !P6 ;  /* 0xff800000a5a57808 */ /* 0x000fe40007000000 */
[----:B------:R-:W-:-:S02]  /*7b00*/  FSEL R166, R166, -INF , !P3 ;  /* 0xff800000a6a67808 */ /* 0x000fc40005800000 */
[C---:B------:R-:W-:Y:S02]  /*7b10*/  ISETP.GT.AND P4, PT, R180.reuse, 0x71, P2 ;  /* 0x00000071b400780c */ /* 0x040fe40001784270 */
[C---:B------:R-:W-:Y:S02]  /*7b20*/  ISETP.GT.AND P6, PT, R180.reuse, 0x78, P2 ;  /* 0x00000078b400780c */ /* 0x040fe400017c4270 */
[----:B------:R-:W-:Y:S02]  /*7b30*/  ISETP.GT.AND P3, PT, R180, 0x79, P2 ;  /* 0x00000079b400780c */ /* 0x000fe40001764270 */
[C---:B------:R-:W-:Y:S02]  /*7b40*/  ISETP.LT.OR P4, PT, R179.reuse, 0x72, P4 ;  /* 0x00000072b300780c */ /* 0x040fe40002781670 */
[C---:B------:R-:W-:Y:S02]  /*7b50*/  ISETP.LT.OR P6, PT, R179.reuse, 0x79, P6 ;  /* 0x00000079b300780c */ /* 0x040fe400037c1670 */
[----:B------:R-:W-:-:S02]  /*7b60*/  ISETP.LT.OR P3, PT, R179, 0x7a, P3 ;  /* 0x0000007ab300780c */ /* 0x000fc40001f61670 */
[----:B------:R-:W-:Y:S02]  /*7b70*/  FSEL R170, R170, -INF , !P4 ;  /* 0xff800000aaaa7808 */ /* 0x000fe40006000000 */
[----:B------:R-:W-:Y:S02]  /*7b80*/  FSEL R176, R176, -INF , !P6 ;  /* 0xff800000b0b07808 */ /* 0x000fe40007000000 */
[----:B------:R-:W-:Y:S01]  /*7b90*/  FSEL R175, R175, -INF , !P3 ;  /* 0xff800000afaf7808 */ /* 0x000fe20005800000 */
[----:B------:R-:W-:Y:S06]  /*7ba0*/  @P5 BRA `(.L_x_1143) ;  /* 0x00000000005c5947 */ /* 0x000fec0003800000 */
        /* <DEDUP_REMOVED lines=13> */
.L_x_1145:
[----:B------:R-:W-:-:S05]  /*7c80*/  IMAD.U32 R179, RZ, RZ, UR31 ;  /* 0x0000001fffb37e24 */ /* 0x000fca000f8e00ff */
[----:B------:R-:W-:-:S13]  /*7c90*/  ISETP.NE.AND P3, PT, R179, 0x1, PT ;  /* 0x00000001b300780c */ /* 0x000fda0003f65270 */
[----:B------:R-:W0:Y:S02]  /*7ca0*/  @P3 LDC.64 R12, c[0x0][0x9e8] ;  /* 0x00027a00ff0c3b82 */ /* 0x000e240000000a00 */
[----:B0-----:R-:W-:-:S05]  /*7cb0*/  @P3 IMAD.HI.U32 R12, R173, R12, RZ ;  /* 0x0000000cad0c3227 */ /* 0x001fca00078e00ff */
[----:B------:R-:W-:-:S07]  /*7cc0*/  @P3 SHF.R.U32.HI R173, RZ, R13, R12 ;  /* 0x0000000dffad3219 */ /* 0x000fce000001160c */
.L_x_1146:
[----:B------:R-:W-:Y:S05]  /*7cd0*/  BSYNC B0 ;  /* 0x0000000000007941 */ /* 0x000fea0003800000 */
.L_x_1144:
[----:B------:R-:W-:-:S04]  /*7ce0*/  IMAD R171, R173, R179, -R171 ;  /* 0x000000b3adab7224 */ /* 0x000fc800078e0aab */
[----:B------:R-:W-:-:S05]  /*7cf0*/  IMAD.IADD R12, R171, 0x1, -R16 ;  /* 0x00000001ab0c7824 */ /* 0x000fca00078e0a10 */
[----:B------:R-:W-:Y:S02]  /*7d00*/  VIADDMNMX R177, R12, R179, R177, PT ;  /* 0x000000b30cb17246 */ /* 0x000fe400038001b1 */
[----:B------:R-:W-:-:S07]  /*7d10*/  VIMNMX R178, R178, R12, !PT ;  /* 0x0000000cb2b27248 */ /* 0x000fce0007fe0100 */
.L_x_1143:
[----:B------:R-:W-:Y:S01]  /*7d20*/  FMNMX.FTZ R13, R7, R6, !PT ;  /* 0x00000006070d7209 */ /* 0x000fe20007810000 */
[----:B------:R-:W-:Y:S01]  /*7d30*/  UMOV UR10, UR30 ;  /* 0x0000001e000a7c82 */ /* 0x000fe20008000000 */
[----:B------:R-:W-:Y:S02]  /*7d40*/  ISETP.GT.AND P3, PT, R178, 0x1, P2 ;  /* 0x00000001b200780c */ /* 0x000fe40001764270 */
        /* <DEDUP_REMOVED lines=13> */
[C---:B------:R-:W-:Y:S02]  /*7e20*/  ISETP.GT.AND P3, PT, R178.reuse, 0x11, P2 ;  /* 0x00000011b200780c */ /* 0x040fe40001764270 */
[----:B------:R-:W-:Y:S02]  /*7e30*/  FMNMX.FTZ R13, R129, R12, !PT ;  /* 0x0000000c810d7209 */ /* 0x000fe40007810000 */
[----:B------:R-:W-:-:S02]  /*7e40*/  ISETP.GT.AND P5, PT, R178, 0x18, P2 ;  /* 0x00000018b200780c */ /* 0x000fc400017a4270 */
[----:B------:R-:W-:Y:S02]  /*7e50*/  FMNMX.FTZ R12, R130, R13, !PT ;  /* 0x0000000d820c7209 */ /* 0x000fe40007810000 */
[----:B------:R-:W-:Y:S02]  /*7e60*/  ISETP.LT.OR P4, PT, R177, 0xa, P4 ;  /* 0x0000000ab100780c */ /* 0x000fe40002781670 */
[----:B------:R-:W-:Y:S02]  /*7e70*/  FMNMX.FTZ R13, R133, R12, !PT ;  /* 0x0000000c850d7209 */ /* 0x000fe40007810000 */
[C---:B------:R-:W-:Y:S02]  /*7e80*/  ISETP.LT.OR P3, PT, R177.reuse, 0x12, P3 ;  /* 0x00000012b100780c */ /* 0x040fe40001f61670 */
[----:B------:R-:W-:Y:S02]  /*7e90*/  FMNMX.FTZ R12, R134, R13, !PT ;  /* 0x0000000d860c7209 */ /* 0x000fe40007810000 */
[----:B------:R-:W-:-:S02]  /*7ea0*/  ISETP.LT.OR P5, PT, R177, 0x19, P5 ;  /* 0x00000019b100780c */ /* 0x000fc40002fa1670 */
[----:B------:R-:W-:Y:S02]  /*7eb0*/  FMNMX.FTZ R13, R137, R12, !PT ;  /* 0x0000000c890d7209 */ /* 0x000fe40007810000 */
[----:B------:R-:W-:Y:S02]  /*7ec0*/  FSEL R20, R20, -INF , !P4 ;  /* 0xff80000014147808 */ /* 0x000fe40006000000 */
[----:B------:R-:W-:Y:S02]  /*7ed0*/  FMNMX.FTZ R12, R138, R13, !PT ;  /* 0x0000000d8a0c7209 */ /* 0x000fe40007810000 */
[----:B------:R-:W-:Y:S02]  /*7ee0*/  FSEL R120, R120, -INF , !P3 ;  /* 0xff80000078787808 */ /* 0x000fe40005800000 */
[----:B------:R-:W-:Y:S02]  /*7ef0*/  FMNMX.FTZ R13, R141, R12, !PT ;  /* 0x0000000c8d0d7209 */ /* 0x000fe40007810000 */
[----:B------:R-:W-:-:S02]  /*7f00*/  FSEL R123, R123, -INF , !P5 ;  /* 0xff8000007b7b7808 */ /* 0x000fc40006800000 */
[----:B------:R-:W-:Y:S02]  /*7f10*/  FMNMX.FTZ R12, R142, R13, !PT ;  /* 0x0000000d8e0c7209 */ /* 0x000fe40007810000 */
[C---:B------:R-:W-:Y:S02]  /*7f20*/  ISETP.GT.AND P4, PT, R178.reuse, 0x19, P2 ;  /* 0x00000019b200780c */ /* 0x040fe40001784270 */
[----:B------:R-:W-:Y:S02]  /*7f30*/  FMNMX.FTZ R13, R145, R12, !PT ;  /* 0x0000000c910d7209 */ /* 0x000fe40007810000 */
[----:B------:R-:W-:Y:S02]  /*7f40*/  ISETP.GT.AND P3, PT, R178, 0x21, P2 ;  /* 0x00000021b200780c */ /* 0x000fe40001764270 */
[----:B------:R-:W-:Y:S02]  /*7f50*/  FMNMX.FTZ R12, R146, R13, !PT ;  /* 0x0000000d920c7209 */ /* 0x000fe40007810000 */
[----:B------:R-:W-:-:S02]  /*7f60*/  ISETP.GT.AND P5, PT, R178, 0x28, P2 ;  /* 0x00000028b200780c */ /* 0x000fc400017a4270 */
[----:B------:R-:W-:Y:S02]  /*7f70*/  FMNMX.FTZ R13, R149, R12, !PT ;  /* 0x0000000c950d7209 */ /* 0x000fe40007810000 */
[C---:B------:R-:W-:Y:S02]  /*7f80*/  ISETP.LT.OR P4, PT, R177.reuse, 0x1a, P4 ;  /* 0x0000001ab100780c */ /* 0x040fe40002781670 */
[----:B------:R-:W-:Y:S02]  /*7f90*/  FMNMX.FTZ R12, R150, R13, !PT ;  /* 0x0000000d960c7209 */ /* 0x000fe40007810000 */
[----:B------:R-:W-:Y:S02]  /*7fa0*/  ISETP.LT.OR P3, PT, R177, 0x22, P3 ;  /* 0x00000022b100780c */ /* 0x000fe40001f61670 */
        /* <DEDUP_REMOVED lines=24> */
[----:B------:R-:W-:Y:S01]  /*8130*/  FSEL R139, R139, -INF , !P5 ;  /* 0xff8000008b8b7808 */ /* 0x000fe20006800000 */
[----:B------:R-:W0:Y:S01]  /*8140*/  SHFL.BFLY PT, R12, R13, 0x2, 0x1f ;  /* 0x0c401f000d0c7f89 */ /* 0x000e2200000e0000 */
[----:B------:R-:W-:-:S02]  /*8150*/  ISETP.GT.AND P4, PT, R178, 0x39, P2 ;  /* 0x00000039b200780c */ /* 0x000fc40001784270 */
[C---:B------:R-:W-:Y:S02]  /*8160*/  ISETP.GT.AND P3, PT, R178.reuse, 0x41, P2 ;  /* 0x00000041b200780c */ /* 0x040fe40001764270 */
[----:B------:R-:W-:Y:S02]  /*8170*/  ISETP.GT.AND P5, PT, R178, 0x48, P2 ;  /* 0x00000048b200780c */ /* 0x000fe400017a4270 */
[C---:B------:R-:W-:Y:S02]  /*8180*/  ISETP.LT.OR P4, PT, R177.reuse, 0x3a, P4 ;  /* 0x0000003ab100780c */ /* 0x040fe40002781670 */
[C---:B------:R-:W-:Y:S02]  /*8190*/  ISETP.LT.OR P3, PT, R177.reuse, 0x42, P3 ;  /* 0x00000042b100780c */ /* 0x040fe40001f61670 */
[----:B------:R-:W-:Y:S02]  /*81a0*/  ISETP.LT.OR P5, PT, R177, 0x49, P5 ;  /* 0x00000049b100780c */ /* 0x000fe40002fa1670 */
[----:B------:R-:W-:-:S02]  /*81b0*/  FSEL R140, R140, -INF , !P4 ;  /* 0xff8000008c8c7808 */ /* 0x000fc40006000000 */
[----:B------:R-:W-:Y:S02]  /*81c0*/  FSEL R144, R144, -INF , !P3 ;  /* 0xff80000090907808 */ /* 0x000fe40005800000 */
[----:B------:R-:W-:Y:S02]  /*81d0*/  FSEL R147, R147, -INF , !P5 ;  /* 0xff80000093937808 */ /* 0x000fe40006800000 */
[C---:B------:R-:W-:Y:S02]  /*81e0*/  ISETP.GT.AND P4, PT, R178.reuse, 0x49, P2 ;  /* 0x00000049b200780c */ /* 0x040fe40001784270 */
[C---:B------:R-:W-:Y:S02]  /*81f0*/  ISETP.GT.AND P3, PT, R178.reuse, 0x51, P2 ;  /* 0x00000051b200780c */ /* 0x040fe40001764270 */
[----:B------:R-:W-:Y:S02]  /*8200*/  ISETP.GT.AND P5, PT, R178, 0x58, P2 ;  /* 0x00000058b200780c */ /* 0x000fe400017a4270 */
[----:B0-----:R-:W-:-:S02]  /*8210*/  FMNMX.FTZ R171, R13, R12, !PT ;  /* 0x0000000c0dab7209 */ /* 0x001fc40007810000 */
[C---:B------:R-:W-:Y:S02]  /*8220*/  ISETP.LT.OR P4, PT, R177.reuse, 0x4a, P4 ;  /* 0x0000004ab100780c */ /* 0x040fe40002781670 */
[C---:B------:R-:W-:Y:S01]  /*8230*/  ISETP.LT.OR P3, PT, R177.reuse, 0x52, P3 ;  /* 0x00000052b100780c */ /* 0x040fe20001f61670 */
[----:B------:R-:W0:Y:S01]  /*8240*/  SHFL.BFLY PT, R12, R171, 0x1, 0x1f ;  /* 0x0c201f00ab0c7f89 */ /* 0x000e2200000e0000 */
        /* <DEDUP_REMOVED lines=12> */
[----:B0-----:R-:W-:Y:S02]  /*8310*/  FMNMX.FTZ R12, R171, R12, !PT ;  /* 0x0000000cab0c7209 */ /* 0x001fe40007810000 */
[----:B------:R-:W-:Y:S02]  /*8320*/  FSEL R163, R163, -INF , !P5 ;  /* 0xff800000a3a37808 */ /* 0x000fe40006800000 */
[----:B------:R-:W-:Y:S02]  /*8330*/  FSETP.NEU.FTZ.AND P6, PT, R12, -INF , PT ;  /* 0xff8000000c00780b */ /* 0x000fe40003fdd000 */
[----:B------:R-:W-:-:S02]  /*8340*/  ISETP.GT.AND P4, PT, R178, 0x69, P2 ;  /* 0x00000069b200780c */ /* 0x000fc40001784270 */
[----:B------:R-:W-:Y:S02]  /*8350*/  FSEL R173, R12, RZ, P6 ;  /* 0x000000ff0cad7208 */ /* 0x000fe40003000000 */
[C---:B------:R-:W-:Y:S02]  /*8360*/  ISETP.GT.AND P3, PT, R178.reuse, 0x70, P2 ;  /* 0x00000070b200780c */ /* 0x040fe40001764270 */
[----:B------:R-:W-:Y:S01]  /*8370*/  ISETP.GT.AND P5, PT, R178, 0x71, P2 ;  /* 0x00000071b200780c */ /* 0x000fe200017a4270 */
[----:B------:R-:W-:-:S01]  /*8380*/  FADD.FTZ R6, -R173, R6 ;  /* 0x00000006ad067221 */ /* 0x000fc20000010100 */
[----:B------:R-:W-:Y:S01]  /*8390*/  IMAD.U32 R173, RZ, RZ, UR10 ;  /* 0x0000000affad7e24 */ /* 0x000fe2000f8e00ff */
[C---:B------:R-:W-:Y:S02]  /*83a0*/  ISETP.LT.OR P4, PT, R177.reuse, 0x6a, P4 ;  /* 0x0000006ab100780c */ /* 0x040fe40002781670 */
[----:B------:R-:W-:Y:S01]  /*83b0*/  ISETP.LT.OR P3, PT, R177, 0x71, P3 ;  /* 0x00000071b100780c */ /* 0x000fe20001f61670 */
[----:B------:R-:W-:-:S01]  /*83c0*/  FFMA.FTZ R173, R12, R173, -8 ;  /* 0xc10000000cad7423 */ /* 0x000fc200000100ad */
[----:B------:R-:W-:Y:S01]  /*83d0*/  FSEL R164, R164, -INF , !P4 ;  /* 0xff800000a4a47808 */ /* 0x000fe20006000000 */
[----:B------:R-:W-:Y:S01]  /*83e0*/  FMUL.FTZ R6, R6, UR10 ;  /* 0x0000000a06067c20 */ /* 0x000fe20008410000 */
[----:B------:R-:W-:-:S02]  /*83f0*/  ISETP.LT.OR P5, PT, R177, 0x72, P5 ;  /* 0x00000072b100780c */ /* 0x000fc40002fa1670 */
[----:B------:R-:W-:Y:S02]  /*8400*/  FSEL R13, R173, RZ, P6 ;  /* 0x000000ffad0d7208 */ /* 0x000fe40003000000 */
[----:B------:R-:W-:Y:S01]  /*8410*/  ISETP.GT.AND P6, PT, R178, 0x10, P2 ;  /* 0x00000010b200780c */ /* 0x000fe200017c4270 */
[----:B------:R-:W-:Y:S01]  /*8420*/  MUFU.EX2 R6, R6 ;  /* 0x0000000600067308 */ /* 0x000fe20000000800 */
[----:B------:R-:W-:Y:S01]  /*8430*/  FSEL R167, R167, -INF , !P3 ;  /* 0xff800000a7a77808 */ /* 0x000fe20005800000 */
[--C-:B------:R-:W-:Y:S01]  /*8440*/  FFMA.FTZ R171, R153, UR10, -R13.reuse ;  /* 0x0000000a99ab7c23 */ /* 0x100fe2000801080d */
[----:B------:R-:W-:Y:S01]  /*8450*/  ISETP.LT.OR P6, PT, R177, 0x11, P6 ;  /* 0x00000011b100780c */ /* 0x000fe200037c1670 */
[--C-:B------:R-:W-:Y:S01]  /*8460*/  FFMA.FTZ R173, R165, UR10, -R13.reuse ;  /* 0x0000000aa5ad7c23 */ /* 0x100fe2000801080d */
[----:B------:R-:W-:Y:S01]  /*8470*/  FSEL R168, R168, -INF , !P5 ;  /* 0xff800000a8a87808 */ /* 0x000fe20006800000 */
[--C-:B------:R-:W-:Y:S01]  /*8480*/  FFMA.FTZ R7, R7, UR10, -R13.reuse ;  /* 0x0000000a07077c23 */ /* 0x100fe2000801080d */
[----:B------:R-:W-:Y:S01]  /*8490*/  FSEL R21, R21, -INF , !P6 ;  /* 0xff80000015157808 */ /* 0x000fe20007000000 */
[--C-:B------:R-:W-:Y:S01]  /*84a0*/  FFMA.FTZ R8, R8, UR10, -R13.reuse ;  /* 0x0000000a08087c23 */ /* 0x100fe2000801080d */
[----:B------:R-:W-:Y:S01]  /*84b0*/  ISETP.GT.AND P6, PT, R178, 0x20, P2 ;  /* 0x00000020b200780c */ /* 0x000fe200017c4270 */
[--C-:B------:R-:W-:Y:S01]  /*84c0*/  FFMA.FTZ R11, R11, UR10, -R13.reuse ;  /* 0x0000000a0b0b7c23 */ /* 0x100fe2000801080d */
[----:B------:R-:W-:-:S01]  /*84d0*/  FFMA.FTZ R14, R14, UR10, -R13 ;  /* 0x0000000a0e0e7c23 */ /* 0x000fc2000801080d */
[--C-:B------:R-:W-:Y:S01]  /*84e0*/  FFMA.FTZ R122, R122, UR10, -R13.reuse ;  /* 0x0000000a7a7a7c23 */ /* 0x100fe2000801080d */
[----:B------:R-:W-:Y:S01]  /*84f0*/  ISETP.LT.OR P6, PT, R177, 0x21, P6 ;  /* 0x00000021b100780c */ /* 0x000fe200037c1670 */
[--C-:B------:R-:W-:Y:S01]  /*8500*/  FFMA.FTZ R126, R126, UR10, -R13.reuse ;  /* 0x0000000a7e7e7c23 */ /* 0x100fe2000801080d */
[----:B------:R-:W-:-:S01]  /*8510*/  FFMA.FTZ R130, R130, UR10, -R13 ;  /* 0x0000000a82827c23 */ /* 0x000fc2000801080d */
        /* <DEDUP_REMOVED lines=18> */
[----:B------:R-:W-:Y:S01]  /*8640*/  FFMA.FTZ R170, R170, UR10, -R13 ;  /* 0x0000000aaaaa7c23 */ /* 0x000fe2000801080d */
[----:B------:R-:W0:Y:S02]  /*8650*/  MUFU.EX2 R7, R7 ;  /* 0x0000000700077308 */ /* 0x000e240000000800 */
[----:B------:R-:W-:-:S02]  /*8660*/  FSEL R143, R143, -INF , !P6 ;  /* 0xff8000008f8f7808 */ /* 0x000fc40007000000 */
[----:B------:R-:W-:-:S04]  /*8670*/  ISETP.GT.AND P6, PT, R178, 0x50, P2 ;  /* 0x00000050b200780c */ /* 0x000fc800017c4270 */
[----:B------:R-:W-:Y:S01]  /*8680*/  ISETP.LT.OR P6, PT, R177, 0x51, P6 ;  /* 0x00000051b100780c */ /* 0x000fe200037c1670 */
[----:B------:R-:W1:Y:S03]  /*8690*/  MUFU.EX2 R8, R8 ;  /* 0x0000000800087308 */ /* 0x000e660000000800 */
[----:B------:R-:W-:Y:S02]  /*86a0*/  FSEL R151, R151, -INF , !P6 ;  /* 0xff80000097977808 */ /* 0x000fe40007000000 */
[----:B------:R-:W-:-:S03]  /*86b0*/  ISETP.GT.AND P6, PT, R178, 0x60, P2 ;  /* 0x00000060b200780c */ /* 0x000fc600017c4270 */
[----:B------:R-:W-:Y:S01]  /*86c0*/  MUFU.EX2 R11, R11 ;  /* 0x0000000b000b7308 */ /* 0x000fe20000000800 */
[----:B------:R-:W-:-:S04]  /*86d0*/  ISETP.LT.OR P6, PT, R177, 0x61, P6 ;  /* 0x00000061b100780c */ /* 0x000fc800037c1670 */
[----:B------:R-:W-:Y:S02]  /*86e0*/  FSEL R159, R159, -INF , !P6 ;  /* 0xff8000009f9f7808 */ /* 0x000fe40007000000 */
[----:B------:R-:W-:Y:S01]  /*86f0*/  ISETP.GT.AND P6, PT, R178, RZ, P2 ;  /* 0x000000ffb200720c */ /* 0x000fe200017c4270 */
[----:B------:R-:W-:Y:S03]  /*8700*/  MUFU.EX2 R14, R14 ;  /* 0x0000000e000e7308 */ /* 0x000fe60000000800 */
[----:B------:R-:W-:-:S04]  /*8710*/  ISETP.LT.OR P6, PT, R177, 0x1, P6 ;  /* 0x00000001b100780c */ /* 0x000fc800037c1670 */
[----:B------:R-:W-:Y:S01]  /*8720*/  FSEL R180, R9, -INF , !P6 ;  /* 0xff80000009b47808 */ /* 0x000fe20007000000 */
[----:B------:R-:W-:-:S01]  /*8730*/  FFMA.FTZ R9, R121, UR10, -R13 ;  /* 0x0000000a79097c23 */ /* 0x000fc2000801080d */
[----:B------:R-:W-:Y:S01]  /*8740*/  ISETP.GT.AND P6, PT, R178, 0x78, P2 ;  /* 0x00000078b200780c */ /* 0x000fe200017c4270 */
[----:B------:R-:W-:Y:S01]  /*8750*/  MUFU.EX2 R122, R122 ;  /* 0x0000007a007a7308 */ /* 0x000fe20000000800 */
[----:B------:R-:W-:Y:S02]  /*8760*/  FMNMX.FTZ R121, R180, R5, !PT ;  /* 0x00000005b4797209 */ /* 0x000fe40007810000 */
[----:B------:R-:W-:Y:S02]  /*8770*/  ISETP.GT.AND P2, PT, R178, 0x79, P2 ;  /* 0x00000079b200780c */ /* 0x000fe40001744270 */
[----:B------:R-:W-:Y:S01]  /*8780*/  FMNMX.FTZ R178, R10, R121, !PT ;  /* 0x000000790ab27209 */ /* 0x000fe20007810000 */
[----:B------:R-:W-:Y:S01]  /*8790*/  FFMA.FTZ R121, R125, UR10, -R13 ;  /* 0x0000000a7d797c23 */ /* 0x000fe2000801080d */
[----:B------:R-:W-:Y:S01]  /*87a0*/  ISETP.LT.OR P6, PT, R177, 0x79, P6 ;  /* 0x00000079b100780c */ /* 0x000fe200037c1670 */
[----:B------:R-:W-:Y:S01]  /*87b0*/  MUFU.EX2 R9, R9 ;  /* 0x0000000900097308 */ /* 0x000fe20000000800 */
[----:B------:R-:W-:-:S02]  /*87c0*/  FMNMX.FTZ R125, R15, R178, !PT ;  /* 0x000000b20f7d7209 */ /* 0x000fc40007810000 */
[----:B------:R-:W-:Y:S02]  /*87d0*/  ISETP.LT.OR P2, PT, R177, 0x7a, P2 ;  /* 0x0000007ab100780c */ /* 0x000fe40001741670 */
[----:B------:R-:W-:Y:S02]  /*87e0*/  FMNMX.FTZ R178, R20, R125, !PT ;  /* 0x0000007d14b27209 */ /* 0x000fe40007810000 */
[----:B------:R-:W-:Y:S01]  /*87f0*/  FSEL R172, R172, -INF , !P6 ;  /* 0xff800000acac7808 */ /* 0x000fe20007000000 */
[----:B------:R-:W-:Y:S01]  /*8800*/  MUFU.EX2 R121, R121 ;  /* 0x0000007900797308 */ /* 0x000fe20000000800 */
[----:B------:R-:W-:Y:S02]  /*8810*/  FMNMX.FTZ R125, R21, R178, !PT ;  /* 0x000000b2157d7209 */ /* 0x000fe40007810000 */
[----:B------:R-:W-:Y:S02]  /*8820*/  FSEL R174, R174, -INF , !P2 ;  /* 0xff800000aeae7808 */ /* 0x000fe40005000000 */
[----:B------:R-:W-:Y:S01]  /*8830*/  FMNMX.FTZ R178, R120, R125, !PT ;  /* 0x0000007d78b27209 */ /* 0x000fe20007810000 */
[----:B------:R-:W-:-:S02]  /*8840*/  FFMA.FTZ R125, R129, UR10, -R13 ;  /* 0x0000000a817d7c23 */ /* 0x000fc4000801080d */
[----:B------:R-:W-:Y:S01]  /*8850*/  MUFU.EX2 R126, R126 ;  /* 0x0000007e007e7308 */ /* 0x000fe20000000800 */
[----:B------:R-:W-:-:S04]  /*8860*/  FMNMX.FTZ R129, R123, R178, !PT ;  /* 0x000000b27b817209 */ /* 0x000fc80007810000 */
[----:B------:R-:W-:-:S03]  /*8870*/  FMNMX.FTZ R178, R124, R129, !PT ;  /* 0x000000817cb27209 */ /* 0x000fc60007810000 */
[----:B------:R-:W-:Y:S01]  /*8880*/  MUFU.EX2 R125, R125 ;  /* 0x0000007d007d7308 */ /* 0x000fe20000000800 */
[----:B------:R-:W-:-:S04]  /*8890*/  FMNMX.FTZ R129, R127, R178, !PT ;  /* 0x000000b27f817209 */ /* 0x000fc80007810000 */
        /* <DEDUP_REMOVED lines=39> */
[----:B------:R2:W-:Y:S02]  /*8b10*/  MUFU.EX2 R149, R171 ;  /* 0x000000ab00957308 */ /* 0x0005e40000000800 */
[----:B------:R-:W3:Y:S06]  /*8b20*/  SHFL.BFLY PT, R178, R153, 0x2, 0x1f ;  /* 0x0c401f0099b27f89 */ /* 0x000eec00000e0000 */
[----:B------:R-:W-:Y:S01]  /*8b30*/  MUFU.EX2 R154, R154 ;  /* 0x0000009a009a7308 */ /* 0x000fe20000000800 */
[----:B--2---:R-:W-:-:S01]  /*8b40*/  FFMA.FTZ R171, R176, UR10, -R13 ;  /* 0x0000000ab0ab7c23 */ /* 0x004fc2000801080d */
[----:B------:R-:W-:Y:S01]  /*8b50*/  FFMA.FTZ R176, R175, UR10, -R13 ;  /* 0x0000000aafb07c23 */ /* 0x000fe2000801080d */
[----:B0-----:R-:W-:-:S05]  /*8b60*/  FFMA.FTZ R175, R6, R4, R7 ;  /* 0x0000000406af7223 */ /* 0x001fca0000010007 */
[----:B------:R-:W-:Y:S08]  /*8b70*/  MUFU.EX2 R157, R157 ;  /* 0x0000009d009d7308 */ /* 0x000ff00000000800 */
[----:B------:R-:W-:Y:S01]  /*8b80*/  MUFU.EX2 R158, R158 ;  /* 0x0000009e009e7308 */ /* 0x000fe20000000800 */
[----:B---3--:R-:W-:-:S05]  /*8b90*/  FMNMX.FTZ R178, R153, R178, !PT ;  /* 0x000000b299b27209 */ /* 0x008fca0007810000 */
[----:B------:R-:W0:Y:S02]  /*8ba0*/  SHFL.BFLY PT, R165, R178, 0x1, 0x1f ;  /* 0x0c201f00b2a57f89 */ /* 0x000e2400000e0000 */
[----:B------:R2:W-:Y:S08]  /*8bb0*/  MUFU.EX2 R153, R173 ;  /* 0x000000ad00997308 */ /* 0x0005f00000000800 */
[----:B------:R-:W-:Y:S08]  /*8bc0*/  MUFU.EX2 R161, R161 ;  /* 0x000000a100a17308 */ /* 0x000ff00000000800 */
[----:B------:R-:W-:Y:S01]  /*8bd0*/  MUFU.EX2 R162, R162 ;  /* 0x000000a200a27308 */ /* 0x000fe20000000800 */
[----:B0-----:R-:W-:Y:S01]  /*8be0*/  FMNMX.FTZ R13, R178, R165, !PT ;  /* 0x000000a5b20d7209 */ /* 0x001fe20007810000 */
[----:B------:R-:W-:-:S06]  /*8bf0*/  IMAD.U32 R178, RZ, RZ, UR10 ;  /* 0x0000000affb27e24 */ /* 0x000fcc000f8e00ff */
[----:B------:R-:W-:Y:S01]  /*8c00*/  MUFU.EX2 R166, R166 ;  /* 0x000000a600a67308 */ /* 0x000fe20000000800 */
[C---:B------:R-:W-:Y:S01]  /*8c10*/  FSETP.NEU.FTZ.AND P2, PT, R13.reuse, -INF , PT ;  /* 0xff8000000d00780b */ /* 0x040fe20003f5d000 */
[----:B------:R-:W-:-:S05]  /*8c20*/  FFMA.FTZ R165, R13, R178, -8 ;  /* 0xc10000000da57423 */ /* 0x000fca00000100b2 */
[----:B------:R-:W-:Y:S01]  /*8c30*/  FSEL R165, R165, RZ, P2 ;  /* 0x000000ffa5a57208 */ /* 0x000fe20001000000 */
[----:B------:R-:W-:Y:S04]  /*8c40*/  MUFU.EX2 R169, R169 ;  /* 0x000000a900a97308 */ /* 0x000fe80000000800 */
[----:B--2---:R-:W-:-:S01]  /*8c50*/  FFMA.FTZ R173, R10, UR10, -R165 ;  /* 0x0000000a0aad7c23 */ /* 0x004fc200080108a5 */
[--C-:B------:R-:W-:Y:S01]  /*8c60*/  FFMA.FTZ R10, R15, UR10, -R165.reuse ;  /* 0x0000000a0f0a7c23 */ /* 0x100fe200080108a5 */
[----:B------:R-:W-:-:S01]  /*8c70*/  FFMA.FTZ R15, R20, UR10, -R165 ;  /* 0x0000000a140f7c23 */ /* 0x000fc200080108a5 */
[--C-:B------:R-:W-:Y:S01]  /*8c80*/  FFMA.FTZ R20, R21, UR10, -R165.reuse ;  /* 0x0000000a15147c23 */ /* 0x100fe200080108a5 */
[----:B------:R-:W-:-:S01]  /*8c90*/  FFMA.FTZ R178, R180, UR10, -R165 ;  /* 0x0000000ab4b27c23 */ /* 0x000fc200080108a5 */
[--C-:B------:R-:W-:Y:S01]  /*8ca0*/  FFMA.FTZ R21, R120, UR10, -R165.reuse ;  /* 0x0000000a78157c23 */ /* 0x100fe200080108a5 */
[----:B------:R-:W-:-:S01]  /*8cb0*/  FFMA.FTZ R120, R123, UR10, -R165 ;  /* 0x0000000a7b787c23 */ /* 0x000fc200080108a5 */
[----:B------:R-:W-:Y:S01]  /*8cc0*/  FSEL R180, R13, RZ, P2 ;  /* 0x000000ff0db47208 */ /* 0x000fe20001000000 */
[----:B------:R-:W-:-:S01]  /*8cd0*/  FFMA.FTZ R123, R124, UR10, -R165 ;  /* 0x0000000a7c7b7c23 */ /* 0x000fc200080108a5 */
[--C-:B------:R-:W-:Y:S01]  /*8ce0*/  FFMA.FTZ R124, R127, UR10, -R165.reuse ;  /* 0x0000000a7f7c7c23 */ /* 0x100fe200080108a5 */
[----:B------:R-:W-:-:S01]  /*8cf0*/  FFMA.FTZ R127, R128, UR10, -R165 ;  /* 0x0000000a807f7c23 */ /* 0x000fc200080108a5 */
[--C-:B------:R-:W-:Y:S01]  /*8d00*/  FFMA.FTZ R128, R131, UR10, -R165.reuse ;  /* 0x0000000a83807c23 */ /* 0x100fe200080108a5 */
[----:B------:R-:W-:-:S01]  /*8d10*/  FFMA.FTZ R131, R132, UR10, -R165 ;  /* 0x0000000a84837c23 */ /* 0x000fc200080108a5 */
[----:B------:R-:W-:Y:S01]  /*8d20*/  FADD.FTZ R180, -R180, R5 ;  /* 0x00000005b4b47221 */ /* 0x000fe20000010100 */
[----:B------:R-:W-:-:S01]  /*8d30*/  FFMA.FTZ R132, R135, UR10, -R165 ;  /* 0x0000000a87847c23 */ /* 0x000fc200080108a5 */
[--C-:B------:R-:W-:Y:S01]  /*8d40*/  FFMA.FTZ R135, R136, UR10, -R165.reuse ;  /* 0x0000000a88877c23 */ /* 0x100fe200080108a5 */
[----:B------:R-:W-:-:S01]  /*8d50*/  FFMA.FTZ R136, R139, UR10, -R165 ;  /* 0x0000000a8b887c23 */ /* 0x000fc200080108a5 */
[----:B------:R-:W-:Y:S01]  /*8d60*/  FMUL.FTZ R139, R180, UR10 ;  /* 0x0000000ab48b7c20 */ /* 0x000fe20008410000 */
        /* <DEDUP_REMOVED lines=20> */
[----:B-1----:R-:W-:-:S04]  /*8eb0*/  FADD.FTZ R174, R8, R175 ;  /* 0x000000af08ae7221 */ /* 0x002fc80000010000 */
[----:B------:R-:W1:Y:S01]  /*8ec0*/  MUFU.EX2 R10, R10 ;  /* 0x0000000a000a7308 */ /* 0x000e620000000800 */
[----:B0-----:R-:W-:-:S01]  /*8ed0*/  FFMA.FTZ R4, R139, R3, R178 ;  /* 0x000000038b047223 */ /* 0x001fc200000100b2 */
[----:B------:R-:W-:-:S06]  /*8ee0*/  FADD.FTZ R175, R11, R174 ;  /* 0x000000ae0baf7221 */ /* 0x000fcc0000010000 */
        /* <DEDUP_REMOVED lines=8> */
[----:B------:R2:W-:Y:S01]  /*8f70*/  MUFU.EX2 R143, R144 ;  /* 0x00000090008f7308 */ /* 0x0005e20000000800 */
[----:B-1----:R-:W-:-:S07]  /*8f80*/  FADD.FTZ R3, R21, R4 ;  /* 0x0000000415037221 */ /* 0x002fce0000010000 */
[----:B------:R-:W1:Y:S01]  /*8f90*/  MUFU.EX2 R123, R123 ;  /* 0x0000007b007b7308 */ /* 0x000e620000000800 */
[----:B--2---:R-:W-:-:S01]  /*8fa0*/  FADD.FTZ R144, R14, R175 ;  /* 0x000000af0e907221 */ /* 0x004fc20000010000 */
[----:B0-----:R-:W-:-:S03]  /*8fb0*/  FADD.FTZ R4, R120, R3 ;  /* 0x0000000378047221 */ /* 0x001fc60000010000 */
[----:B------:R-:W-:-:S03]  /*8fc0*/  FADD.FTZ R175, R9, R144 ;  /* 0x0000009009af7221 */ /* 0x000fc60000010000 */
[----:B------:R-:W0:Y:S01]  /*8fd0*/  MUFU.EX2 R124, R124 ;  /* 0x0000007c007c7308 */ /* 0x000e220000000800 */
[----:B------:R-:W-:-:S04]  /*8fe0*/  FADD.FTZ R144, R122, R175 ;  /* 0x000000af7a907221 */ /* 0x000fc80000010000 */
[----:B------:R-:W-:-:S03]  /*8ff0*/  FADD.FTZ R175, R121, R144 ;  /* 0x0000009079af7221 */ /* 0x000fc60000010000 */
[----:B------:R-:W2:Y:S01]  /*9000*/  MUFU.EX2 R127, R127 ;  /* 0x0000007f007f7308 */ /* 0x000ea20000000800 */
[----:B------:R-:W-:-:S01]  /*9010*/  FADD.FTZ R144, R126, R175 ;  /* 0x000000af7e907221 */ /* 0x000fc20000010000 */
[----:B-1----:R-:W-:-:S03]  /*9020*/  FADD.FTZ R3, R123, R4 ;  /* 0x000000047b037221 */ /* 0x002fc60000010000 */
[----:B------:R-:W-:-:S03]  /*9030*/  FADD.FTZ R175, R125, R144 ;  /* 0x000000907daf7221 */ /* 0x000fc60000010000 */
[----:B------:R-:W1:Y:S01]  /*9040*/  MUFU.EX2 R128, R128 ;  /* 0x0000008000807308 */ /* 0x000e620000000800 */
[----:B0-----:R-:W-:-:S01]  /*9050*/  FADD.FTZ R4, R124, R3 ;  /* 0x000000037c047221 */ /* 0x001fc20000010000 */
[----:B------:R-:W-:-:S04]  /*9060*/  FADD.FTZ R144, R130, R175 ;  /* 0x000000af82907221 */ /* 0x000fc80000010000 */
[----:B------:R-:W-:Y:S02]  /*9070*/  FADD.FTZ R175, R129, R144 ;  /* 0x0000009081af7221 */ /* 0x000fe40000010000 */
[----:B------:R-:W0:Y:S01]  /*9080*/  MUFU.EX2 R131, R131 ;  /* 0x0000008300837308 */ /* 0x000e220000000800 */
[----:B--2---:R-:W-:-:S01]  /*9090*/  FADD.FTZ R3, R127, R4 ;  /* 0x000000047f037221 */ /* 0x004fc20000010000 */
[----:B------:R-:W-:-:S04]  /*90a0*/  FADD.FTZ R144, R134, R175 ;  /* 0x000000af86907221 */ /* 0x000fc80000010000 */
[----:B------:R-:W-:Y:S02]  /*90b0*/  FADD.FTZ R175, R133, R144 ;  /* 0x0000009085af7221 */ /* 0x000fe40000010000 */
[----:B------:R-:W2:Y:S01]  /*90c0*/  MUFU.EX2 R132, R132 ;  /* 0x0000008400847308 */ /* 0x000ea20000000800 */
[----:B-1----:R-:W-:-:S01]  /*90d0*/  FADD.FTZ R4, R128, R3 ;  /* 0x0000000380047221 */ /* 0x002fc20000010000 */
[----:B------:R-:W-:-:S04]  /*90e0*/  FADD.FTZ R144, R138, R175 ;  /* 0x000000af8a907221 */ /* 0x000fc80000010000 */
[----:B------:R-:W-:Y:S02]  /*90f0*/  FADD.FTZ R175, R137, R144 ;  /* 0x0000009089af7221 */ /* 0x000fe40000010000 */
[----:B------:R-:W1:Y:S01]  /*9100*/  MUFU.EX2 R135, R135 ;  /* 0x0000008700877308 */ /* 0x000e620000000800 */
[----:B0-----:R-:W-:-:S01]  /*9110*/  FADD.FTZ R3, R131, R4 ;  /* 0x0000000483037221 */ /* 0x001fc20000010000 */
[----:B------:R-:W-:-:S04]  /*9120*/  FADD.FTZ R144, R142, R175 ;  /* 0x000000af8e907221 */ /* 0x000fc80000010000 */
[----:B------:R-:W-:Y:S02]  /*9130*/  FADD.FTZ R175, R141, R144 ;  /* 0x000000908daf7221 */ /* 0x000fe40000010000 */
[----:B------:R-:W0:Y:S01]  /*9140*/  MUFU.EX2 R136, R136 ;  /* 0x0000008800887308 */ /* 0x000e220000000800 */
[----:B--2---:R-:W-:-:S01]  /*9150*/  FADD.FTZ R4, R132, R3 ;  /* 0x0000000384047221 */ /* 0x004fc20000010000 */
[----:B------:R-:W-:-:S06]  /*9160*/  FADD.FTZ R144, R146, R175 ;  /* 0x000000af92907221 */ /* 0x000fcc0000010000 */
        /* <DEDUP_REMOVED lines=8> */
[----:B------:R-:W-:-:S03]  /*91f0*/  FADD.FTZ R3, R145, R144 ;  /* 0x0000009091037221 */ /* 0x000fc60000010000 */
        /* <DEDUP_REMOVED lines=45> */
.L_x_1147:
        /* <DEDUP_REMOVED lines=139> */
[----:B------:R-:W-:Y:S01]  /*9d80*/  IMAD.MOV.U32 R5, RZ, RZ, R13 ;  /* 0x000000ffff057224 */ /* 0x000fe200078e000d */
[----:B------:R-:W-:Y:S01]  /*9d90*/  UMOV UR54, UR34 ;  /* 0x0000002200367c82 */ /* 0x000fe20008000000 */
[----:B------:R-:W-:Y:S01]  /*9da0*/  IMAD.MOV.U32 R6, RZ, RZ, R12 ;  /* 0x000000ffff067224 */ /* 0x000fe200078e000c */
[----:B------:R-:W-:-:S06]  /*9db0*/  UMOV UR51, UR33 ;  /* 0x0000002100337c82 */ /* 0x000fcc0008000000 */
.L_x_1130:
[----:B------:R-:W-:Y:S01]  /*9dc0*/  ULDC UR6, c[0x0][0x448] ;  /* 0x0001120000067ab9 */ /* 0x000fe20000000800 */
[----:B------:R-:W-:Y:S01]  /*9dd0*/  ULDC UR19, c[0x0][0x9e4] ;  /* 0x0002790000137ab9 */ /* 0x000fe20000000800 */
[----:B------:R-:W-:Y:S02]  /*9de0*/  UISETP.NE.AND UP0, UPT, UR6, 0x1, UPT ;  /* 0x000000010600788c */ /* 0x000fe4000bf05270 */
[----:B------:R-:W-:Y:S02]  /*9df0*/  UISETP.GE.AND UP1, UPT, UR19, 0x1, UPT ;  /* 0x000000011300788c */ /* 0x000fe4000bf26270 */
[----:B------:R-:W-:Y:S02]  /*9e00*/  UIADD3 UR11, UR42, 0x7f, URZ ;  /* 0x0000007f2a0b7890 */ /* 0x000fe4000fffe03f */
[----:B------:R-:W-:Y:S02]  /*9e10*/  UIADD3 UR14, UR41, 0x1, -UR47 ;  /* 0x00000001290e7890 */ /* 0x000fe4000fffe82f */
[----:B------:R-:W-:Y:S01]  /*9e20*/  PLOP3.LUT P5, PT, PT, PT, UP1, 0x80, 0x0 ;  /* 0x000000000000781c */ /* 0x000fe20003faf018 */
[----:B------:R-:W-:-:S02]  /*9e30*/  ULDC UR18, c[0x0][0x9dc] ;  /* 0x0002770000127ab9 */ /* 0x000fc40000000800 */
[----:B------:R-:W-:Y:S01]  /*9e40*/  @UP0 ULDC UR6, c[0x0][0x44c] ;  /* 0x0001130000060ab9 */ /* 0x000fe20000000800 */
[----:B------:R-:W-:Y:S01]  /*9e50*/  @UP0 ULDC UR15, c[0x0][0x450] ;  /* 0x00011400000f0ab9 */ /* 0x000fe20000000800 */
[----:B------:R-:W-:-:S04]  /*9e60*/  UIMAD.WIDE.U32 UR6, UR11, UR6, URZ ;  /* 0x000000060b0672a5 */ /* 0x000fc8000f8e003f */
[----:B------:R-:W-:-:S04]  /*9e70*/  @UP0 USHF.R.U32.HI UR11, URZ, UR15, UR7 ;  /* 0x0000000f3f0b0299 */ /* 0x000fc80008011607 */
[----:B------:R-:W-:-:S04]  /*9e80*/  UIADD3 UR11, UR14, UR11, URZ ;  /* 0x0000000b0e0b7290 */ /* 0x000fc8000fffe03f */
        /* <DEDUP_REMOVED lines=12> */
.L_x_1150:
[----:B------:R-:W-:-:S11]  /*9f50*/  UISETP.NE.AND UP1, UPT, UR19, 0x1, UPT ;  /* 0x000000011300788c */ /* 0x000fd6000bf25270 */
[----:B------:R-:W-:Y:S02]  /*9f60*/  @UP1 ULDC.64 UR6, c[0x0][0x9e8] ;  /* 0x00027a0000061ab9 */ /* 0x000fe40000000a00 */
[----:B------:R-:W-:-:S04]  /*9f70*/  UIMAD.WIDE.U32 UR14, UR11, UR6, URZ ;  /* 0x000000060b0e72a5 */ /* 0x000fc8000f8e003f */
[----:B------:R-:W-:-:S12]  /*9f80*/  @UP1 USHF.R.U32.HI UR11, URZ, UR7, UR15 ;  /* 0x000000073f0b1299 */ /* 0x000fd8000801160f */
.L_x_1151:
[----:B------:R-:W-:-:S04]  /*9f90*/  UIMAD UR11, UR11, UR19, URZ ;  /* 0x000000130b0b72a4 */ /* 0x000fc8000f8e023f */
[----:B------:R-:W-:-:S04]  /*9fa0*/  UISETP.LT.AND UP1, UPT, UR18, UR11, UPT ;  /* 0x0000000b1200728c */ /* 0x000fc8000bf21270 */
[----:B------:R-:W-:-:S12]  /*9fb0*/  USEL UR18, UR18, UR11, !UP1 ;  /* 0x0000000b12127287 */ /* 0x000fd8000c800000 */
.L_x_1149:
        /* <DEDUP_REMOVED lines=10> */
[----:B------:R-:W-:Y:S01]  /*a060*/  IMAD.MOV.U32 R7, RZ, RZ, R6 ;  /* 0x000000ffff077224 */ /* 0x000fe200078e0006 */
[----:B------:R-:W-:Y:S01]  /*a070*/  UMOV UR32, UR54 ;  /* 0x0000003600207c82 */ /* 0x000fe20008000000 */
[----:B------:R-:W-:-:S05]  /*a080*/  ULDC UR31, c[0x0][0x988] ;  /* 0x00026200001f7ab9 */ /* 0x000fca0000000800 */
.L_x_1162:
[----:B------:R-:W-:Y:S01]  /*a090*/  ISETP.NE.AND P3, PT, RZ, UR45, PT ;  /* 0x0000002dff007c0c */ /* 0x000fe2000bf65270 */
[----:B------:R-:W-:-:S04]  /*a0a0*/  UISETP.NE.AND UP1, UPT, UR32, 0x1, UPT ;  /* 0x000000012000788c */ /* 0x000fc8000bf25270 */
[----:B------:R-:W-:-:S04]  /*a0b0*/  USEL UR51, URZ, 0x1, UP1 ;  /* 0x000000013f337887 */ /* 0x000fc80008800000 */
[----:B------:R-:W-:-:S04]  /*a0c0*/  ULOP3.LUT UR51, UR33, UR51, URZ, 0x3c, !UPT ;  /* 0x0000003321337292 */ /* 0x000fc8000f8e3c3f */
[----:B------:R-:W-:Y:S08]  /*a0d0*/  @P3 BRA `(.L_x_1153) ;  /* 0x0000000000383947 */ /* 0x000ff00003800000 */
[----:B------:R-:W-:Y:S05]  /*a0e0*/  @!P0 BRA `(.L_x_1154) ;  /* 0x0000000000048947 */ /* 0x000fea0003800000 */
[----:B------:R-:W-:Y:S01]  /*a0f0*/  BPT.TRAP 0x1 ;  /* 0x000000040000795c */ /* 0x000fe20000300000 */
.L_x_1154:
        /* <DEDUP_REMOVED lines=9> */
.L_x_1155:
[----:B-1----:R-:W-:Y:S05]  /*a190*/  @P2 BRA `(.L_x_1153) ;  /* 0x0000000000082947 */ /* 0x002fea0003800000 */
[----:B------:R-:W1:Y:S02]  /*a1a0*/  SYNCS.PHASECHK.TRANS64.TRYWAIT P2, [UR6+0x2a830], R5 ;  /* 0x02a83005ff0075a7 */ /* 0x000e640008040146 */
[----:B-1----:R-:W-:Y:S05]  /*a1b0*/  @!P2 BRA `(.L_x_1156) ;  /* 0x0000012400aca947 */ /* 0x002fea0003800000 */
.L_x_1153:
[----:B-1----:R-:W1:Y:S01]  /*a1c0*/  S2R R6, SR_TID.X ;  /* 0x0000000000067919 */ /* 0x002e620000002100 */
[----:B------:R-:W-:Y:S01]  /*a1d0*/  UIADD3 UR54, UR32, 0x1, URZ ;  /* 0x0000000120367890 */ /* 0x000fe2000fffe03f */
[----:B------:R-:W-:Y:S01]  /*a1e0*/  UMOV UR27, 0x80000020 ;  /* 0x80000020001b7882 */ /* 0x000fe20000000000 */
[----:B------:R-:W-:Y:S02]  /*a1f0*/  UMOV UR7, 0x80000020 ;  /* 0x8000002000077882 */ /* 0x000fe40000000000 */
[----:B------:R-:W-:Y:S01]  /*a200*/  UISETP.NE.AND UP1, UPT, UR54, 0x2, UPT ;  /* 0x000000023600788c */ /* 0x000fe2000bf25270 */
[----:B------:R-:W-:Y:S01]  /*a210*/  UMOV UR11, 0x80000020 ;  /* 0x80000020000b7882 */ /* 0x000fe20000000000 */
[----:B------:R-:W-:Y:S02]  /*a220*/  UMOV UR15, 0x80000020 ;  /* 0x80000020000f7882 */ /* 0x000fe40000000000 */
[----:B------:R-:W-:Y:S01]  /*a230*/  USEL UR54, UR54, URZ, UP1 ;  /* 0x0000003f36367287 */ /* 0x000fe20008800000 */
[----:B------:R-:W-:Y:S01]  /*a240*/  UMOV UR19, 0x80000020 ;  /* 0x8000002000137882 */ /* 0x000fe20000000000 */
[----:B------:R-:W-:-:S02]  /*a250*/  UMOV UR23, 0x80000020 ;  /* 0x8000002000177882 */ /* 0x000fc40000000000 */
[----:B------:R-:W-:-:S04]  /*a260*/  UIMAD UR26, UR54, 0x600, UR28 ;  /* 0x00000600361a78a4 */ /* 0x000fc8000f8e021c */
[----:B------:R-:W-:Y:S02]  /*a270*/  UIADD3 UR6, UR26, 0x2, URZ ;  /* 0x000000021a067890 */ /* 0x000fe4000fffe03f */
[----:B------:R-:W-:Y:S02]  /*a280*/  UIADD3 UR10, UR26, 0x200, URZ ;  /* 0x000002001a0a7890 */ /* 0x000fe4000fffe03f */
[----:B------:R-:W-:Y:S02]  /*a290*/  UIADD3 UR14, UR26, 0x202, URZ ;  /* 0x000002021a0e7890 */ /* 0x000fe4000fffe03f */
[----:B------:R-:W-:Y:S02]  /*a2a0*/  UIADD3 UR18, UR26, 0x400, URZ ;  /* 0x000004001a127890 */ /* 0x000fe4000fffe03f */
[----:B------:R-:W-:Y:S01]  /*a2b0*/  UIADD3 UR22, UR26, 0x402, URZ ;  /* 0x000004021a167890 */ /* 0x000fe2000fffe03f */
        /* <DEDUP_REMOVED lines=24> */
.L_x_1158:
[----:B------:R-:W-:Y:S01]  /*a440*/  ULEA UR6, UR32, UR36, 0x3 ;  /* 0x0000002420067291 */ /* 0x000fe2000f8e183f */
[----:B------:R-:W-:-:S05]  /*a450*/  IMAD.U32 R5, RZ, RZ, UR33 ;  /* 0x00000021ff057e24 */ /* 0x000fca000f8e00ff */
[----:B------:R-:W-:-:S04]  /*a460*/  SHF.L.U32 R5, R5, 0x1f, RZ ;  /* 0x0000001f05057819 */ /* 0x000fc800000006ff */
[----:B------:R0:W1:Y:S01]  /*a470*/  SYNCS.PHASECHK.TRANS64.TRYWAIT P2, [UR6+0x2a850], R5 ;  /* 0x02a85005ff0075a7 */ /* 0x0000620008040146 */
[----:B------:R-:W-:Y:S05]  /*a480*/  @!P0 BRA `(.L_x_1159) ;  /* 0x0000000000048947 */ /* 0x000fea0003800000 */
[----:B------:R-:W-:Y:S01]  /*a490*/  BPT.TRAP 0x1 ;  /* 0x000000040000795c */ /* 0x000fe20000300000 */
.L_x_1159:
[----:B-1----:R-:W-:Y:S05]  /*a4a0*/  @P2 BRA `(.L_x_1157) ;  /* 0x0000000000082947 */ /* 0x002fea0003800000 */
[----:B------:R-:W1:Y:S02]  /*a4b0*/  SYNCS.PHASECHK.TRANS64.TRYWAIT P2, [UR6+0x2a850], R5 ;  /* 0x02a85005ff0075a7 */ /* 0x000e640008040146 */
[----:B-1----:R-:W-:Y:S05]  /*a4c0*/  @!P2 BRA `(.L_x_1160) ;  /* 0x000001240000a947 */ /* 0x002fea0003800000 */
.L_x_1157:
        /* <DEDUP_REMOVED lines=58> */
[C---:B------:R-:W-:Y:S01]  /*a870*/  FMUL.FTZ R148, R0.reuse, R157 ;  /* 0x0000009d00947220 */ /* 0x040fe20000410000 */
        /* <DEDUP_REMOVED lines=27> */
[----:B------:R-:W-:-:S05]  /*aa30*/  FMUL.FTZ R183, R0, R183 ;  /* 0x000000b700b77220 */ /* 0x000fca0000410000 */
        /* <DEDUP_REMOVED lines=49> */
[----:B---3--:R-:W-:Y:S01]  /*ad50*/  FMNMX.FTZ R5, R139, R168, !PT ;  /* 0x000000a88b057209 */ /* 0x008fe20007810000 */
[----:B------:R-:W-:-:S06]  /*ad60*/  FMUL.FTZ R168, R0, R177 ;  /* 0x000000b100a87220 */ /* 0x000fcc0000410000 */
[----:B------:R-:W3:Y:S01]  /*ad70*/  MUFU.TANH R142, R142 ;  /* 0x0000008e008e7308 */ /* 0x000ee20000002400 */
[----:B--2---:R-:W-:Y:S02]  /*ad80*/  FMNMX.FTZ R169, R141, R6, !PT ;  /* 0x000000068da97209 */ /* 0x004fe40007810000 */
[----:B-1----:R-:W-:-:S05]  /*ad90*/  SHF.R.U32.HI R199, RZ, 0x7, R199 ;  /* 0x00000007ffc77819 */ /* 0x002fca00000116c7 */
[----:B------:R-:W1:Y:S01]  /*ada0*/  MUFU.TANH R143, R143 ;  /* 0x0000008f008f7308 */ /* 0x000e620000002400 */
[----:B0-----:R-:W-:Y:S02]  /*adb0*/  FMNMX.FTZ R6, R140, R5, !PT ;  /* 0x000000058c067209 */ /* 0x001fe40007810000 */
[----:B------:R-:W-:-:S05]  /*adc0*/  IADD3 R177, -R199, 0xb, RZ ;  /* 0x0000000bc7b17810 */ /* 0x000fca0007ffe1ff */
[----:B------:R-:W0:Y:S01]  /*add0*/  MUFU.TANH R145, R145 ;  /* 0x0000009100917308 */ /* 0x000e220000002400 */
[----:B---3--:R-:W-:Y:S01]  /*ade0*/  FMNMX.FTZ R170, R142, R169, !PT ;  /* 0x000000a98eaa7209 */ /* 0x008fe20007810000 */
[----:B------:R-:W-:-:S06]  /*adf0*/  FMUL.FTZ R169, R0, R178 ;  /* 0x000000b200a97220 */ /* 0x000fcc0000410000 */
        /* <DEDUP_REMOVED lines=10> */
[----:B------:R-:W-:Y:S01]  /*aea0*/  MUFU.TANH R150, R150 ;  /* 0x0000009600967308 */ /* 0x000fe20000002400 */
[----:B--2---:R-:W-:-:S07]  /*aeb0*/  FMNMX.FTZ R171, R149, R170, !PT ;  /* 0x000000aa95ab7209 */ /* 0x004fce0007810000 */
[----:B------:R-:W0:Y:S01]  /*aec0*/  MUFU.TANH R151, R151 ;  /* 0x0000009700977308 */ /* 0x000e220000002400 */
[----:B-1----:R-:W-:-:S07]  /*aed0*/  FMNMX.FTZ R6, R148, R5, !PT ;  /* 0x0000000594067209 */ /* 0x002fce0007810000 */
[----:B------:R-:W-:Y:S08]  /*aee0*/  MUFU.TANH R153, R153 ;  /* 0x0000009900997308 */ /* 0x000ff00000002400 */
[----:B------:R-:W1:Y:S01]  /*aef0*/  MUFU.TANH R152, R152 ;  /* 0x0000009800987308 */ /* 0x000e620000002400 */
[----:B0-----:R-:W-:-:S07]  /*af00*/  FMNMX.FTZ R5, R151, R6, !PT ;  /* 0x0000000697057209 */ /* 0x001fce0007810000 */
[----:B------:R-:W-:Y:S08]  /*af10*/  MUFU.TANH R154, R154 ;  /* 0x0000009a009a7308 */ /* 0x000ff00000002400 */
[----:B------:R-:W0:Y:S01]  /*af20*/  MUFU.TANH R155, R155 ;  /* 0x0000009b009b7308 */ /* 0x000e220000002400 */
[----:B-1----:R-:W-:-:S07]  /*af30*/  FMNMX.FTZ R6, R152, R5, !PT ;  /* 0x0000000598067209 */ /* 0x002fce0007810000 */
[----:B------:R-:W-:Y:S08]  /*af40*/  MUFU.TANH R157, R157 ;  /* 0x0000009d009d7308 */ /* 0x000ff00000002400 */
[----:B------:R-:W1:Y:S01]  /*af50*/  MUFU.TANH R156, R156 ;  /* 0x0000009c009c7308 */ /* 0x000e620000002400 */
[----:B0-----:R-:W-:-:S07]  /*af60*/  FMNMX.FTZ R5, R155, R6, !PT ;  /* 0x000000069b057209 */ /* 0x001fce0007810000 */
[----:B------:R-:W-:Y:S08]  /*af70*/  MUFU.TANH R158, R158 ;  /* 0x0000009e009e7308 */ /* 0x000ff00000002400 */
[----:B------:R0:W-:Y:S01]  /*af80*/  MUFU.TANH R163, R172 ;  /* 0x000000ac00a37308 */ /* 0x0001e20000002400 */
[----:B-1----:R-:W-:-:S07]  /*af90*/  FMNMX.FTZ R6, R156, R5, !PT ;  /* 0x000000059c067209 */ /* 0x002fce0007810000 */
[----:B------:R-:W1:Y:S01]  /*afa0*/  MUFU.TANH R159, R159 ;  /* 0x0000009f009f7308 */ /* 0x000e620000002400 */
[----:B0-----:R-:W-:Y:S01]  /*afb0*/  FMNMX.FTZ R172, R150, R171, !PT ;  /* 0x000000ab96ac7209 */ /* 0x001fe20007810000 */
[----:B------:R-:W-:-:S03]  /*afc0*/  FMUL.FTZ R171, R0, R180 ;  /* 0x000000b400ab7220 */ /* 0x000fc60000410000 */
[----:B------:R-:W-:-:S03]  /*afd0*/  FMNMX.FTZ R173, R153, R172, !PT ;  /* 0x000000ac99ad7209 */ /* 0x000fc60007810000 */
[----:B------:R-:W-:Y:S01]  /*afe0*/  MUFU.TANH R161, R161 ;  /* 0x000000a100a17308 */ /* 0x000fe20000002400 */
[----:B------:R-:W-:-:S04]  /*aff0*/  FMNMX.FTZ R172, R154, R173, !PT ;  /* 0x000000ad9aac7209 */ /* 0x000fc80007810000 */
[----:B------:R-:W-:-:S03]  /*b000*/  FMNMX.FTZ R173, R157, R172, !PT ;  /* 0x000000ac9dad7209 */ /* 0x000fc60007810000 */
[----:B------:R-:W0:Y:S01]  /*b010*/  MUFU.TANH R160, R160 ;  /* 0x000000a000a07308 */ /* 0x000e220000002400 */
[----:B-1----:R-:W-:-:S07]  /*b020*/  FMNMX.FTZ R5, R159, R6, !PT ;  /* 0x000000069f057209 */ /* 0x002fce0007810000 */
[----:B------:R-:W1:Y:S08]  /*b030*/  MUFU.TANH R162, R162 ;  /* 0x000000a200a27308 */ /* 0x000e700000002400 */
[----:B------:R2:W3:Y:S01]  /*b040*/  MUFU.TANH R165, R174 ;  /* 0x000000ae00a57308 */ /* 0x0004e20000002400 */
[----:B0-----:R-:W-:-:S04]  /*b050*/  FMNMX.FTZ R6, R160, R5, !PT ;  /* 0x00000005a0067209 */ /* 0x001fc80007810000 */
[----:B------:R-:W-:-:S03]  /*b060*/  FMNMX.FTZ R5, R163, R6, !PT ;  /* 0x00000006a3057209 */ /* 0x000fc60007810000 */
[----:B------:R-:W0:Y:S01]  /*b070*/  MUFU.TANH R164, R164 ;  /* 0x000000a400a47308 */ /* 0x000e220000002400 */
[----:B--2---:R-:W-:Y:S01]  /*b080*/  FMNMX.FTZ R174, R158, R173, !PT ;  /* 0x000000ad9eae7209 */ /* 0x004fe20007810000 */
[----:B------:R-:W-:Y:S02]  /*b090*/  WARPGROUP.DEPBAR.LE gsb0, 0x0 ;  /* 0x00008000000079c5 */ /* 0x000fe40000010000 */
[----:B------:R-:W-:Y:S01]  /*b0a0*/  WARPGROUP.ARRIVE ;  /* 0x00000000000079c5 */ /* 0x000fe20000000000 */
[----:B------:R-:W-:Y:S01]  /*b0b0*/  FMNMX.FTZ R175, R161, R174, !PT ;  /* 0x000000aea1af7209 */ /* 0x000fe20007810000 */
[----:B------:R-:W-:Y:S02]  /*b0c0*/  FMUL.FTZ R173, R0, R182 ;  /* 0x000000b600ad7220 */ /* 0x000fe40000410000 */
[----:B------:R-:W2:Y:S01]  /*b0d0*/  MUFU.TANH R166, R166 ;  /* 0x000000a600a67308 */ /* 0x000ea20000002400 */
[----:B-1----:R-:W-:Y:S01]  /*b0e0*/  FMNMX.FTZ R174, R162, R175, !PT ;  /* 0x000000afa2ae7209 */ /* 0x002fe20007810000 */
[----:B------:R-:W-:Y:S01]  /*b0f0*/  QGMMA.64x192x32.F32.E4M3.E4M3 R24, R188, gdesc[UR4], R24, gsb0 ;  /* 0x02e00004bc187df3 */ /* 0x000fe20008000818 */
[----:B------:R-:W-:-:S02]  /*b100*/  UIADD3 UR6, UR10, 0x6, URZ ;  /* 0x000000060a067890 */ /* 0x000fc4000fffe03f */
[----:B---3--:R-:W-:Y:S01]  /*b110*/  FMNMX.FTZ R175, R165, R174, !PT ;  /* 0x000000aea5af7209 */ /* 0x008fe20007810000 */
[----:B------:R-:W-:Y:S01]  /*b120*/  UMOV UR7, 0x40000040 ;  /* 0x4000004000077882 */ /* 0x000fe20000000000 */
[----:B------:R-:W-:Y:S01]  /*b130*/  UMOV UR10, UR31 ;  /* 0x0000001f000a7c82 */ /* 0x000fe20008000000 */
[----:B------:R2:W1:Y:S01]  /*b140*/  MUFU.TANH R167, R176 ;  /* 0x000000b000a77308 */ /* 0x0004620000002400 */
        /* <DEDUP_REMOVED lines=14> */
[----:B--2---:R-:W-:Y:S02]  /*b230*/  FMNMX.FTZ R175, R173, R176, !PT ;  /* 0x000000b0adaf7209 */ /* 0x004fe40007810000 */
[----:B-1----:R-:W-:-:S05]  /*b240*/  FMNMX.FTZ R6, R172, R5, !PT ;  /* 0x00000005ac067209 */ /* 0x002fca0007810000 */
[----:B------:R-:W1:Y:S01]  /*b250*/  SHFL.BFLY PT, R176, R6, 0x2, 0x1f ;  /* 0x0c401f0006b07f89 */ /* 0x000e6200000e0000 */
[----:B0-----:R-:W-:-:S05]  /*b260*/  FMNMX.FTZ R5, R174, R175, !PT ;  /* 0x000000afae057209 */ /* 0x001fca0007810000 */
[----:B------:R-:W0:Y:S01]  /*b270*/  SHFL.BFLY PT, R175, R5, 0x2, 0x1f ;  /* 0x0c401f0005af7f89 */ /* 0x000e2200000e0000 */
[----:B-1----:R-:W-:-:S05]  /*b280*/  FMNMX.FTZ R6, R6, R176, !PT ;  /* 0x000000b006067209 */ /* 0x002fca0007810000 */
[----:B------:R-:W1:Y:S01]  /*b290*/  SHFL.BFLY PT, R176, R6, 0x1, 0x1f ;  /* 0x0c201f0006b07f89 */ /* 0x000e6200000e0000 */
[----:B0-----:R-:W-:-:S05]  /*b2a0*/  FMNMX.FTZ R5, R5, R175, !PT ;  /* 0x000000af05057209 */ /* 0x001fca0007810000 */
[----:B------:R-:W0:Y:S01]  /*b2b0*/  SHFL.BFLY PT, R175, R5, 0x1, 0x1f ;  /* 0x0c201f0005af7f89 */ /* 0x000e2200000e0000 */
[----:B-1----:R-:W-:-:S05]  /*b2c0*/  FMNMX.FTZ R6, R6, R176, !PT ;  /* 0x000000b006067209 */ /* 0x002fca0007810000 */
[C---:B------:R-:W-:Y:S01]  /*b2d0*/  FADD.FTZ R7, -R6.reuse, R7 ;  /* 0x0000000706077221 */ /* 0x040fe20000010100 */
[----:B0-----:R-:W-:Y:S01]  /*b2e0*/  FMNMX.FTZ R5, R5, R175, !PT ;  /* 0x000000af05057209 */ /* 0x001fe20007810000 */
[----:B------:R-:W-:Y:S02]  /*b2f0*/  IMAD.U32 R175, RZ, RZ, UR10 ;  /* 0x0000000affaf7e24 */ /* 0x000fe4000f8e00ff */
[----:B------:R-:W-:Y:S02]  /*b300*/  FMUL.FTZ R7, R7, UR10 ;  /* 0x0000000a07077c20 */ /* 0x000fe40008410000 */
[----:B------:R-:W-:Y:S01]  /*b310*/  FFMA.FTZ R175, R6, R175, -8 ;  /* 0xc100000006af7423 */ /* 0x000fe200000100af */
[----:B------:R-:W-:-:S03]  /*b320*/  FADD.FTZ R8, -R5, R8 ;  /* 0x0000000805087221 */ /* 0x000fc60000010100 */
        /* <DEDUP_REMOVED lines=32> */
[----:B------:R-:W-:-:S02]  /*b530*/  IMAD.U32 R172, RZ, RZ, UR10 ;  /* 0x0000000affac7e24 */ /* 0x000fc4000f8e00ff */
[----:B------:R-:W-:Y:S01]  /*b540*/  FMUL.FTZ R8, R8, UR10 ;  /* 0x0000000a08087c20 */ /* 0x000fe20008410000 */
[----:B------:R-:W0:Y:S01]  /*b550*/  MUFU.EX2 R176, R176 ;  /* 0x000000b000b07308 */ /* 0x000e220000000800 */
[----:B------:R-:W-:-:S01]  /*b560*/  FFMA.FTZ R171, R171, UR10, -R175 ;  /* 0x0000000aabab7c23 */ /* 0x000fc200080108af */
[----:B------:R-:W-:Y:S01]  /*b570*/  FFMA.FTZ R172, R5, R172, -8 ;  /* 0xc100000005ac7423 */ /* 0x000fe200000100ac */
[----:B------:R-:W-:-:S03]  /*b580*/  IMAD.U32 R175, RZ, RZ, UR54 ;  /* 0x00000036ffaf7e24 */ /* 0x000fc6000f8e00ff */
[--C-:B------:R-:W-:Y:S01]  /*b590*/  FFMA.FTZ R11, R11, UR10, -R172.reuse ;  /* 0x0000000a0b0b7c23 */ /* 0x100fe200080108ac */
[----:B------:R-:W-:-:S01]  /*b5a0*/  FFMA.FTZ R12, R12, UR10, -R172 ;  /* 0x0000000a0c0c7c23 */ /* 0x000fc200080108ac */
[----:B------:R-:W-:Y:S01]  /*b5b0*/  MUFU.EX2 R8, R8 ;  /* 0x0000000800087308 */ /* 0x000fe20000000800 */
[----:B------:R-:W-:-:S01]  /*b5c0*/  FFMA.FTZ R15, R15, UR10, -R172 ;  /* 0x0000000a0f0f7c23 */ /* 0x000fc200080108ac */
[----:B------:R-:W-:Y:S01]  /*b5d0*/  @!P1 LEA R175, R175, UR36, 0x3 ;  /* 0x00000024afaf9c11 */ /* 0x000fe2000f8e18ff */
[----:B------:R-:W-:-:S01]  /*b5e0*/  FFMA.FTZ R20, R20, UR10, -R172 ;  /* 0x0000000a14147c23 */ /* 0x000fc200080108ac */
[--C-:B------:R-:W-:Y:S01]  /*b5f0*/  FFMA.FTZ R121, R121, UR10, -R172.reuse ;  /* 0x0000000a79797c23 */ /* 0x100fe200080108ac */
[----:B------:R-:W-:-:S01]  /*b600*/  FFMA.FTZ R122, R122, UR10, -R172 ;  /* 0x0000000a7a7a7c23 */ /* 0x000fc200080108ac */
[----:B------:R-:W-:Y:S01]  /*b610*/  FFMA.FTZ R125, R125, UR10, -R172 ;  /* 0x0000000a7d7d7c23 */ /* 0x000fe200080108ac */
[----:B------:R-:W-:Y:S01]  /*b620*/  @!P1 VIADD R175, R175, 0x2a840 ;  /* 0x0002a840afaf9836 */ /* 0x000fe20000000000 */
[----:B------:R-:W1:Y:S01]  /*b630*/  MUFU.EX2 R11, R11 ;  /* 0x0000000b000b7308 */ /* 0x000e620000000800 */
[----:B0-----:R-:W-:-:S01]  /*b640*/  FFMA.FTZ R4, R7, R4, R176 ;  /* 0x0000000407047223 */ /* 0x001fc200000100b0 */
[--C-:B------:R-:W-:Y:S01]  /*b650*/  FFMA.FTZ R126, R126, UR10, -R172.reuse ;  /* 0x0000000a7e7e7c23 */ /* 0x100fe200080108ac */
[----:B------:R-:W-:-:S01]  /*b660*/  FFMA.FTZ R129, R129, UR10, -R172 ;  /* 0x0000000a81817c23 */ /* 0x000fc200080108ac */
[----:B------:R-:W-:Y:S01]  /*b670*/  @!P1 PRMT R175, RZ, 0x654, R175 ;  /* 0x00000654ffaf9816 */ /* 0x000fe200000000af */
[----:B------:R-:W-:-:S01]  /*b680*/  FFMA.FTZ R130, R130, UR10, -R172 ;  /* 0x0000000a82827c23 */ /* 0x000fc200080108ac */
[--C-:B------:R-:W-:Y:S01]  /*b690*/  FFMA.FTZ R133, R133, UR10, -R172.reuse ;  /* 0x0000000a85857c23 */ /* 0x100fe200080108ac */
[----:B------:R-:W-:-:S01]  /*b6a0*/  FFMA.FTZ R134, R134, UR10, -R172 ;  /* 0x0000000a86867c23 */ /* 0x000fc200080108ac */
[----:B------:R-:W0:Y:S01]  /*b6b0*/  MUFU.EX2 R9, R9 ;  /* 0x0000000900097308 */ /* 0x000e220000000800 */
[----:B------:R-:W-:-:S01]  /*b6c0*/  FFMA.FTZ R137, R137, UR10, -R172 ;  /* 0x0000000a89897c23 */ /* 0x000fc200080108ac */
[----:B------:R-:W-:Y:S01]  /*b6d0*/  FFMA.FTZ R138, R138, UR10, -R172 ;  /* 0x0000000a8a8a7c23 */ /* 0x000fe200080108ac */
[----:B------:R-:W-:-:S02]  /*b6e0*/  WARPGROUP.DEPBAR.LE gsb0, 0x0 ;  /* 0x00008000000079c5 */ /* 0x000fc40000010000 */
[----:B------:R-:W-:Y:S01]  /*b6f0*/  WARPGROUP.ARRIVE ;  /* 0x00000000000079c5 */ /* 0x000fe20000000000 */
[----:B------:R-:W-:-:S01]  /*b700*/  FFMA.FTZ R141, R141, UR10, -R172 ;  /* 0x0000000a8d8d7c23 */ /* 0x000fc200080108ac */
[----:B------:R-:W-:Y:S01]  /*b710*/  FFMA.FTZ R142, R142, UR10, -R172 ;  /* 0x0000000a8e8e7c23 */ /* 0x000fe200080108ac */
[----:B------:R-:W2:Y:S01]  /*b720*/  MUFU.EX2 R12, R12 ;  /* 0x0000000c000c7308 */ /* 0x000ea20000000800 */
[----:B-1----:R-:W-:-:S01]  /*b730*/  FFMA.FTZ R3, R8, R3, R11 ;  /* 0x0000000308037223 */ /* 0x002fc2000001000b */
[--C-:B------:R-:W-:Y:S01]  /*b740*/  FFMA.FTZ R145, R145, UR10, -R172.reuse ;  /* 0x0000000a91917c23 */ /* 0x100fe200080108ac */
[----:B------:R-:W-:Y:S01]  /*b750*/  QGMMA.64x192x32.F32.E4M3.E4M3 R24, R184, gdesc[UR4], R24, gsb0 ;  /* 0x02e00004b8187df3 */ /* 0x000fe20008000818 */
[----:B------:R-:W-:-:S01]  /*b760*/  FFMA.FTZ R146, R146, UR10, -R172 ;  /* 0x0000000a92927c23 */ /* 0x000fc200080108ac */
[--C-:B------:R-:W-:Y:S01]  /*b770*/  FFMA.FTZ R149, R149, UR10, -R172.reuse ;  /* 0x0000000a95957c23 */ /* 0x100fe200080108ac */
[----:B------:R-:W-:-:S01]  /*b780*/  FFMA.FTZ R150, R150, UR10, -R172 ;  /* 0x0000000a96967c23 */ /* 0x000fc200080108ac */
[--C-:B------:R-:W-:Y:S01]  /*b790*/  FFMA.FTZ R153, R153, UR10, -R172.reuse ;  /* 0x0000000a99997c23 */ /* 0x100fe200080108ac */
        /* <DEDUP_REMOVED lines=9> */
[----:B------:R-:W-:-:S01]  /*b830*/  FFMA.FTZ R169, R169, UR10, -R172 ;  /* 0x0000000aa9a97c23 */ /* 0x000fc200080108ac */
[--C-:B------:R-:W-:Y:S01]  /*b840*/  FFMA.FTZ R170, R170, UR10, -R172.reuse ;  /* 0x0000000aaaaa7c23 */ /* 0x100fe200080108ac */
[----:B------:R-:W-:-:S01]  /*b850*/  FFMA.FTZ R173, R173, UR10, -R172 ;  /* 0x0000000aadad7c23 */ /* 0x000fc200080108ac */
[----:B------:R-:W-:-:S04]  /*b860*/  FFMA.FTZ R172, R174, UR10, -R172 ;  /* 0x0000000aaeac7c23 */ /* 0x000fc800080108ac */
[----:B------:R-:W4:Y:S08]  /*b870*/  MUFU.EX2 R13, R13 ;  /* 0x0000000d000d7308 */ /* 0x000f300000000800 */
[----:B------:R-:W5:Y:S08]  /*b880*/  MUFU.EX2 R20, R20 ;  /* 0x0000001400147308 */ /* 0x000f700000000800 */
        /* <DEDUP_REMOVED lines=21> */
[----:B------:R-:W5:Y:S01]  /*b9e0*/  MUFU.EX2 R141, R141 ;  /* 0x0000008d008d7308 */ /* 0x000f620000000800 */
[----:B------:R-:W-:-:S02]  /*b9f0*/  WARPGROUP.DEPBAR.LE gsb0, 0x0 ;  /* 0x00008000000079c5 */ /* 0x000fc40000010000 */
[----:B------:R0:W-:Y:S06]  /*ba00*/  BAR.ARV R177, 0x100 ;  /* 0x000400b10000751d */ /* 0x0001ec0000002000 */
[----:B------:R0:W-:Y:S01]  /*ba10*/  @!P1 SYNCS.ARRIVE.TRANS64.RED.A1T0 RZ, [R175+URZ], RZ ;  /* 0x000000ffafff99a7 */ /* 0x0001e2000810043f */
[----:B------:R-:W5:Y:S01]  /*ba20*/  MUFU.EX2 R139, R139 ;  /* 0x0000008b008b7308 */ /* 0x000f620000000800 */
[----:B0-----:R-:W-:-:S01]  /*ba30*/  FADD.FTZ R175, R9, R4 ;  /* 0x0000000409af7221 */ /* 0x001fc20000010000 */
[----:B--2---:R-:W-:-:S06]  /*ba40*/  FADD.FTZ R4, R12, R3 ;  /* 0x000000030c047221 */ /* 0x004fcc0000010000 */
[----:B------:R-:W0:Y:S01]  /*ba50*/  MUFU.EX2 R142, R142 ;  /* 0x0000008e008e7308 */ /* 0x000e220000000800 */
[----:B-1----:R-:W-:-:S01]  /*ba60*/  FADD.FTZ R174, R10, R175 ;  /* 0x000000af0aae7221 */ /* 0x002fc20000010000 */
[----:B---3--:R-:W-:-:S03]  /*ba70*/  FADD.FTZ R3, R15, R4 ;  /* 0x000000040f037221 */ /* 0x008fc60000010000 */
[----:B----4-:R-:W-:Y:S01]  /*ba80*/  FADD.FTZ R175, R13, R174 ;  /* 0x000000ae0daf7221 */ /* 0x010fe20000010000 */
[----:B-----5:R-:W-:-:S02]  /*ba90*/  FADD.FTZ R4, R20, R3 ;  /* 0x0000000314047221 */ /* 0x020fc40000010000 */
[----:B------:R-:W1:Y:S01]  /*baa0*/  MUFU.EX2 R140, R140 ;  /* 0x0000008c008c7308 */ /* 0x000e620000000800 */
[----:B------:R-:W-:-:S01]  /*bab0*/  FADD.FTZ R174, R14, R175 ;  /* 0x000000af0eae7221 */ /* 0x000fc20000010000 */
[----:B------:R-:W-:-:S03]  /*bac0*/  FADD.FTZ R3, R121, R4 ;  /* 0x0000000479037221 */ /* 0x000fc60000010000 */
[----:B------:R-:W-:Y:S01]  /*bad0*/  FADD.FTZ R175, R21, R174 ;  /* 0x000000ae15af7221 */ /* 0x000fe20000010000 */
[----:B------:R-:W-:-:S02]  /*bae0*/  FADD.FTZ R4, R122, R3 ;  /* 0x000000037a047221 */ /* 0x000fc40000010000 */
[----:B------:R-:W2:Y:S01]  /*baf0*/  MUFU.EX2 R145, R145 ;  /* 0x0000009100917308 */ /* 0x000ea20000000800 */
[----:B------:R-:W-:-:S01]  /*bb00*/  FADD.FTZ R174, R120, R175 ;  /* 0x000000af78ae7221 */ /* 0x000fc20000010000 */
[----:B------:R-:W-:-:S03]  /*bb10*/  FADD.FTZ R3, R125, R4 ;  /* 0x000000047d037221 */ /* 0x000fc60000010000 */
[----:B------:R-:W-:Y:S01]  /*bb20*/  FADD.FTZ R175, R123, R174 ;  /* 0x000000ae7baf7221 */ /* 0x000fe20000010000 */
[----:B------:R-:W-:-:S02]  /*bb30*/  FADD.FTZ R4, R126, R3 ;  /* 0x000000037e047221 */ /* 0x000fc40000010000 */
[----:B------:R-:W3:Y:S01]  /*bb40*/  MUFU.EX2 R143, R143 ;  /* 0x0000008f008f7308 */ /* 0x000ee20000000800 */
[----:B------:R-:W-:-:S01]  /*bb50*/  FADD.FTZ R174, R124, R175 ;  /* 0x000000af7cae7221 */ /* 0x000fc20000010000 */
[----:B------:R-:W-:-:S03]  /*bb60*/  FADD.FTZ R3, R129, R4 ;  /* 0x0000000481037221 */ /* 0x000fc60000010000 */
[----:B------:R-:W-:Y:S01]  /*bb70*/  FADD.FTZ R175, R127, R174 ;  /* 0x000000ae7faf7221 */ /* 0x000fe20000010000 */
[----:B------:R-:W-:-:S02]  /*bb80*/  FADD.FTZ R4, R130, R3 ;  /* 0x0000000382047221 */ /* 0x000fc40000010000 */
[----:B------:R-:W4:Y:S01]  /*bb90*/  MUFU.EX2 R146, R146 ;  /* 0x0000009200927308 */ /* 0x000f220000000800 */
[----:B------:R-:W-:-:S01]  /*bba0*/  FADD.FTZ R174, R128, R175 ;  /* 0x000000af80ae7221 */ /* 0x000fc20000010000 */
[----:B------:R-:W-:-:S03]  /*bbb0*/  FADD.FTZ R3, R133, R4 ;  /* 0x0000000485037221 */ /* 0x000fc60000010000 */
[----:B------:R-:W-:Y:S01]  /*bbc0*/  FADD.FTZ R175, R131, R174 ;  /* 0x000000ae83af7221 */ /* 0x000fe20000010000 */
[----:B------:R-:W-:-:S02]  /*bbd0*/  FADD.FTZ R4, R134, R3 ;  /* 0x0000000386047221 */ /* 0x000fc40000010000 */
[----:B------:R-:W5:Y:S01]  /*bbe0*/  MUFU.EX2 R144, R144 ;  /* 0x0000009000907308 */ /* 0x000f620000000800 */
        /* <DEDUP_REMOVED lines=8> */
[----:B0-----:R-:W-:-:S02]  /*bc70*/  FADD.FTZ R4, R142, R3 ;  /* 0x000000038e047221 */ /* 0x001fc40000010000 */
[----:B------:R-:W0:Y:S01]  /*bc80*/  MUFU.EX2 R147, R147 ;  /* 0x0000009300937308 */ /* 0x000e220000000800 */
[----:B-1----:R-:W-:-:S01]  /*bc90*/  FADD.FTZ R174, R140, R175 ;  /* 0x000000af8cae7221 */ /* 0x002fc20000010000 */
[----:B--2---:R-:W-:-:S03]  /*bca0*/  FADD.FTZ R3, R145, R4 ;  /* 0x0000000491037221 */ /* 0x004fc60000010000 */
[----:B---3--:R-:W-:Y:S01]  /*bcb0*/  FADD.FTZ R175, R143, R174 ;  /* 0x000000ae8faf7221 */ /* 0x008fe20000010000 */
[----:B----4-:R-:W-:-:S02]  /*bcc0*/  FADD.FTZ R4, R146, R3 ;  /* 0x0000000392047221 */ /* 0x010fc40000010000 */
[----:B------:R-:W1:Y:S01]  /*bcd0*/  MUFU.EX2 R150, R150 ;  /* 0x0000009600967308 */ /* 0x000e620000000800 */
[----:B-----5:R-:W-:-:S01]  /*bce0*/  FADD.FTZ R174, R144, R175 ;  /* 0x000000af90ae7221 */ /* 0x020fc20000010000 */
        /* <DEDUP_REMOVED lines=49> */
[----:B0-----:R-:W-:-:S03]  /*c000*/  FADD.FTZ R4, R168, R3 ;  /* 0x00000003a8047221 */ /* 0x001fc60000010000 */
[----:B-1----:R-:W-:Y:S01]  /*c010*/  FADD.FTZ R3, R172, R175 ;  /* 0x000000afac037221 */ /* 0x002fe20000010000 */
[----:B------:R-:W-:Y:S06]  /*c020*/  @!P0 BRA `(.L_x_1161) ;  /* 0x0000000000048947 */ /* 0x000fec0003800000 */
[----:B------:R-:W-:Y:S01]  /*c030*/  BPT.TRAP 0x1 ;  /* 0x000000040000795c */ /* 0x000fe20000300000 */
.L_x_1161:
        /* <DEDUP_REMOVED lines=139> */
.L_x_1152:
[----:B------:R-:W-:-:S13]  /*c8f0*/  ISETP.GE.AND P2, PT, R2, UR39, PT ;  /* 0x0000002702007c0c */ /* 0x000fda000bf46270 */
[----:B------:R-:W-:Y:S05]  /*c900*/  @!P2 BRA `(.L_x_1163) ;  /* 0x000000380060a947 */ /* 0x000fea0003800000 */
[----:B------:R-:W-:Y:S01]  /*c910*/  IMAD.MOV.U32 R7, RZ, RZ, R5 ;  /* 0x000000ffff077224 */ /* 0x000fe200078e0005 */
[----:B------:R-:W-:Y:S01]  /*c920*/  UMOV UR34, UR51 ;  /* 0x0000003300227c82 */ /* 0x000fe20008000000 */
[----:B------:R-:W-:Y:S01]  /*c930*/  IMAD.MOV.U32 R8, RZ, RZ, R6 ;  /* 0x000000ffff087224 */ /* 0x000fe200078e0006 */
[----:B------:R-:W-:Y:S01]  /*c940*/  UMOV UR33, UR54 ;  /* 0x0000003600217c82 */ /* 0x000fe20008000000 */
[----:B------:R-:W-:Y:S01]  /*c950*/  ULDC UR31, c[0x0][0x9e4] ;  /* 0x00027900001f7ab9 */ /* 0x000fe20000000800 */
[----:B------:R-:W-:Y:S01]  /*c960*/  ULDC UR30, c[0x0][0x988] ;  /* 0x00026200001e7ab9 */ /* 0x000fe20000000800 */
[----:B------:R-:W-:-:S05]  /*c970*/  ULDC UR32, c[0x0][0x9e0] ;  /* 0x0002780000207ab9 */ /* 0x000fca0000000800 */
.L_x_1181:
[----:B------:R-:W-:Y:S01]  /*c980*/  ISETP.NE.AND P3, PT, RZ, UR45, PT ;  /* 0x0000002dff007c0c */ /* 0x000fe2000bf65270 */
[----:B------:R-:W-:-:S04]  /*c990*/  UISETP.NE.AND UP1, UPT, UR33, 0x1, UPT ;  /* 0x000000012100788c */ /* 0x000fc8000bf25270 */
[----:B------:R-:W-:-:S04]  /*c9a0*/  USEL UR51, URZ, 0x1, UP1 ;  /* 0x000000013f337887 */ /* 0x000fc80008800000 */
[----:B------:R-:W-:-:S04]  /*c9b0*/  ULOP3.LUT UR51, UR34, UR51, URZ, 0x3c, !UPT ;  /* 0x0000003322337292 */ /* 0x000fc8000f8e3c3f */
[----:B------:R-:W-:Y:S08]  /*c9c0*/  @P3 BRA `(.L_x_1164) ;  /* 0x0000000000383947 */ /* 0x000ff00003800000 */
[----:B------:R-:W-:Y:S05]  /*c9d0*/  @!P0 BRA `(.L_x_1165) ;  /* 0x0000000000048947 */ /* 0x000fea0003800000 */
[----:B------:R-:W-:Y:S01]  /*c9e0*/  BPT.TRAP 0x1 ;  /* 0x000000040000795c */ /* 0x000fe20000300000 */
.L_x_1165:
        /* <DEDUP_REMOVED lines=9> */
.L_x_1166:
[----:B-1----:R-:W-:Y:S05]  /*ca80*/  @P2 BRA `(.L_x_1164) ;  /* 0x0000000000082947 */ /* 0x002fea0003800000 */
[----:B------:R-:W1:Y:S02]  /*ca90*/  SYNCS.PHASECHK.TRANS64.TRYWAIT P2, [UR6+0x2a830], R5 ;  /* 0x02a83005ff0075a7 */ /* 0x000e640008040146 */
[----:B-1----:R-:W-:Y:S05]  /*caa0*/  @!P2 BRA `(.L_x_1167) ;  /* 0x000000fc00a0a947 */ /* 0x002fea0003800000 */
.L_x_1164:
        /* <DEDUP_REMOVED lines=40> */
.L_x_1169:
[----:B------:R-:W-:Y:S01]  /*cd30*/  ULEA UR6, UR33, UR36, 0x3 ;  /* 0x0000002421067291 */ /* 0x000fe2000f8e183f */
[----:B------:R-:W-:-:S05]  /*cd40*/  IMAD.U32 R5, RZ, RZ, UR34 ;  /* 0x00000022ff057e24 */ /* 0x000fca000f8e00ff */
[----:B------:R-:W-:-:S04]  /*cd50*/  SHF.L.U32 R5, R5, 0x1f, RZ ;  /* 0x0000001f05057819 */ /* 0x000fc800000006ff */
[----:B------:R0:W1:Y:S01]  /*cd60*/  SYNCS.PHASECHK.TRANS64.TRYWAIT P2, [UR6+0x2a850], R5 ;  /* 0x02a85005ff0075a7 */ /* 0x0000620008040146 */
[----:B------:R-:W-:Y:S05]  /*cd70*/  @!P0 BRA `(.L_x_1170) ;  /* 0x0000000000048947 */ /* 0x000fea0003800000 */
[----:B------:R-:W-:Y:S01]  /*cd80*/  BPT.TRAP 0x1 ;  /* 0x000000040000795c */ /* 0x000fe20000300000 */
.L_x_1170:
[----:B-1----:R-:W-:Y:S05]  /*cd90*/  @P2 BRA `(.L_x_1168) ;  /* 0x0000000000082947 */ /* 0x002fea0003800000 */
[----:B------:R-:W1:Y:S02]  /*cda0*/  SYNCS.PHASECHK.TRANS64.TRYWAIT P2, [UR6+0x2a850], R5 ;  /* 0x02a85005ff0075a7 */ /* 0x000e640008040146 */
[----:B-1----:R-:W-:Y:S05]  /*cdb0*/  @!P2 BRA `(.L_x_1171) ;  /* 0x000000f800f4a947 */ /* 0x002fea0003800000 */
.L_x_1168:
        /* <DEDUP_REMOVED lines=10> */
[C---:B------:R-:W-:Y:S01]  /*ce60*/  FMUL.FTZ R150, R0.reuse, R162 ;  /* 0x000000a200967220 */ /* 0x040fe20000410000 */
[----:B------:R-:W-:Y:S01]  /*ce70*/  FMUL.FTZ R162, R0, R174 ;  /* 0x000000ae00a27220 */ /* 0x000fe20000410000 */
[----:B------:R-:W-:Y:S01]  /*ce80*/  ULOP3.LUT UR6, UR6, 0x10000, URZ, 0xfc, !UPT ;  /* 0x0001000006067892 */ /* 0x000fe2000f8efc3f */
[----:B------:R-:W-:-:S02]  /*ce90*/  VIADD R174, R17, UR42 ;  /* 0x0000002a11ae7c36 */ /* 0x000fc40008000000 */
[C---:B------:R-:W-:Y:S01]  /*cea0*/  FMUL.FTZ R15, R0.reuse, R127 ;  /* 0x0000007f000f7220 */ /* 0x040fe20000410000 */
[C---:B------:R-:W-:Y:S01]  /*ceb0*/  FMUL.FTZ R127, R0.reuse, R133 ;  /* 0x00000085007f7220 */ /* 0x040fe20000410000 */
[----:B------:R-:W-:Y:S01]  /*cec0*/  UIMAD UR10, UR33, 0x600, UR6 ;  /* 0x00000600210a78a4 */ /* 0x000fe2000f8e0206 */
[C---:B------:R-:W-:Y:S01]  /*ced0*/  FMUL.FTZ R133, R0.reuse, R140 ;  /* 0x0000008c00857220 */ /* 0x040fe20000410000 */
[C---:B------:R-:W-:Y:S01]  /*cee0*/  FMUL.FTZ R140, R0.reuse, R151 ;  /* 0x00000097008c7220 */ /* 0x040fe20000410000 */
[C---:B------:R-:W-:Y:S01]  /*cef0*/  FMUL.FTZ R151, R0.reuse, R157 ;  /* 0x0000009d00977220 */ /* 0x040fe20000410000 */
[C---:B------:R-:W-:Y:S01]  /*cf00*/  FMUL.FTZ R157, R0.reuse, R164 ;  /* 0x000000a4009d7220 */ /* 0x040fe20000410000 */
[C---:B-1----:R-:W-:Y:S01]  /*cf10*/  FMUL.FTZ R6, R0.reuse, R121 ;  /* 0x0000007900067220 */ /* 0x042fe20000410000 */
[C---:B------:R-:W-:Y:S01]  /*cf20*/  FMUL.FTZ R164, R0.reuse, R175 ;  /* 0x000000af00a47220 */ /* 0x040fe20000410000 */
[----:B------:R-:W-:Y:S01]  /*cf30*/  UMOV UR6, UR10 ;  /* 0x0000000a00067c82 */ /* 0x000fe20008000000 */
[C---:B0-----:R-:W-:Y:S01]  /*cf40*/  FMUL.FTZ R5, R0.reuse, R120 ;  /* 0x0000007800057220 */ /* 0x041fe20000410000 */
        /* <DEDUP_REMOVED lines=13> */
[----:B--2---:R-:W-:Y:S01]  /*d020*/  SHF.R.U32.HI R13, RZ, 0x7, R13 ;  /* 0x00000007ff0d7819 */ /* 0x004fe2000001160d */
        /* <DEDUP_REMOVED lines=27> */
[----:B------:R-:W-:Y:S01]  /*d1e0*/  IADD3 R13, -R13, 0xb, RZ ;  /* 0x0000000b0d0d7810 */ /* 0x000fe20007ffe1ff */
        /* <DEDUP_REMOVED lines=94> */
[----:B------:R-:W-:-:S04]  /*d7d0*/  @UP0 ULDC UR6, c[0x0][0x450] ;  /* 0x0001140000060ab9 */ /* 0x000fc80000000800 */
[----:B------:R-:W-:Y:S01]  /*d7e0*/  @P2 SHF.R.U32.HI R174, RZ, UR6, R12 ;  /* 0x00000006ffae2c19 */ /* 0x000fe2000801160c */
[----:B------:R-:W-:-:S04]  /*d7f0*/  IMAD.U32 R12, RZ, RZ, UR54 ;  /* 0x00000036ff0c7e24 */ /* 0x000fc8000f8e00ff */
[----:B------:R-:W5:Y:S01]  /*d800*/  SHFL.IDX PT, R181, R174, RZ, 0x1c1f ;  /* 0x001c1fffaeb57589 */ /* 0x000f6200000e0000 */
[----:B------:R-:W-:-:S05]  /*d810*/  @!P1 LEA R12, R12, UR36, 0x3 ;  /* 0x000000240c0c9c11 */ /* 0x000fca000f8e18ff */
[----:B------:R-:W-:-:S05]  /*d820*/  @!P1 VIADD R12, R12, 0x2a840 ;  /* 0x0002a8400c0c9836 */ /* 0x000fca0000000000 */
[----:B------:R-:W-:Y:S01]  /*d830*/  @!P1 PRMT R12, RZ, 0x654, R12 ;  /* 0x00000654ff0c9816 */ /* 0x000fe2000000000c */
[----:B------:R-:W-:Y:S02]  /*d840*/  WARPGROUP.DEPBAR.LE gsb0, 0x0 ;  /* 0x00008000000079c5 */ /* 0x000fe40000010000 */
        /* <DEDUP_REMOVED lines=8> */
[----:B0-234-:R-:W-:Y:S06]  /*d8d0*/  @!P5 BRA `(.L_x_1172) ;  /* 0x00000000005cd947 */ /* 0x01dfec0003800000 */
        /* <DEDUP_REMOVED lines=13> */
.L_x_1174:
[----:B------:R-:W-:-:S05]  /*d9b0*/  IMAD.U32 R182, RZ, RZ, UR31 ;  /* 0x0000001fffb67e24 */ /* 0x000fca000f8e00ff */
[----:B------:R-:W-:-:S13]  /*d9c0*/  ISETP.NE.AND P2, PT, R182, 0x1, PT ;  /* 0x00000001b600780c */ /* 0x000fda0003f45270 */
[----:B------:R-:W0:Y:S02]  /*d9d0*/  @P2 LDC.64 R12, c[0x0][0x9e8] ;  /* 0x00027a00ff0c2b82 */ /* 0x000e240000000a00 */
[----:B0-----:R-:W-:-:S05]  /*d9e0*/  @P2 IMAD.HI.U32 R12, R181, R12, RZ ;  /* 0x0000000cb50c2227 */ /* 0x001fca00078e00ff */
[----:B------:R-:W-:-:S07]  /*d9f0*/  @P2 SHF.R.U32.HI R181, RZ, R13, R12 ;  /* 0x0000000dffb52219 */ /* 0x000fce000001160c */
.L_x_1175:
[----:B------:R-:W-:Y:S05]  /*da00*/  BSYNC B0 ;  /* 0x0000000000007941 */ /* 0x000fea0003800000 */
.L_x_1173:
[----:B------:R-:W-:-:S04]  /*da10*/  IMAD R181, R181, R182, -R173 ;  /* 0x000000b6b5b57224 */ /* 0x000fc800078e0aad */
[----:B------:R-:W-:-:S05]  /*da20*/  IMAD.IADD R181, R181, 0x1, -R16 ;  /* 0x00000001b5b57824 */ /* 0x000fca00078e0a10 */
[----:B------:R-:W-:Y:S02]  /*da30*/  VIMNMX R180, R180, R181, !PT ;  /* 0x000000b5b4b47248 */ /* 0x000fe40007fe0100 */
[----:B------:R-:W-:-:S07]  /*da40*/  VIADDMNMX R179, R181, R182, R179, PT ;  /* 0x000000b6b5b37246 */ /* 0x000fce00038001b3 */
.L_x_1172:
[----:B------:R-:W-:Y:S01]  /*da50*/  ISETP.GT.AND P2, PT, R2, -0x1, PT ;  /* 0xffffffff0200780c */ /* 0x000fe20003f44270 */
[----:B------:R-:W0:Y:S03]  /*da60*/  SHFL.IDX PT, R174, R174, 0x1, 0x1c1f ;  /* 0x003c1f00aeae7f89 */ /* 0x000e2600000e0000 */
[C---:B------:R-:W-:Y:S02]  /*da70*/  ISETP.GT.AND P4, PT, R180.reuse, RZ, P2 ;  /* 0x000000ffb400720c */ /* 0x040fe40001784270 */
[----:B------:R-:W-:Y:S02]  /*da80*/  ISETP.GT.AND P6, PT, R180, 0x1, P2 ;  /* 0x00000001b400780c */ /* 0x000fe400017c4270 */
[C---:B------:R-:W-:Y:S02]  /*da90*/  ISETP.LT.OR P4, PT, R179.reuse, 0x1, P4 ;  /* 0x00000001b300780c */ /* 0x040fe40002781670 */
[----:B------:R-:W-:-:S02]  /*daa0*/  ISETP.LT.OR P6, PT, R179, 0x2, P6 ;  /* 0x00000002b300780c */ /* 0x000fc400037c1670 */
[----:B------:R-:W-:Y:S02]  /*dab0*/  FSEL R5, R5, -INF , !P4 ;  /* 0xff80000005057808 */ /* 0x000fe40006000000 */
[----:B------:R-:W-:Y:S02]  /*dac0*/  FSEL R181, R6, -INF , !P6 ;  /* 0xff80000006b57808 */ /* 0x000fe40007000000 */
[C---:B------:R-:W-:Y:S02]  /*dad0*/  ISETP.GT.AND P3, PT, R180.reuse, 0x8, P2 ;  /* 0x00000008b400780c */ /* 0x040fe40001764270 */
[C---:B------:R-:W-:Y:S02]  /*dae0*/  ISETP.GT.AND P4, PT, R180.reuse, 0x9, P2 ;  /* 0x00000009b400780c */ /* 0x040fe40001784270 */
[----:B------:R-:W-:Y:S02]  /*daf0*/  ISETP.GT.AND P6, PT, R180, 0x10, P2 ;  /* 0x00000010b400780c */ /* 0x000fe400017c4270 */
[----:B------:R-:W-:-:S02]  /*db00*/  ISETP.LT.OR P3, PT, R179, 0x9, P3 ;  /* 0x00000009b300780c */ /* 0x000fc40001f61670 */
[----:B------:R-:W-:Y:S01]  /*db10*/  ISETP.LT.OR P4, PT, R179, 0xa, P4 ;  /* 0x0000000ab300780c */ /* 0x000fe20002781670 */
[--C-:B0-----:R-:W-:Y:S01]  /*db20*/  IMAD.IADD R177, R177, 0x1, R174.reuse ;  /* 0x00000001b1b17824 */ /* 0x101fe200078e02ae */
[----:B------:R-:W-:Y:S01]  /*db30*/  ISETP.LT.OR P6, PT, R179, 0x11, P6 ;  /* 0x00000011b300780c */ /* 0x000fe200037c1670 */
[----:B------:R-:W-:Y:S01]  /*db40*/  IMAD.IADD R178, R178, 0x1, R174 ;  /* 0x00000001b2b27824 */ /* 0x000fe200078e02ae */
[----:B------:R-:W-:Y:S02]  /*db50*/  FSEL R11, R11, -INF , !P3 ;  /* 0xff8000000b0b7808 */ /* 0x000fe40005800000 */
[----:B------:R-:W-:Y:S02]  /*db60*/  FSEL R21, R21, -INF , !P4 ;  /* 0xff80000015157808 */ /* 0x000fe40006000000 */
[----:B------:R-:W-:Y:S02]  /*db70*/  FSEL R121, R121, -INF , !P6 ;  /* 0xff80000079797808 */ /* 0x000fe40007000000 */
        /* <DEDUP_REMOVED lines=80> */
[----:B------:R-:W-:Y:S01]  /*e080*/  FSEL R175, R175, -INF , !P6 ;  /* 0xff800000afaf7808 */ /* 0x000fe20007000000 */
[----:B------:R-:W-:Y:S06]  /*e090*/  @!P5 BRA `(.L_x_1176) ;  /* 0x00000000005cd947 */ /* 0x000fec0003800000 */
        /* <DEDUP_REMOVED lines=13> */
.L_x_1178:
[----:B------:R-:W-:-:S05]  /*e170*/  IMAD.U32 R6, RZ, RZ, UR31 ;  /* 0x0000001fff067e24 */ /* 0x000fca000f8e00ff */
[----:B------:R-:W-:-:S13]  /*e180*/  ISETP.NE.AND P3, PT, R6, 0x1, PT ;  /* 0x000000010600780c */ /* 0x000fda0003f65270 */
[----:B------:R-:W0:Y:S02]  /*e190*/  @P3 LDC.64 R12, c[0x0][0x9e8] ;  /* 0x00027a00ff0c3b82 */ /* 0x000e240000000a00 */
[----:B0-----:R-:W-:-:S05]  /*e1a0*/  @P3 IMAD.HI.U32 R12, R174, R12, RZ ;  /* 0x0000000cae0c3227 */ /* 0x001fca00078e00ff */
[----:B------:R-:W-:-:S07]  /*e1b0*/  @P3 SHF.R.U32.HI R174, RZ, R13, R12 ;  /* 0x0000000dffae3219 */ /* 0x000fce000001160c */
.L_x_1179:
[----:B------:R-:W-:Y:S05]  /*e1c0*/  BSYNC B0 ;  /* 0x0000000000007941 */ /* 0x000fea0003800000 */
.L_x_1177:
[----:B------:R-:W-:-:S04]  /*e1d0*/  IMAD R173, R174, R6, -R173 ;  /* 0x00000006aead7224 */ /* 0x000fc800078e0aad */
[----:B------:R-:W-:-:S05]  /*e1e0*/  IMAD.IADD R173, R173, 0x1, -R16 ;  /* 0x00000001adad7824 */ /* 0x000fca00078e0a10 */
[----:B------:R-:W-:Y:S02]  /*e1f0*/  VIADDMNMX R177, R173, R6, R177, PT ;  /* 0x00000006adb17246 */ /* 0x000fe400038001b1 */
[----:B------:R-:W-:-:S07]  /*e200*/  VIMNMX R178, R178, R173, !PT ;  /* 0x000000adb2b27248 */ /* 0x000fce0007fe0100 */
.L_x_1176:
[----:B------:R-:W-:Y:S01]  /*e210*/  FMNMX.FTZ R6, R5, R8, !PT ;  /* 0x0000000805067209 */ /* 0x000fe20007810000 */
[----:B------:R-:W-:Y:S01]  /*e220*/  UMOV UR10, UR30 ;  /* 0x0000001e000a7c82 */ /* 0x000fe20008000000 */
[----:B------:R-:W-:Y:S02]  /*e230*/  ISETP.GT.AND P3, PT, R178, 0x1, P2 ;  /* 0x00000001b200780c */ /* 0x000fe40001764270 */
[----:B------:R-:W-:Y:S02]  /*e240*/  FMNMX.FTZ R6, R181, R6, !PT ;  /* 0x00000006b5067209 */ /* 0x000fe40007810000 */
[----:B------:R-:W-:Y:S02]  /*e250*/  ISETP.LT.OR P3, PT, R177, 0x2, P3 ;  /* 0x00000002b100780c */ /* 0x000fe40001f61670 */
[----:B------:R-:W-:Y:S02]  /*e260*/  FMNMX.FTZ R6, R11, R6, !PT ;  /* 0x000000060b067209 */ /* 0x000fe40007810000 */
[----:B------:R-:W-:-:S02]  /*e270*/  FSEL R10, R10, -INF , !P3 ;  /* 0xff8000000a0a7808 */ /* 0x000fc40005800000 */
[----:B------:R-:W-:Y:S02]  /*e280*/  FMNMX.FTZ R6, R21, R6, !PT ;  /* 0x0000000615067209 */ /* 0x000fe40007810000 */
        /* <DEDUP_REMOVED lines=48> */
[C---:B------:R-:W-:Y:S02]  /*e590*/  ISETP.GT.AND P3, PT, R178.reuse, RZ, P2 ;  /* 0x000000ffb200720c */ /* 0x040fe40001764270 */
[----:B------:R-:W-:Y:S02]  /*e5a0*/  FMNMX.FTZ R6, R169, R6, !PT ;  /* 0x00000006a9067209 */ /* 0x000fe40007810000 */
[----:B------:R-:W-:Y:S02]  /*e5b0*/  ISETP.LT.OR P3, PT, R177, 0x1, P3 ;  /* 0x00000001b100780c */ /* 0x000fe40001f61670 */
[----:B------:R-:W-:Y:S02]  /*e5c0*/  FMNMX.FTZ R13, R171, R6, !PT ;  /* 0x00000006ab0d7209 */ /* 0x000fe40007810000 */
[----:B------:R-:W-:-:S02]  /*e5d0*/  ISETP.GT.AND P4, PT, R178, 0x8, P2 ;  /* 0x00000008b200780c */ /* 0x000fc40001784270 */
[----:B------:R-:W-:Y:S02]  /*e5e0*/  FMNMX.FTZ R6, R176, R13, !PT ;  /* 0x0000000db0067209 */ /* 0x000fe40007810000 */
[----:B------:R-:W-:Y:S02]  /*e5f0*/  FSEL R174, R9, -INF , !P3 ;  /* 0xff80000009ae7808 */ /* 0x000fe40005800000 */
[----:B------:R-:W-:Y:S02]  /*e600*/  FMNMX.FTZ R12, R175, R6, !PT ;  /* 0x00000006af0c7209 */ /* 0x000fe40007810000 */
[----:B------:R-:W-:Y:S02]  /*e610*/  ISETP.LT.OR P4, PT, R177, 0x9, P4 ;  /* 0x00000009b100780c */ /* 0x000fe40002781670 */
[----:B------:R-:W-:Y:S01]  /*e620*/  ISETP.GT.AND P3, PT, R178, 0x78, P2 ;  /* 0x00000078b200780c */ /* 0x000fe20001764270 */
[----:B------:R-:W0:Y:S01]  /*e630*/  SHFL.BFLY PT, R13, R12, 0x2, 0x1f ;  /* 0x0c401f000c0d7f89 */ /* 0x000e2200000e0000 */
[----:B------:R-:W-:-:S02]  /*e640*/  FSEL R14, R14, -INF , !P4 ;  /* 0xff8000000e0e7808 */ /* 0x000fc40006000000 */
[----:B------:R-:W-:Y:S02]  /*e650*/  ISETP.GT.AND P4, PT, R178, 0x11, P2 ;  /* 0x00000011b200780c */ /* 0x000fe40001784270 */
[C---:B------:R-:W-:Y:S02]  /*e660*/  ISETP.LT.OR P3, PT, R177.reuse, 0x79, P3 ;  /* 0x00000079b100780c */ /* 0x040fe40001f61670 */
[----:B------:R-:W-:-:S04]  /*e670*/  ISETP.LT.OR P4, PT, R177, 0x12, P4 ;  /* 0x00000012b100780c */ /* 0x000fc80002781670 */
[----:B------:R-:W-:Y:S02]  /*e680*/  FSEL R120, R120, -INF , !P4 ;  /* 0xff80000078787808 */ /* 0x000fe40006000000 */
[----:B------:R-:W-:-:S04]  /*e690*/  ISETP.GT.AND P4, PT, R178, 0x20, P2 ;  /* 0x00000020b200780c */ /* 0x000fc80001784270 */
[----:B------:R-:W-:-:S04]  /*e6a0*/  ISETP.LT.OR P4, PT, R177, 0x21, P4 ;  /* 0x00000021b100780c */ /* 0x000fc80002781670 */
[----:B------:R-:W-:Y:S02]  /*e6b0*/  FSEL R126, R126, -INF , !P4 ;  /* 0xff8000007e7e7808 */ /* 0x000fe40006000000 */
[----:B------:R-:W-:Y:S02]  /*e6c0*/  ISETP.GT.AND P4, PT, R178, 0x29, P2 ;  /* 0x00000029b200780c */ /* 0x000fe40001784270 */
[----:B0-----:R-:W-:Y:S02]  /*e6d0*/  FMNMX.FTZ R13, R12, R13, !PT ;  /* 0x0000000d0c0d7209 */ /* 0x001fe40007810000 */
[----:B------:R-:W-:-:S03]  /*e6e0*/  ISETP.LT.OR P4, PT, R177, 0x2a, P4 ;  /* 0x0000002ab100780c */ /* 0x000fc60002781670 */
[----:B------:R-:W0:Y:S01]  /*e6f0*/  SHFL.BFLY PT, R6, R13, 0x1, 0x1f ;  /* 0x0c201f000d067f89 */ /* 0x000e2200000e0000 */
[----:B------:R-:W-:Y:S02]  /*e700*/  FSEL R132, R132, -INF , !P4 ;  /* 0xff80000084847808 */ /* 0x000fe40006000000 */
[----:B------:R-:W-:-:S04]  /*e710*/  ISETP.GT.AND P4, PT, R178, 0x38, P2 ;  /* 0x00000038b200780c */ /* 0x000fc80001784270 */
[----:B------:R-:W-:-:S04]  /*e720*/  ISETP.LT.OR P4, PT, R177, 0x39, P4 ;  /* 0x00000039b100780c */ /* 0x000fc80002781670 */
[----:B------:R-:W-:Y:S02]  /*e730*/  FSEL R138, R138, -INF , !P4 ;  /* 0xff8000008a8a7808 */ /* 0x000fe40006000000 */
[----:B------:R-:W-:-:S04]  /*e740*/  ISETP.GT.AND P4, PT, R178, 0x41, P2 ;  /* 0x00000041b200780c */ /* 0x000fc80001784270 */
[----:B------:R-:W-:-:S04]  /*e750*/  ISETP.LT.OR P4, PT, R177, 0x42, P4 ;  /* 0x00000042b100780c */ /* 0x000fc80002781670 */
[----:B------:R-:W-:Y:S02]  /*e760*/  FSEL R144, R144, -INF , !P4 ;  /* 0xff80000090907808 */ /* 0x000fe40006000000 */
[----:B------:R-:W-:Y:S02]  /*e770*/  ISETP.GT.AND P4, PT, R178, 0x50, P2 ;  /* 0x00000050b200780c */ /* 0x000fe40001784270 */
[----:B0-----:R-:W-:Y:S02]  /*e780*/  FMNMX.FTZ R6, R13, R6, !PT ;  /* 0x000000060d067209 */ /* 0x001fe40007810000 */
[----:B------:R-:W-:Y:S02]  /*e790*/  ISETP.LT.OR P4, PT, R177, 0x51, P4 ;  /* 0x00000051b100780c */ /* 0x000fe40002781670 */
[----:B------:R-:W-:Y:S02]  /*e7a0*/  FSETP.NEU.FTZ.AND P6, PT, R6, -INF , PT ;  /* 0xff8000000600780b */ /* 0x000fe40003fdd000 */
[----:B------:R-:W-:-:S02]  /*e7b0*/  FSEL R150, R150, -INF , !P4 ;  /* 0xff80000096967808 */ /* 0x000fc40006000000 */
[----:B------:R-:W-:Y:S02]  /*e7c0*/  FSEL R173, R6, RZ, P6 ;  /* 0x000000ff06ad7208 */ /* 0x000fe40003000000 */
[----:B------:R-:W-:-:S03]  /*e7d0*/  ISETP.GT.AND P4, PT, R178, 0x59, P2 ;  /* 0x00000059b200780c */ /* 0x000fc60001784270 */
[----:B------:R-:W-:Y:S01]  /*e7e0*/  FADD.FTZ R8, -R173, R8 ;  /* 0x00000008ad087221 */ /* 0x000fe20000010100 */
[----:B------:R-:W-:Y:S01]  /*e7f0*/  IMAD.U32 R173, RZ, RZ, UR10 ;  /* 0x0000000affad7e24 */ /* 0x000fe2000f8e00ff */
[----:B------:R-:W-:Y:S02]  /*e800*/  ISETP.LT.OR P4, PT, R177, 0x5a, P4 ;  /* 0x0000005ab100780c */ /* 0x000fe40002781670 */
[----:B------:R-:W-:Y:S01]  /*e810*/  FMUL.FTZ R8, R8, UR10 ;  /* 0x0000000a08087c20 */ /* 0x000fe20008410000 */
[----:B------:R-:W-:-:S05]  /*e820*/  FFMA.FTZ R173, R6, R173, -8 ;  /* 0xc100000006ad7423 */ /* 0x000fca00000100ad */
[----:B------:R-:W-:Y:S01]  /*e830*/  FSEL R12, R173, RZ, P6 ;  /* 0x000000ffad0c7208 */ /* 0x000fe20003000000 */
[----:B------:R-:W-:Y:S01]  /*e840*/  MUFU.EX2 R8, R8 ;  /* 0x0000000800087308 */ /* 0x000fe20000000800 */
[----:B------:R-:W-:Y:S02]  /*e850*/  ISETP.GT.AND P6, PT, R178, 0x9, P2 ;  /* 0x00000009b200780c */ /* 0x000fe400017c4270 */
[----:B------:R-:W-:Y:S01]  /*e860*/  FSEL R173, R156, -INF , !P4 ;  /* 0xff8000009cad7808 */ /* 0x000fe20006000000 */
[----:B------:R-:W-:-:S01]  /*e870*/  FFMA.FTZ R13, R5, UR10, -R12 ;  /* 0x0000000a050d7c23 */ /* 0x000fc2000801080c */
[----:B------:R-:W-:Y:S01]  /*e880*/  ISETP.LT.OR P6, PT, R177, 0xa, P6 ;  /* 0x0000000ab100780c */ /* 0x000fe200037c1670 */
[----:B------:R-:W-:-:S01]  /*e890*/  FFMA.FTZ R5, R21, UR10, -R12 ;  /* 0x0000000a15057c23 */ /* 0x000fc2000801080c */
[----:B------:R-:W-:Y:S01]  /*e8a0*/  ISETP.GT.AND P4, PT, R178, 0x68, P2 ;  /* 0x00000068b200780c */ /* 0x000fe20001784270 */
[----:B------:R-:W-:-:S01]  /*e8b0*/  FFMA.FTZ R184, R135, UR10, -R12 ;  /* 0x0000000a87b87c23 */ /* 0x000fc2000801080c */
[----:B------:R-:W-:Y:S01]  /*e8c0*/  FSEL R15, R15, -INF , !P6 ;  /* 0xff8000000f0f7808 */ /* 0x000fe20007000000 */
[----:B------:R-:W-:-:S01]  /*e8d0*/  FFMA.FTZ R182, R131, UR10, -R12 ;  /* 0x0000000a83b67c23 */ /* 0x000fc2000801080c */
[----:B------:R-:W-:Y:S01]  /*e8e0*/  ISETP.GT.AND P6, PT, R178, 0x18, P2 ;  /* 0x00000018b200780c */ /* 0x000fe200017c4270 */
[----:B------:R-:W-:-:S01]  /*e8f0*/  FFMA.FTZ R131, R145, UR10, -R12 ;  /* 0x0000000a91837c23 */ /* 0x000fc2000801080c */
[----:B------:R-:W-:Y:S01]  /*e900*/  ISETP.LT.OR P4, PT, R177, 0x69, P4 ;  /* 0x00000069b100780c */ /* 0x000fe20002781670 */
[----:B------:R-:W-:-:S01]  /*e910*/  FFMA.FTZ R145, R167, UR10, -R12 ;  /* 0x0000000aa7917c23 */ /* 0x000fc2000801080c */
[----:B------:R-:W-:Y:S01]  /*e920*/  ISETP.LT.OR P6, PT, R177, 0x19, P6 ;  /* 0x00000019b100780c */ /* 0x000fe200037c1670 */
[----:B------:R-:W0:Y:S01]  /*e930*/  MUFU.EX2 R13, R13 ;  /* 0x0000000d000d7308 */ /* 0x000e220000000800 */
[----:B------:R-:W-:Y:S01]  /*e940*/  FSEL R162, R162, -INF , !P4 ;  /* 0xff800000a2a27808 */ /* 0x000fe20006000000 */
[--C-:B------:R-:W-:Y:S01]  /*e950*/  FFMA.FTZ R181, R181, UR10, -R12.reuse ;  /* 0x0000000ab5b57c23 */ /* 0x100fe2000801080c */
[----:B------:R-:W-:Y:S01]  /*e960*/  FSEL R122, R122, -INF , !P6 ;  /* 0xff8000007a7a7808 */ /* 0x000fe20007000000 */
[--C-:B------:R-:W-:Y:S01]  /*e970*/  FFMA.FTZ R11, R11, UR10, -R12.reuse ;  /* 0x0000000a0b0b7c23 */ /* 0x100fe2000801080c */
[C---:B------:R-:W-:Y:S01]  /*e980*/  ISETP.GT.AND P6, PT, R178.reuse, 0x21, P2 ;  /* 0x00000021b200780c */ /* 0x040fe200017c4270 */
[--C-:B------:R-:W-:Y:S01]  /*e990*/  FFMA.FTZ R9, R121, UR10, -R12.reuse ;  /* 0x0000000a79097c23 */ /* 0x100fe2000801080c */
[----:B------:R-:W-:Y:S01]  /*e9a0*/  ISETP.GT.AND P4, PT, R178, 0x70, P2 ;  /* 0x00000070b200780c */ /* 0x000fe20001784270 */
[----:B------:R-:W1:Y:S01]  /*e9b0*/  MUFU.EX2 R156, R181 ;  /* 0x000000b5009c7308 */ /* 0x000e620000000800 */
[----:B------:R-:W-:Y:S01]  /*e9c0*/  ISETP.LT.OR P6, PT, R177, 0x22, P6 ;  /* 0x00000022b100780c */ /* 0x000fe200037c1670 */
[--C-:B------:R-:W-:Y:S01]  /*e9d0*/  FFMA.FTZ R121, R125, UR10, -R12.reuse ;  /* 0x0000000a7d797c23 */ /* 0x100fe2000801080c */
[----:B------:R-:W-:Y:S01]  /*e9e0*/  ISETP.LT.OR P4, PT, R177, 0x71, P4 ;  /* 0x00000071b100780c */ /* 0x000fe20002781670 */
[--C-:B------:R-:W-:Y:S01]  /*e9f0*/  FFMA.FTZ R186, R139, UR10, -R12.reuse ;  /* 0x0000000a8bba7c23 */ /* 0x100fe2000801080c */
[----:B------:R-:W-:Y:S01]  /*ea00*/  FSEL R128, R128, -INF , !P6 ;  /* 0xff80000080807808 */ /* 0x000fe20007000000 */
[--C-:B------:R-:W-:Y:S01]  /*ea10*/  FFMA.FTZ R125, R133, UR10, -R12.reuse ;  /* 0x0000000a857d7c23 */ /* 0x100fe2000801080c */
[----:B------:R-:W-:Y:S01]  /*ea20*/  ISETP.GT.AND P6, PT, R178, 0x30, P2 ;  /* 0x00000030b200780c */ /* 0x000fe200017c4270 */
[----:B------:R-:W2:Y:S01]  /*ea30*/  MUFU.EX2 R11, R11 ;  /* 0x0000000b000b7308 */ /* 0x000ea20000000800 */
[----:B------:R-:W-:Y:S01]  /*ea40*/  FSEL R166, R166, -INF , !P4 ;  /* 0xff800000a6a67808 */ /* 0x000fe20006000000 */
[--C-:B------:R-:W-:Y:S01]  /*ea50*/  FFMA.FTZ R139, R157, UR10, -R12.reuse ;  /* 0x0000000a9d8b7c23 */ /* 0x100fe2000801080c */
[----:B------:R-:W-:Y:S01]  /*ea60*/  ISETP.LT.OR P6, PT, R177, 0x31, P6 ;  /* 0x00000031b100780c */ /* 0x000fe200037c1670 */
[--C-:B------:R-:W-:Y:S01]  /*ea70*/  FFMA.FTZ R133, R149, UR10, -R12.reuse ;  /* 0x0000000a95857c23 */ /* 0x100fe2000801080c */
[----:B------:R-:W-:Y:S01]  /*ea80*/  FSEL R135, R170, -INF , !P3 ;  /* 0xff800000aa877808 */ /* 0x000fe20005800000 */
[--C-:B------:R-:W-:Y:S01]  /*ea90*/  FFMA.FTZ R149, R171, UR10, -R12.reuse ;  /* 0x0000000aab957c23 */ /* 0x100fe2000801080c */
[----:B------:R-:W-:Y:S01]  /*eaa0*/  FSEL R134, R134, -INF , !P6 ;  /* 0xff80000086867808 */ /* 0x000fe20007000000 */
[----:B------:R-:W-:Y:S01]  /*eab0*/  MUFU.EX2 R9, R9 ;  /* 0x0000000900097308 */ /* 0x000fe20000000800 */
[----:B------:R-:W-:Y:S01]  /*eac0*/  ISETP.GT.AND P6, PT, R178, 0x39, P2 ;  /* 0x00000039b200780c */ /* 0x000fe200017c4270 */
[----:B0-----:R-:W-:Y:S01]  /*ead0*/  FFMA.FTZ R171, R8, R4, R13 ;  /* 0x0000000408ab7223 */ /* 0x001fe2000001000d */
[----:B------:R-:W-:-:S01]  /*eae0*/  FFMA.FTZ R151, R151, UR10, -R12 ;  /* 0x0000000a97977c23 */ /* 0x000fc2000801080c */
[--C-:B------:R-:W-:Y:S01]  /*eaf0*/  FFMA.FTZ R196, R159, UR10, -R12.reuse ;  /* 0x0000000a9fc47c23 */ /* 0x100fe2000801080c */
[----:B------:R-:W-:Y:S01]  /*eb00*/  ISETP.LT.OR P6, PT, R177, 0x3a, P6 ;  /* 0x0000003ab100780c */ /* 0x000fe200037c1670 */
[--C-:B------:R-:W-:Y:S01]  /*eb10*/  FFMA.FTZ R198, R163, UR10, -R12.reuse ;  /* 0x0000000aa3c67c23 */ /* 0x100fe2000801080c */
[----:B------:R-:W-:-:S01]  /*eb20*/  FFMA.FTZ R188, R143, UR10, -R12 ;  /* 0x0000000a8fbc7c23 */ /* 0x000fc2000801080c */
[----:B------:R0:W-:Y:S01]  /*eb30*/  MUFU.EX2 R170, R151 ;  /* 0x0000009700aa7308 */ /* 0x0001e20000000800 */
[----:B------:R-:W-:Y:S01]  /*eb40*/  FSEL R140, R140, -INF , !P6 ;  /* 0xff8000008c8c7808 */ /* 0x000fe20007000000 */
[--C-:B------:R-:W-:Y:S01]  /*eb50*/  FFMA.FTZ R143, R165, UR10, -R12.reuse ;  /* 0x0000000aa58f7c23 */ /* 0x100fe2000801080c */
[----:B------:R-:W-:Y:S01]  /*eb60*/  ISETP.GT.AND P6, PT, R178, 0x48, P2 ;  /* 0x00000048b200780c */ /* 0x000fe200017c4270 */
[----:B------:R-:W-:-:S03]  /*eb70*/  FFMA.FTZ R176, R176, UR10, -R12 ;  /* 0x0000000ab0b07c23 */ /* 0x000fc6000801080c */
[----:B------:R-:W-:Y:S01]  /*eb80*/  ISETP.LT.OR P6, PT, R177, 0x49, P6 ;  /* 0x00000049b100780c */ /* 0x000fe200037c1670 */
[----:B------:R-:W-:Y:S01]  /*eb90*/  MUFU.EX2 R121, R121 ;  /* 0x0000007900797308 */ /* 0x000fe20000000800 */
[----:B0-----:R-:W-:-:S02]  /*eba0*/  FFMA.FTZ R151, R175, UR10, -R12 ;  /* 0x0000000aaf977c23 */ /* 0x001fc4000801080c */
[----:B------:R-:W-:Y:S02]  /*ebb0*/  FSEL R146, R146, -INF , !P6 ;  /* 0xff80000092927808 */ /* 0x000fe40007000000 */
[----:B------:R-:W-:-:S03]  /*ebc0*/  ISETP.GT.AND P6, PT, R178, 0x51, P2 ;  /* 0x00000051b200780c */ /* 0x000fc600017c4270 */
[----:B------:R-:W-:Y:S01]  /*ebd0*/  MUFU.EX2 R182, R182 ;  /* 0x000000b600b67308 */ /* 0x000fe20000000800 */
[----:B------:R-:W-:-:S04]  /*ebe0*/  ISETP.LT.OR P6, PT, R177, 0x52, P6 ;  /* 0x00000052b100780c */ /* 0x000fc800037c1670 */
[----:B------:R-:W-:Y:S02]  /*ebf0*/  FSEL R152, R152, -INF , !P6 ;  /* 0xff80000098987808 */ /* 0x000fe40007000000 */
[----:B------:R-:W-:Y:S01]  /*ec00*/  ISETP.GT.AND P6, PT, R178, 0x60, P2 ;  /* 0x00000060b200780c */ /* 0x000fe200017c4270 */
[----:B------:R-:W-:Y:S03]  /*ec10*/  MUFU.EX2 R125, R125 ;  /* 0x0000007d007d7308 */ /* 0x000fe60000000800 */
[----:B------:R-:W-:-:S04]  /*ec20*/  ISETP.LT.OR P6, PT, R177, 0x61, P6 ;  /* 0x00000061b100780c */ /* 0x000fc800037c1670 */
[----:B------:R-:W-:Y:S01]  /*ec30*/  FSEL R158, R158, -INF , !P6 ;  /* 0xff8000009e9e7808 */ /* 0x000fe20007000000 */
[----:B------:R-:W-:Y:S01]  /*ec40*/  MUFU.EX2 R184, R184 ;  /* 0x000000b800b87308 */ /* 0x000fe20000000800 */
[----:B------:R-:W-:-:S04]  /*ec50*/  ISETP.GT.AND P6, PT, R178, 0x69, P2 ;  /* 0x00000069b200780c */ /* 0x000fc800017c4270 */
[----:B------:R-:W-:-:S03]  /*ec60*/  ISETP.LT.OR P6, PT, R177, 0x6a, P6 ;  /* 0x0000006ab100780c */ /* 0x000fc600037c1670 */
[----:B------:R-:W-:Y:S01]  /*ec70*/  MUFU.EX2 R186, R186 ;  /* 0x000000ba00ba7308 */ /* 0x000fe20000000800 */
[----:B------:R-:W-:Y:S02]  /*ec80*/  FSEL R21, R164, -INF , !P6 ;  /* 0xff800000a4157808 */ /* 0x000fe40007000000 */
[C---:B------:R-:W-:Y:S02]  /*ec90*/  ISETP.GT.AND P6, PT, R178.reuse, 0x71, P2 ;  /* 0x00000071b200780c */ /* 0x040fe400017c4270 */
[----:B------:R-:W-:Y:S01]  /*eca0*/  ISETP.GT.AND P2, PT, R178, 0x79, P2 ;  /* 0x00000079b200780c */ /* 0x000fe20001744270 */
[--C-:B------:R-:W-:Y:S01]  /*ecb0*/  FFMA.FTZ R178, R123, UR10, -R12.reuse ;  /* 0x0000000a7bb27c23 */ /* 0x100fe2000801080c */
[C---:B------:R-:W-:Y:S01]  /*ecc0*/  ISETP.LT.OR P6, PT, R177.reuse, 0x72, P6 ;  /* 0x00000072b100780c */ /* 0x040fe200037c1670 */
[----:B------:R0:W3:Y:S01]  /*ecd0*/  MUFU.EX2 R164, R5 ;  /* 0x0000000500a47308 */ /* 0x0000e20000000800 */
[----:B------:R-:W-:Y:S01]  /*ece0*/  ISETP.LT.OR P2, PT, R177, 0x7a, P2 ;  /* 0x0000007ab100780c */ /* 0x000fe20001741670 */
[--C-:B------:R-:W-:Y:S01]  /*ecf0*/  FFMA.FTZ R123, R129, UR10, -R12.reuse ;  /* 0x0000000a817b7c23 */ /* 0x100fe2000801080c */
[----:B------:R-:W-:Y:S01]  /*ed00*/  FSEL R168, R168, -INF , !P6 ;  /* 0xff800000a8a87808 */ /* 0x000fe20007000000 */
[--C-:B------:R-:W-:Y:S01]  /*ed10*/  FFMA.FTZ R129, R141, UR10, -R12.reuse ;  /* 0x0000000a8d817c23 */ /* 0x100fe2000801080c */
[----:B------:R-:W-:Y:S01]  /*ed20*/  FSEL R172, R172, -INF , !P2 ;  /* 0xff800000acac7808 */ /* 0x000fe20005000000 */
[----:B------:R-:W-:-:S02]  /*ed30*/  FFMA.FTZ R141, R161, UR10, -R12 ;  /* 0x0000000aa18d7c23 */ /* 0x000fc4000801080c */
[----:B------:R-:W4:Y:S01]  /*ed40*/  MUFU.EX2 R178, R178 ;  /* 0x000000b200b27308 */ /* 0x000f220000000800 */
[----:B0-----:R-:W-:-:S04]  /*ed50*/  FMNMX.FTZ R5, R174, R7, !PT ;  /* 0x00000007ae057209 */ /* 0x001fc80007810000 */
[----:B------:R-:W-:-:S03]  /*ed60*/  FMNMX.FTZ R5, R10, R5, !PT ;  /* 0x000000050a057209 */ /* 0x000fc60007810000 */
[----:B------:R-:W-:Y:S01]  /*ed70*/  MUFU.EX2 R123, R123 ;  /* 0x0000007b007b7308 */ /* 0x000fe20000000800 */
[----:B------:R-:W-:-:S04]  /*ed80*/  FMNMX.FTZ R180, R14, R5, !PT ;  /* 0x000000050eb47209 */ /* 0x000fc80007810000 */
[----:B------:R-:W-:Y:S01]  /*ed90*/  FMNMX.FTZ R5, R15, R180, !PT ;  /* 0x000000b40f057209 */ /* 0x000fe20007810000 */
[----:B------:R-:W-:-:S01]  /*eda0*/  FFMA.FTZ R180, R127, UR10, -R12 ;  /* 0x0000000a7fb47c23 */ /* 0x000fc2000801080c */
[--C-:B------:R-:W-:Y:S01]  /*edb0*/  FFMA.FTZ R127, R137, UR10, -R12.reuse ;  /* 0x0000000a897f7c23 */ /* 0x100fe2000801080c */
[----:B------:R-:W-:-:S01]  /*edc0*/  FFMA.FTZ R137, R153, UR10, -R12 ;  /* 0x0000000a99897c23 */ /* 0x000fc2000801080c */
[----:B------:R-:W-:Y:S01]  /*edd0*/  FMNMX.FTZ R5, R20, R5, !PT ;  /* 0x0000000514057209 */ /* 0x000fe20007810000 */
[----:B------:R-:W-:Y:S03]  /*ede0*/  MUFU.EX2 R129, R129 ;  /* 0x0000008100817308 */ /* 0x000fe60000000800 */
[----:B------:R-:W-:-:S04]  /*edf0*/  FMNMX.FTZ R5, R120, R5, !PT ;  /* 0x0000000578057209 */ /* 0x000fc80007810000 */
        /* <DEDUP_REMOVED lines=26> */
[----:B------:R-:W-:Y:S01]  /*efa0*/  FMNMX.FTZ R5, R173, R190, !PT ;  /* 0x000000bead057209 */ /* 0x000fe20007810000 */
[--C-:B------:R-:W-:Y:S01]  /*efb0*/  FFMA.FTZ R190, R147, UR10, -R12.reuse ;  /* 0x0000000a93be7c23 */ /* 0x100fe2000801080c */
[----:B------:R-:W-:-:S02]  /*efc0*/  FFMA.FTZ R147, R169, UR10, -R12 ;  /* 0x0000000aa9937c23 */ /* 0x000fc4000801080c */
        /* <DEDUP_REMOVED lines=10> */
[----:B------:R-:W-:-:S01]  /*f070*/  FFMA.FTZ R192, R155, UR10, -R12 ;  /* 0x0000000a9bc07c23 */ /* 0x000fc2000801080c */
[----:B------:R-:W-:Y:S02]  /*f080*/  MUFU.EX2 R145, R145 ;  /* 0x0000009100917308 */ /* 0x000fe40000000800 */
[----:B------:R-:W-:-:S05]  /*f090*/  FMNMX.FTZ R5, R172, R5, !PT ;  /* 0x00000005ac057209 */ /* 0x000fca0007810000 */
[----:B------:R-:W0:Y:S01]  /*f0a0*/  SHFL.BFLY PT, R194, R5, 0x2, 0x1f ;  /* 0x0c401f0005c27f89 */ /* 0x000e2200000e0000 */
[----:B------:R-:W-:Y:S08]  /*f0b0*/  MUFU.EX2 R192, R192 ;  /* 0x000000c000c07308 */ /* 0x000ff00000000800 */
[----:B------:R-:W-:Y:S08]  /*f0c0*/  MUFU.EX2 R147, R147 ;  /* 0x0000009300937308 */ /* 0x000ff00000000800 */
[----:B------:R-:W-:Y:S01]  /*f0d0*/  MUFU.EX2 R149, R149 ;  /* 0x0000009500957308 */ /* 0x000fe20000000800 */
[----:B0-----:R-:W-:-:S07]  /*f0e0*/  FMNMX.FTZ R194, R5, R194, !PT ;  /* 0x000000c205c27209 */ /* 0x001fce0007810000 */
[----:B------:R-:W-:Y:S01]  /*f0f0*/  MUFU.EX2 R12, R176 ;  /* 0x000000b0000c7308 */ /* 0x000fe20000000800 */
[----:B------:R-:W0:Y:S07]  /*f100*/  SHFL.BFLY PT, R5, R194, 0x1, 0x1f ;  /* 0x0c201f00c2057f89 */ /* 0x000e2e00000e0000 */
[----:B------:R-:W-:Y:S01]  /*f110*/  MUFU.EX2 R151, R151 ;  /* 0x0000009700977308 */ /* 0x000fe20000000800 */
[----:B0-----:R-:W-:Y:S01]  /*f120*/  FMNMX.FTZ R5, R194, R5, !PT ;  /* 0x00000005c2057209 */ /* 0x001fe20007810000 */
[----:B------:R-:W-:-:S03]  /*f130*/  IMAD.U32 R194, RZ, RZ, UR10 ;  /* 0x0000000affc27e24 */ /* 0x000fc6000f8e00ff */
[C---:B------:R-:W-:Y:S01]  /*f140*/  FSETP.NEU.FTZ.AND P2, PT, R5.reuse, -INF , PT ;  /* 0xff8000000500780b */ /* 0x040fe20003f5d000 */
[----:B------:R-:W-:-:S05]  /*f150*/  FFMA.FTZ R153, R5, R194, -8 ;  /* 0xc100000005997423 */ /* 0x000fca00000100c2 */
[----:B------:R-:W-:-:S05]  /*f160*/  FSEL R153, R153, RZ, P2 ;  /* 0x000000ff99997208 */ /* 0x000fca0001000000 */
[--C-:B------:R-:W-:Y:S01]  /*f170*/  FFMA.FTZ R161, R128, UR10, -R153.reuse ;  /* 0x0000000a80a17c23 */ /* 0x100fe20008010899 */
[----:B------:R-:W-:Y:S01]  /*f180*/  FSEL R128, R5, RZ, P2 ;  /* 0x000000ff05807208 */ /* 0x000fe20001000000 */
[--C-:B------:R-:W-:Y:S01]  /*f190*/  FFMA.FTZ R174, R174, UR10, -R153.reuse ;  /* 0x0000000aaeae7c23 */ /* 0x100fe20008010899 */
[----:B------:R-:W-:-:S01]  /*f1a0*/  FFMA.FTZ R155, R10, UR10, -R153 ;  /* 0x0000000a0a9b7c23 */ /* 0x000fc20008010899 */
[--C-:B------:R-:W-:Y:S01]  /*f1b0*/  FFMA.FTZ R10, R14, UR10, -R153.reuse ;  /* 0x0000000a0e0a7c23 */ /* 0x100fe20008010899 */
[----:B------:R-:W-:-:S01]  /*f1c0*/  FFMA.FTZ R15, R15, UR10, -R153 ;  /* 0x0000000a0f0f7c23 */ /* 0x000fc20008010899 */
[----:B------:R-:W-:Y:S01]  /*f1d0*/  FADD.FTZ R128, -R128, R7 ;  /* 0x0000000780807221 */ /* 0x000fe20000010100 */
[----:B------:R-:W-:-:S01]  /*f1e0*/  FFMA.FTZ R14, R20, UR10, -R153 ;  /* 0x0000000a140e7c23 */ /* 0x000fc20008010899 */
[----:B------:R-:W-:Y:S01]  /*f1f0*/  MUFU.EX2 R174, R174 ;  /* 0x000000ae00ae7308 */ /* 0x000fe20000000800 */
[----:B------:R-:W-:-:S01]  /*f200*/  FFMA.FTZ R157, R120, UR10, -R153 ;  /* 0x0000000a789d7c23 */ /* 0x000fc20008010899 */
[----:B------:R-:W-:Y:S01]  /*f210*/  FMUL.FTZ R167, R128, UR10 ;  /* 0x0000000a80a77c20 */ /* 0x000fe20008410000 */
[----:B------:R-:W-:-:S01]  /*f220*/  FFMA.FTZ R20, R122, UR10, -R153 ;  /* 0x0000000a7a147c23 */ /* 0x000fc20008010899 */
[----:B------:R-:W-:Y:S01]  /*f230*/  FFMA.FTZ R122, R130, UR10, -R153 ;  /* 0x0000000a827a7c23 */ /* 0x000fe20008010899 */
[----:B-1----:R-:W-:-:S01]  /*f240*/  FADD.FTZ R130, R156, R171 ;  /* 0x000000ab9c827221 */ /* 0x002fc20000010000 */
[--C-:B------:R-:W-:Y:S01]  /*f250*/  FFMA.FTZ R159, R124, UR10, -R153.reuse ;  /* 0x0000000a7c9f7c23 */ /* 0x100fe20008010899 */
[----:B------:R-:W-:-:S01]  /*f260*/  FFMA.FTZ R120, R126, UR10, -R153 ;  /* 0x0000000a7e787c23 */ /* 0x000fc20008010899 */
[----:B------:R-:W0:Y:S01]  /*f270*/  MUFU.EX2 R167, R167 ;  /* 0x000000a700a77308 */ /* 0x000e220000000800 */
[----:B--2---:R-:W-:-:S01]  /*f280*/  FADD.FTZ R175, R11, R130 ;  /* 0x000000820baf7221 */ /* 0x004fc20000010000 */
[--C-:B------:R-:W-:Y:S01]  /*f290*/  FFMA.FTZ R163, R132, UR10, -R153.reuse ;  /* 0x0000000a84a37c23 */ /* 0x100fe20008010899 */
[----:B------:R-:W-:-:S01]  /*f2a0*/  FFMA.FTZ R124, R134, UR10, -R153 ;  /* 0x0000000a867c7c23 */ /* 0x000fc20008010899 */
[----:B------:R-:W-:Y:S01]  /*f2b0*/  FFMA.FTZ R165, R136, UR10, -R153 ;  /* 0x0000000a88a57c23 */ /* 0x000fe20008010899 */
[----:B---3--:R-:W-:-:S01]  /*f2c0*/  FADD.FTZ R130, R164, R175 ;  /* 0x000000afa4827221 */ /* 0x008fc20000010000 */
[--C-:B------:R-:W-:Y:S01]  /*f2d0*/  FFMA.FTZ R126, R138, UR10, -R153.reuse ;  /* 0x0000000a8a7e7c23 */ /* 0x100fe20008010899 */
[----:B------:R-:W-:-:S01]  /*f2e0*/  FFMA.FTZ R7, R140, UR10, -R153 ;  /* 0x0000000a8c077c23 */ /* 0x000fc20008010899 */
[----:B------:R-:W1:Y:S01]  /*f2f0*/  MUFU.EX2 R155, R155 ;  /* 0x0000009b009b7308 */ /* 0x000e620000000800 */
[----:B------:R-:W-:-:S01]  /*f300*/  FADD.FTZ R175, R9, R130 ;  /* 0x0000008209af7221 */ /* 0x000fc20000010000 */
[--C-:B------:R-:W-:Y:S01]  /*f310*/  FFMA.FTZ R128, R142, UR10, -R153.reuse ;  /* 0x0000000a8e807c23 */ /* 0x100fe20008010899 */
[----:B------:R-:W-:-:S01]  /*f320*/  FFMA.FTZ R144, R144, UR10, -R153 ;  /* 0x0000000a90907c23 */ /* 0x000fc20008010899 */
[----:B------:R-:W-:Y:S01]  /*f330*/  FFMA.FTZ R146, R146, UR10, -R153 ;  /* 0x0000000a92927c23 */ /* 0x000fe20008010899 */
[----:B----4-:R-:W-:-:S01]  /*f340*/  FADD.FTZ R130, R178, R175 ;  /* 0x000000afb2827221 */ /* 0x010fc20000010000 */
[--C-:B------:R-:W-:Y:S01]  /*f350*/  FFMA.FTZ R148, R148, UR10, -R153.reuse ;  /* 0x0000000a94947c23 */ /* 0x100fe20008010899 */
[----:B------:R-:W-:-:S01]  /*f360*/  FFMA.FTZ R150, R150, UR10, -R153 ;  /* 0x0000000a96967c23 */ /* 0x000fc20008010899 */
[----:B------:R-:W2:Y:S01]  /*f370*/  MUFU.EX2 R10, R10 ;  /* 0x0000000a000a7308 */ /* 0x000ea20000000800 */
[----:B0-----:R-:W-:-:S01]  /*f380*/  FFMA.FTZ R4, R167, R3, R174 ;  /* 0x00000003a7047223 */ /* 0x001fc200000100ae */
[----:B------:R-:W-:Y:S01]  /*f390*/  FADD.FTZ R177, R121, R130 ;  /* 0x0000008279b17221 */ /* 0x000fe20000010000 */
[----:B------:R-:W-:-:S01]  /*f3a0*/  FFMA.FTZ R152, R152, UR10, -R153 ;  /* 0x0000000a98987c23 */ /* 0x000fc20008010899 */
[--C-:B------:R-:W-:Y:S01]  /*f3b0*/  FFMA.FTZ R154, R154, UR10, -R153.reuse ;  /* 0x0000000a9a9a7c23 */ /* 0x100fe20008010899 */
[----:B------:R-:W-:-:S01]  /*f3c0*/  FFMA.FTZ R173, R173, UR10, -R153 ;  /* 0x0000000aadad7c23 */ /* 0x000fc20008010899 */
[----:B------:R-:W-:Y:S01]  /*f3d0*/  FADD.FTZ R130, R180, R177 ;  /* 0x000000b1b4827221 */ /* 0x000fe20000010000 */
[----:B------:R-:W-:-:S01]  /*f3e0*/  FFMA.FTZ R158, R158, UR10, -R153 ;  /* 0x0000000a9e9e7c23 */ /* 0x000fc20008010899 */
[----:B------:R-:W0:Y:S01]  /*f3f0*/  MUFU.EX2 R15, R15 ;  /* 0x0000000f000f7308 */ /* 0x000e220000000800 */
[----:B-1----:R-:W-:-:S01]  /*f400*/  FADD.FTZ R3, R155, R4 ;  /* 0x000000049b037221 */ /* 0x002fc20000010000 */
[----:B------:R-:W-:Y:S01]  /*f410*/  FADD.FTZ R177, R123, R130 ;  /* 0x000000827bb17221 */ /* 0x000fe20000010000 */
[----:B------:R-:W-:-:S01]  /*f420*/  FFMA.FTZ R160, R160, UR10, -R153 ;  /* 0x0000000aa0a07c23 */ /* 0x000fc20008010899 */
[--C-:B------:R-:W-:Y:S01]  /*f430*/  FFMA.FTZ R162, R162, UR10, -R153.reuse ;  /* 0x0000000aa2a27c23 */ /* 0x100fe20008010899 */
[----:B------:R-:W-:-:S01]  /*f440*/  FFMA.FTZ R21, R21, UR10, -R153 ;  /* 0x0000000a15157c23 */ /* 0x000fc20008010899 */
[----:B------:R-:W-:Y:S01]  /*f450*/  FADD.FTZ R130, R182, R177 ;  /* 0x000000b1b6827221 */ /* 0x000fe20000010000 */
[----:B------:R-:W-:-:S01]  /*f460*/  FFMA.FTZ R166, R166, UR10, -R153 ;  /* 0x0000000aa6a67c23 */ /* 0x000fc20008010899 */
[----:B------:R-:W1:Y:S01]  /*f470*/  MUFU.EX2 R14, R14 ;  /* 0x0000000e000e7308 */ /* 0x000e620000000800 */
[----:B--2---:R-:W-:-:S01]  /*f480*/  FADD.FTZ R4, R10, R3 ;  /* 0x000000030a047221 */ /* 0x004fc20000010000 */
[----:B------:R-:W-:Y:S01]  /*f490*/  FADD.FTZ R177, R125, R130 ;  /* 0x000000827db17221 */ /* 0x000fe20000010000 */
[----:B------:R-:W-:-:S01]  /*f4a0*/  FFMA.FTZ R168, R168, UR10, -R153 ;  /* 0x0000000aa8a87c23 */ /* 0x000fc20008010899 */
[--C-:B------:R-:W-:Y:S01]  /*f4b0*/  FFMA.FTZ R135, R135, UR10, -R153.reuse ;  /* 0x0000000a87877c23 */ /* 0x100fe20008010899 */
[----:B------:R-:W-:-:S01]  /*f4c0*/  FFMA.FTZ R153, R172, UR10, -R153 ;  /* 0x0000000aac997c23 */ /* 0x000fc20008010899 */
[----:B------:R-:W-:-:S02]  /*f4d0*/  FADD.FTZ R130, R184, R177 ;  /* 0x000000b1b8827221 */ /* 0x000fc40000010000 */
        /* <DEDUP_REMOVED lines=73> */
[----:B------:R-:W-:-:S03]  /*f970*/  FADD.FTZ R4, R151, R4 ;  /* 0x0000000497047221 */ /* 0x000fc60000010000 */
[----:B0-----:R-:W-:-:S04]  /*f980*/  FADD.FTZ R3, R135, R132 ;  /* 0x0000008487037221 */ /* 0x001fc80000010000 */
[----:B-1----:R-:W-:Y:S01]  /*f990*/  FADD.FTZ R3, R130, R3 ;  /* 0x0000000382037221 */ /* 0x002fe20000010000 */
[----:B------:R-:W-:Y:S06]  /*f9a0*/  @!P0 BRA `(.L_x_1180) ;  /* 0x0000000000048947 */ /* 0x000fec0003800000 */
[----:B------:R-:W-:Y:S01]  /*f9b0*/  BPT.TRAP 0x1 ;  /* 0x000000040000795c */ /* 0x000fe20000300000 */
.L_x_1180:
        /* <DEDUP_REMOVED lines=14> */
[-C--:B------:R-:W-:Y:S01]  /*faa0*/  FMUL.FTZ R28, R28, R8.reuse ;  /* 0x000000081c1c7220 */ /* 0x080fe20000410000 */
[----:B------:R-:W-:Y:S01]  /*fab0*/  F2FP.SATFINITE.E4M3.F32.PACK_AB_MERGE_C R143, R145, R143, RZ ;  /* 0x0000008f918f723e */ /* 0x000fe200048070ff */
[-C--:B------:R-:W-:Y:S01]  /*fac0*/  FMUL.FTZ R29, R29, R8.reuse ;  /* 0x000000081d1d7220 */ /* 0x080fe20000410000 */
[----:B------:R-:W-:Y:S01]  /*fad0*/  F2FP.SATFINITE.E4M3.F32.PACK_AB_MERGE_C R121, R178, R9, R121 ;  /* 0x00000009b279723e */ /* 0x000fe20004807079 */
[----:B------:R-:W-:Y:S01]  /*fae0*/  SYNCS.ARRIVE.TRANS64.RED.A1T0 RZ, [UR6], RZ ;  /* 0x000000ffffff79a7 */ /* 0x000fe20008100406 */
[----:B------:R-:W-:Y:S01]  /*faf0*/  F2FP.SATFINITE.E4M3.F32.PACK_AB_MERGE_C R125, R182, R123, R125 ;  /* 0x0000007bb67d723e */ /* 0x000fe2000480707d */
        /* <DEDUP_REMOVED lines=20> */
[-C--:B------:R-:W-:Y:S01]  /*fc40*/  FMUL.FTZ R52, R52, R8.reuse ;  /* 0x0000000834347220 */ /* 0x080fe20000410000 */
[----:B------:R-:W-:Y:S01]  /*fc50*/  F2FP.SATFINITE.E4M3.F32.PACK_AB_MERGE_C R194, R186, R127, R129 ;  /* 0x0000007fbac2723e */ /* 0x000fe20004807081 */
[----:B------:R-:W-:Y:S01]  /*fc60*/  FMUL.FTZ R53, R53, R8 ;  /* 0x0000000835357220 */ /* 0x000fe20000410000 */
[----:B------:R-:W-:Y:S01]  /*fc70*/  F2FP.SATFINITE.E4M3.F32.PACK_AB_MERGE_C R195, R165, R124, R7 ;  /* 0x0000007ca5c3723e */ /* 0x000fe20004807007 */
        /* <DEDUP_REMOVED lines=93> */
[----:B------:R-:W-:Y:S02]  /*10250*/  IMAD.MOV.U32 R8, RZ, RZ, R6 ;  /* 0x000000ffff087224 */ /* 0x000fe400078e0006 */
[----:B------:R-:W-:Y:S02]  /*10260*/  IMAD.MOV.U32 R198, RZ, RZ, R121 ;  /* 0x000000ffffc67224 */ /* 0x000fe400078e0079 */
[----:B------:R-:W-:Y:S01]  /*10270*/  IMAD.MOV.U32 R192, RZ, RZ, R125 ;  /* 0x000000ffffc07224 */ /* 0x000fe200078e007d */
[----:B------:R-:W-:Y:S06]  /*10280*/  @P2 BRA `(.L_x_1181) ;  /* 0xffffffc400bc2947 */ /* 0x000fec000383ffff */
.L_x_1163:
[----:B------:R-:W-:Y:S06]  /*10290*/  BAR.ARV 0x8, 0x180 ;  /* 0x0206000000007b1d */ /* 0x000fec0000002000 */
[----:B------:R-:W-:Y:S05]  /*102a0*/  @!P0 BRA `(.L_x_1182) ;  /* 0x0000000000048947 */ /* 0x000fea0003800000 */
[----:B------:R-:W-:Y:S01]  /*102b0*/  BPT.TRAP 0x1 ;  /* 0x000000040000795c */ /* 0x000fe20000300000 */
.L_x_1182:
[----:B------:R-:W-:Y:S01]  /*102c0*/  ULEA UR9, UR54, UR36, 0x3 ;  /* 0x0000002436097291 */ /* 0x000fe2000f8e183f */
[----:B------:R-:W-:-:S05]  /*102d0*/  IMAD.U32 R0, RZ, RZ, UR51 ;  /* 0x00000033ff007e24 */ /* 0x000fca000f8e00ff */
[----:B------:R-:W-:-:S04]  /*102e0*/  SHF.L.U32 R0, R0, 0x1f, RZ ;  /* 0x0000001f00007819 */ /* 0x000fc800000006ff */
[----:B------:R0:W1:Y:S01]  /*102f0*/  SYNCS.PHASECHK.TRANS64.TRYWAIT P1, [UR9+0x2a850], R0 ;  /* 0x02a85000ff0075a7 */ /* 0x0000620008020149 */
[----:B------:R-:W-:Y:S05]  /*10300*/  @!P0 BRA `(.L_x_1183) ;  /* 0x0000000000048947 */ /* 0x000fea0003800000 */
[----:B------:R-:W-:Y:S01]  /*10310*/  BPT.TRAP 0x1 ;  /* 0x000000040000795c */ /* 0x000fe20000300000 */
.L_x_1183:
[----:B-1----:R-:W-:Y:S05]  /*10320*/  @P1 BRA `(.L_x_1184) ;  /* 0x0000000000081947 */ /* 0x002fea0003800000 */
[----:B------:R-:W1:Y:S02]  /*10330*/  SYNCS.PHASECHK.TRANS64.TRYWAIT P1, [UR9+0x2a850], R0 ;  /* 0x02a85000ff0075a7 */ /* 0x000e640008020149 */
[----:B-1----:R-:W-:Y:S05]  /*10340*/  @!P1 BRA `(.L_x_1185) ;  /* 0x000000c400a89947 */ /* 0x002fea0003800000 */
.L_x_1184:
[----:B------:R-:W-:Y:S01]  /*10350*/  UIADD3 UR36, UR36, 0x400, URZ ;  /* 0x0000040024247890 */ /* 0x000fe2000fffe03f */
[----:B------:R-:W-:Y:S01]  /*10360*/  WARPGROUP.ARRIVE ;  /* 0x00000000000079c5 */ /* 0x000fe20000000000 */
[----:B------:R-:W-:Y:S01]  /*10370*/  UMOV UR7, 0x40000040 ;  /* 0x4000004000077882 */ /* 0x000fe20000000000 */
[----:B------:R-:W-:Y:S01]  /*10380*/  ULDC.64 UR12, c[0x0][0x9a0] ;  /* 0x00026800000c7ab9 */ /* 0x000fe20000000a00 */
[----:B------:R-:W-:Y:S01]  /*10390*/  USHF.R.U32.HI UR36, URZ, 0x4, UR36 ;  /* 0x000000043f247899 */ /* 0x000fe20008011624 */
[----:B-1----:R-:W-:Y:S01]  /*103a0*/  IMAD.MOV.U32 R7, RZ, RZ, 0x3f800000 ;  /* 0x3f800000ff077424 */ /* 0x002fe200078e00ff */
[----:B------:R-:W-:Y:S02]  /*103b0*/  UISETP.NE.U32.AND UP0, UPT, UR12, URZ, UPT ;  /* 0x0000003f0c00728c */ /* 0x000fe4000bf05070 */
[----:B------:R-:W-:Y:S02]  /*103c0*/  ULOP3.LUT UR36, UR36, 0x3fff, URZ, 0xc0, !UPT ;  /* 0x00003fff24247892 */ /* 0x000fe4000f8ec03f */
[----:B------:R-:W-:-:S02]  /*103d0*/  UISETP.NE.AND.EX UP0, UPT, UR13, URZ, UPT, UP0 ;  /* 0x0000003f0d00728c */ /* 0x000fc4000bf05300 */
[----:B------:R-:W-:-:S04]  /*103e0*/  ULOP3.LUT UR8, UR36, 0x10000, URZ, 0xfc, !UPT ;  /* 0x0001000024087892 */ /* 0x000fc8000f8efc3f */
[----:B------:R-:W-:Y:S01]  /*103f0*/  UIMAD UR8, UR54, 0x600, UR8 ;  /* 0x00000600360878a4 */ /* 0x000fe2000f8e0208 */
[----:B------:R-:W-:-:S04]  /*10400*/  PLOP3.LUT P1, PT, PT, PT, UP0, 0x80, 0x0 ;  /* 0x000000000000781c */ /* 0x000fc80003f2f008 */
[----:B------:R-:W-:Y:S02]  /*10410*/  @UP0 ULDC.64 UR14, c[0x0][0x9c8] ;  /* 0x00027200000e0ab9 */ /* 0x000fe40000000a00 */
[----:B------:R-:W-:Y:S01]  /*10420*/  UMOV UR6, UR8 ;  /* 0x0000000800067c82 */ /* 0x000fe20008000000 */
[----:B------:R-:W-:-:S09]  /*10430*/  @UP0 UIMAD.WIDE.U32 UR4, UR50, UR14, URZ ;  /* 0x0000000e320402a5 */ /* 0x000fd2000f8e003f */
[----:B------:R-:W-:Y:S01]  /*10440*/  QGMMA.64x192x32.F32.E4M3.E4M3 R24, R196, gdesc[UR4], R24, gsb0 ;  /* 0x02e00004c4187df3 */ /* 0x000fe20008000818 */
[----:B------:R-:W-:Y:S01]  /*10450*/  UIADD3 UR6, UR8, 0x2, URZ ;  /* 0x0000000208067890 */ /* 0x000fe2000fffe03f */
[----:B------:R-:W-:Y:S01]  /*10460*/  UMOV UR7, 0x40000040 ;  /* 0x4000004000077882 */ /* 0x000fe20000000000 */
[----:B------:R-:W-:Y:S02]  /*10470*/  WARPGROUP.DEPBAR.LE gsb0, 0x0 ;  /* 0x00008000000079c5 */ /* 0x000fe40000010000 */
[----:B------:R-:W-:-:S15]  /*10480*/  WARPGROUP.ARRIVE ;  /* 0x00000000000079c5 */ /* 0x000fde0000000000 */
[----:B------:R-:W-:Y:S01]  /*10490*/  QGMMA.64x192x32.F32.E4M3.E4M3 R24, R192, gdesc[UR4], R24, gsb0 ;  /* 0x02e00004c0187df3 */ /* 0x000fe20008000818 */
[----:B------:R-:W-:-:S04]  /*104a0*/  @UP0 USHF.R.S32.HI UR6, URZ, 0x1f, UR50 ;  /* 0x0000001f3f060899 */ /* 0x000fc80008011432 */
[----:B------:R-:W-:-:S04]  /*104b0*/  @UP0 UIMAD UR6, UR6, UR14, URZ ;  /* 0x0000000e060602a4 */ /* 0x000fc8000f8e023f */
[----:B------:R-:W-:-:S04]  /*104c0*/  @UP0 UIMAD UR6, UR50, UR15, UR6 ;  /* 0x0000000f320602a4 */ /* 0x000fc8000f8e0206 */
[----:B------:R-:W-:-:S03]  /*104d0*/  @UP0 UIADD3 UR5, UR5, UR6, URZ ;  /* 0x0000000605050290 */ /* 0x000fc6000fffe03f */
[----:B------:R-:W-:Y:S02]  /*104e0*/  @UP0 ULDC.64 UR6, c[0x0][0x9d0] ;  /* 0x0002740000060ab9 */ /* 0x000fe40000000a00 */
[----:B------:R-:W-:-:S04]  /*104f0*/  @UP0 UIMAD.WIDE.U32 UR4, UR43, UR6, UR4 ;  /* 0x000000062b0402a5 */ /* 0x000fc8000f8e0004 */
[----:B------:R-:W-:Y:S02]  /*10500*/  @UP0 UIMAD UR5, UR43, UR7, UR5 ;  /* 0x000000072b0502a4 */ /* 0x000fe4000f8e0205 */
[----:B------:R-:W-:-:S04]  /*10510*/  @UP0 ULEA UR6, UP1, UR4, UR12, 0x2 ;  /* 0x0000000c04060291 */ /* 0x000fc8000f82103f */
[----:B------:R-:W-:Y:S02]  /*10520*/  @UP0 ULEA.HI.X UR7, UR4, UR13, UR5, 0x2, UP1 ;  /* 0x0000000d04070291 */ /* 0x000fe400088f1405 */
[----:B------:R-:W-:-:S04]  /*10530*/  IMAD.U32 R8, RZ, RZ, UR6 ;  /* 0x00000006ff087e24 */ /* 0x000fc8000f8e00ff */
[----:B------:R-:W-:-:S05]  /*10540*/  IMAD.U32 R9, RZ, RZ, UR7 ;  /* 0x00000007ff097e24 */ /* 0x000fca000f8e00ff */
[----:B------:R1:W2:Y:S01]  /*10550*/  @P1 LDG.E R7, desc[UR52][R8.64] ;  /* 0x0000003408071981 */ /* 0x0002a2000c1e1900 */
[----:B------:R-:W-:Y:S01]  /*10560*/  UIADD3 UR6, UR8, 0x4, URZ ;  /* 0x0000000408067890 */ /* 0x000fe2000fffe03f */
[----:B------:R-:W-:Y:S01]  /*10570*/  UMOV UR7, 0x40000040 ;  /* 0x4000004000077882 */ /* 0x000fe20000000000 */
[----:B------:R-:W-:Y:S01]  /*10580*/  UIADD3 UR8, UR8, 0x6, URZ ;  /* 0x0000000608087890 */ /* 0x000fe2000fffe03f */
[----:B------:R-:W-:Y:S02]  /*10590*/  WARPGROUP.DEPBAR.LE gsb0, 0x0 ;  /* 0x00008000000079c5 */ /* 0x000fe40000010000 */
[----:B------:R-:W-:-:S06]  /*105a0*/  WARPGROUP.ARRIVE ;  /* 0x00000000000079c5 */ /* 0x000fcc0000000000 */
[----:B------:R-:W-:Y:S01]  /*105b0*/  QGMMA.64x192x32.F32.E4M3.E4M3 R24, R188, gdesc[UR4], R24, gsb0 ;  /* 0x02e00004bc187df3 */ /* 0x000fe20008000818 */
[----:B------:R-:W-:Y:S01]  /*105c0*/  UMOV UR6, UR8 ;  /* 0x0000000800067c82 */ /* 0x000fe20008000000 */
[----:B------:R-:W-:Y:S01]  /*105d0*/  UMOV UR7, 0x40000040 ;  /* 0x4000004000077882 */ /* 0x000fe20000000000 */
[----:B------:R-:W3:Y:S04]  /*105e0*/  SHFL.BFLY PT, R11, R4, 0x2, 0x1f ;  /* 0x0c401f00040b7f89 */ /* 0x000ee800000e0000 */
[----:B------:R-:W4:Y:S01]  /*105f0*/  SHFL.BFLY PT, R2, R3, 0x2, 0x1f ;  /* 0x0c401f0003027f89 */ /* 0x000f2200000e0000 */
[----:B---3--:R-:W-:-:S01]  /*10600*/  FADD.FTZ R11, R11, R4 ;  /* 0x000000040b0b7221 */ /* 0x008fc20000010000 */
[----:B----4-:R-:W-:-:S04]  /*10610*/  FADD.FTZ R2, R2, R3 ;  /* 0x0000000302027221 */ /* 0x010fc80000010000 */
[----:B0-----:R-:W0:Y:S04]  /*10620*/  SHFL.BFLY PT, R0, R11, 0x1, 0x1f ;  /* 0x0c201f000b007f89 */ /* 0x001e2800000e0000 */
        /* <DEDUP_REMOVED lines=18> */
[----:B------:R-:W-:-:S02]  /*10750*/  IMAD.U32 R3, RZ, RZ, UR10 ;  /* 0x0000000aff037e24 */ /* 0x000fc4000f8e00ff */
[----:B------:R-:W-:Y:S02]  /*10760*/  IMAD.U32 R11, RZ, RZ, UR10 ;  /* 0x0000000aff0b7e24 */ /* 0x000fe4000f8e00ff */
[----:B0-----:R-:W-:Y:S01]  /*10770*/  @P2 FMUL.FTZ R8, R8, 0.69314718246459960938 ;  /* 0x3f31721808082820 */ /* 0x001fe20000410000 */
[----:B------:R-:W-:Y:S01]  /*10780*/  @P2 FMUL.FTZ R3, R3, 0.69314718246459960938 ;  /* 0x3f31721803032820 */ /* 0x000fe20000410000 */
[----:B------:R-:W-:Y:S01]  /*10790*/  @P3 FMUL.FTZ R11, R11, 0.69314718246459960938 ;  /* 0x3f3172180b0b3820 */ /* 0x000fe20000410000 */
[----:B-1----:R-:W-:Y:S01]  /*107a0*/  @P3 FMUL.FTZ R12, R9, 0.69314718246459960938 ;  /* 0x3f317218090c3820 */ /* 0x002fe20000410000 */
[----:B------:R-:W-:Y:S02]  /*107b0*/  IMAD.MOV.U32 R0, RZ, RZ, -0x800000 ;  /* 0xff800000ff007424 */ /* 0x000fe400078e00ff */
[----:B------:R-:W-:Y:S01]  /*107c0*/  @P2 FFMA.FTZ R0, R3, R6, R8 ;  /* 0x0000000603002223 */ /* 0x000fe20000010008 */
[----:B------:R-:W-:Y:S02]  /*107d0*/  IMAD.MOV.U32 R2, RZ, RZ, -0x800000 ;  /* 0xff800000ff027424 */ /* 0x000fe400078e00ff */
[----:B------:R-:W-:Y:S01]  /*107e0*/  @P3 FFMA.FTZ R2, R11, R5, R12 ;  /* 0x000000050b023223 */ /* 0x000fe2000001000c */
[-C--:B--2---:R-:W-:Y:S01]  /*107f0*/  FMUL.FTZ R4, R4, R7.reuse ;  /* 0x0000000704047220 */ /* 0x084fe20000410000 */
[----:B---3--:R-:W-:Y:S01]  /*10800*/  FMUL.FTZ R3, R10, R7 ;  /* 0x000000070a037220 */ /* 0x008fe20000410000 */
[----:B------:R-:W-:-:S02]  /*10810*/  WARPGROUP.DEPBAR.LE gsb0, 0x0 ;  /* 0x00008000000079c5 */ /* 0x000fc40000010000 */
[----:B------:R-:W-:Y:S05]  /*10820*/  @!P0 BRA `(.L_x_1186) ;  /* 0x0000000000048947 */ /* 0x000fea0003800000 */
[----:B------:R-:W-:Y:S01]  /*10830*/  BPT.TRAP 0x1 ;  /* 0x000000040000795c */ /* 0x000fe20000300000 */
.L_x_1186:
[----:B------:R-:W-:Y:S01]  /*10840*/  UIADD3 UR4, UR9, 0x2a860, URZ ;  /* 0x0002a86009047890 */ /* 0x000fe2000fffe03f */
[-C--:B------:R-:W-:Y:S01]  /*10850*/  FMUL.FTZ R26, R26, R3.reuse ;  /* 0x000000031a1a7220 */ /* 0x080fe20000410000 */
[----:B------:R-:W-:Y:S01]  /*10860*/  UIADD3 UR54, UR54, 0x1, URZ ;  /* 0x0000000136367890 */ /* 0x000fe2000fffe03f */
[-C--:B------:R-:W-:Y:S01]  /*10870*/  FMUL.FTZ R31, R31, R3.reuse ;  /* 0x000000031f1f7220 */ /* 0x080fe20000410000 */
[----:B------:R-:W-:Y:S01]  /*10880*/  UPRMT UR4, UR37, 0x654, UR4 ;  /* 0x0000065425047896 */ /* 0x000fe20008000004 */
[-C--:B------:R-:W-:Y:S01]  /*10890*/  FMUL.FTZ R34, R34, R3.reuse ;  /* 0x0000000322227220 */ /* 0x080fe20000410000 */
[----:B------:R-:W-:Y:S01]  /*108a0*/  UISETP.NE.AND UP0, UPT, UR54, 0x2, UPT ;  /* 0x000000023600788c */ /* 0x000fe2000bf05270 */
        /* <DEDUP_REMOVED lines=98> */
[----:B------:R-:W-:-:S12]  /*10ed0*/  ULOP3.LUT UR51, UR51, UR4, URZ, 0x3c, !UPT ;  /* 0x0000000433337292 */ /* 0x000fd8000f8e3c3f */
.L_x_1112:
        /* <DEDUP_REMOVED lines=17> */
[----:B------:R-:W-:Y:S01]  /*10ff0*/  ULDC.64 UR10, c[0x0][0xc00] ;  /* 0x00030000000a7ab9 */ /* 0x000fe20000000a00 */
[----:B0-----:R-:W-:-:S05]  /*11000*/  IMAD.SHL.U32 R4, R30, 0x4, RZ ;  /* 0x000000041e047824 */ /* 0x001fca00078e00ff */
[----:B------:R-:W-:Y:S01]  /*11010*/  LOP3.LUT R4, R4, 0xc, RZ, 0xc0, !PT ;  /* 0x0000000c04047812 */ /* 0x000fe200078ec0ff */
[----:B------:R-:W-:Y:S03]  /*11020*/  BAR.SYNC.DEFER_BLOCKING 0x1, 0x100 ;  /* 0x0044000000007b1d */ /* 0x000fe60000010000 */
[----:B------:R-:W-:-:S05]  /*11030*/  IADD3 R4, P0, R4, UR8, RZ ;  /* 0x0000000804047c10 */ /* 0x000fca000ff1e0ff */
[----:B------:R-:W-:-:S05]  /*11040*/  IMAD.X R5, RZ, RZ, UR9, P0 ;  /* 0x00000009ff057e24 */ /* 0x000fca00080e06ff */
[----:B------:R-:W2:Y:S01]  /*11050*/  LDG.E.CONSTANT R27, desc[UR52][R4.64] ;  /* 0x00000034041b7981 */ /* 0x000ea2000c1e9900 */
[----:B------:R-:W-:-:S03]  /*11060*/  LOP3.LUT P0, R6, R30, 0x3, RZ, 0xc0, !PT ;  /* 0x000000031e067812 */ /* 0x000fc6000780c0ff */
[----:B------:R-:W3:Y:S01]  /*11070*/  LDL R4, [R1+0x38] ;  /* 0x0000380001047983 */ /* 0x000ee20000100800 */
[----:B------:R-:W-:Y:S01]  /*11080*/  ISETP.EQ.OR P0, PT, R6, 0x3, !P0 ;  /* 0x000000030600780c */ /* 0x000fe20004702670 */
[----:B------:R-:W-:Y:S01]  /*11090*/  UMOV UR8, UR7 ;  /* 0x0000000700087c82 */ /* 0x000fe20008000000 */
[----:B-1----:R-:W-:Y:S01]  /*110a0*/  UMOV UR9, UR4 ;  /* 0x0000000400097c82 */ /* 0x002fe20008000000 */
[----:B------:R-:W-:Y:S01]  /*110b0*/  UIMAD.WIDE UR10, UR44, 0x4, UR10 ;  /* 0x000000042c0a78a5 */ /* 0x000fe2000f8e020a */
        /* <DEDUP_REMOVED lines=97> */
[----:B--2---:R-:W-:Y:S04]  /*116d0*/  SHFL.IDX PT, R30, R30, R27, 0x1c1f ;  /* 0x001c1f1b1e1e7589 */ /* 0x004fe800000e0000 */
[----:B------:R-:W-:Y:S04]  /*116e0*/  SHFL.IDX PT, R164, R164, R27, 0x1c1f ;  /* 0x001c1f1ba4a47589 */ /* 0x000fe800000e0000 */
[----:B------:R-:W-:Y:S01]  /*116f0*/  SHFL.IDX PT, R38, R38, R27, 0x1c1f ;  /* 0x001c1f1b26267589 */ /* 0x000fe200000e0000 */
[----:B---3--:R-:W-:-:S03]  /*11700*/  IMAD.WIDE R20, R4, R20, UR8 ;  /* 0x0000000804147e25 */ /* 0x008fc6000f8e0214 */
[----:B------:R-:W-:Y:S01]  /*11710*/  SHFL.IDX PT, R166, R166, R27, 0x1c1f ;  /* 0x001c1f1ba6a67589 */ /* 0x000fe200000e0000 */
[----:B------:R-:W-:-:S03]  /*11720*/  LOP3.LUT R3, R20, 0x380, RZ, 0xc0, !PT ;  /* 0x0000038014037812 */ /* 0x000fc600078ec0ff */
[----:B------:R-:W-:Y:S01]  /*11730*/  SHFL.IDX PT, R46, R46, R27, 0x1c1f ;  /* 0x001c1f1b2e2e7589 */ /* 0x000fe200000e0000 */
[C---:B------:R-:W-:Y:S02]  /*11740*/  IADD3 R53, P3, R20.reuse, 0x8040, RZ ;  /* 0x0000804014357810 */ /* 0x040fe40007f7e0ff */
[C---:B------:R-:W-:Y:S01]  /*11750*/  IADD3 R57, P4, R20.reuse, 0x8060, RZ ;  /* 0x0000806014397810 */ /* 0x040fe20007f9e0ff */
[----:B------:R-:W-:Y:S01]  /*11760*/  SHFL.IDX PT, R102, R102, R27, 0x1c1f ;  /* 0x001c1f1b66667589 */ /* 0x000fe200000e0000 */
[C---:B------:R-:W-:Y:S01]  /*11770*/  IADD3 R10, P6, R20.reuse, 0x8020, RZ ;  /* 0x00008020140a7810 */ /* 0x040fe20007fde0ff */
[--C-:B------:R-:W-:Y:S01]  /*11780*/  IMAD.X R135, RZ, RZ, R21.reuse, P3 ;  /* 0x000000ffff877224 */ /* 0x100fe200018e0615 */
[C---:B------:R-:W-:Y:S01]  /*11790*/  IADD3 R49, P5, R20.reuse, 0x8000, RZ ;  /* 0x0000800014317810 */ /* 0x040fe20007fbe0ff */
[--C-:B------:R-:W-:Y:S01]  /*117a0*/  IMAD.X R29, RZ, RZ, R21.reuse, P4 ;  /* 0x000000ffff1d7224 */ /* 0x100fe200020e0615 */
[----:B------:R-:W-:Y:S01]  /*117b0*/  IADD3 R45, P2, R20, 0x4060, RZ ;  /* 0x00004060142d7810 */ /* 0x000fe20007f5e0ff */
[--C-:B------:R-:W-:Y:S01]  /*117c0*/  IMAD.X R25, RZ, RZ, R21.reuse, P6 ;  /* 0x000000ffff197224 */ /* 0x100fe200030e0615 */
[----:B------:R-:W-:Y:S01]  /*117d0*/  SHF.R.U64 R3, R3, 0x3, RZ ;  /* 0x0000000303037819 */ /* 0x000fe200000012ff */
[--C-:B------:R-:W-:Y:S01]  /*117e0*/  IMAD.X R137, RZ, RZ, R21.reuse, P5 ;  /* 0x000000ffff897224 */ /* 0x100fe200028e0615 */
[----:B------:R-:W-:Y:S01]  /*117f0*/  LOP3.LUT R12, R53, 0x380, RZ, 0xc0, !PT ;  /* 0x00000380350c7812 */ /* 0x000fe200078ec0ff */
[----:B------:R-:W-:Y:S01]  /*11800*/  IMAD.X R15, RZ, RZ, R21, P2 ;  /* 0x000000ffff0f7224 */ /* 0x000fe200010e0615 */
[----:B------:R-:W-:Y:S01]  /*11810*/  LOP3.LUT R8, R10, 0x380, RZ, 0xc0, !PT ;  /* 0x000003800a087812 */ /* 0x000fe200078ec0ff */
[----:B------:R-:W-:Y:S01]  /*11820*/  SHFL.IDX PT, R128, R128, R27, 0x1c1f ;  /* 0x001c1f1b80807589 */ /* 0x000fe200000e0000 */
[----:B------:R-:W-:-:S02]  /*11830*/  IADD3 R33, P1, R20, 0x4040, RZ ;  /* 0x0000404014217810 */ /* 0x000fc40007f3e0ff */
[C---:B------:R-:W-:Y:S01]  /*11840*/  IADD3 R6, P4, R20.reuse, 0x4020, RZ ;  /* 0x0000402014067810 */ /* 0x040fe20007f9e0ff */
[----:B------:R-:W-:Y:S01]  /*11850*/  SHFL.IDX PT, R62, R62, R27, 0x1c1f ;  /* 0x001c1f1b3e3e7589 */ /* 0x000fe200000e0000 */
[C---:B------:R-:W-:Y:S01]  /*11860*/  IADD3 R41, P3, R20.reuse, 0x4000, RZ ;  /* 0x0000400014297810 */ /* 0x040fe20007f7e0ff */
[--C-:B------:R-:W-:Y:S01]  /*11870*/  IMAD.X R139, RZ, RZ, R21.reuse, P1 ;  /* 0x000000ffff8b7224 */ /* 0x100fe200008e0615 */
[C---:B------:R-:W-:Y:S01]  /*11880*/  IADD3 R4, P6, R20.reuse, 0x20, RZ ;  /* 0x0000002014047810 */ /* 0x040fe20007fde0ff */
[--C-:B------:R-:W-:Y:S01]  /*11890*/  IMAD.X R13, RZ, RZ, R21.reuse, P4 ;  /* 0x000000ffff0d7224 */ /* 0x100fe200020e0615 */
[C---:B------:R-:W-:Y:S01]  /*118a0*/  IADD3 R37, P5, R20.reuse, 0x60, RZ ;  /* 0x0000006014257810 */ /* 0x040fe20007fbe0ff */
[--C-:B------:R-:W-:Y:S01]  /*118b0*/  IMAD.X R11, RZ, RZ, R21.reuse, P3 ;  /* 0x000000ffff0b7224 */ /* 0x100fe200018e0615 */
[----:B------:R-:W-:Y:S01]  /*118c0*/  IADD3 R140, P2, R20, 0x40, RZ ;  /* 0x00000040148c7810 */ /* 0x000fe20007f5e0ff */
[--C-:B------:R-:W-:Y:S01]  /*118d0*/  IMAD.X R9, RZ, RZ, R21.reuse, P6 ;  /* 0x000000ffff097224 */ /* 0x100fe200030e0615 */
[----:B------:R-:W-:Y:S01]  /*118e0*/  LOP3.LUT R20, R3, R20, RZ, 0x3c, !PT ;  /* 0x0000001403147212 */ /* 0x000fe200078e3cff */
[--C-:B------:R-:W-:Y:S01]  /*118f0*/  IMAD.X R7, RZ, RZ, R21.reuse, P5 ;  /* 0x000000ffff077224 */ /* 0x100fe200028e0615 */
[----:B------:R-:W-:Y:S01]  /*11900*/  SHF.R.U64 R12, R12, 0x3, RZ ;  /* 0x000000030c0c7819 */ /* 0x000fe200000012ff */
[----:B------:R-:W-:Y:S01]  /*11910*/  IMAD.X R5, RZ, RZ, R21, P2 ;  /* 0x000000ffff057224 */ /* 0x000fe200010e0615 */
[----:B------:R-:W-:Y:S01]  /*11920*/  SHF.R.U64 R3, R8, 0x3, RZ ;  /* 0x0000000308037819 */ /* 0x000fe200000012ff */
[----:B------:R-:W-:Y:S01]  /*11930*/  SHFL.IDX PT, R70, R70, R27, 0x1c1f ;  /* 0x001c1f1b46467589 */ /* 0x000fe200000e0000 */
[----:B------:R-:W-:-:S02]  /*11940*/  LOP3.LUT R134, R12, R53, RZ, 0x3c, !PT ;  /* 0x000000350c867212 */ /* 0x000fc400078e3cff */
[----:B------:R-:W-:Y:S01]  /*11950*/  LOP3.LUT R24, R3, R10, RZ, 0x3c, !PT ;  /* 0x0000000a03187212 */ /* 0x000fe200078e3cff */
[----:B------:R-:W-:Y:S01]  /*11960*/  SHFL.IDX PT, R86, R86, R27, 0x1c1f ;  /* 0x001c1f1b56567589 */ /* 0x000fe200000e0000 */
[----:B------:R-:W-:Y:S02]  /*11970*/  LOP3.LUT R12, R49, 0x380, RZ, 0xc0, !PT ;  /* 0x00000380310c7812 */ /* 0x000fe400078ec0ff */
[----:B------:R-:W-:Y:S01]  /*11980*/  LOP3.LUT R8, R33, 0x380, RZ, 0xc0, !PT ;  /* 0x0000038021087812 */ /* 0x000fe200078ec0ff */
[----:B------:R-:W-:Y:S01]  /*11990*/  SHFL.IDX PT, R148, R148, R27, 0x1c1f ;  /* 0x001c1f1b94947589 */ /* 0x000fe200000e0000 */
[----:B------:R-:W-:Y:S02]  /*119a0*/  LOP3.LUT R3, R6, 0x380, RZ, 0xc0, !PT ;  /* 0x0000038006037812 */ /* 0x000fe400078ec0ff */
[----:B------:R-:W-:Y:S01]  /*119b0*/  SHF.R.U64 R12, R12, 0x3, RZ ;  /* 0x000000030c0c7819 */ /* 0x000fe200000012ff */
[----:B------:R-:W-:Y:S01]  /*119c0*/  SHFL.IDX PT, R122, R122, R27, 0x1c1f ;  /* 0x001c1f1b7a7a7589 */ /* 0x000fe200000e0000 */
[----:B------:R-:W-:-:S02]  /*119d0*/  SHF.R.U64 R8, R8, 0x3, RZ ;  /* 0x0000000308087819 */ /* 0x000fc400000012ff */
[----:B------:R-:W-:Y:S01]  /*119e0*/  SHF.R.U64 R3, R3, 0x3, RZ ;  /* 0x0000000303037819 */ /* 0x000fe200000012ff */
[----:B------:R-:W-:Y:S01]  /*119f0*/  SHFL.IDX PT, R32, R32, R27, 0x1c1f ;  /* 0x001c1f1b20207589 */ /* 0x000fe200000e0000 */
[----:B------:R-:W-:Y:S02]  /*11a00*/  LOP3.LUT R14, R57, 0x380, RZ, 0xc0, !PT ;  /* 0x00000380390e7812 */ /* 0x000fe400078ec0ff */
[----:B------:R-:W-:Y:S01]  /*11a10*/  LOP3.LUT R10, R45, 0x380, RZ, 0xc0, !PT ;  /* 0x000003802d0a7812 */ /* 0x000fe200078ec0ff */
[----:B------:R-:W-:Y:S01]  /*11a20*/  SHFL.IDX PT, R94, R94, R27, 0x1c1f ;  /* 0x001c1f1b5e5e7589 */ /* 0x000fe200000e0000 */
[----:B------:R-:W-:Y:S02]  /*11a30*/  LOP3.LUT R136, R12, R49, RZ, 0x3c, !PT ;  /* 0x000000310c887212 */ /* 0x000fe400078e3cff */
[----:B------:R-:W-:Y:S01]  /*11a40*/  LOP3.LUT R138, R8, R33, RZ, 0x3c, !PT ;  /* 0x00000021088a7212 */ /* 0x000fe200078e3cff */
[----:B------:R-:W-:Y:S01]  /*11a50*/  SHFL.IDX PT, R118, R118, R27, 0x1c1f ;  /* 0x001c1f1b76767589 */ /* 0x000fe200000e0000 */
[----:B------:R-:W-:-:S02]  /*11a60*/  LOP3.LUT R12, R3, R6, RZ, 0x3c, !PT ;  /* 0x00000006030c7212 */ /* 0x000fc400078e3cff */
[----:B------:R-:W-:Y:S01]  /*11a70*/  LOP3.LUT R8, R41, 0x380, RZ, 0xc0, !PT ;  /* 0x0000038029087812 */ /* 0x000fe200078ec0ff */
[----:B------:R-:W-:Y:S01]  /*11a80*/  SHFL.IDX PT, R150, R150, R27, 0x1c1f ;  /* 0x001c1f1b96967589 */ /* 0x000fe200000e0000 */
[----:B------:R-:W-:Y:S02]  /*11a90*/  LOP3.LUT R3, R4, 0x380, RZ, 0xc0, !PT ;  /* 0x0000038004037812 */ /* 0x000fe400078ec0ff */
[----:B------:R-:W-:Y:S01]  /*11aa0*/  SHF.R.U64 R14, R14, 0x3, RZ ;  /* 0x000000030e0e7819 */ /* 0x000fe200000012ff */
[----:B------:R-:W-:Y:S01]  /*11ab0*/  SHFL.IDX PT, R170, R170, R27, 0x1c1f ;  /* 0x001c1f1baaaa7589 */ /* 0x000fe200000e0000 */
[----:B------:R-:W-:Y:S02]  /*11ac0*/  LOP3.LUT R33, R140, 0x380, RZ, 0xc0, !PT ;  /* 0x000003808c217812 */ /* 0x000fe400078ec0ff */
[----:B------:R-:W-:Y:S01]  /*11ad0*/  SHF.R.U64 R10, R10, 0x3, RZ ;  /* 0x000000030a0a7819 */ /* 0x000fe200000012ff */
[----:B------:R-:W-:Y:S01]  /*11ae0*/  SHFL.IDX PT, R176, R176, R27, 0x1c1f ;  /* 0x001c1f1bb0b07589 */ /* 0x000fe200000e0000 */
[----:B------:R-:W-:-:S02]  /*11af0*/  SHF.R.U64 R8, R8, 0x3, RZ ;  /* 0x0000000308087819 */ /* 0x000fc400000012ff */
[----:B------:R-:W-:Y:S01]  /*11b00*/  SHF.R.U64 R3, R3, 0x3, RZ ;  /* 0x0000000303037819 */ /* 0x000fe200000012ff */
[----:B------:R-:W-:Y:S01]  /*11b10*/  SHFL.IDX PT, R54, R54, R27, 0x1c1f ;  /* 0x001c1f1b36367589 */ /* 0x000fe200000e0000 */
[----:B------:R-:W-:Y:S02]  /*11b20*/  LOP3.LUT R28, R14, R57, RZ, 0x3c, !PT ;  /* 0x000000390e1c7212 */ /* 0x000fe400078e3cff */
[----:B------:R-:W-:Y:S01]  /*11b30*/  SHF.R.U64 R33, R33, 0x3, RZ ;  /* 0x0000000321217819 */ /* 0x000fe200000012ff */
[----:B------:R-:W-:Y:S01]  /*11b40*/  SHFL.IDX PT, R130, R130, R27, 0x1c1f ;  /* 0x001c1f1b82827589 */ /* 0x000fe200000e0000 */
[----:B------:R-:W-:Y:S02]  /*11b50*/  LOP3.LUT R14, R10, R45, RZ, 0x3c, !PT ;  /* 0x0000002d0a0e7212 */ /* 0x000fe400078e3cff */
[----:B------:R-:W-:Y:S01]  /*11b60*/  LOP3.LUT R10, R8, R41, RZ, 0x3c, !PT ;  /* 0x00000029080a7212 */ /* 0x000fe200078e3cff */
[----:B------:R-:W-:Y:S01]  /*11b70*/  SHFL.IDX PT, R168, R168, R27, 0x1c1f ;  /* 0x001c1f1ba8a87589 */ /* 0x000fe200000e0000 */
[----:B------:R-:W-:-:S02]  /*11b80*/  LOP3.LUT R8, R3, R4, RZ, 0x3c, !PT ;  /* 0x0000000403087212 */ /* 0x000fc400078e3cff */
[----:B------:R-:W-:Y:S01]  /*11b90*/  LOP3.LUT R6, R37, 0x380, RZ, 0xc0, !PT ;  /* 0x0000038025067812 */ /* 0x000fe200078ec0ff */
[----:B------:R-:W-:Y:S01]  /*11ba0*/  SHFL.IDX PT, R172, R172, R27, 0x1c1f ;  /* 0x001c1f1bacac7589 */ /* 0x000fe200000e0000 */
[----:B------:R-:W-:Y:S02]  /*11bb0*/  LOP3.LUT R4, R33, R140, RZ, 0x3c, !PT ;  /* 0x0000008c21047212 */ /* 0x000fe400078e3cff */
[----:B------:R-:W-:Y:S01]  /*11bc0*/  MOV R33, R20 ;  /* 0x0000001400217202 */ /* 0x000fe20000000f00 */
[----:B------:R-:W-:Y:S01]  /*11bd0*/  SHFL.IDX PT, R78, R78, R27, 0x1c1f ;  /* 0x001c1f1b4e4e7589 */ /* 0x000fe200000e0000 */
[----:B------:R-:W-:Y:S02]  /*11be0*/  LOP3.LUT R21, R27, 0x2, RZ, 0x3c, !PT ;  /* 0x000000021b157812 */ /* 0x000fe400078e3cff */
[----:B------:R-:W-:Y:S01]  /*11bf0*/  SHF.R.U64 R6, R6, 0x3, RZ ;  /* 0x0000000306067819 */ /* 0x000fe200000012ff */
[----:B------:R-:W-:Y:S01]  /*11c00*/  SHFL.IDX PT, R110, R110, R27, 0x1c1f ;  /* 0x001c1f1b6e6e7589 */ /* 0x000fe200000e0000 */
[----:B------:R-:W-:-:S02]  /*11c10*/  MOV R138, R138 ;  /* 0x0000008a008a7202 */ /* 0x000fc40000000f00 */
[----:B------:R-:W-:Y:S01]  /*11c20*/  MOV R136, R136 ;  /* 0x0000008800887202 */ /* 0x000fe20000000f00 */
[----:B------:R-:W0:Y:S01]  /*11c30*/  SHFL.IDX PT, R51, R51, R21, 0x1c1f ;  /* 0x001c1f1533337589 */ /* 0x000e2200000e0000 */
[----:B------:R-:W-:Y:S02]  /*11c40*/  MOV R139, R12 ;  /* 0x0000000c008b7202 */ /* 0x000fe40000000f00 */
[----:B------:R-:W-:Y:S01]  /*11c50*/  MOV R57, R8 ;  /* 0x0000000800397202 */ /* 0x000fe20000000f00 */
[----:B------:R-:W1:Y:S01]  /*11c60*/  SHFL.IDX PT, R13, R26, R21, 0x1c1f ;  /* 0x001c1f151a0d7589 */ /* 0x000e6200000e0000 */
[----:B------:R-:W-:Y:S02]  /*11c70*/  MOV R137, R14 ;  /* 0x0000000e00897202 */ /* 0x000fe40000000f00 */
[----:B------:R-:W-:Y:S01]  /*11c80*/  MOV R140, R10 ;  /* 0x0000000a008c7202 */ /* 0x000fe20000000f00 */
[----:B------:R-:W2:Y:S01]  /*11c90*/  SHFL.IDX PT, R9, R35, R21, 0x1c1f ;  /* 0x001c1f1523097589 */ /* 0x000ea200000e0000 */
[----:B------:R-:W-:-:S02]  /*11ca0*/  LOP3.LUT R6, R6, R37, RZ, 0x3c, !PT ;  /* 0x0000002506067212 */ /* 0x000fc400078e3cff */
[----:B------:R-:W-:Y:S01]  /*11cb0*/  MOV R134, R134 ;  /* 0x0000008600867202 */ /* 0x000fe20000000f00 */
[----:B------:R-:W3:Y:S01]  /*11cc0*/  SHFL.IDX PT, R11, R43, R21, 0x1c1f ;  /* 0x001c1f152b0b7589 */ /* 0x000ee200000e0000 */
[----:B------:R-:W-:Y:S02]  /*11cd0*/  MOV R135, R24 ;  /* 0x0000001800877202 */ /* 0x000fe40000000f00 */
[----:B------:R-:W-:Y:S01]  /*11ce0*/  MOV R3, R28 ;  /* 0x0000001c00037202 */ /* 0x000fe20000000f00 */
[----:B------:R-:W4:Y:S01]  /*11cf0*/  SHFL.IDX PT, R15, R31, R21, 0x1c1f ;  /* 0x001c1f151f0f7589 */ /* 0x000f2200000e0000 */
[----:B------:R-:W-:Y:S02]  /*11d00*/  MOV R141, R6 ;  /* 0x00000006008d7202 */ /* 0x000fe40000000f00 */
[----:B------:R-:W-:Y:S01]  /*11d10*/  MOV R142, R4 ;  /* 0x00000004008e7202 */ /* 0x000fe20000000f00 */
[----:B------:R-:W-:Y:S04]  /*11d20*/  SHFL.IDX PT, R85, R64, R21, 0x1c1f ;  /* 0x001c1f1540557589 */ /* 0x000fe800000e0000 */
[----:B------:R-:W-:Y:S01]  /*11d30*/  SHFL.IDX PT, R129, R106, R21, 0x1c1f ;  /* 0x001c1f156a817589 */ /* 0x000fe200000e0000 */
[----:B0-----:R-:W-:-:S03]  /*11d40*/  SEL R20, R46, R51, P0 ;  /* 0x000000332e147207 */ /* 0x001fc60000000000 */
[----:B------:R0:W0:Y:S01]  /*11d50*/  SHFL.IDX PT, R61, R44, R21, 0x1c1f ;  /* 0x001c1f152c3d7589 */ /* 0x00002200000e0000 */
[----:B-1----:R-:W-:Y:S02]  /*11d60*/  SEL R12, R164, R13, P0 ;  /* 0x0000000da40c7207 */ /* 0x002fe40000000000 */
[----:B------:R-:W-:Y:S01]  /*11d70*/  SEL R14, R13, R164, P0 ;  /* 0x000000a40d0e7207 */ /* 0x000fe20000000000 */
[----:B------:R-:W-:Y:S01]  /*11d80*/  SHFL.IDX PT, R67, R48, R21, 0x1c1f ;  /* 0x001c1f1530437589 */ /* 0x000fe200000e0000 */
[----:B--2---:R-:W-:Y:S02]  /*11d90*/  SEL R8, R30, R9, P0 ;  /* 0x000000091e087207 */ /* 0x004fe40000000000 */
[----:B------:R-:W-:Y:S01]  /*11da0*/  SEL R10, R9, R30, P0 ;  /* 0x0000001e090a7207 */ /* 0x000fe20000000000 */
[----:B------:R-:W-:Y:S01]  /*11db0*/  SHFL.IDX PT, R75, R56, R21, 0x1c1f ;  /* 0x001c1f15384b7589 */ /* 0x000fe200000e0000 */
[----:B---3--:R-:W-:Y:S02]  /*11dc0*/  SEL R9, R38, R11, P0 ;  /* 0x0000000b26097207 */ /* 0x008fe40000000000 */
[----:B------:R-:W-:Y:S01]  /*11dd0*/  SEL R11, R11, R38, P0 ;  /* 0x000000260b0b7207 */ /* 0x000fe20000000000 */
[----:B------:R-:W1:Y:S01]  /*11de0*/  SHFL.IDX PT, R109, R88, R21, 0x1c1f ;  /* 0x001c1f15586d7589 */ /* 0x000e6200000e0000 */
[----:B----4-:R-:W-:-:S02]  /*11df0*/  SEL R13, R166, R15, P0 ;  /* 0x0000000fa60d7207 */ /* 0x010fc40000000000 */
[----:B------:R-:W-:Y:S01]  /*11e00*/  SEL R15, R15, R166, P0 ;  /* 0x000000a60f0f7207 */ /* 0x000fe20000000000 */
[----:B------:R-:W-:Y:S01]  /*11e10*/  SHFL.IDX PT, R49, R39, R21, 0x1c1f ;  /* 0x001c1f1527317589 */ /* 0x000fe200000e0000 */
[----:B0-----:R-:W-:Y:S02]  /*11e20*/  SEL R44, R51, R46, P0 ;  /* 0x0000002e332c7207 */ /* 0x001fe40000000000 */
[----:B------:R-:W-:Y:S01]  /*11e30*/  F2FP.BF16.F32.PACK_AB R38, R11, R10 ;  /* 0x0000000a0b26723e */ /* 0x000fe200000010ff */
[----:B------:R0:W-:Y:S04]  /*11e40*/  SHFL.IDX PT, R107, R82, R21, 0x1c1f ;  /* 0x001c1f15526b7589 */ /* 0x0001e800000e0000 */
[----:B------:R-:W-:Y:S01]  /*11e50*/  SHFL.IDX PT, R24, R196, R27, 0x1c1f ;  /* 0x001c1f1bc4187589 */ /* 0x000fe200000e0000 */
[----:B------:R-:W-:-:S02]  /*11e60*/  SEL R51, R62, R61, P0 ;  /* 0x0000003d3e337207 */ /* 0x000fc40000000000 */
[----:B------:R-:W-:Y:S01]  /*11e70*/  SEL R61, R61, R62, P0 ;  /* 0x0000003e3d3d7207 */ /* 0x000fe20000000000 */
[----:B------:R2:W-:Y:S01]  /*11e80*/  SHFL.IDX PT, R45, R36, R21, 0x1c1f ;  /* 0x001c1f15242d7589 */ /* 0x0005e200000e0000 */
[----:B0-----:R-:W-:-:S03]  /*11e90*/  SEL R82, R102, R85, P0 ;  /* 0x0000005566527207 */ /* 0x001fc60000000000 */
[----:B------:R-:W-:Y:S04]  /*11ea0*/  SHFL.IDX PT, R77, R60, R21, 0x1c1f ;  /* 0x001c1f153c4d7589 */ /* 0x000fe800000e0000 */
[----:B------:R-:W0:Y:S01]  /*11eb0*/  SHFL.IDX PT, R93, R72, R21, 0x1c1f ;  /* 0x001c1f15485d7589 */ /* 0x000e2200000e0000 */
[----:B-1----:R-:W-:Y:S02]  /*11ec0*/  SEL R106, R148, R109, P0 ;  /* 0x0000006d946a7207 */ /* 0x002fe40000000000 */
[----:B--2---:R-:W-:Y:S01]  /*11ed0*/  F2FP.BF16.F32.PACK_AB R36, R9, R8 ;  /* 0x000000080924723e */ /* 0x004fe200000010ff */
[----:B------:R0:W-:Y:S04]  /*11ee0*/  SHFL.IDX PT, R37, R92, R21, 0x1c1f ;  /* 0x001c1f155c257589 */ /* 0x0001e800000e0000 */
[----:B------:R-:W1:Y:S04]  /*11ef0*/  SHFL.IDX PT, R91, R50, R21, 0x1c1f ;  /* 0x001c1f15325b7589 */ /* 0x000e6800000e0000 */
[----:B------:R-:W2:Y:S04]  /*11f00*/  SHFL.IDX PT, R39, R111, R21, 0x1c1f ;  /* 0x001c1f156f277589 */ /* 0x000ea800000e0000 */
[----:B------:R-:W3:Y:S04]  /*11f10*/  SHFL.IDX PT, R65, R40, R21, 0x1c1f ;  /* 0x001c1f1528417589 */ /* 0x000ee800000e0000 */
[----:B------:R4:W-:Y:S04]  /*11f20*/  SHFL.IDX PT, R43, R76, R21, 0x1c1f ;  /* 0x001c1f154c2b7589 */ /* 0x0009e800000e0000 */
[----:B------:R-:W3:Y:S01]  /*11f30*/  SHFL.IDX PT, R73, R34, R21, 0x1c1f ;  /* 0x001c1f1522497589 */ /* 0x000ee200000e0000 */
[----:B0-----:R-:W-:-:S03]  /*11f40*/  SEL R92, R93, R118, P0 ;  /* 0x000000765d5c7207 */ /* 0x001fc60000000000 */
[----:B------:R-:W0:Y:S01]  /*11f50*/  SHFL.IDX PT, R83, R42, R21, 0x1c1f ;  /* 0x001c1f152a537589 */ /* 0x000e2200000e0000 */
[----:B----4-:R-:W-:-:S03]  /*11f60*/  SEL R76, R75, R86, P0 ;  /* 0x000000564b4c7207 */ /* 0x010fc60000000000 */
[----:B------:R-:W-:Y:S01]  /*11f70*/  SHFL.IDX PT, R144, R144, R27, 0x1c1f ;  /* 0x001c1f1b90907589 */ /* 0x000fe200000e0000 */
[----:B-1----:R-:W-:-:S03]  /*11f80*/  SEL R72, R91, R176, P0 ;  /* 0x000000b05b487207 */ /* 0x002fc60000000000 */
[----:B------:R-:W-:Y:S01]  /*11f90*/  SHFL.IDX PT, R146, R146, R27, 0x1c1f ;  /* 0x001c1f1b92927589 */ /* 0x000fe200000e0000 */
[----:B--2---:R-:W-:-:S03]  /*11fa0*/  SEL R127, R24, R39, P0 ;  /* 0x00000027187f7207 */ /* 0x004fc60000000000 */
[----:B------:R-:W-:Y:S01]  /*11fb0*/  SHFL.IDX PT, R152, R152, R27, 0x1c1f ;  /* 0x001c1f1b98987589 */ /* 0x000fe200000e0000 */
[----:B---3--:R-:W-:Y:S02]  /*11fc0*/  SEL R50, R54, R65, P0 ;  /* 0x0000004136327207 */ /* 0x008fe40000000000 */
[----:B------:R-:W-:Y:S01]  /*11fd0*/  SEL R60, R65, R54, P0 ;  /* 0x00000036413c7207 */ /* 0x000fe20000000000 */
[----:B------:R-:W-:Y:S03]  /*11fe0*/  SHFL.IDX PT, R154, R154, R27, 0x1c1f ;  /* 0x001c1f1b9a9a7589 */ /* 0x000fe600000e0000 */
[----:B------:R-:W-:Y:S01]  /*11ff0*/  F2FP.BF16.F32.PACK_AB R30, R61, R60 ;  /* 0x0000003c3d1e723e */ /* 0x000fe200000010ff */
[----:B------:R-:W-:Y:S01]  /*12000*/  SHFL.IDX PT, R156, R156, R27, 0x1c1f ;  /* 0x001c1f1b9c9c7589 */ /* 0x000fe200000e0000 */
[----:B------:R-:W-:Y:S02]  /*12010*/  SEL R46, R168, R73, P0 ;  /* 0x00000049a82e7207 */ /* 0x000fe40000000000 */
[----:B------:R-:W-:Y:S01]  /*12020*/  SEL R48, R73, R168, P0 ;  /* 0x000000a849307207 */ /* 0x000fe20000000000 */
[----:B------:R-:W-:Y:S01]  /*12030*/  SHFL.IDX PT, R158, R158, R27, 0x1c1f ;  /* 0x001c1f1b9e9e7589 */ /* 0x000fe200000e0000 */
[----:B0-----:R-:W-:-:S02]  /*12040*/  SEL R62, R172, R83, P0 ;  /* 0x00000053ac3e7207 */ /* 0x001fc40000000000 */
[----:B------:R-:W-:Y:S01]  /*12050*/  SEL R64, R83, R172, P0 ;  /* 0x000000ac53407207 */ /* 0x000fe20000000000 */
        /* <DEDUP_REMOVED lines=15> */
[----:B------:R-:W-:Y:S01]  /*12150*/  SHFL.IDX PT, R198, R198, R27, 0x1c1f ;  /* 0x001c1f1bc6c67589 */ /* 0x000fe200000e0000 */
[----:B0-----:R-:W-:-:S03]  /*12160*/  SEL R126, R128, R129, P0 ;  /* 0x00000081807e7207 */ /* 0x001fc60000000000 */
[----:B------:R-:W-:Y:S01]  /*12170*/  SHFL.IDX PT, R6, R132, R27, 0x1c1f ;  /* 0x001c1f1b84067589 */ /* 0x000fe200000e0000 */
[----:B------:R-:W-:Y:S02]  /*12180*/  SEL R128, R129, R128, P0 ;  /* 0x0000008081807207 */ /* 0x000fe40000000000 */
[----:B------:R-:W-:Y:S01]  /*12190*/  SEL R129, R39, R24, P0 ;  /* 0x0000001827817207 */ /* 0x000fe20000000000 */
[----:B------:R-:W-:Y:S01]  /*121a0*/  SHFL.IDX PT, R69, R52, R21, 0x1c1f ;  /* 0x001c1f1534457589 */ /* 0x000fe200000e0000 */
[----:B------:R-:W-:-:S03]  /*121b0*/  F2FP.BF16.F32.PACK_AB R39, R15, R14 ;  /* 0x0000000e0f27723e */ /* 0x000fc600000010ff */
[----:B------:R0:W1:Y:S04]  /*121c0*/  SHFL.IDX PT, R53, R68, R21, 0x1c1f ;  /* 0x001c1f1544357589 */ /* 0x00006800000e0000 */
[----:B------:R-:W2:Y:S04]  /*121d0*/  SHFL.IDX PT, R133, R112, R21, 0x1c1f ;  /* 0x001c1f1570857589 */ /* 0x000ea800000e0000 */
[----:B------:R-:W-:Y:S01]  /*121e0*/  SHFL.IDX PT, R7, R119, R21, 0x1c1f ;  /* 0x001c1f1577077589 */ /* 0x000fe200000e0000 */
[----:B0-----:R-:W-:-:S03]  /*121f0*/  SEL R68, R67, R70, P0 ;  /* 0x0000004643447207 */ /* 0x001fc60000000000 */
[----:B------:R0:W3:Y:S04]  /*12200*/  SHFL.IDX PT, R81, R47, R21, 0x1c1f ;  /* 0x001c1f152f517589 */ /* 0x0000e800000e0000 */
[----:B------:R4:W3:Y:S04]  /*12210*/  SHFL.IDX PT, R99, R74, R21, 0x1c1f ;  /* 0x001c1f154a637589 */ /* 0x0008e800000e0000 */
[----:B------:R-:W-:Y:S01]  /*12220*/  SHFL.IDX PT, R27, R116, R21, 0x1c1f ;  /* 0x001c1f15741b7589 */ /* 0x000fe200000e0000 */
[----:B0-----:R-:W-:-:S03]  /*12230*/  SEL R47, R170, R49, P0 ;  /* 0x00000031aa2f7207 */ /* 0x001fc60000000000 */
[----:B------:R-:W0:Y:S01]  /*12240*/  SHFL.IDX PT, R55, R55, R21, 0x1c1f ;  /* 0x001c1f1537377589 */ /* 0x000e2200000e0000 */
[----:B------:R-:W-:Y:S02]  /*12250*/  SEL R49, R49, R170, P0 ;  /* 0x000000aa31317207 */ /* 0x000fe40000000000 */
[----:B----4-:R-:W-:Y:S01]  /*12260*/  SEL R74, R86, R75, P0 ;  /* 0x0000004b564a7207 */ /* 0x010fe20000000000 */
[----:B------:R4:W0:Y:S01]  /*12270*/  SHFL.IDX PT, R119, R66, R21, 0x1c1f ;  /* 0x001c1f1542777589 */ /* 0x00082200000e0000 */
[----:B------:R-:W-:Y:S02]  /*12280*/  SEL R75, R94, R77, P0 ;  /* 0x0000004d5e4b7207 */ /* 0x000fe40000000000 */
[----:B------:R-:W-:Y:S01]  /*12290*/  SEL R77, R77, R94, P0 ;  /* 0x0000005e4d4d7207 */ /* 0x000fe20000000000 */
[----:B------:R4:W0:Y:S01]  /*122a0*/  SHFL.IDX PT, R113, R90, R21, 0x1c1f ;  /* 0x001c1f155a717589 */ /* 0x00082200000e0000 */
[----:B-1----:R-:W-:Y:S02]  /*122b0*/  SEL R83, R110, R53, P0 ;  /* 0x000000356e537207 */ /* 0x002fe40000000000 */
[----:B--2---:R-:W-:Y:S01]  /*122c0*/  SEL R132, R133, R160, P0 ;  /* 0x000000a085847207 */ /* 0x004fe20000000000 */
[----:B------:R-:W1:Y:S01]  /*122d0*/  SHFL.IDX PT, R34, R98, R21, 0x1c1f ;  /* 0x001c1f1562227589 */ /* 0x000e6200000e0000 */
[----:B---3--:R-:W-:-:S02]  /*122e0*/  SEL R65, R81, R174, P0 ;  /* 0x000000ae51417207 */ /* 0x008fc40000000000 */
[----:B----4-:R-:W-:Y:S01]  /*122f0*/  SEL R66, R70, R67, P0 ;  /* 0x0000004346427207 */ /* 0x010fe20000000000 */
[----:B------:R2:W-:Y:S01]  /*12300*/  SHFL.IDX PT, R125, R104, R21, 0x1c1f ;  /* 0x001c1f15687d7589 */ /* 0x0005e200000e0000 */
[----:B------:R-:W-:Y:S02]  /*12310*/  SEL R70, R176, R91, P0 ;  /* 0x0000005bb0467207 */ /* 0x000fe40000000000 */
[----:B------:R-:W-:Y:S01]  /*12320*/  SEL R90, R118, R93, P0 ;  /* 0x0000005d765a7207 */ /* 0x000fe20000000000 */
[----:B------:R3:W-:Y:S01]  /*12330*/  SHFL.IDX PT, R115, R63, R21, 0x1c1f ;  /* 0x001c1f153f737589 */ /* 0x0007e200000e0000 */
[----:B------:R-:W-:Y:S02]  /*12340*/  SEL R91, R130, R43, P0 ;  /* 0x0000002b825b7207 */ /* 0x000fe40000000000 */
[----:B------:R-:W-:Y:S01]  /*12350*/  SEL R93, R43, R130, P0 ;  /* 0x000000822b5d7207 */ /* 0x000fe20000000000 */
[----:B------:R-:W4:Y:S01]  /*12360*/  SHFL.IDX PT, R123, R58, R21, 0x1c1f ;  /* 0x001c1f153a7b7589 */ /* 0x000f2200000e0000 */
[----:B------:R-:W-:-:S02]  /*12370*/  SEL R67, R78, R69, P0 ;  /* 0x000000454e437207 */ /* 0x000fc40000000000 */
[----:B--2---:R-:W-:Y:S01]  /*12380*/  SEL R104, R107, R122, P0 ;  /* 0x0000007a6b687207 */ /* 0x004fe20000000000 */
[----:B------:R2:W-:Y:S01]  /*12390*/  SHFL.IDX PT, R89, R71, R21, 0x1c1f ;  /* 0x001c1f1547597589 */ /* 0x0005e200000e0000 */
[----:B------:R-:W-:Y:S02]  /*123a0*/  SEL R94, R120, R99, P0 ;  /* 0x00000063785e7207 */ /* 0x000fe40000000000 */
[----:B---3--:R-:W-:Y:S01]  /*123b0*/  SEL R63, R174, R81, P0 ;  /* 0x00000051ae3f7207 */ /* 0x008fe20000000000 */
[----:B------:R-:W3:Y:S01]  /*123c0*/  SHFL.IDX PT, R26, R103, R21, 0x1c1f ;  /* 0x001c1f15671a7589 */ /* 0x000ee200000e0000 */
[----:B------:R-:W-:Y:S02]  /*123d0*/  SEL R130, R160, R133, P0 ;  /* 0x00000085a0827207 */ /* 0x000fe40000000000 */
[----:B------:R-:W-:Y:S01]  /*123e0*/  SEL R69, R69, R78, P0 ;  /* 0x0000004e45457207 */ /* 0x000fe20000000000 */
[----:B------:R-:W3:Y:S01]  /*123f0*/  SHFL.IDX PT, R31, R114, R21, 0x1c1f ;  /* 0x001c1f15721f7589 */ /* 0x000ee200000e0000 */
[----:B0-----:R-:W-:-:S02]  /*12400*/  SEL R73, R55, R178, P0 ;  /* 0x000000b237497207 */ /* 0x001fc40000000000 */
[----:B--2---:R-:W-:Y:S01]  /*12410*/  SEL R71, R178, R55, P0 ;  /* 0x00000037b2477207 */ /* 0x004fe20000000000 */
[----:B------:R0:W-:Y:S01]  /*12420*/  SHFL.IDX PT, R117, R96, R21, 0x1c1f ;  /* 0x001c1f1560757589 */ /* 0x0001e200000e0000 */
[----:B------:R-:W-:Y:S02]  /*12430*/  SEL R86, R184, R119, P0 ;  /* 0x00000077b8567207 */ /* 0x000fe40000000000 */
[----:B------:R-:W-:Y:S01]  /*12440*/  SEL R88, R119, R184, P0 ;  /* 0x000000b877587207 */ /* 0x000fe20000000000 */
[----:B------:R2:W-:Y:S01]  /*12450*/  SHFL.IDX PT, R29, R108, R21, 0x1c1f ;  /* 0x001c1f156c1d7589 */ /* 0x0005e200000e0000 */
[----:B------:R-:W-:Y:S02]  /*12460*/  SEL R112, R113, R124, P0 ;  /* 0x0000007c71707207 */ /* 0x000fe40000000000 */
[----:B-1----:R-:W-:Y:S01]  /*12470*/  SEL R118, R121, R34, P0 ;  /* 0x0000002279767207 */ /* 0x002fe20000000000 */
[----:B------:R1:W3:Y:S01]  /*12480*/  SHFL.IDX PT, R97, R79, R21, 0x1c1f ;  /* 0x001c1f154f617589 */ /* 0x0002e200000e0000 */
[----:B------:R-:W-:-:S02]  /*12490*/  SEL R131, R4, R27, P0 ;  /* 0x0000001b04837207 */ /* 0x000fc40000000000 */
[----:B0-----:R-:W-:Y:S01]  /*124a0*/  SEL R96, R99, R120, P0 ;  /* 0x0000007863607207 */ /* 0x001fe20000000000 */
[----:B------:R-:W0:Y:S01]  /*124b0*/  SHFL.IDX PT, R59, R95, R21, 0x1c1f ;  /* 0x001c1f155f3b7589 */ /* 0x000e2200000e0000 */
[----:B------:R-:W-:Y:S02]  /*124c0*/  SEL R120, R34, R121, P0 ;  /* 0x0000007922787207 */ /* 0x000fe40000000000 */
[----:B--2---:R-:W-:Y:S01]  /*124d0*/  SEL R108, R109, R148, P0 ;  /* 0x000000946d6c7207 */ /* 0x004fe20000000000 */
[----:B------:R2:W0:Y:S01]  /*124e0*/  SHFL.IDX PT, R101, R80, R21, 0x1c1f ;  /* 0x001c1f1550657589 */ /* 0x00042200000e0000 */
[----:B------:R-:W-:Y:S02]  /*124f0*/  SEL R109, R37, R150, P0 ;  /* 0x00000096256d7207 */ /* 0x000fe40000000000 */
[----:B------:R-:W-:Y:S01]  /*12500*/  SEL R133, R27, R4, P0 ;  /* 0x000000041b857207 */ /* 0x000fe20000000000 */
[----:B------:R-:W-:Y:S01]  /*12510*/  SHFL.IDX PT, R35, R100, R21, 0x1c1f ;  /* 0x001c1f1564237589 */ /* 0x000fe200000e0000 */
[----:B----4-:R-:W-:-:S02]  /*12520*/  SEL R78, R180, R123, P0 ;  /* 0x0000007bb44e7207 */ /* 0x010fc40000000000 */
[----:B-1----:R-:W-:Y:S01]  /*12530*/  SEL R79, R182, R115, P0 ;  /* 0x00000073b64f7207 */ /* 0x002fe20000000000 */
[----:B------:R1:W4:Y:S01]  /*12540*/  SHFL.IDX PT, R105, R87, R21, 0x1c1f ;  /* 0x001c1f1557697589 */ /* 0x00032200000e0000 */
[----:B------:R-:W-:Y:S02]  /*12550*/  SEL R81, R115, R182, P0 ;  /* 0x000000b673517207 */ /* 0x000fe40000000000 */
[----:B--2---:R-:W-:Y:S01]  /*12560*/  SEL R80, R123, R180, P0 ;  /* 0x000000b47b507207 */ /* 0x004fe20000000000 */
[----:B------:R2:W4:Y:S01]  /*12570*/  SHFL.IDX PT, R41, R84, R21, 0x1c1f ;  /* 0x001c1f1554297589 */ /* 0x00052200000e0000 */
[----:B---3--:R-:W-:Y:S02]  /*12580*/  SEL R119, R25, R26, P0 ;  /* 0x0000001a19777207 */ /* 0x008fe40000000000 */
[----:B------:R-:W-:Y:S02]  /*12590*/  SEL R121, R26, R25, P0 ;  /* 0x000000191a797207 */ /* 0x000fe40000000000 */
[----:B------:R-:W-:-:S02]  /*125a0*/  SEL R4, R6, R31, P0 ;  /* 0x0000001f06047207 */ /* 0x000fc40000000000 */
[----:B-1----:R-:W-:Y:S02]  /*125b0*/  SEL R87, R186, R89, P0 ;  /* 0x00000059ba577207 */ /* 0x002fe40000000000 */
[----:B------:R-:W-:Y:S02]  /*125c0*/  SEL R89, R89, R186, P0 ;  /* 0x000000ba59597207 */ /* 0x000fe40000000000 */
[----:B--2---:R-:W-:Y:S02]  /*125d0*/  SEL R84, R85, R102, P0 ;  /* 0x0000006655547207 */ /* 0x004fe40000000000 */
[----:B------:R-:W-:Y:S02]  /*125e0*/  SEL R102, R122, R107, P0 ;  /* 0x0000006b7a667207 */ /* 0x000fe40000000000 */
[----:B------:R-:W-:Y:S02]  /*125f0*/  SEL R21, R32, R45, P0 ;  /* 0x0000002d20157207 */ /* 0x000fe40000000000 */
[----:B------:R-:W-:-:S02]  /*12600*/  SEL R107, R150, R37, P0 ;  /* 0x00000025966b7207 */ /* 0x000fc40000000000 */
[----:B------:R-:W-:Y:S02]  /*12610*/  SEL R45, R45, R32, P0 ;  /* 0x000000202d2d7207 */ /* 0x000fe40000000000 */
[----:B------:R-:W-:Y:S02]  /*12620*/  F2FP.BF16.F32.PACK_AB R37, R13, R12 ;  /* 0x0000000c0d25723e */ /* 0x000fe400000010ff */
[----:B------:R-:W-:Y:S02]  /*12630*/  SEL R85, R53, R110, P0 ;  /* 0x0000006e35557207 */ /* 0x000fe40000000000 */
[----:B------:R-:W-:Y:S01]  /*12640*/  SEL R110, R124, R113, P0 ;  /* 0x000000717c6e7207 */ /* 0x000fe20000000000 */
[----:B------:R1:W-:Y:S01]  /*12650*/  STSM.16.M88.4 [R33], R36 ;  /* 0x0000002421007844 */ /* 0x0003e20000000200 */
[----:B------:R-:W-:Y:S02]  /*12660*/  SEL R122, R156, R125, P0 ;  /* 0x0000007d9c7a7207 */ /* 0x000fe40000000000 */
[----:B------:R-:W-:-:S02]  /*12670*/  SEL R124, R125, R156, P0 ;  /* 0x0000009c7d7c7207 */ /* 0x000fc40000000000 */
[----:B------:R-:W-:Y:S02]  /*12680*/  SEL R95, R188, R97, P0 ;  /* 0x00000061bc5f7207 */ /* 0x000fe40000000000 */
[----:B0-----:R-:W-:Y:S02]  /*12690*/  SEL R111, R28, R59, P0 ;  /* 0x0000003b1c6f7207 */ /* 0x001fe40000000000 */
[----:B------:R-:W-:Y:S02]  /*126a0*/  SEL R113, R59, R28, P0 ;  /* 0x0000001c3b717207 */ /* 0x000fe40000000000 */
        /* <DEDUP_REMOVED lines=10> */
[----:B------:R-:W-:Y:S01]  /*12750*/  SEL R98, R144, R101, P0 ;  /* 0x0000006590627207 */ /* 0x000fe20000000000 */
[----:B------:R0:W-:Y:S01]  /*12760*/  STSM.16.M88.4 [R57], R24 ;  /* 0x0000001839007844 */ /* 0x0001e20000000200 */
[----:B------:R-:W-:Y:S02]  /*12770*/  SEL R100, R101, R144, P0 ;  /* 0x0000009065647207 */ /* 0x000fe40000000000 */
[----:B----4-:R-:W-:Y:S02]  /*12780*/  SEL R103, R190, R105, P0 ;  /* 0x00000069be677207 */ /* 0x010fe40000000000 */
[----:B------:R-:W-:Y:S02]  /*12790*/  SEL R115, R154, R35, P0 ;  /* 0x000000239a737207 */ /* 0x000fe40000000000 */
[----:B------:R-:W-:-:S02]  /*127a0*/  SEL R117, R35, R154, P0 ;  /* 0x0000009a23757207 */ /* 0x000fc40000000000 */
[----:B------:R-:W-:Y:S02]  /*127b0*/  F2FP.BF16.F32.PACK_AB R28, R51, R50 ;  /* 0x00000032331c723e */ /* 0x000fe400000010ff */
[----:B------:R-:W-:Y:S02]  /*127c0*/  F2FP.BF16.F32.PACK_AB R31, R65, R64 ;  /* 0x00000040411f723e */ /* 0x000fe400000010ff */
[----:B------:R-:W-:Y:S02]  /*127d0*/  F2FP.BF16.F32.PACK_AB R29, R63, R62 ;  /* 0x0000003e3f1d723e */ /* 0x000fe400000010ff */
[----:B------:R-:W-:Y:S02]  /*127e0*/  SEL R99, R146, R41, P0 ;  /* 0x0000002992637207 */ /* 0x000fe40000000000 */
[----:B------:R-:W-:Y:S01]  /*127f0*/  SEL R101, R41, R146, P0 ;  /* 0x0000009229657207 */ /* 0x000fe20000000000 */
[----:B------:R2:W-:Y:S01]  /*12800*/  STSM.16.M88.4 [R142], R28 ;  /* 0x0000001c8e007844 */ /* 0x0005e20000000200 */
[----:B------:R-:W-:-:S02]  /*12810*/  SEL R105, R105, R190, P0 ;  /* 0x000000be69697207 */ /* 0x000fc40000000000 */
[----:B------:R-:W-:Y:S02]  /*12820*/  F2FP.BF16.F32.PACK_AB R32, R67, R66 ;  /* 0x000000424320723e */ /* 0x000fe400000010ff */
[----:B------:R-:W-:Y:S02]  /*12830*/  F2FP.BF16.F32.PACK_AB R34, R69, R68 ;  /* 0x000000444522723e */ /* 0x000fe400000010ff */
[----:B------:R-:W-:Y:S02]  /*12840*/  F2FP.BF16.F32.PACK_AB R35, R73, R72 ;  /* 0x000000484923723e */ /* 0x000fe400000010ff */
[----:B-1----:R-:W-:Y:S02]  /*12850*/  F2FP.BF16.F32.PACK_AB R33, R71, R70 ;  /* 0x000000464721723e */ /* 0x002fe400000010ff */
[----:B------:R-:W-:Y:S02]  /*12860*/  F2FP.BF16.F32.PACK_AB R36, R75, R74 ;  /* 0x0000004a4b24723e */ /* 0x000fe400000010ff */
[----:B------:R-:W-:Y:S01]  /*12870*/  F2FP.BF16.F32.PACK_AB R38, R77, R76 ;  /* 0x0000004c4d26723e */ /* 0x000fe200000010ff */
[----:B------:R1:W-:Y:S01]  /*12880*/  STSM.16.M88.4 [R141], R32 ;  /* 0x000000208d007844 */ /* 0x0003e20000000200 */
[----:B------:R-:W-:-:S02]  /*12890*/  F2FP.BF16.F32.PACK_AB R39, R81, R80 ;  /* 0x000000505127723e */ /* 0x000fc400000010ff */
[----:B------:R-:W-:Y:S02]  /*128a0*/  F2FP.BF16.F32.PACK_AB R37, R79, R78 ;  /* 0x0000004e4f25723e */ /* 0x000fe400000010ff */
[----:B------:R-:W-:Y:S02]  /*128b0*/  F2FP.BF16.F32.PACK_AB R40, R83, R82 ;  /* 0x000000525328723e */ /* 0x000fe400000010ff */
[----:B------:R-:W-:Y:S01]  /*128c0*/  F2FP.BF16.F32.PACK_AB R42, R85, R84 ;  /* 0x00000054552a723e */ /* 0x000fe200000010ff */
[----:B------:R3:W-:Y:S01]  /*128d0*/  STSM.16.M88.4 [R140], R36 ;  /* 0x000000248c007844 */ /* 0x0007e20000000200 */
[----:B------:R-:W-:Y:S02]  /*128e0*/  F2FP.BF16.F32.PACK_AB R43, R89, R88 ;  /* 0x00000058592b723e */ /* 0x000fe400000010ff */
[----:B------:R-:W-:Y:S02]  /*128f0*/  F2FP.BF16.F32.PACK_AB R41, R87, R86 ;  /* 0x000000565729723e */ /* 0x000fe400000010ff */
[----:B------:R-:W-:-:S02]  /*12900*/  SEL R5, R198, R7, P0 ;  /* 0x00000007c6057207 */ /* 0x000fc40000000000 */
[----:B------:R-:W-:Y:S01]  /*12910*/  F2FP.BF16.F32.PACK_AB R52, R91, R90 ;  /* 0x0000005a5b34723e */ /* 0x000fe200000010ff */
[----:B------:R-:W-:Y:S01]  /*12920*/  STSM.16.M88.4 [R139], R40 ;  /* 0x000000288b007844 */ /* 0x000fe20000000200 */
[----:B------:R-:W-:Y:S02]  /*12930*/  F2FP.BF16.F32.PACK_AB R54, R93, R92 ;  /* 0x0000005c5d36723e */ /* 0x000fe400000010ff */
[----:B------:R-:W-:Y:S02]  /*12940*/  F2FP.BF16.F32.PACK_AB R55, R97, R96 ;  /* 0x000000606137723e */ /* 0x000fe400000010ff */
[----:B------:R-:W-:Y:S02]  /*12950*/  F2FP.BF16.F32.PACK_AB R53, R95, R94 ;  /* 0x0000005e5f35723e */ /* 0x000fe400000010ff */
[----:B------:R-:W-:Y:S02]  /*12960*/  SEL R7, R7, R198, P0 ;  /* 0x000000c607077207 */ /* 0x000fe40000000000 */
[----:B------:R-:W-:Y:S01]  /*12970*/  F2FP.BF16.F32.PACK_AB R56, R99, R98 ;  /* 0x000000626338723e */ /* 0x000fe200000010ff */
[----:B------:R-:W-:Y:S01]  /*12980*/  STSM.16.M88.4 [R138], R52 ;  /* 0x000000348a007844 */ /* 0x000fe20000000200 */
[----:B------:R-:W-:-:S02]  /*12990*/  F2FP.BF16.F32.PACK_AB R58, R101, R100 ;  /* 0x00000064653a723e */ /* 0x000fc400000010ff */
[----:B------:R-:W-:Y:S02]  /*129a0*/  F2FP.BF16.F32.PACK_AB R59, R105, R104 ;  /* 0x00000068693b723e */ /* 0x000fe400000010ff */
[----:B0-----:R-:W-:Y:S02]  /*129b0*/  F2FP.BF16.F32.PACK_AB R57, R103, R102 ;  /* 0x000000666739723e */ /* 0x001fe400000010ff */
[----:B------:R-:W-:Y:S02]  /*129c0*/  F2FP.BF16.F32.PACK_AB R24, R107, R106 ;  /* 0x0000006a6b18723e */ /* 0x000fe400000010ff */
[----:B------:R-:W-:Y:S01]  /*129d0*/  F2FP.BF16.F32.PACK_AB R26, R109, R108 ;  /* 0x0000006c6d1a723e */ /* 0x000fe200000010ff */
[----:B------:R-:W-:Y:S01]  /*129e0*/  STSM.16.M88.4 [R137], R56 ;  /* 0x0000003889007844 */ /* 0x000fe20000000200 */
[----:B------:R-:W-:Y:S02]  /*129f0*/  F2FP.BF16.F32.PACK_AB R27, R113, R112 ;  /* 0x00000070711b723e */ /* 0x000fe400000010ff */
[----:B------:R-:W-:-:S02]  /*12a00*/  F2FP.BF16.F32.PACK_AB R25, R111, R110 ;  /* 0x0000006e6f19723e */ /* 0x000fc400000010ff */
[----:B--2---:R-:W-:Y:S02]  /*12a10*/  F2FP.BF16.F32.PACK_AB R28, R115, R114 ;  /* 0x00000072731c723e */ /* 0x004fe400000010ff */
[----:B------:R-:W-:Y:S01]  /*12a20*/  F2FP.BF16.F32.PACK_AB R30, R117, R116 ;  /* 0x00000074751e723e */ /* 0x000fe200000010ff */
[----:B------:R0:W-:Y:S01]  /*12a30*/  STSM.16.M88.4 [R136], R24 ;  /* 0x0000001888007844 */ /* 0x0001e20000000200 */
[----:B------:R-:W-:Y:S02]  /*12a40*/  F2FP.BF16.F32.PACK_AB R31, R121, R120 ;  /* 0x00000078791f723e */ /* 0x000fe400000010ff */
[----:B------:R-:W-:Y:S02]  /*12a50*/  F2FP.BF16.F32.PACK_AB R29, R119, R118 ;  /* 0x00000076771d723e */ /* 0x000fe400000010ff */
[----:B-1----:R-:W-:Y:S02]  /*12a60*/  F2FP.BF16.F32.PACK_AB R32, R123, R122 ;  /* 0x0000007a7b20723e */ /* 0x002fe400000010ff */
[----:B------:R-:W-:Y:S01]  /*12a70*/  F2FP.BF16.F32.PACK_AB R34, R125, R124 ;  /* 0x0000007c7d22723e */ /* 0x000fe200000010ff */
[----:B------:R-:W-:Y:S01]  /*12a80*/  STSM.16.M88.4 [R135], R28 ;  /* 0x0000001c87007844 */ /* 0x000fe20000000200 */
[----:B------:R-:W-:-:S02]  /*12a90*/  F2FP.BF16.F32.PACK_AB R35, R129, R128 ;  /* 0x000000808123723e */ /* 0x000fc400000010ff */
[----:B------:R-:W-:Y:S02]  /*12aa0*/  F2FP.BF16.F32.PACK_AB R33, R127, R126 ;  /* 0x0000007e7f21723e */ /* 0x000fe400000010ff */
[----:B---3--:R-:W-:Y:S02]  /*12ab0*/  F2FP.BF16.F32.PACK_AB R37, R5, R4 ;  /* 0x000000040525723e */ /* 0x008fe400000010ff */
[----:B------:R-:W-:Y:S01]  /*12ac0*/  F2FP.BF16.F32.PACK_AB R38, R133, R132 ;  /* 0x000000848526723e */ /* 0x000fe200000010ff */
[----:B------:R1:W-:Y:S01]  /*12ad0*/  STSM.16.M88.4 [R134], R32 ;  /* 0x0000002086007844 */ /* 0x0003e20000000200 */
[----:B------:R-:W-:Y:S01]  /*12ae0*/  F2FP.BF16.F32.PACK_AB R39, R7, R6 ;  /* 0x000000060727723e */ /* 0x000fe200000010ff */
[----:B0-----:R-:W-:Y:S01]  /*12af0*/  IMAD.U32 R24, RZ, RZ, UR10 ;  /* 0x0000000aff187e24 */ /* 0x001fe2000f8e00ff */
[----:B------:R-:W-:Y:S01]  /*12b00*/  F2FP.BF16.F32.PACK_AB R36, R131, R130 ;  /* 0x000000828324723e */ /* 0x000fe200000010ff */
[----:B------:R-:W-:Y:S01]  /*12b10*/  IMAD.U32 R25, RZ, RZ, UR11 ;  /* 0x0000000bff197e24 */ /* 0x000fe2000f8e00ff */
[----:B------:R-:W-:Y:S01]  /*12b20*/  ISETP.NE.U32.AND P0, PT, RZ, UR12, PT ;  /* 0x0000000cff007c0c */ /* 0x000fe2000bf05070 */
[----:B------:R-:W-:-:S02]  /*12b30*/  ULDC.64 UR10, c[0x0][0xc08] ;  /* 0x00030200000a7ab9 */ /* 0x000fc40000000a00 */
[----:B------:R0:W-:Y:S01]  /*12b40*/  STSM.16.M88.4 [R3], R36 ;  /* 0x0000002403007844 */ /* 0x0001e20000000200 */
[----:B------:R-:W-:Y:S01]  /*12b50*/  ISETP.NE.AND.EX P0, PT, RZ, UR13, PT, P0 ;  /* 0x0000000dff007c0c */ /* 0x000fe2000bf05300 */
[----:B------:R-:W-:Y:S08]  /*12b60*/  BAR.SYNC.DEFER_BLOCKING 0x1, 0x100 ;  /* 0x0044000000007b1d */ /* 0x000ff00000010000 */
[----:B-1----:R-:W1:Y:S04]  /*12b70*/  LDC R134, c[0x0][0xbe8] ;  /* 0x0002fa00ff867b82 */ /* 0x002e680000000800 */
[----:B------:R-:W2:Y:S01]  /*12b80*/  @P0 LDG.E R40, desc[UR52][R24.64] ;  /* 0x0000003418280981 */ /* 0x000ea2000c1e1900 */
[----:B------:R-:W-:-:S02]  /*12b90*/  UISETP.NE.U32.AND UP0, UPT, UR10, URZ, UPT ;  /* 0x0000003f0a00728c */ /* 0x000fc4000bf05070 */
[----:B------:R-:W-:Y:S02]  /*12ba0*/  UISETP.GT.AND UP1, UPT, UR46, 0x1, UPT ;  /* 0x000000012e00788c */ /* 0x000fe4000bf24270 */
[----:B------:R-:W-:Y:S01]  /*12bb0*/  UISETP.NE.AND.EX UP0, UPT, UR11, URZ, UPT, UP0 ;  /* 0x0000003f0b00728c */ /* 0x000fe2000bf05300 */
[----:B-1----:R-:W-:Y:S01]  /*12bc0*/  ISETP.NE.AND P1, PT, R134, 0x1, PT ;  /* 0x000000018600780c */ /* 0x002fe20003f25270 */
[----:B------:R-:W-:Y:S01]  /*12bd0*/  UMOV UR19, 0x9b8 ;  /* 0x000009b800137882 */ /* 0x000fe20000000000 */
[----:B------:R-:W-:Y:S01]  /*12be0*/  ULDC UR4, c[0x0][0xa88] ;  /* 0x0002a20000047ab9 */ /* 0x000fe20000000800 */
[----:B------:R-:W-:Y:S01]  /*12bf0*/  USEL UR19, UR19, 0x978, UP1 ;  /* 0x0000097813137887 */ /* 0x000fe20008800000 */
[----:B------:R-:W-:Y:S01]  /*12c00*/  IMAD.U32 R29, RZ, RZ, UR4 ;  /* 0x00000004ff1d7e24 */ /* 0x000fe2000f8e00ff */
[----:B------:R-:W-:-:S05]  /*12c10*/  PLOP3.LUT P4, PT, PT, PT, UP0, 0x80, 0x0 ;  /* 0x000000000000781c */ /* 0x000fca0003f8f008 */
[----:B------:R-:W-:Y:S02]  /*12c20*/  @UP0 ULDC.64 UR10, c[0x0][0xc08] ;  /* 0x00030200000a0ab9 */ /* 0x000fe40000000a00 */
[----:B------:R-:W-:Y:S01]  /*12c30*/  @UP0 UIMAD.WIDE UR10, UR44, 0x4, UR10 ;  /* 0x000000042c0a08a5 */ /* 0x000fe2000f8e020a */
[----:B0-----:R-:W0:Y:S08]  /*12c40*/  @P1 LDC R3, c[0x0][0xbec] ;  /* 0x0002fb00ff031b82 */ /* 0x001e300000000800 */
[----:B------:R-:W1:Y:S01]  /*12c50*/  @P1 LDC R31, c[0x0][0xbf0] ;  /* 0x0002fc00ff1f1b82 */ /* 0x000e620000000800 */
[----:B------:R-:W-:Y:S01]  /*12c60*/  UISETP.NE.U32.AND UP0, UPT, UR12, URZ, UPT ;  /* 0x0000003f0c00728c */ /* 0x000fe2000bf05070 */
[----:B------:R-:W-:-:S02]  /*12c70*/  IMAD.U32 R26, RZ, RZ, UR10 ;  /* 0x0000000aff1a7e24 */ /* 0x000fc4000f8e00ff */
[----:B------:R-:W-:Y:S01]  /*12c80*/  IMAD.U32 R27, RZ, RZ, UR11 ;  /* 0x0000000bff1b7e24 */ /* 0x000fe2000f8e00ff */
[----:B------:R-:W-:Y:S01]  /*12c90*/  UISETP.NE.AND.EX UP0, UPT, UR13, URZ, UPT, UP0 ;  /* 0x0000003f0d00728c */ /* 0x000fe2000bf05300 */
[----:B------:R-:W-:Y:S01]  /*12ca0*/  ULDC.64 UR10, c[0x0][UR19+0x218] ;  /* 0x00008600130a7abb */ /* 0x000fe20008000a00 */
[----:B------:R-:W-:Y:S01]  /*12cb0*/  UMOV UR4, URZ ;  /* 0x0000003f00047c82 */ /* 0x000fe20008000000 */
[----:B------:R-:W-:Y:S01]  /*12cc0*/  UIMAD.WIDE.U32 UR12, UR10, UR43, URZ ;  /* 0x0000002b0a0c72a5 */ /* 0x000fe2000f8e003f */
[----:B------:R-:W-:Y:S01]  /*12cd0*/  VIADD R34, R17, UR42 ;  /* 0x0000002a11227c36 */ /* 0x000fe20008000000 */
[----:B------:R-:W-:Y:S01]  /*12ce0*/  UIMAD UR20, UR11, UR43, URZ ;  /* 0x0000002b0b1472a4 */ /* 0x000fe2000f8e023f */
[----:B------:R0:W5:Y:S01]  /*12cf0*/  @P4 LDG.E R29, desc[UR52][R26.64] ;  /* 0x000000341a1d4981 */ /* 0x000162000c1e1900 */
[----:B------:R-:W-:Y:S02]  /*12d00*/  USHF.R.S32.HI UR21, URZ, 0x1f, UR44 ;  /* 0x0000001f3f157899 */ /* 0x000fe4000801142c */
[----:B------:R-:W-:-:S02]  /*12d10*/  USEL UR10, UR44, URZ, !UP0 ;  /* 0x0000003f2c0a7287 */ /* 0x000fc4000c000000 */
[----:B------:R-:W-:Y:S01]  /*12d20*/  USEL UR18, UR40, URZ, UP1 ;  /* 0x0000003f28127287 */ /* 0x000fe20008800000 */
[----:B------:R-:W-:Y:S01]  /*12d30*/  ULDC.64 UR14, c[0x0][UR19+0x220] ;  /* 0x00008800130e7abb */ /* 0x000fe20008000a00 */
[----:B------:R-:W-:Y:S01]  /*12d40*/  UIADD3 UR20, UR13, UR20, URZ ;  /* 0x000000140d147290 */ /* 0x000fe2000fffe03f */
[----:B0-----:R-:W-:Y:S01]  /*12d50*/  @P1 IMAD.HI.U32 R26, R34, R3, RZ ;  /* 0x00000003221a1227 */ /* 0x001fe200078e00ff */
[----:B------:R-:W-:Y:S01]  /*12d60*/  ULDC.64 UR16, c[0x0][UR19+0x228] ;  /* 0x00008a0013107abb */ /* 0x000fe20008000a00 */
[----:B------:R-:W-:Y:S02]  /*12d70*/  USEL UR11, UR21, URZ, !UP0 ;  /* 0x0000003f150b7287 */ /* 0x000fe4000c000000 */
[----:B------:R-:W-:Y:S01]  /*12d80*/  UIMAD UR13, UR15, UR10, URZ ;  /* 0x0000000a0f0d72a4 */ /* 0x000fe2000f8e023f */
[----:B------:R-:W-:Y:S01]  /*12d90*/  IMAD.MOV.U32 R3, RZ, RZ, R34 ;  /* 0x000000ffff037224 */ /* 0x000fe200078e0022 */
[----:B------:R-:W-:Y:S01]  /*12da0*/  UIMAD.WIDE.U32 UR22, UR16, UR18, URZ ;  /* 0x00000012101672a5 */ /* 0x000fe2000f8e003f */
[----:B-1----:R-:W-:Y:S01]  /*12db0*/  @P1 SHF.R.U32.HI R3, RZ, R31, R26 ;  /* 0x0000001fff031219 */ /* 0x002fe2000001161a */
[----:B------:R-:W-:-:S02]  /*12dc0*/  UIMAD UR18, UR17, UR18, URZ ;  /* 0x00000012111272a4 */ /* 0x000fc4000f8e023f */
[----:B------:R-:W-:Y:S02]  /*12dd0*/  UIMAD.WIDE.U32 UR16, UR14, UR10, URZ ;  /* 0x0000000a0e1072a5 */ /* 0x000fe4000f8e003f */
[----:B------:R-:W-:Y:S01]  /*12de0*/  UIMAD UR11, UR14, UR11, UR13 ;  /* 0x0000000b0e0b72a4 */ /* 0x000fe2000f8e020d */
[----:B------:R-:W-:Y:S01]  /*12df0*/  IMAD.U32 R26, RZ, RZ, UR22 ;  /* 0x00000016ff1a7e24 */ /* 0x000fe2000f8e00ff */
[----:B------:R-:W-:Y:S01]  /*12e00*/  UIADD3 UR18, UR23, UR18, URZ ;  /* 0x0000001217127290 */ /* 0x000fe2000fffe03f */
[--C-:B------:R-:W-:Y:S01]  /*12e10*/  IMAD.MOV R31, RZ, RZ, -R3.reuse ;  /* 0x000000ffff1f7224 */ /* 0x100fe200078e0a03 */
[----:B------:R-:W-:Y:S01]  /*12e20*/  UIADD3 UR11, UR17, UR11, URZ ;  /* 0x0000000b110b7290 */ /* 0x000fe2000fffe03f */
        /* <DEDUP_REMOVED lines=11> */
[----:B------:R-:W-:Y:S01]  /*12ee0*/  ULDC.64 UR12, c[0x0][UR19+0x210] ;  /* 0x00008400130c7abb */ /* 0x000fe20008000a00 */
[----:B------:R-:W-:Y:S01]  /*12ef0*/  SHF.R.S32.HI R3, RZ, 0x1f, R31 ;  /* 0x0000001fff037819 */ /* 0x000fe2000001141f */
[----:B------:R-:W-:Y:S01]  /*12f00*/  IMAD R28, R31, UR13, RZ ;  /* 0x0000000d1f1c7c24 */ /* 0x000fe2000f8e02ff */
[----:B------:R-:W-:Y:S01]  /*12f10*/  @!UP1 ULDC UR17, c[0x0][0xb54] ;  /* 0x0002d50000119ab9 */ /* 0x000fe20000000800 */
[----:B------:R-:W-:-:S02]  /*12f20*/  IADD3.X R27, R27, UR11, R30, P2, P3 ;  /* 0x0000000b1b1b7c10 */ /* 0x000fc400097e641e */
        /* <DEDUP_REMOVED lines=10> */
.L_x_1189:
[----:B------:R-:W2:Y:S01]  /*12fd0*/  LDL R3, [R1+0x34] ;  /* 0x0000340001037983 */ /* 0x000ea20000100800 */
[----:B------:R-:W-:-:S03]  /*12fe0*/  LOP3.LUT P0, RZ, R224, 0x3, RZ, 0xc0, !PT ;  /* 0x00000003e0ff7812 */ /* 0x000fc6000780c0ff */
[----:B------:R-:W-:Y:S04]  /*12ff0*/  SHFL.IDX PT, R24, R30, RZ, 0x1c1f ;  /* 0x001c1fff1e187589 */ /* 0x000fe800000e0000 */
[----:B------:R-:W0:Y:S04]  /*13000*/  SHFL.IDX PT, R25, R31, RZ, 0x1c1f ;  /* 0x001c1fff1f197589 */ /* 0x000e2800000e0000 */
[----:B------:R-:W-:Y:S04]  /*13010*/  SHFL.IDX PT, R26, R30, 0x1, 0x1c1f ;  /* 0x003c1f001e1a7f89 */ /* 0x000fe800000e0000 */
[----:B------:R-:W1:Y:S01]  /*13020*/  SHFL.IDX PT, R27, R31, 0x1, 0x1c1f ;  /* 0x003c1f001f1b7f89 */ /* 0x000e6200000e0000 */
[----:B--2---:R-:W-:-:S02]  /*13030*/  VIADD R32, R3, UR42 ;  /* 0x0000002a03207c36 */ /* 0x004fc40008000000 */
        /* <DEDUP_REMOVED lines=8> */
[----:B------:R-:W-:Y:S01]  /*130c0*/  IMAD R4, R223, 0x40, R18 ;  /* 0x00000040df047824 */ /* 0x000fe200078e0212 */
[----:B------:R-:W0:Y:S01]  /*130d0*/  @P1 LDC R21, c[0x0][0xbec] ;  /* 0x0002fb00ff151b82 */ /* 0x000e220000000800 */
[----:B------:R-:W-:Y:S01]  /*130e0*/  IMAD.MOV.U32 R5, RZ, RZ, 0x2 ;  /* 0x00000002ff057424 */ /* 0x000fe200078e00ff */
[----:B------:R-:W-:-:S03]  /*130f0*/  ULDC.64 UR12, c[0x0][0xaa0] ;  /* 0x0002a800000c7ab9 */ /* 0x000fc60000000a00 */
[----:B------:R-:W-:-:S03]  /*13100*/  IMAD.WIDE R4, R4, R5, UR8 ;  /* 0x0000000804047e25 */ /* 0x000fc6000f8e0205 */
[----:B------:R-:W1:Y:S01]  /*13110*/  @P1 LDC R63, c[0x0][0xbf0] ;  /* 0x0002fc00ff3f1b82 */ /* 0x000e620000000800 */
[C---:B------:R-:W-:Y:S01]  /*13120*/  IADD3 R33, P2, R4.reuse, 0x5000, RZ ;  /* 0x0000500004217810 */ /* 0x040fe20007f5e0ff */
[----:B------:R-:W-:Y:S01]  /*13130*/  UIMAD UR11, UR14, UR12, URZ ;  /* 0x0000000c0e0b72a4 */ /* 0x000fe2000f8e023f */
[C---:B------:R-:W-:Y:S02]  /*13140*/  IADD3 R9, P4, R4.reuse, 0x1000, RZ ;  /* 0x0000100004097810 */ /* 0x040fe40007f9e0ff */
[----:B------:R-:W-:Y:S02]  /*13150*/  LOP3.LUT R32, R33, 0x380, RZ, 0xc0, !PT ;  /* 0x0000038021207812 */ /* 0x000fe400078ec0ff */
[----:B------:R-:W-:Y:S02]  /*13160*/  IADD3 R13, P3, R4, 0x2000, RZ ;  /* 0x00002000040d7810 */ /* 0x000fe40007f7e0ff */
[----:B------:R-:W-:Y:S02]  /*13170*/  SHF.R.U64 R32, R32, 0x3, RZ ;  /* 0x0000000320207819 */ /* 0x000fe400000012ff */
[----:B------:R-:W-:-:S02]  /*13180*/  IADD3 R25, P6, R4, 0x3000, RZ ;  /* 0x0000300004197810 */ /* 0x000fc40007fde0ff */
[----:B------:R-:W-:Y:S01]  /*13190*/  LOP3.LUT R32, R32, R33, RZ, 0x3c, !PT ;  /* 0x0000002120207212 */ /* 0x000fe200078e3cff */
[--C-:B------:R-:W-:Y:S01]  /*131a0*/  IMAD.X R33, RZ, RZ, R5.reuse, P2 ;  /* 0x000000ffff217224 */ /* 0x100fe200010e0605 */
[C---:B------:R-:W-:Y:S02]  /*131b0*/  IADD3 R7, P2, R4.reuse, 0xb000, RZ ;  /* 0x0000b00004077810 */ /* 0x040fe40007f5e0ff */
[----:B------:R-:W-:Y:S02]  /*131c0*/  IADD3 R29, P5, R4, 0x4000, RZ ;  /* 0x00004000041d7810 */ /* 0x000fe40007fbe0ff */
[----:B------:R-:W-:Y:S01]  /*131d0*/  LOP3.LUT R0, R7, 0x380, RZ, 0xc0, !PT ;  /* 0x0000038007007812 */ /* 0x000fe200078ec0ff */
[----:B------:R-:W-:Y:S01]  /*131e0*/  UIMAD.WIDE.U32 UR8, UR4, UR12, URZ ;  /* 0x0000000c040872a5 */ /* 0x000fe2000f8e003f */
[----:B------:R-:W-:Y:S01]  /*131f0*/  LOP3.LUT R8, R9, 0x380, RZ, 0xc0, !PT ;  /* 0x0000038009087812 */ /* 0x000fe200078ec0ff */
[----:B------:R-:W-:Y:S01]  /*13200*/  UIMAD UR11, UR4, UR13, UR11 ;  /* 0x0000000d040b72a4 */ /* 0x000fe2000f8e020b */
[----:B------:R-:W-:Y:S01]  /*13210*/  SHF.R.U64 R0, R0, 0x3, RZ ;  /* 0x0000000300007819 */ /* 0x000fe200000012ff */
[----:B------:R-:W-:Y:S01]  /*13220*/  IMAD.X R57, RZ, RZ, R5, P2 ;  /* 0x000000ffff397224 */ /* 0x000fe200010e0605 */
[----:B------:R-:W-:Y:S01]  /*13230*/  LOP3.LUT R12, R13, 0x380, RZ, 0xc0, !PT ;  /* 0x000003800d0c7812 */ /* 0x000fe200078ec0ff */
[----:B------:R-:W5:Y:S01]  /*13240*/  LD.E.128 R32, desc[UR52][R32.64] ;  /* 0x0000003420207980 */ /* 0x000f62000c101d00 */
[----:B------:R-:W-:-:S02]  /*13250*/  LOP3.LUT R24, R25, 0x380, RZ, 0xc0, !PT ;  /* 0x0000038019187812 */ /* 0x000fc400078ec0ff */
[----:B------:R-:W-:Y:S01]  /*13260*/  LOP3.LUT R28, R29, 0x380, RZ, 0xc0, !PT ;  /* 0x000003801d1c7812 */ /* 0x000fe200078ec0ff */
[----:B------:R-:W-:Y:S01]  /*13270*/  UIADD3 UR9, UR9, UR11, URZ ;  /* 0x0000000b09097290 */ /* 0x000fe2000fffe03f */
[----:B------:R-:W-:Y:S01]  /*13280*/  LOP3.LUT R56, R0, R7, RZ, 0x3c, !PT ;  /* 0x0000000700387212 */ /* 0x000fe200078e3cff */
[----:B------:R-:W-:Y:S01]  /*13290*/  ULDC.64 UR12, c[0x0][0xae8] ;  /* 0x0002ba00000c7ab9 */ /* 0x000fe20000000a00 */
[----:B------:R-:W-:Y:S01]  /*132a0*/  SHF.R.U64 R8, R8, 0x3, RZ ;  /* 0x0000000308087819 */ /* 0x000fe200000012ff */
[----:B------:R-:W-:Y:S01]  /*132b0*/  IMAD R0, R23, 0x20, R223 ;  /* 0x0000002017007824 */ /* 0x000fe200078e02df */
[----:B------:R-:W-:Y:S02]  /*132c0*/  SHF.R.U64 R12, R12, 0x3, RZ ;  /* 0x000000030c0c7819 */ /* 0x000fe400000012ff */
[----:B------:R-:W-:Y:S02]  /*132d0*/  SHF.R.U64 R24, R24, 0x3, RZ ;  /* 0x0000000318187819 */ /* 0x000fe400000012ff */
[----:B------:R-:W-:Y:S01]  /*132e0*/  SHF.R.U64 R28, R28, 0x3, RZ ;  /* 0x000000031c1c7819 */ /* 0x000fe200000012ff */
[----:B------:R-:W-:Y:S01]  /*132f0*/  UIMAD.WIDE.U32 UR8, UR43, UR12, UR8 ;  /* 0x0000000c2b0872a5 */ /* 0x000fe2000f8e0008 */
[----:B------:R-:W-:Y:S01]  /*13300*/  LOP3.LUT R8, R8, R9, RZ, 0x3c, !PT ;  /* 0x0000000908087212 */ /* 0x000fe200078e3cff */
[----:B------:R-:W-:Y:S01]  /*13310*/  VIADD R2, R0, UR42 ;  /* 0x0000002a00027c36 */ /* 0x000fe20008000000 */
[----:B------:R-:W-:Y:S01]  /*13320*/  LOP3.LUT R12, R12, R13, RZ, 0x3c, !PT ;  /* 0x0000000d0c0c7212 */ /* 0x000fe200078e3cff */
[--C-:B------:R-:W-:Y:S01]  /*13330*/  IMAD.X R9, RZ, RZ, R5.reuse, P4 ;  /* 0x000000ffff097224 */ /* 0x100fe200020e0605 */
[----:B------:R-:W-:Y:S01]  /*13340*/  LOP3.LUT R24, R24, R25, RZ, 0x3c, !PT ;  /* 0x0000001918187212 */ /* 0x000fe200078e3cff */
[--C-:B------:R-:W-:Y:S01]  /*13350*/  IMAD.X R13, RZ, RZ, R5.reuse, P3 ;  /* 0x000000ffff0d7224 */ /* 0x100fe200018e0605 */
[----:B------:R-:W-:Y:S01]  /*13360*/  LOP3.LUT R28, R28, R29, RZ, 0x3c, !PT ;  /* 0x0000001d1c1c7212 */ /* 0x000fe200078e3cff */
[--C-:B------:R-:W-:Y:S01]  /*13370*/  IMAD.X R25, RZ, RZ, R5.reuse, P6 ;  /* 0x000000ffff197224 */ /* 0x100fe200030e0605 */
[----:B------:R-:W-:Y:S01]  /*13380*/  USHF.R.S32.HI UR4, URZ, 0x1f, UR10 ;  /* 0x0000001f3f047899 */ /* 0x000fe2000801140a */
[----:B------:R-:W-:Y:S01]  /*13390*/  IMAD.X R29, RZ, RZ, R5, P5 ;  /* 0x000000ffff1d7224 */ /* 0x000fe200028e0605 */
[C---:B------:R-:W-:Y:S01]  /*133a0*/  IADD3 R37, P0, R4.reuse, 0x6000, RZ ;  /* 0x0000600004257810 */ /* 0x040fe20007f1e0ff */
[----:B------:R-:W-:Y:S01]  /*133b0*/  UIMAD UR9, UR43, UR13, UR9 ;  /* 0x0000000d2b0972a4 */ /* 0x000fe2000f8e0209 */
[----:B------:R-:W-:Y:S01]  /*133c0*/  IADD3 R41, P4, R4, 0x7000, RZ ;  /* 0x0000700004297810 */ /* 0x000fe20007f9e0ff */
[----:B0-----:R-:W-:Y:S01]  /*133d0*/  @P1 IMAD.HI.U32 R0, R2, R21, RZ ;  /* 0x0000001502001227 */ /* 0x001fe200078e00ff */
[C---:B------:R-:W-:Y:S01]  /*133e0*/  IADD3 R45, P3, R4.reuse, 0x8000, RZ ;  /* 0x00008000042d7810 */ /* 0x040fe20007f7e0ff */
[----:B------:R-:W-:Y:S01]  /*133f0*/  ULDC.64 UR12, c[0x0][0xaf0] ;  /* 0x0002bc00000c7ab9 */ /* 0x000fe20000000a00 */
[C---:B------:R-:W-:Y:S01]  /*13400*/  IADD3 R49, P6, R4.reuse, 0x9000, RZ ;  /* 0x0000900004317810 */ /* 0x040fe20007fde0ff */
[----:B------:R-:W-:Y:S01]  /*13410*/  IMAD.MOV.U32 R61, RZ, RZ, R2 ;  /* 0x000000ffff3d7224 */ /* 0x000fe200078e0002 */
[----:B------:R-:W-:Y:S01]  /*13420*/  IADD3 R53, P5, R4, 0xa000, RZ ;  /* 0x0000a00004357810 */ /* 0x000fe20007fbe0ff */
[----:B------:R-:W-:Y:S01]  /*13430*/  UIMAD UR4, UR4, UR12, URZ ;  /* 0x0000000c040472a4 */ /* 0x000fe2000f8e023f */
[----:B------:R-:W-:Y:S01]  /*13440*/  LOP3.LUT R36, R37, 0x380, RZ, 0xc0, !PT ;  /* 0x0000038025247812 */ /* 0x000fe200078ec0ff */
[----:B------:R-:W5:Y:S01]  /*13450*/  LD.E.128 R12, desc[UR52][R12.64] ;  /* 0x000000340c0c7980 */ /* 0x000f62000c101d00 */
[----:B------:R-:W-:-:S02]  /*13460*/  LOP3.LUT R40, R41, 0x380, RZ, 0xc0, !PT ;  /* 0x0000038029287812 */ /* 0x000fc400078ec0ff */
[----:B------:R-:W-:Y:S01]  /*13470*/  LOP3.LUT R44, R45, 0x380, RZ, 0xc0, !PT ;  /* 0x000003802d2c7812 */ /* 0x000fe200078ec0ff */
[----:B------:R-:W5:Y:S01]  /*13480*/  LD.E.128 R24, desc[UR52][R24.64] ;  /* 0x0000003418187980 */ /* 0x000f62000c101d00 */
[----:B------:R-:W-:Y:S02]  /*13490*/  LOP3.LUT R48, R49, 0x380, RZ, 0xc0, !PT ;  /* 0x0000038031307812 */ /* 0x000fe400078ec0ff */
[----:B------:R-:W-:Y:S02]  /*134a0*/  LOP3.LUT R52, R53, 0x380, RZ, 0xc0, !PT ;  /* 0x0000038035347812 */ /* 0x000fe400078ec0ff */
[----:B------:R-:W-:Y:S01]  /*134b0*/  LOP3.LUT R11, R4, 0x380, RZ, 0xc0, !PT ;  /* 0x00000380040b7812 */ /* 0x000fe200078ec0ff */
[----:B------:R-:W-:Y:S01]  /*134c0*/  UIMAD UR4, UR10, UR13, UR4 ;  /* 0x0000000d0a0472a4 */ /* 0x000fe2000f8e0204 */
[----:B-1----:R-:W-:Y:S01]  /*134d0*/  @P1 SHF.R.U32.HI R61, RZ, R63, R0 ;  /* 0x0000003fff3d1219 */ /* 0x002fe20000011600 */
[----:B------:R-:W-:Y:S01]  /*134e0*/  UIMAD.WIDE.U32 UR10, UR10, UR12, UR8 ;  /* 0x0000000c0a0a72a5 */ /* 0x000fe2000f8e0008 */
[----:B------:R-:W-:Y:S01]  /*134f0*/  SHF.R.U64 R36, R36, 0x3, RZ ;  /* 0x0000000324247819 */ /* 0x000fe200000012ff */
[----:B------:R-:W5:Y:S01]  /*13500*/  LD.E.128 R28, desc[UR52][R28.64] ;  /* 0x000000341c1c7980 */ /* 0x000f62000c101d00 */
[----:B------:R-:W-:-:S02]  /*13510*/  SHF.R.U64 R40, R40, 0x3, RZ ;  /* 0x0000000328287819 */ /* 0x000fc400000012ff */
[----:B------:R-:W-:Y:S01]  /*13520*/  SHF.R.U64 R44, R44, 0x3, RZ ;  /* 0x000000032c2c7819 */ /* 0x000fe200000012ff */
[----:B------:R-:W5:Y:S01]  /*13530*/  LD.E.128 R56, desc[UR52][R56.64] ;  /* 0x0000003438387980 */ /* 0x000f62000c101d00 */
[----:B------:R-:W-:Y:S02]  /*13540*/  SHF.R.U64 R48, R48, 0x3, RZ ;  /* 0x0000000330307819 */ /* 0x000fe400000012ff */
[----:B------:R-:W-:Y:S02]  /*13550*/  SHF.R.U64 R52, R52, 0x3, RZ ;  /* 0x0000000334347819 */ /* 0x000fe400000012ff */
[----:B------:R-:W-:Y:S01]  /*13560*/  SHF.R.U64 R11, R11, 0x3, RZ ;  /* 0x000000030b0b7819 */ /* 0x000fe200000012ff */
[----:B------:R-:W-:Y:S01]  /*13570*/  UIADD3 UR4, UR11, UR4, URZ ;  /* 0x000000040b047290 */ /* 0x000fe2000fffe03f */
[--C-:B------:R-:W-:Y:S01]  /*13580*/  SHF.R.S32.HI R0, RZ, 0x1f, R61.reuse ;  /* 0x0000001fff007819 */ /* 0x100fe2000001143d */
[----:B------:R-:W-:Y:S01]  /*13590*/  IMAD.MOV R63, RZ, RZ, -R61 ;  /* 0x000000ffff3f7224 */ /* 0x000fe200078e0a3d */
        /* <DEDUP_REMOVED lines=11> */
[----:B------:R-:W-:Y:S01]  /*13650*/  ULDC.64 UR8, c[0x0][0xae0] ;  /* 0x0002b80000087ab9 */ /* 0x000fe20000000a00 */
[----:B------:R-:W-:Y:S01]  /*13660*/  IMAD R63, R134, R63, R2 ;  /* 0x0000003f863f7224 */ /* 0x000fe200078e0202 */
[----:B------:R-:W5:Y:S01]  /*13670*/  LD.E.128 R8, desc[UR52][R8.64] ;  /* 0x0000003408087980 */ /* 0x000f62000c101d00 */
[----:B------:R-:W-:-:S02]  /*13680*/  IMAD R0, R0, UR8, RZ ;  /* 0x0000000800007c24 */ /* 0x000fc4000f8e02ff */
[----:B------:R-:W-:Y:S01]  /*13690*/  IMAD.U32 R21, RZ, RZ, UR11 ;  /* 0x0000000bff157e24 */ /* 0x000fe2000f8e00ff */
[----:B------:R-:W5:Y:S01]  /*136a0*/  LD.E.128 R4, desc[UR52][R4.64] ;  /* 0x0000003404047980 */ /* 0x000f62000c101d00 */
[----:B------:R-:W-:Y:S02]  /*136b0*/  IMAD.U32 R20, RZ, RZ, UR10 ;  /* 0x0000000aff147e24 */ /* 0x000fe4000f8e00ff */
[----:B------:R-:W-:Y:S01]  /*136c0*/  IMAD.U32 R21, RZ, RZ, UR4 ;  /* 0x00000004ff157e24 */ /* 0x000fe2000f8e00ff */
[----:B------:R-:W5:Y:S01]  /*136d0*/  LD.E.128 R36, desc[UR52][R36.64] ;  /* 0x0000003424247980 */ /* 0x000f62000c101d00 */
[C---:B------:R-:W-:Y:S01]  /*136e0*/  IMAD R65, R61.reuse, UR9, R0 ;  /* 0x000000093d417c24 */ /* 0x040fe2000f8e0200 */
[----:B------:R-:W-:Y:S02]  /*136f0*/  SHF.R.S32.HI R0, RZ, 0x1f, R63 ;  /* 0x0000001fff007819 */ /* 0x000fe4000001143f */
[----:B------:R-:W5:Y:S01]  /*13700*/  LD.E.128 R40, desc[UR52][R40.64] ;  /* 0x0000003428287980 */ /* 0x000f62000c101d00 */
[----:B------:R-:W-:Y:S01]  /*13710*/  IMAD.WIDE.U32 R20, R61, UR8, R20 ;  /* 0x000000083d147c25 */ /* 0x000fe2000f8e0014 */
[----:B------:R-:W-:-:S02]  /*13720*/  ULDC.64 UR8, c[0x0][0xad8] ;  /* 0x0002b60000087ab9 */ /* 0x000fc40000000a00 */
[----:B------:R-:W5:Y:S04]  /*13730*/  LD.E.128 R44, desc[UR52][R44.64] ;  /* 0x000000342c2c7980 */ /* 0x000f68000c101d00 */
        /* <DEDUP_REMOVED lines=8> */
[----:B------:R-:W-:-:S02]  /*137c0*/  IMAD.IADD R21, R21, 0x1, R65 ;  /* 0x0000000115157824 */ /* 0x000fc400078e0241 */
[----:B------:R-:W-:Y:S02]  /*137d0*/  IMAD R2, R0, UR8, RZ ;  /* 0x0000000800027c24 */ /* 0x000fe4000f8e02ff */
[----:B------:R-:W-:Y:S01]  /*137e0*/  VIADD R66, R223, UR42 ;  /* 0x0000002adf427c36 */ /* 0x000fe20008000000 */
[----:B------:R-:W-:Y:S01]  /*137f0*/  UIADD3 UR7, UR7, 0x2a820, URZ ;  /* 0x0002a82007077890 */ /* 0x000fe2000fffe03f */
[C---:B------:R-:W-:Y:S02]  /*13800*/  IMAD R61, R63.reuse, UR9, R2 ;  /* 0x000000093f3d7c24 */ /* 0x040fe4000f8e0202 */
[----:B------:R-:W-:Y:S01]  /*13810*/  IMAD.WIDE.U32 R20, R63, UR8, R20 ;  /* 0x000000083f147c25 */ /* 0x000fe2000f8e0014 */
[----:B------:R-:W-:Y:S01]  /*13820*/  ISETP.GE.AND P2, PT, R66, R3, PT ;  /* 0x000000034200720c */ /* 0x000fe20003f46270 */
[----:B------:R-:W-:Y:S01]  /*13830*/  ULDC.64 UR8, c[0x0][0xa80] ;  /* 0x0002a00000087ab9 */ /* 0x000fe20000000a00 */
[----:B------:R-:W-:Y:S01]  /*13840*/  UPRMT UR7, URZ, 0x654, UR7 ;  /* 0x000006543f077896 */ /* 0x000fe20008000007 */
[----:B------:R-:W-:Y:S01]  /*13850*/  IMAD.IADD R21, R21, 0x1, R61 ;  /* 0x0000000115157824 */ /* 0x000fe200078e023d */
[----:B------:R-:W-:Y:S01]  /*13860*/  LEA R2, P3, R20, UR8, 0x1 ;  /* 0x0000000814027c11 */ /* 0x000fe2000f8608ff */
[----:B------:R-:W-:-:S03]  /*13870*/  VIADD R0, R66, 0x20 ;  /* 0x0000002042007836 */ /* 0x000fc60000000000 */
[----:B------:R-:W-:Y:S02]  /*13880*/  LEA.HI.X R64, R20, UR9, R21, 0x1, P3 ;  /* 0x0000000914407c11 */ /* 0x000fe400098f0c15 */
[-C--:B------:R-:W-:Y:S01]  /*13890*/  ISETP.GE.AND P1, PT, R0, R3.reuse, PT ;  /* 0x000000030000720c */ /* 0x080fe20003f26270 */
[----:B------:R-:W-:Y:S01]  /*138a0*/  VIADD R0, R66, 0x40 ;  /* 0x0000004042007836 */ /* 0x000fe20000000000 */
[----:B0-----:R0:W1:Y:S01]  /*138b0*/  SHFL.IDX PT, R61, R2, RZ, 0x181f ;  /* 0x00181fff023d7589 */ /* 0x00106200000e0000 */
[----:B------:R-:W-:Y:S01]  /*138c0*/  BSSY B1, `(.L_x_1191) ;  /* 0x0000015000017945 */ /* 0x000fe20003800000 */
[----:B------:R-:W-:Y:S02]  /*138d0*/  SYNCS.ARRIVE.TRANS64.RED.A1T0 RZ, [UR7], RZ ;  /* 0x000000ffffff79a7 */ /* 0x000fe40008100407 */
[----:B------:R0:W2:Y:S01]  /*138e0*/  SHFL.IDX PT, R63, R64, RZ, 0x181f ;  /* 0x00181fff403f7589 */ /* 0x0000a200000e0000 */
[----:B------:R-:W-:Y:S02]  /*138f0*/  ISETP.GE.AND P0, PT, R0, R3, PT ;  /* 0x000000030000720c */ /* 0x000fe40003f06270 */
[----:B------:R-:W-:-:S02]  /*13900*/  SHF.R.S32.HI R135, RZ, 0x1f, R22 ;  /* 0x0000001fff877819 */ /* 0x000fc40000011416 */
[----:B------:R-:W-:Y:S02]  /*13910*/  SHF.R.S32.HI R136, RZ, 0x1f, R19 ;  /* 0x0000001fff887819 */ /* 0x000fe40000011413 */
[----:B------:R-:W-:Y:S01]  /*13920*/  SHF.R.S32.HI R137, RZ, 0x1f, R18 ;  /* 0x0000001fff897819 */ /* 0x000fe20000011412 */
[----:B0-----:R-:W-:Y:S06]  /*13930*/  @P2 BRA `(.L_x_1192) ;  /* 0x0000000000342947 */ /* 0x001fec0003800000 */
[----:B------:R-:W-:Y:S02]  /*13940*/  ULDC UR4, c[0x0][0xac8] ;  /* 0x0002b20000047ab9 */ /* 0x000fe40000000800 */
[----:B------:R-:W-:Y:S02]  /*13950*/  ISETP.GE.AND P4, PT, R18, UR4, PT ;  /* 0x0000000412007c0c */ /* 0x000fe4000bf86270 */
[----:B------:R-:W-:Y:S02]  /*13960*/  ISETP.GE.AND P3, PT, R19, UR4, PT ;  /* 0x0000000413007c0c */ /* 0x000fe4000bf66270 */
[----:B------:R-:W-:-:S09]  /*13970*/  ISETP.GE.AND P2, PT, R22, UR4, PT ;  /* 0x0000000416007c0c */ /* 0x000fd2000bf46270 */
[CC--:B-1----:R-:W-:Y:S02]  /*13980*/  @!P4 LEA R20, P6, R18.reuse, R61.reuse, 0x1 ;  /* 0x0000003d1214c211 */ /* 0x0c2fe400078c08ff */
[C---:B------:R-:W-:Y:S02]  /*13990*/  @!P3 LEA R60, P5, R19.reuse, R61, 0x1 ;  /* 0x0000003d133cb211 */ /* 0x040fe400078a08ff */
[----:B--2---:R-:W-:Y:S02]  /*139a0*/  @!P4 LEA.HI.X R21, R18, R63, R137, 0x1, P6 ;  /* 0x0000003f1215c211 */ /* 0x004fe400030f0c89 */
[C---:B------:R-:W-:Y:S02]  /*139b0*/  @!P2 LEA R62, P6, R22.reuse, R61, 0x1 ;  /* 0x0000003d163ea211 */ /* 0x040fe400078c08ff */
[-C--:B------:R-:W-:Y:S01]  /*139c0*/  @!P3 LEA.HI.X R61, R19, R63.reuse, R136, 0x1, P5 ;  /* 0x0000003f133db211 */ /* 0x080fe200028f0c88 */
[----:B-----5:R0:W-:Y:S01]  /*139d0*/  @!P4 ST.E.128 desc[UR52][R20.64], R4 ;  /* 0x000000041400c985 */ /* 0x0201e2000c101d34 */
[----:B------:R-:W-:-:S03]  /*139e0*/  @!P2 LEA.HI.X R63, R22, R63, R135, 0x1, P6 ;  /* 0x0000003f163fa211 */ /* 0x000fc600030f0c87 */
[----:B------:R0:W-:Y:S04]  /*139f0*/  @!P3 ST.E.128 desc[UR52][R60.64], R28 ;  /* 0x0000001c3c00b985 */ /* 0x0001e8000c101d34 */
[----:B------:R0:W-:Y:S02]  /*13a00*/  @!P2 ST.E.128 desc[UR52][R62.64], R44 ;  /* 0x0000002c3e00a985 */ /* 0x0001e4000c101d34 */
.L_x_1192:
[----:B------:R-:W-:Y:S05]  /*13a10*/  BSYNC B1 ;  /* 0x0000000000017941 */ /* 0x000fea0003800000 */
.L_x_1191:
[----:B0-----:R0:W3:Y:S01]  /*13a20*/  SHFL.IDX PT, R21, R64, 0x1, 0x181f ;  /* 0x00381f0040157f89 */ /* 0x0010e200000e0000 */
[----:B------:R-:W-:Y:S03]  /*13a30*/  BSSY B1, `(.L_x_1193) ;  /* 0x0000010000017945 */ /* 0x000fe60003800000 */
[----:B-----5:R0:W4:Y:S01]  /*13a40*/  SHFL.IDX PT, R5, R2, 0x1, 0x181f ;  /* 0x00381f0002057f89 */ /* 0x02012200000e0000 */
[----:B------:R-:W-:Y:S05]  /*13a50*/  @P1 BRA `(.L_x_1194) ;  /* 0x0000000000341947 */ /* 0x000fea0003800000 */
[----:B------:R-:W-:Y:S02]  /*13a60*/  ULDC UR4, c[0x0][0xac8] ;  /* 0x0002b20000047ab9 */ /* 0x000fe40000000800 */
[----:B------:R-:W-:Y:S02]  /*13a70*/  ISETP.GE.AND P4, PT, R18, UR4, PT ;  /* 0x0000000412007c0c */ /* 0x000fe4000bf86270 */
[----:B------:R-:W-:Y:S02]  /*13a80*/  ISETP.GE.AND P5, PT, R19, UR4, PT ;  /* 0x0000000413007c0c */ /* 0x000fe4000bfa6270 */
[----:B------:R-:W-:-:S09]  /*13a90*/  ISETP.GE.AND P6, PT, R22, UR4, PT ;  /* 0x0000000416007c0c */ /* 0x000fd2000bfc6270 */
[-C--:B----4-:R-:W-:Y:S02]  /*13aa0*/  @!P4 LEA R4, P1, R18, R5.reuse, 0x1 ;  /* 0x000000051204c211 */ /* 0x090fe400078208ff */
[CC--:B------:R-:W-:Y:S02]  /*13ab0*/  @!P5 LEA R6, P2, R19.reuse, R5.reuse, 0x1 ;  /* 0x000000051306d211 */ /* 0x0c0fe400078408ff */
[----:B------:R-:W-:Y:S02]  /*13ac0*/  @!P6 LEA R20, P3, R22, R5, 0x1 ;  /* 0x000000051614e211 */ /* 0x000fe400078608ff */
[-C--:B---3--:R-:W-:Y:S02]  /*13ad0*/  @!P4 LEA.HI.X R5, R18, R21.reuse, R137, 0x1, P1 ;  /* 0x000000151205c211 */ /* 0x088fe400008f0c89 */
[-C--:B------:R-:W-:Y:S02]  /*13ae0*/  @!P5 LEA.HI.X R7, R19, R21.reuse, R136, 0x1, P2 ;  /* 0x000000151307d211 */ /* 0x080fe400010f0c88 */
[----:B------:R-:W-:Y:S01]  /*13af0*/  @!P6 LEA.HI.X R21, R22, R21, R135, 0x1, P3 ;  /* 0x000000151615e211 */ /* 0x000fe200018f0c87 */
[----:B------:R3:W-:Y:S04]  /*13b00*/  @!P4 ST.E.128 desc[UR52][R4.64], R8 ;  /* 0x000000080400c985 */ /* 0x0007e8000c101d34 */
[----:B------:R3:W-:Y:S04]  /*13b10*/  @!P5 ST.E.128 desc[UR52][R6.64], R32 ;  /* 0x000000200600d985 */ /* 0x0007e8000c101d34 */
[----:B------:R3:W-:Y:S02]  /*13b20*/  @!P6 ST.E.128 desc[UR52][R20.64], R48 ;  /* 0x000000301400e985 */ /* 0x0007e4000c101d34 */
.L_x_1194:
[----:B------:R-:W-:Y:S05]  /*13b30*/  BSYNC B1 ;  /* 0x0000000000017941 */ /* 0x000fea0003800000 */
.L_x_1193:
[----:B---3--:R3:W0:Y:S01]  /*13b40*/  SHFL.IDX PT, R9, R64, 0x2, 0x181f ;  /* 0x00581f0040097f89 */ /* 0x00862200000e0000 */
[----:B------:R-:W-:Y:S03]  /*13b50*/  BSSY B1, `(.L_x_1195) ;  /* 0x0000010000017945 */ /* 0x000fe60003800000 */
[----:B----4-:R3:W4:Y:S01]  /*13b60*/  SHFL.IDX PT, R5, R2, 0x2, 0x181f ;  /* 0x00581f0002057f89 */ /* 0x01072200000e0000 */
        /* <DEDUP_REMOVED lines=8> */
[-C--:B0-----:R-:W-:Y:S02]  /*13bf0*/  @!P3 LEA.HI.X R5, R18, R9.reuse, R137, 0x1, P0 ;  /* 0x000000091205b211 */ /* 0x081fe400000f0c89 */
[-C--:B------:R-:W-:Y:S02]  /*13c00*/  @!P4 LEA.HI.X R7, R19, R9.reuse, R136, 0x1, P1 ;  /* 0x000000091307c211 */ /* 0x080fe400008f0c88 */
[----:B------:R-:W-:Y:S01]  /*13c10*/  @!P5 LEA.HI.X R9, R22, R9, R135, 0x1, P2 ;  /* 0x000000091609d211 */ /* 0x000fe200010f0c87 */
[----:B------:R0:W-:Y:S04]  /*13c20*/  @!P3 ST.E.128 desc[UR52][R4.64], R12 ;  /* 0x0000000c0400b985 */ /* 0x0001e8000c101d34 */
[----:B------:R0:W-:Y:S04]  /*13c30*/  @!P4 ST.E.128 desc[UR52][R6.64], R36 ;  /* 0x000000240600c985 */ /* 0x0001e8000c101d34 */
[----:B------:R0:W-:Y:S02]  /*13c40*/  @!P5 ST.E.128 desc[UR52][R8.64], R52 ;  /* 0x000000340800d985 */ /* 0x0001e4000c101d34 */
.L_x_1196:
[----:B------:R-:W-:Y:S05]  /*13c50*/  BSYNC B1 ;  /* 0x0000000000017941 */ /* 0x000fea0003800000 */
.L_x_1195:
[----:B------:R-:W-:Y:S01]  /*13c60*/  VIADD R0, R66, 0x60 ;  /* 0x0000006042007836 */ /* 0x000fe20000000000 */
[----:B0-----:R0:W0:Y:S04]  /*13c70*/  SHFL.IDX PT, R7, R64, 0x3, 0x181f ;  /* 0x00781f0040077f89 */ /* 0x00102800000e0000 */
[----:B------:R-:W-:Y:S01]  /*13c80*/  ISETP.GE.AND P0, PT, R0, R3, PT ;  /* 0x000000030000720c */ /* 0x000fe20003f06270 */
[----:B------:R0:W0:-:S12]  /*13c90*/  SHFL.IDX PT, R9, R2, 0x3, 0x181f ;  /* 0x00781f0002097f89 */ /* 0x00001800000e0000 */
[----:B------:R-:W-:Y:S05]  /*13ca0*/  @P0 BRA `(.L_x_1197) ;  /* 0x0000001c00bc0947 */ /* 0x000fea0003800000 */
[----:B------:R-:W-:Y:S02]  /*13cb0*/  ULDC UR4, c[0x0][0xac8] ;  /* 0x0002b20000047ab9 */ /* 0x000fe40000000800 */
[----:B------:R-:W-:Y:S02]  /*13cc0*/  ISETP.GE.AND P2, PT, R18, UR4, PT ;  /* 0x0000000412007c0c */ /* 0x000fe4000bf46270 */
[----:B------:R-:W-:-:S11]  /*13cd0*/  ISETP.GE.AND P3, PT, R19, UR4, PT ;  /* 0x0000000413007c0c */ /* 0x000fd6000bf66270 */
[CC--:B0--3--:R-:W-:Y:S02]  /*13ce0*/  @!P2 LEA R2, P0, R18.reuse, R9.reuse, 0x1 ;  /* 0x000000091202a211 */ /* 0x0c9fe400078008ff */
[C---:B------:R-:W-:Y:S02]  /*13cf0*/  @!P3 LEA R4, P1, R19.reuse, R9, 0x1 ;  /* 0x000000091304b211 */ /* 0x040fe400078208ff */
[-C--:B------:R-:W-:Y:S02]  /*13d00*/  @!P2 LEA.HI.X R3, R18, R7.reuse, R137, 0x1, P0 ;  /* 0x000000071203a211 */ /* 0x080fe400000f0c89 */
[----:B----4-:R-:W-:Y:S02]  /*13d10*/  @!P3 LEA.HI.X R5, R19, R7, R136, 0x1, P1 ;  /* 0x000000071305b211 */ /* 0x010fe400008f0c88 */
        /* <DEDUP_REMOVED lines=8> */
.L_x_1190:
        /* <DEDUP_REMOVED lines=35> */
[----:B------:R-:W-:Y:S01]  /*13fd0*/  ULDC.64 UR10, c[0x0][0xb30] ;  /* 0x0002cc00000a7ab9 */ /* 0x000fe20000000a00 */
[----:B------:R-:W-:Y:S01]  /*13fe0*/  UIMAD.WIDE.U32 UR8, UR40, UR12, UR8 ;  /* 0x0000000c280872a5 */ /* 0x000fe2000f8e0008 */
[--C-:B------:R-:W-:Y:S01]  /*13ff0*/  SHF.R.S32.HI R0, RZ, 0x1f, R27.reuse ;  /* 0x0000001fff007819 */ /* 0x100fe2000001141b */
[----:B------:R-:W-:Y:S01]  /*14000*/  IMAD.MOV R29, RZ, RZ, -R27 ;  /* 0x000000ffff1d7224 */ /* 0x000fe200078e0a1b */
[----:B------:R-:W-:Y:S01]  /*14010*/  SHF.R.S32.HI R56, RZ, 0x1f, R222 ;  /* 0x0000001fff387819 */ /* 0x000fe200000114de */
[----:B------:R-:W-:Y:S01]  /*14020*/  UIMAD UR40, UR40, UR13, UR9 ;  /* 0x0000000d282872a4 */ /* 0x000fe2000f8e0209 */
[----:B------:R-:W-:Y:S01]  /*14030*/  SHF.R.S32.HI R57, RZ, 0x1f, R16 ;  /* 0x0000001fff397819 */ /* 0x000fe20000011410 */
[----:B------:R-:W-:Y:S02]  /*14040*/  IMAD R29, R134, R29, R34 ;  /* 0x0000001d861d7224 */ /* 0x000fe400078e0222 */
[----:B------:R-:W-:-:S02]  /*14050*/  IMAD R0, R0, UR10, RZ ;  /* 0x0000000a00007c24 */ /* 0x000fc4000f8e02ff */
[----:B------:R-:W-:Y:S02]  /*14060*/  IMAD.U32 R25, RZ, RZ, UR9 ;  /* 0x00000009ff197e24 */ /* 0x000fe4000f8e00ff */
[----:B------:R-:W-:Y:S01]  /*14070*/  IMAD.U32 R24, RZ, RZ, UR8 ;  /* 0x00000008ff187e24 */ /* 0x000fe2000f8e00ff */
[----:B------:R-:W-:Y:S01]  /*14080*/  ULDC.64 UR8, c[0x0][0xb28] ;  /* 0x0002ca0000087ab9 */ /* 0x000fe20000000a00 */
[----:B------:R-:W-:Y:S02]  /*14090*/  IMAD.U32 R25, RZ, RZ, UR40 ;  /* 0x00000028ff197e24 */ /* 0x000fe4000f8e00ff */
[C---:B------:R-:W-:Y:S01]  /*140a0*/  IMAD R31, R27.reuse, UR11, R0 ;  /* 0x0000000b1b1f7c24 */ /* 0x040fe2000f8e0200 */
[----:B------:R-:W-:Y:S01]  /*140b0*/  SHF.R.S32.HI R0, RZ, 0x1f, R29 ;  /* 0x0000001fff007819 */ /* 0x000fe2000001141d */
[----:B------:R-:W-:-:S04]  /*140c0*/  IMAD.WIDE.U32 R24, R27, UR10, R24 ;  /* 0x0000000a1b187c25 */ /* 0x000fc8000f8e0018 */
[----:B------:R-:W-:Y:S02]  /*140d0*/  IMAD R0, R0, UR8, RZ ;  /* 0x0000000800007c24 */ /* 0x000fe4000f8e02ff */
[----:B------:R-:W-:Y:S02]  /*140e0*/  IMAD.IADD R25, R25, 0x1, R31 ;  /* 0x0000000119197824 */ /* 0x000fe400078e021f */
[C---:B------:R-:W-:Y:S02]  /*140f0*/  IMAD R27, R29.reuse, UR9, R0 ;  /* 0x000000091d1b7c24 */ /* 0x040fe4000f8e0200 */
[----:B------:R-:W-:Y:S01]  /*14100*/  IMAD.WIDE.U32 R24, R29, UR8, R24 ;  /* 0x000000081d187c25 */ /* 0x000fe2000f8e0018 */
[----:B------:R-:W-:-:S03]  /*14110*/  ULDC.64 UR8, c[0x0][0xb00] ;  /* 0x0002c00000087ab9 */ /* 0x000fc60000000a00 */
[----:B------:R-:W-:Y:S01]  /*14120*/  IMAD.IADD R25, R25, 0x1, R27 ;  /* 0x0000000119197824 */ /* 0x000fe200078e021b */
[----:B------:R-:W-:-:S04]  /*14130*/  LEA R0, P1, R24, UR8, 0x2 ;  /* 0x0000000818007c11 */ /* 0x000fc8000f8210ff */
[----:B------:R-:W-:Y:S01]  /*14140*/  LEA.HI.X R2, R24, UR9, R25, 0x2, P1 ;  /* 0x0000000918027c11 */ /* 0x000fe200088f1419 */
[----:B------:R0:W1:Y:S04]  /*14150*/  SHFL.IDX PT, R39, R0, RZ, 0x1c1f ;  /* 0x001c1fff00277589 */ /* 0x00006800000e0000 */
[----:B------:R0:W2:Y:S01]  /*14160*/  SHFL.IDX PT, R29, R2, RZ, 0x1c1f ;  /* 0x001c1fff021d7589 */ /* 0x0000a200000e0000 */
[----:B------:R-:W-:Y:S05]  /*14170*/  @P0 BRA `(.L_x_1199) ;  /* 0x0000000400840947 */ /* 0x000fea0003800000 */
[----:B------:R-:W-:Y:S02]  /*14180*/  ULDC UR4, c[0x0][0xac8] ;  /* 0x0002b20000047ab9 */ /* 0x000fe40000000800 */
[----:B------:R-:W-:Y:S02]  /*14190*/  ISETP.GE.AND P1, PT, R16, UR4, PT ;  /* 0x0000000410007c0c */ /* 0x000fe4000bf26270 */
[----:B------:R-:W-:Y:S02]  /*141a0*/  ISETP.GE.AND P3, PT, R222, UR4, PT ;  /* 0x00000004de007c0c */ /* 0x000fe4000bf66270 */
[----:B------:R-:W-:Y:S02]  /*141b0*/  ISETP.GE.AND P2, PT, R221, UR4, PT ;  /* 0x00000004dd007c0c */ /* 0x000fe4000bf46270 */
[----:B------:R-:W-:-:S07]  /*141c0*/  ISETP.GE.AND P4, PT, R220, UR4, PT ;  /* 0x00000004dc007c0c */ /* 0x000fce000bf86270 */
[-C--:B-1----:R-:W-:Y:S02]  /*141d0*/  @!P1 LEA R26, P0, R16, R39.reuse, 0x2 ;  /* 0x00000027101a9211 */ /* 0x082fe400078010ff */
[----:B------:R-:W-:Y:S02]  /*141e0*/  @!P3 LEA R30, P6, R222, R39, 0x2 ;  /* 0x00000027de1eb211 */ /* 0x000fe400078c10ff */
[-C--:B--2---:R-:W-:Y:S02]  /*141f0*/  @!P1 LEA.HI.X R27, R16, R29.reuse, R57, 0x2, P0 ;  /* 0x0000001d101b9211 */ /* 0x084fe400000f1439 */
[----:B------:R-:W-:Y:S02]  /*14200*/  @!P3 LEA.HI.X R31, R222, R29, R56, 0x2, P6 ;  /* 0x0000001dde1fb211 */ /* 0x000fe400030f1438 */
[----:B------:R-:W-:Y:S01]  /*14210*/  @!P2 LEA R24, P5, R221, R39, 0x2 ;  /* 0x00000027dd18a211 */ /* 0x000fe200078a10ff */
[----:B------:R1:W-:Y:S01]  /*14220*/  @!P1 ST.E.64 desc[UR52][R26.64], R8 ;  /* 0x000000081a009985 */ /* 0x0003e2000c101b34 */
[----:B------:R-:W-:-:S02]  /*14230*/  ISETP.GE.AND P0, PT, R219, UR4, PT ;  /* 0x00000004db007c0c */ /* 0x000fc4000bf06270 */
[----:B------:R-:W-:Y:S01]  /*14240*/  @!P2 LEA.HI.X R25, R221, R29, R55, 0x2, P5 ;  /* 0x0000001ddd19a211 */ /* 0x000fe200028f1437 */
[----:B------:R2:W-:Y:S01]  /*14250*/  @!P3 ST.E.64 desc[UR52][R30.64], R10 ;  /* 0x0000000a1e00b985 */ /* 0x0005e2000c101b34 */
[----:B------:R-:W-:Y:S02]  /*14260*/  ISETP.GE.AND P1, PT, R218, UR4, PT ;  /* 0x00000004da007c0c */ /* 0x000fe4000bf26270 */
[C---:B------:R-:W-:Y:S01]  /*14270*/  @!P4 LEA R32, P3, R220.reuse, R39, 0x2 ;  /* 0x00000027dc20c211 */ /* 0x040fe200078610ff */
[----:B------:R3:W-:Y:S01]  /*14280*/  @!P2 ST.E.64 desc[UR52][R24.64], R20 ;  /* 0x000000141800a985 */ /* 0x0007e2000c101b34 */
[----:B------:R-:W-:Y:S02]  /*14290*/  ISETP.GE.AND P2, PT, R217, UR4, PT ;  /* 0x00000004d9007c0c */ /* 0x000fe4000bf46270 */
[----:B------:R-:W-:Y:S02]  /*142a0*/  @!P4 LEA.HI.X R33, R220, R29, R54, 0x2, P3 ;  /* 0x0000001ddc21c211 */ /* 0x000fe400018f1436 */
[----:B------:R-:W-:-:S02]  /*142b0*/  ISETP.GE.AND P3, PT, R216, UR4, PT ;  /* 0x00000004d8007c0c */ /* 0x000fc4000bf66270 */
[-C--:B------:R-:W-:Y:S01]  /*142c0*/  @!P0 LEA R36, P6, R219, R39.reuse, 0x2 ;  /* 0x00000027db248211 */ /* 0x080fe200078c10ff */
[----:B------:R-:W-:Y:S01]  /*142d0*/  @!P4 ST.E.64 desc[UR52][R32.64], R44 ;  /* 0x0000002c2000c985 */ /* 0x000fe2000c101b34 */
[----:B------:R-:W-:Y:S02]  /*142e0*/  ISETP.GE.AND P4, PT, R215, UR4, PT ;  /* 0x00000004d7007c0c */ /* 0x000fe4000bf86270 */
[C---:B------:R-:W-:Y:S02]  /*142f0*/  @!P1 LEA R34, P5, R218.reuse, R39, 0x2 ;  /* 0x00000027da229211 */ /* 0x040fe400078a10ff */
[-C--:B------:R-:W-:Y:S02]  /*14300*/  @!P0 LEA.HI.X R37, R219, R29.reuse, R53, 0x2, P6 ;  /* 0x0000001ddb258211 */ /* 0x080fe400030f1435 */
[----:B------:R-:W-:Y:S02]  /*14310*/  @!P1 LEA.HI.X R35, R218, R29, R52, 0x2, P5 ;  /* 0x0000001dda239211 */ /* 0x000fe400028f1434 */
[----:B-1----:R-:W-:Y:S01]  /*14320*/  @!P2 LEA R8, P5, R217, R39, 0x2 ;  /* 0x00000027d908a211 */ /* 0x002fe200078a10ff */
[----:B------:R-:W-:Y:S01]  /*14330*/  @!P0 ST.E.64 desc[UR52][R36.64], R50 ;  /* 0x0000003224008985 */ /* 0x000fe2000c101b34 */
[----:B------:R-:W-:-:S02]  /*14340*/  ISETP.GE.AND P0, PT, R214, UR4, PT ;  /* 0x00000004d6007c0c */ /* 0x000fc4000bf06270 */
[C---:B--2---:R-:W-:Y:S01]  /*14350*/  @!P3 LEA R10, P6, R216.reuse, R39, 0x2 ;  /* 0x00000027d80ab211 */ /* 0x044fe200078c10ff */
[----:B------:R-:W-:Y:S01]  /*14360*/  @!P1 ST.E.64 desc[UR52][R34.64], R60 ;  /* 0x0000003c22009985 */ /* 0x000fe2000c101b34 */
[----:B------:R-:W-:Y:S02]  /*14370*/  @!P2 LEA.HI.X R9, R217, R29, R43, 0x2, P5 ;  /* 0x0000001dd909a211 */ /* 0x000fe400028f142b */
[C---:B---3--:R-:W-:Y:S02]  /*14380*/  @!P4 LEA R20, P5, R215.reuse, R39, 0x2 ;  /* 0x00000027d714c211 */ /* 0x048fe400078a10ff */
[-C--:B------:R-:W-:Y:S01]  /*14390*/  @!P3 LEA.HI.X R11, R216, R29.reuse, R42, 0x2, P6 ;  /* 0x0000001dd80bb211 */ /* 0x080fe200030f142a */
[----:B------:R1:W-:Y:S01]  /*143a0*/  @!P2 ST.E.64 desc[UR52][R8.64], R66 ;  /* 0x000000420800a985 */ /* 0x0003e2000c101b34 */
[----:B------:R-:W-:Y:S02]  /*143b0*/  @!P4 LEA.HI.X R21, R215, R29, R41, 0x2, P5 ;  /* 0x0000001dd715c211 */ /* 0x000fe400028f1429 */
[----:B------:R-:W-:Y:S01]  /*143c0*/  ISETP.GE.AND P1, PT, R213, UR4, PT ;  /* 0x00000004d5007c0c */ /* 0x000fe2000bf26270 */
[----:B------:R2:W-:Y:S01]  /*143d0*/  @!P3 ST.E.64 desc[UR52][R10.64], R68 ;  /* 0x000000440a00b985 */ /* 0x0005e2000c101b34 */
[----:B------:R-:W-:-:S02]  /*143e0*/  ISETP.GE.AND P2, PT, R212, UR4, PT ;  /* 0x00000004d4007c0c */ /* 0x000fc4000bf46270 */
[C---:B------:R-:W-:Y:S01]  /*143f0*/  @!P0 LEA R24, P3, R214.reuse, R39, 0x2 ;  /* 0x00000027d6188211 */ /* 0x040fe200078610ff */
[----:B------:R3:W-:Y:S01]  /*14400*/  @!P4 ST.E.64 desc[UR52][R20.64], R74 ;  /* 0x0000004a1400c985 */ /* 0x0007e2000c101b34 */
[----:B------:R-:W-:Y:S02]  /*14410*/  ISETP.GE.AND P4, PT, R211, UR4, PT ;  /* 0x00000004d3007c0c */ /* 0x000fe4000bf86270 */
[----:B------:R-:W-:Y:S02]  /*14420*/  @!P0 LEA.HI.X R25, R214, R29, R40, 0x2, P3 ;  /* 0x0000001dd6198211 */ /* 0x000fe400018f1428 */
[----:B------:R-:W-:-:S03]  /*14430*/  ISETP.GE.AND P3, PT, R210, UR4, PT ;  /* 0x00000004d2007c0c */ /* 0x000fc6000bf66270 */
[CC--:B------:R-:W-:Y:S01]  /*14440*/  @!P1 LEA R26, P6, R213.reuse, R39.reuse, 0x2 ;  /* 0x00000027d51a9211 */ /* 0x0c0fe200078c10ff */
[----:B------:R4:W-:Y:S01]  /*14450*/  @!P0 ST.E.64 desc[UR52][R24.64], R76 ;  /* 0x0000004c18008985 */ /* 0x0009e2000c101b34 */
[C---:B------:R-:W-:Y:S02]  /*14460*/  @!P2 LEA R30, P5, R212.reuse, R39, 0x2 ;  /* 0x00000027d41ea211 */ /* 0x040fe400078a10ff */
[-C--:B------:R-:W-:Y:S02]  /*14470*/  @!P1 LEA.HI.X R27, R213, R29.reuse, R38, 0x2, P6 ;  /* 0x0000001dd51b9211 */ /* 0x080fe400030f1426 */
[----:B------:R-:W-:Y:S02]  /*14480*/  ISETP.GE.AND P0, PT, R209, UR4, PT ;  /* 0x00000004d1007c0c */ /* 0x000fe4000bf06270 */
[----:B------:R-:W-:Y:S01]  /*14490*/  @!P2 LEA.HI.X R31, R212, R29, R237, 0x2, P5 ;  /* 0x0000001dd41fa211 */ /* 0x000fe200028f14ed */
[----:B------:R5:W-:Y:S01]  /*144a0*/  @!P1 ST.E.64 desc[UR52][R26.64], R82 ;  /* 0x000000521a009985 */ /* 0x000be2000c101b34 */
[----:B-1----:R-:W-:-:S02]  /*144b0*/  @!P4 LEA R8, P5, R211, R39, 0x2 ;  /* 0x00000027d308c211 */ /* 0x002fc400078a10ff */
[----:B------:R-:W-:Y:S01]  /*144c0*/  ISETP.GE.AND P1, PT, R208, UR4, PT ;  /* 0x00000004d0007c0c */ /* 0x000fe2000bf26270 */
[----:B------:R1:W-:Y:S01]  /*144d0*/  @!P2 ST.E.64 desc[UR52][R30.64], R84 ;  /* 0x000000541e00a985 */ /* 0x0003e2000c101b34 */
[----:B------:R-:W-:Y:S02]  /*144e0*/  @!P4 LEA.HI.X R9, R211, R29, R236, 0x2, P5 ;  /* 0x0000001dd309c211 */ /* 0x000fe400028f14ec */
[C---:B--2---:R-:W-:Y:S02]  /*144f0*/  @!P3 LEA R10, P6, R210.reuse, R39, 0x2 ;  /* 0x00000027d20ab211 */ /* 0x044fe400078c10ff */
[----:B------:R-:W-:Y:S01]  /*14500*/  ISETP.GE.AND P2, PT, R207, UR4, PT ;  /* 0x00000004cf007c0c */ /* 0x000fe2000bf46270 */
[----:B------:R2:W-:Y:S01]  /*14510*/  @!P4 ST.E.64 desc[UR52][R8.64], R90 ;  /* 0x0000005a0800c985 */ /* 0x0005e2000c101b34 */
[----:B------:R-:W-:Y:S02]  /*14520*/  @!P3 LEA.HI.X R11, R210, R29, R235, 0x2, P6 ;  /* 0x0000001dd20bb211 */ /* 0x000fe400030f14eb */
[----:B------:R-:W-:-:S02]  /*14530*/  ISETP.GE.AND P4, PT, R206, UR4, PT ;  /* 0x00000004ce007c0c */ /* 0x000fc4000bf86270 */
[----:B---3--:R-:W-:Y:S01]  /*14540*/  @!P0 LEA R20, P5, R209, R39, 0x2 ;  /* 0x00000027d1148211 */ /* 0x008fe200078a10ff */
[----:B------:R3:W-:Y:S01]  /*14550*/  @!P3 ST.E.64 desc[UR52][R10.64], R92 ;  /* 0x0000005c0a00b985 */ /* 0x0007e2000c101b34 */
[----:B------:R-:W-:Y:S02]  /*14560*/  ISETP.GE.AND P3, PT, R205, UR4, PT ;  /* 0x00000004cd007c0c */ /* 0x000fe4000bf66270 */
[----:B------:R-:W-:Y:S02]  /*14570*/  @!P0 LEA.HI.X R21, R209, R29, R234, 0x2, P5 ;  /* 0x0000001dd1158211 */ /* 0x000fe400028f14ea */
[CC--:B----4-:R-:W-:Y:S02]  /*14580*/  @!P1 LEA R24, P6, R208.reuse, R39.reuse, 0x2 ;  /* 0x00000027d0189211 */ /* 0x0d0fe400078c10ff */
[----:B-----5:R-:W-:Y:S01]  /*14590*/  @!P2 LEA R26, P5, R207, R39, 0x2 ;  /* 0x00000027cf1aa211 */ /* 0x020fe200078a10ff */
[----:B------:R4:W-:Y:S01]  /*145a0*/  @!P0 ST.E.64 desc[UR52][R20.64], R98 ;  /* 0x0000006214008985 */ /* 0x0009e2000c101b34 */
[----:B------:R-:W-:-:S02]  /*145b0*/  @!P1 LEA.HI.X R25, R208, R29, R233, 0x2, P6 ;  /* 0x0000001dd0199211 */ /* 0x000fc400030f14e9 */
[----:B------:R-:W-:Y:S02]  /*145c0*/  ISETP.GE.AND P0, PT, R204, UR4, PT ;  /* 0x00000004cc007c0c */ /* 0x000fe4000bf06270 */
[C---:B-1----:R-:W-:Y:S01]  /*145d0*/  @!P4 LEA R30, P6, R206.reuse, R39, 0x2 ;  /* 0x00000027ce1ec211 */ /* 0x042fe200078c10ff */
[----:B------:R1:W-:Y:S01]  /*145e0*/  @!P1 ST.E.64 desc[UR52][R24.64], R100 ;  /* 0x0000006418009985 */ /* 0x0003e2000c101b34 */
[-C--:B------:R-:W-:Y:S02]  /*145f0*/  @!P2 LEA.HI.X R27, R207, R29.reuse, R232, 0x2, P5 ;  /* 0x0000001dcf1ba211 */ /* 0x080fe400028f14e8 */
[----:B------:R-:W-:Y:S02]  /*14600*/  @!P4 LEA.HI.X R31, R206, R29, R231, 0x2, P6 ;  /* 0x0000001dce1fc211 */ /* 0x000fe400030f14e7 */
[----:B------:R-:W-:Y:S01]  /*14610*/  ISETP.GE.AND P1, PT, R203, UR4, PT ;  /* 0x00000004cb007c0c */ /* 0x000fe2000bf26270 */
[----:B------:R5:W-:Y:S01]  /*14620*/  @!P2 ST.E.64 desc[UR52][R26.64], R106 ;  /* 0x0000006a1a00a985 */ /* 0x000be2000c101b34 */
[----:B--2---:R-:W-:-:S02]  /*14630*/  @!P3 LEA R8, P2, R205, R39, 0x2 ;  /* 0x00000027cd08b211 */ /* 0x004fc400078410ff */
[----:B------:R-:W-:Y:S01]  /*14640*/  ISETP.GE.AND P5, PT, R202, UR4, PT ;  /* 0x00000004ca007c0c */ /* 0x000fe2000bfa6270 */
[----:B------:R2:W-:Y:S01]  /*14650*/  @!P4 ST.E.64 desc[UR52][R30.64], R108 ;  /* 0x0000006c1e00c985 */ /* 0x0005e2000c101b34 */
[----:B------:R-:W-:Y:S02]  /*14660*/  @!P3 LEA.HI.X R9, R205, R29, R230, 0x2, P2 ;  /* 0x0000001dcd09b211 */ /* 0x000fe400010f14e6 */
[----:B------:R-:W-:Y:S02]  /*14670*/  ISETP.GE.AND P4, PT, R201, UR4, PT ;  /* 0x00000004c9007c0c */ /* 0x000fe4000bf86270 */
[----:B------:R-:W-:Y:S01]  /*14680*/  ISETP.GE.AND P2, PT, R200, UR4, PT ;  /* 0x00000004c8007c0c */ /* 0x000fe2000bf46270 */
[----:B------:R0:W-:Y:S01]  /*14690*/  @!P3 ST.E.64 desc[UR52][R8.64], R114 ;  /* 0x000000720800b985 */ /* 0x0001e2000c101b34 */
[-C--:B---3--:R-:W-:Y:S02]  /*146a0*/  @!P0 LEA R10, P6, R204, R39.reuse, 0x2 ;  /* 0x00000027cc0a8211 */ /* 0x088fe400078c10ff */
[----:B----4-:R-:W-:-:S02]  /*146b0*/  @!P1 LEA R20, P3, R203, R39, 0x2 ;  /* 0x00000027cb149211 */ /* 0x010fc400078610ff */
[-C--:B------:R-:W-:Y:S02]  /*146c0*/  @!P0 LEA.HI.X R11, R204, R29.reuse, R229, 0x2, P6 ;  /* 0x0000001dcc0b8211 */ /* 0x080fe400030f14e5 */
[----:B------:R-:W-:-:S03]  /*146d0*/  @!P1 LEA.HI.X R21, R203, R29, R228, 0x2, P3 ;  /* 0x0000001dcb159211 */ /* 0x000fc600018f14e4 */
[----:B------:R0:W-:Y:S01]  /*146e0*/  @!P0 ST.E.64 desc[UR52][R10.64], R116 ;  /* 0x000000740a008985 */ /* 0x0001e2000c101b34 */
[-C--:B-1----:R-:W-:Y:S02]  /*146f0*/  @!P5 LEA R24, P0, R202, R39.reuse, 0x2 ;  /* 0x00000027ca18d211 */ /* 0x082fe400078010ff */
[CC--:B-----5:R-:W-:Y:S01]  /*14700*/  @!P4 LEA R26, P3, R201.reuse, R39.reuse, 0x2 ;  /* 0x00000027c91ac211 */ /* 0x0e0fe200078610ff */
[----:B------:R0:W-:Y:S01]  /*14710*/  @!P1 ST.E.64 desc[UR52][R20.64], R122 ;  /* 0x0000007a14009985 */ /* 0x0001e2000c101b34 */
[----:B--2---:R-:W-:Y:S02]  /*14720*/  @!P2 LEA R30, P6, R200, R39, 0x2 ;  /* 0x00000027c81ea211 */ /* 0x004fe400078c10ff */
[-C--:B------:R-:W-:Y:S02]  /*14730*/  @!P5 LEA.HI.X R25, R202, R29.reuse, R227, 0x2, P0 ;  /* 0x0000001dca19d211 */ /* 0x080fe400000f14e3 */
[-C--:B------:R-:W-:Y:S02]  /*14740*/  @!P4 LEA.HI.X R27, R201, R29.reuse, R226, 0x2, P3 ;  /* 0x0000001dc91bc211 */ /* 0x080fe400018f14e2 */
[----:B------:R-:W-:Y:S01]  /*14750*/  @!P2 LEA.HI.X R31, R200, R29, R225, 0x2, P6 ;  /* 0x0000001dc81fa211 */ /* 0x000fe200030f14e1 */
[----:B------:R0:W-:Y:S04]  /*14760*/  @!P5 ST.E.64 desc[UR52][R24.64], R124 ;  /* 0x0000007c1800d985 */ /* 0x0001e8000c101b34 */
[----:B------:R0:W-:Y:S04]  /*14770*/  @!P4 ST.E.64 desc[UR52][R26.64], R130 ;  /* 0x000000821a00c985 */ /* 0x0001e8000c101b34 */
[----:B------:R0:W-:Y:S02]  /*14780*/  @!P2 ST.E.64 desc[UR52][R30.64], R132 ;  /* 0x000000841e00a985 */ /* 0x0001e4000c101b34 */
.L_x_1199:
[----:B------:R-:W-:Y:S05]  /*14790*/  BSYNC B1 ;  /* 0x0000000000017941 */ /* 0x000fea0003800000 */
.L_x_1198:
[----:B------:R-:W-:Y:S01]  /*147a0*/  ISETP.GE.AND P0, PT, R28, R3, PT ;  /* 0x000000031c00720c */ /* 0x000fe20003f06270 */
[----:B0-----:R0:W3:Y:S04]  /*147b0*/  SHFL.IDX PT, R27, R2, 0x1, 0x1c1f ;  /* 0x003c1f00021b7f89 */ /* 0x0010e800000e0000 */
[----:B--2---:R0:W2:Y:S08]  /*147c0*/  SHFL.IDX PT, R29, R0, 0x1, 0x1c1f ;  /* 0x003c1f00001d7f89 */ /* 0x0040b000000e0000 */
[----:B0-----:R-:W-:Y:S05]  /*147d0*/  @P0 BRA `(.L_x_1197) ;  /* 0x0000001000f00947 */ /* 0x001fea0003800000 */
[----:B------:R-:W-:Y:S02]  /*147e0*/  ULDC UR4, c[0x0][0xac8] ;  /* 0x0002b20000047ab9 */ /* 0x000fe40000000800 */
[----:B------:R-:W-:Y:S02]  /*147f0*/  ISETP.GE.AND P5, PT, R16, UR4, PT ;  /* 0x0000000410007c0c */ /* 0x000fe4000bfa6270 */
[----:B------:R-:W-:Y:S02]  /*14800*/  ISETP.GE.AND P0, PT, R222, UR4, PT ;  /* 0x00000004de007c0c */ /* 0x000fe4000bf06270 */
[----:B------:R-:W-:Y:S02]  /*14810*/  ISETP.GE.AND P1, PT, R221, UR4, PT ;  /* 0x00000004dd007c0c */ /* 0x000fe4000bf26270 */
[----:B------:R-:W-:-:S07]  /*14820*/  ISETP.GE.AND P4, PT, R220, UR4, PT ;  /* 0x00000004dc007c0c */ /* 0x000fce000bf86270 */
[-C--:B--2---:R-:W-:Y:S02]  /*14830*/  @!P5 LEA R2, P2, R16, R29.reuse, 0x2 ;  /* 0x0000001d1002d211 */ /* 0x084fe400078410ff */
[----:B------:R-:W-:Y:S02]  /*14840*/  @!P0 LEA R8, P3, R222, R29, 0x2 ;  /* 0x0000001dde088211 */ /* 0x000fe400078610ff */
[-C--:B---3--:R-:W-:Y:S02]  /*14850*/  @!P5 LEA.HI.X R3, R16, R27.reuse, R57, 0x2, P2 ;  /* 0x0000001b1003d211 */ /* 0x088fe400010f1439 */
[----:B------:R-:W-:Y:S02]  /*14860*/  ISETP.GE.AND P2, PT, R219, UR4, PT ;  /* 0x00000004db007c0c */ /* 0x000fe4000bf46270 */
[----:B------:R-:W-:Y:S01]  /*14870*/  @!P0 LEA.HI.X R9, R222, R27, R56, 0x2, P3 ;  /* 0x0000001bde098211 */ /* 0x000fe200018f1438 */
[----:B------:R0:W-:Y:S01]  /*14880*/  @!P5 ST.E.64 desc[UR52][R2.64], R12 ;  /* 0x0000000c0200d985 */ /* 0x0001e2000c101b34 */
[----:B------:R-:W-:-:S02]  /*14890*/  @!P1 LEA R10, P5, R221, R29, 0x2 ;  /* 0x0000001ddd0a9211 */ /* 0x000fc400078a10ff */
[----:B------:R-:W-:Y:S01]  /*148a0*/  ISETP.GE.AND P3, PT, R218, UR4, PT ;  /* 0x00000004da007c0c */ /* 0x000fe2000bf66270 */
[----:B------:R2:W-:Y:S01]  /*148b0*/  @!P0 ST.E.64 desc[UR52][R8.64], R14 ;  /* 0x0000000e08008985 */ /* 0x0005e2000c101b34 */
[----:B------:R-:W-:Y:S02]  /*148c0*/  @!P1 LEA.HI.X R11, R221, R27, R55, 0x2, P5 ;  /* 0x0000001bdd0b9211 */ /* 0x000fe400028f1437 */
[C---:B------:R-:W-:Y:S02]  /*148d0*/  @!P4 LEA R20, P6, R220.reuse, R29, 0x2 ;  /* 0x0000001ddc14c211 */ /* 0x040fe400078c10ff */
[----:B------:R-:W-:Y:S01]  /*148e0*/  ISETP.GE.AND P0, PT, R217, UR4, PT ;  /* 0x00000004d9007c0c */ /* 0x000fe2000bf06270 */
[----:B------:R3:W-:Y:S01]  /*148f0*/  @!P1 ST.E.64 desc[UR52][R10.64], R46 ;  /* 0x0000002e0a009985 */ /* 0x0007e2000c101b34 */
[----:B------:R-:W-:Y:S02]  /*14900*/  @!P4 LEA.HI.X R21, R220, R27, R54, 0x2, P6 ;  /* 0x0000001bdc15c211 */ /* 0x000fe400030f1436 */
[----:B------:R-:W-:-:S02]  /*14910*/  ISETP.GE.AND P1, PT, R216, UR4, PT ;  /* 0x00000004d8007c0c */ /* 0x000fc4000bf26270 */
[----:B------:R-:W-:Y:S01]  /*14920*/  @!P2 LEA R24, P5, R219, R29, 0x2 ;  /* 0x0000001ddb18a211 */ /* 0x000fe200078a10ff */
[----:B------:R4:W-:Y:S01]  /*14930*/  @!P4 ST.E.64 desc[UR52][R20.64], R48 ;  /* 0x000000301400c985 */ /* 0x0009e2000c101b34 */
[----:B------:R-:W-:Y:S02]  /*14940*/  ISETP.GE.AND P4, PT, R215, UR4, PT ;  /* 0x00000004d7007c0c */ /* 0x000fe4000bf86270 */
[----:B------:R-:W-:Y:S02]  /*14950*/  @!P2 LEA.HI.X R25, R219, R27, R53, 0x2, P5 ;  /* 0x0000001bdb19a211 */ /* 0x000fe400028f1435 */
[CC--:B0-----:R-:W-:Y:S02]  /*14960*/  @!P3 LEA R2, P5, R218.reuse, R29.reuse, 0x2 ;  /* 0x0000001dda02b211 */ /* 0x0c1fe400078a10ff */
[----:B--2---:R-:W-:Y:S01]  /*14970*/  @!P0 LEA R8, P6, R217, R29, 0x2 ;  /* 0x0000001dd9088211 */ /* 0x004fe200078c10ff */
[----:B------:R-:W-:Y:S01]  /*14980*/  @!P2 ST.E.64 desc[UR52][R24.64], R62 ;  /* 0x0000003e1800a985 */ /* 0x000fe2000c101b34 */
[----:B------:R-:W-:-:S02]  /*14990*/  @!P3 LEA.HI.X R3, R218, R27, R52, 0x2, P5 ;  /* 0x0000001bda03b211 */ /* 0x000fc400028f1434 */
[----:B------:R-:W-:Y:S02]  /*149a0*/  @!P0 LEA.HI.X R9, R217, R27, R43, 0x2, P6 ;  /* 0x0000001bd9098211 */ /* 0x000fe400030f142b */
[----:B------:R-:W-:Y:S01]  /*149b0*/  @!P1 LEA R12, P5, R216, R29, 0x2 ;  /* 0x0000001dd80c9211 */ /* 0x000fe200078a10ff */
[----:B------:R0:W-:Y:S01]  /*149c0*/  @!P3 ST.E.64 desc[UR52][R2.64], R64 ;  /* 0x000000400200b985 */ /* 0x0001e2000c101b34 */
[----:B------:R-:W-:Y:S02]  /*149d0*/  ISETP.GE.AND P2, PT, R214, UR4, PT ;  /* 0x00000004d6007c0c */ /* 0x000fe4000bf46270 */
[----:B------:R-:W-:Y:S01]  /*149e0*/  @!P1 LEA.HI.X R13, R216, R27, R42, 0x2, P5 ;  /* 0x0000001bd80d9211 */ /* 0x000fe200028f142a */
[----:B------:R2:W-:Y:S01]  /*149f0*/  @!P0 ST.E.64 desc[UR52][R8.64], R70 ;  /* 0x0000004608008985 */ /* 0x0005e2000c101b34 */
[----:B------:R-:W-:Y:S02]  /*14a00*/  ISETP.GE.AND P3, PT, R213, UR4, PT ;  /* 0x00000004d5007c0c */ /* 0x000fe4000bf66270 */
[----:B---3--:R-:W-:Y:S01]  /*14a10*/  @!P4 LEA R10, P0, R215, R29, 0x2 ;  /* 0x0000001dd70ac211 */ /* 0x008fe200078010ff */
[----:B------:R3:W-:Y:S01]  /*14a20*/  @!P1 ST.E.64 desc[UR52][R12.64], R72 ;  /* 0x000000480c009985 */ /* 0x0007e2000c101b34 */
[----:B------:R-:W-:-:S02]  /*14a30*/  ISETP.GE.AND P1, PT, R212, UR4, PT ;  /* 0x00000004d4007c0c */ /* 0x000fc4000bf26270 */
[----:B------:R-:W-:Y:S02]  /*14a40*/  @!P4 LEA.HI.X R11, R215, R27, R41, 0x2, P0 ;  /* 0x0000001bd70bc211 */ /* 0x000fe400000f1429 */
[----:B------:R-:W-:Y:S02]  /*14a50*/  ISETP.GE.AND P0, PT, R211, UR4, PT ;  /* 0x00000004d3007c0c */ /* 0x000fe4000bf06270 */
[-C--:B------:R-:W-:Y:S01]  /*14a60*/  @!P2 LEA R14, P6, R214, R29.reuse, 0x2 ;  /* 0x0000001dd60ea211 */ /* 0x080fe200078c10ff */
[----:B------:R5:W-:Y:S01]  /*14a70*/  @!P4 ST.E.64 desc[UR52][R10.64], R78 ;  /* 0x0000004e0a00c985 */ /* 0x000be2000c101b34 */
[----:B------:R-:W-:Y:S02]  /*14a80*/  ISETP.GE.AND P4, PT, R210, UR4, PT ;  /* 0x00000004d2007c0c */ /* 0x000fe4000bf86270 */
[----:B----4-:R-:W-:Y:S02]  /*14a90*/  @!P3 LEA R20, P5, R213, R29, 0x2 ;  /* 0x0000001dd514b211 */ /* 0x010fe400078a10ff */
[----:B------:R-:W-:-:S02]  /*14aa0*/  @!P2 LEA.HI.X R15, R214, R27, R40, 0x2, P6 ;  /* 0x0000001bd60fa211 */ /* 0x000fc400030f1428 */
[----:B------:R-:W-:Y:S02]  /*14ab0*/  @!P3 LEA.HI.X R21, R213, R27, R38, 0x2, P5 ;  /* 0x0000001bd515b211 */ /* 0x000fe400028f1426 */
[CC--:B0-----:R-:W-:Y:S01]  /*14ac0*/  @!P1 LEA R2, P5, R212.reuse, R29.reuse, 0x2 ;  /* 0x0000001dd4029211 */ /* 0x0c1fe200078a10ff */
[----:B------:R0:W-:Y:S01]  /*14ad0*/  @!P2 ST.E.64 desc[UR52][R14.64], R80 ;  /* 0x000000500e00a985 */ /* 0x0001e2000c101b34 */
[----:B------:R-:W-:Y:S02]  /*14ae0*/  ISETP.GE.AND P2, PT, R209, UR4, PT ;  /* 0x00000004d1007c0c */ /* 0x000fe4000bf46270 */
[----:B--2---:R-:W-:Y:S01]  /*14af0*/  @!P0 LEA R8, P6, R211, R29, 0x2 ;  /* 0x0000001dd3088211 */ /* 0x004fe200078c10ff */
[----:B------:R2:W-:Y:S01]  /*14b00*/  @!P3 ST.E.64 desc[UR52][R20.64], R86 ;  /* 0x000000561400b985 */ /* 0x0005e2000c101b34 */
[----:B------:R-:W-:Y:S02]  /*14b10*/  @!P1 LEA.HI.X R3, R212, R27, R237, 0x2, P5 ;  /* 0x0000001bd4039211 */ /* 0x000fe400028f14ed */
[----:B------:R-:W-:-:S02]  /*14b20*/  ISETP.GE.AND P3, PT, R208, UR4, PT ;  /* 0x00000004d0007c0c */ /* 0x000fc4000bf66270 */
[C---:B---3--:R-:W-:Y:S01]  /*14b30*/  @!P4 LEA R12, P5, R210.reuse, R29, 0x2 ;  /* 0x0000001dd20cc211 */ /* 0x048fe200078a10ff */
[----:B------:R3:W-:Y:S01]  /*14b40*/  @!P1 ST.E.64 desc[UR52][R2.64], R88 ;  /* 0x0000005802009985 */ /* 0x0007e2000c101b34 */
[-C--:B------:R-:W-:Y:S02]  /*14b50*/  @!P0 LEA.HI.X R9, R211, R27.reuse, R236, 0x2, P6 ;  /* 0x0000001bd3098211 */ /* 0x080fe400030f14ec */
[----:B------:R-:W-:Y:S02]  /*14b60*/  @!P4 LEA.HI.X R13, R210, R27, R235, 0x2, P5 ;  /* 0x0000001bd20dc211 */ /* 0x000fe400028f14eb */
[----:B------:R-:W-:Y:S01]  /*14b70*/  ISETP.GE.AND P1, PT, R207, UR4, PT ;  /* 0x00000004cf007c0c */ /* 0x000fe2000bf26270 */
[----:B------:R4:W-:Y:S01]  /*14b80*/  @!P0 ST.E.64 desc[UR52][R8.64], R94 ;  /* 0x0000005e08008985 */ /* 0x0009e2000c101b34 */
[----:B-----5:R-:W-:-:S03]  /*14b90*/  @!P2 LEA R10, P0, R209, R29, 0x2 ;  /* 0x0000001dd10aa211 */ /* 0x020fc600078010ff */
[----:B------:R-:W-:Y:S01]  /*14ba0*/  @!P4 ST.E.64 desc[UR52][R12.64], R96 ;  /* 0x000000600c00c985 */ /* 0x000fe2000c101b34 */
[----:B------:R-:W-:Y:S02]  /*14bb0*/  ISETP.GE.AND P4, PT, R206, UR4, PT ;  /* 0x00000004ce007c0c */ /* 0x000fe4000bf86270 */
[C---:B0-----:R-:W-:Y:S02]  /*14bc0*/  @!P3 LEA R14, P5, R208.reuse, R29, 0x2 ;  /* 0x0000001dd00eb211 */ /* 0x041fe400078a10ff */
[-C--:B------:R-:W-:Y:S02]  /*14bd0*/  @!P2 LEA.HI.X R11, R209, R27.reuse, R234, 0x2, P0 ;  /* 0x0000001bd10ba211 */ /* 0x080fe400000f14ea */
[----:B------:R-:W-:Y:S02]  /*14be0*/  ISETP.GE.AND P0, PT, R205, UR4, PT ;  /* 0x00000004cd007c0c */ /* 0x000fe4000bf06270 */
[----:B------:R-:W-:Y:S01]  /*14bf0*/  @!P3 LEA.HI.X R15, R208, R27, R233, 0x2, P5 ;  /* 0x0000001bd00fb211 */ /* 0x000fe200028f14e9 */
[----:B------:R0:W-:Y:S01]  /*14c00*/  @!P2 ST.E.64 desc[UR52][R10.64], R102 ;  /* 0x000000660a00a985 */ /* 0x0001e2000c101b34 */
[----:B--2---:R-:W-:-:S02]  /*14c10*/  @!P1 LEA R20, P6, R207, R29, 0x2 ;  /* 0x0000001dcf149211 */ /* 0x004fc400078c10ff */
[----:B------:R-:W-:Y:S01]  /*14c20*/  ISETP.GE.AND P2, PT, R204, UR4, PT ;  /* 0x00000004cc007c0c */ /* 0x000fe2000bf46270 */
[----:B------:R2:W-:Y:S01]  /*14c30*/  @!P3 ST.E.64 desc[UR52][R14.64], R104 ;  /* 0x000000680e00b985 */ /* 0x0005e2000c101b34 */
[----:B------:R-:W-:Y:S02]  /*14c40*/  @!P1 LEA.HI.X R21, R207, R27, R232, 0x2, P6 ;  /* 0x0000001bcf159211 */ /* 0x000fe400030f14e8 */
        /* <DEDUP_REMOVED lines=8> */
[C---:B0-----:R-:W-:Y:S02]  /*14cd0*/  @!P2 LEA R10, P4, R204.reuse, R29, 0x2 ;  /* 0x0000001dcc0aa211 */ /* 0x041fe400078810ff */
[-C--:B------:R-:W-:Y:S02]  /*14ce0*/  @!P0 LEA.HI.X R9, R205, R27.reuse, R230, 0x2, P6 ;  /* 0x0000001bcd098211 */ /* 0x080fe400030f14e6 */
[----:B------:R-:W-:-:S03]  /*14cf0*/  @!P2 LEA.HI.X R11, R204, R27, R229, 0x2, P4 ;  /* 0x0000001bcc0ba211 */ /* 0x000fc600020f14e5 */
[----:B------:R0:W-:Y:S01]  /*14d00*/  @!P0 ST.E.64 desc[UR52][R8.64], R118 ;  /* 0x0000007608008985 */ /* 0x0001e2000c101b34 */
[-C--:B------:R-:W-:Y:S02]  /*14d10*/  @!P5 LEA R12, P0, R203, R29.reuse, 0x2 ;  /* 0x0000001dcb0cd211 */ /* 0x080fe400078010ff */
[CC--:B--2---:R-:W-:Y:S01]  /*14d20*/  @!P3 LEA R14, P4, R202.reuse, R29.reuse, 0x2 ;  /* 0x0000001dca0eb211 */ /* 0x0c4fe200078810ff */
[----:B------:R0:W-:Y:S01]  /*14d30*/  @!P2 ST.E.64 desc[UR52][R10.64], R120 ;  /* 0x000000780a00a985 */ /* 0x0001e2000c101b34 */
[----:B---3--:R-:W-:Y:S02]  /*14d40*/  @!P1 LEA R20, P6, R201, R29, 0x2 ;  /* 0x0000001dc9149211 */ /* 0x008fe400078c10ff */
[-C--:B------:R-:W-:Y:S02]  /*14d50*/  @!P5 LEA.HI.X R13, R203, R27.reuse, R228, 0x2, P0 ;  /* 0x0000001bcb0dd211 */ /* 0x080fe400000f14e4 */
[-C--:B------:R-:W-:Y:S02]  /*14d60*/  @!P3 LEA.HI.X R15, R202, R27.reuse, R227, 0x2, P4 ;  /* 0x0000001bca0fb211 */ /* 0x080fe400020f14e3 */
[----:B------:R-:W-:Y:S01]  /*14d70*/  @!P1 LEA.HI.X R21, R201, R27, R226, 0x2, P6 ;  /* 0x0000001bc9159211 */ /* 0x000fe200030f14e2 */
[----:B------:R0:W-:Y:S01]  /*14d80*/  @!P5 ST.E.64 desc[UR52][R12.64], R126 ;  /* 0x0000007e0c00d985 */ /* 0x0001e2000c101b34 */
[----:B------:R-:W-:-:S03]  /*14d90*/  ISETP.GE.AND P0, PT, R200, UR4, PT ;  /* 0x00000004c8007c0c */ /* 0x000fc6000bf06270 */
[----:B------:R0:W-:Y:S04]  /*14da0*/  @!P3 ST.E.64 desc[UR52][R14.64], R128 ;  /* 0x000000800e00b985 */ /* 0x0001e8000c101b34 */
[----:B------:R0:W-:Y:S06]  /*14db0*/  @!P1 ST.E.64 desc[UR52][R20.64], R4 ;  /* 0x0000000414009985 */ /* 0x0001ec000c101b34 */
[----:B-1----:R-:W-:Y:S05]  /*14dc0*/  @P0 BRA `(.L_x_1197) ;  /* 0x0000000c00740947 */ /* 0x002fea0003800000 */
[----:B------:R-:W-:-:S04]  /*14dd0*/  LEA R2, P0, R200, R29, 0x2 ;  /* 0x0000001dc8027211 */ /* 0x000fc800078010ff */
[----:B------:R-:W-:-:S05]  /*14de0*/  LEA.HI.X R3, R200, R27, R225, 0x2, P0 ;  /* 0x0000001bc8037211 */ /* 0x000fca00000f14e1 */
[----:B------:R4:W-:Y:S01]  /*14df0*/  ST.E.64 desc[UR52][R2.64], R6 ;  /* 0x0000000602007985 */ /* 0x0009e2000c101b34 */
[----:B------:R-:W-:Y:S05]  /*14e00*/  BRA `(.L_x_1197) ;  /* 0x0000000c00647947 */ /* 0x000fea0003800000 */
.L_x_1188:
        /* <DEDUP_REMOVED lines=9> */
[----:B------:R-:W-:Y:S01]  /*14ea0*/  UISETP.NE.U32.AND UP1, UPT, UR8, URZ, UPT ;  /* 0x0000003f0800728c */ /* 0x000fe2000bf25070 */
[----:B------:R-:W-:Y:S02]  /*14eb0*/  ULDC UR4, c[0x0][0xa88] ;  /* 0x0002a20000047ab9 */ /* 0x000fe40000000800 */
[----:B------:R-:W2:Y:S01]  /*14ec0*/  @P1 LDG.E R6, desc[UR52][R2.64] ;  /* 0x0000003402061981 */ /* 0x000ea2000c1e1900 */
[----:B------:R-:W-:Y:S01]  /*14ed0*/  UISETP.NE.AND.EX UP1, UPT, UR9, URZ, UPT, UP1 ;  /* 0x0000003f0900728c */ /* 0x000fe2000bf25310 */
[----:B------:R-:W-:Y:S01]  /*14ee0*/  IMAD.U32 R0, RZ, RZ, UR4 ;  /* 0x00000004ff007e24 */ /* 0x000fe2000f8e00ff */
[----:B------:R-:W0:Y:S04]  /*14ef0*/  S2R R7, SR_TID.X ;  /* 0x0000000000077919 */ /* 0x000e280000002100 */
        /* <DEDUP_REMOVED lines=9> */
[----:B--2---:R-:W-:Y:S01]  /*14f90*/  @P1 R2UR UR4, R6 ;  /* 0x00000000060412ca */ /* 0x004fe200000e0000 */
[----:B-1----:R-:W-:-:S14]  /*14fa0*/  @P2 BRA `(.L_x_1200) ;  /* 0x0000000000102947 */ /* 0x002fdc0003800000 */
[----:B------:R-:W-:Y:S05]  /*14fb0*/  @!P1 BRA `(.L_x_1200) ;  /* 0x00000000000c9947 */ /* 0x000fea0003800000 */
[----:B------:R-:W2:Y:S04]  /*14fc0*/  LDG.E R5, desc[UR52][R2.64] ;  /* 0x0000003402057981 */ /* 0x000ea8000c1e1900 */
[----:B-----5:R-:W2:Y:S02]  /*14fd0*/  LDG.E R0, desc[UR52][R2.64+0x4] ;  /* 0x0000043402007981 */ /* 0x020ea4000c1e1900 */
[----:B--2---:R-:W-:-:S07]  /*14fe0*/  IMAD.IADD R0, R0, 0x1, -R5 ;  /* 0x0000000100007824 */ /* 0x004fce00078e0a05 */
.L_x_1200:
[----:B------:R-:W-:Y:S01]  /*14ff0*/  USHF.R.S32.HI UR12, URZ, 0x1f, UR44 ;  /* 0x0000001f3f0c7899 */ /* 0x000fe2000801142c */
[----:B------:R-:W-:Y:S01]  /*15000*/  BSSY B1, `(.L_x_1201) ;  /* 0x000003a000017945 */ /* 0x000fe20003800000 */
[----:B------:R-:W-:Y:S02]  /*15010*/  USHF.R.S32.HI UR18, URZ, 0x1f, UR4 ;  /* 0x0000001f3f127899 */ /* 0x000fe40008011404 */
[----:B------:R-:W-:Y:S02]  /*15020*/  USEL UR7, UR44, URZ, !UP0 ;  /* 0x0000003f2c077287 */ /* 0x000fe4000c000000 */
[----:B------:R-:W-:Y:S01]  /*15030*/  USEL UR12, UR12, URZ, !UP0 ;  /* 0x0000003f0c0c7287 */ /* 0x000fe2000c000000 */
[----:B------:R-:W-:Y:S11]  /*15040*/  @P0 BRA `(.L_x_1202) ;  /* 0x0000000000d40947 */ /* 0x000ff60003800000 */
[----:B------:R-:W0:Y:S01]  /*15050*/  S2R R3, SR_TID.X ;  /* 0x0000000000037919 */ /* 0x000e220000002100 */
[----:B------:R-:W1:Y:S01]  /*15060*/  LDC R9, c[0x0][0xbe8] ;  /* 0x0002fa00ff097b82 */ /* 0x000e620000000800 */
[----:B------:R-:W-:Y:S02]  /*15070*/  IMAD.U32 R4, RZ, RZ, UR42 ;  /* 0x0000002aff047e24 */ /* 0x000fe4000f8e00ff */
[----:B-1---5:R-:W-:-:S03]  /*15080*/  IMAD R2, R0, R9, RZ ;  /* 0x0000000900027224 */ /* 0x022fc600078e02ff */
[----:B0-----:R-:W-:-:S04]  /*15090*/  IADD3 R4, R4, -0x80, R3 ;  /* 0xffffff8004047810 */ /* 0x001fc80007ffe003 */
        /* <DEDUP_REMOVED lines=48> */
.L_x_1202:
[----:B------:R-:W-:Y:S05]  /*153a0*/  BSYNC B1 ;  /* 0x0000000000017941 */ /* 0x000fea0003800000 */
.L_x_1201:
[----:B------:R-:W-:-:S06]  /*153b0*/  UISETP.GT.AND UP0, UPT, UR46, 0x1, UPT ;  /* 0x000000012e00788c */ /* 0x000fcc000bf04270 */
[----:B------:R-:W-:-:S13]  /*153c0*/  PLOP3.LUT P0, PT, PT, PT, UP0, 0x80, 0x0 ;  /* 0x000000000000781c */ /* 0x000fda0003f0f008 */
[----:B------:R-:W-:Y:S05]  /*153d0*/  @P0 BRA `(.L_x_1197) ;  /* 0x0000000400f00947 */ /* 0x000fea0003800000 */
[----:B------:R-:W1:Y:S01]  /*153e0*/  LDC R11, c[0x0][0xbe8] ;  /* 0x0002fa00ff0b7b82 */ /* 0x000e620000000800 */
[----:B------:R-:W-:Y:S01]  /*153f0*/  ULDC.64 UR14, c[0x0][0xaa0] ;  /* 0x0002a800000e7ab9 */ /* 0x000fe20000000a00 */
[----:B------:R-:W-:Y:S01]  /*15400*/  IMAD R2, R23, 0x20, R223 ;  /* 0x0000002017027824 */ /* 0x000fe200078e02df */
[----:B------:R-:W-:Y:S01]  /*15410*/  UIMAD UR10, UR18, UR14, URZ ;  /* 0x0000000e120a72a4 */ /* 0x000fe2000f8e023f */
[----:B------:R-:W-:Y:S01]  /*15420*/  BSSY B1, `(.L_x_1203) ;  /* 0x0000041000017945 */ /* 0x000fe20003800000 */
[----:B------:R-:W-:Y:S01]  /*15430*/  UIMAD.WIDE.U32 UR8, UR4, UR14, URZ ;  /* 0x0000000e040872a5 */ /* 0x000fe2000f8e003f */
[----:B------:R-:W-:Y:S01]  /*15440*/  VIADD R6, R2, UR42 ;  /* 0x0000002a02067c36 */ /* 0x000fe20008000000 */
[----:B------:R-:W-:Y:S01]  /*15450*/  UIMAD UR10, UR4, UR15, UR10 ;  /* 0x0000000f040a72a4 */ /* 0x000fe2000f8e020a */
[----:B------:R-:W-:Y:S02]  /*15460*/  SHF.R.S32.HI R10, RZ, 0x1f, R22 ;  /* 0x0000001fff0a7819 */ /* 0x000fe40000011416 */
[----:B0-----:R-:W-:Y:S01]  /*15470*/  IMAD.MOV.U32 R5, RZ, RZ, R6 ;  /* 0x000000ffff057224 */ /* 0x001fe200078e0006 */
[----:B------:R-:W-:Y:S01]  /*15480*/  UIADD3 UR9, UR9, UR10, URZ ;  /* 0x0000000a09097290 */ /* 0x000fe2000fffe03f */
[----:B------:R-:W-:-:S02]  /*15490*/  SHF.R.S32.HI R14, RZ, 0x1f, R19 ;  /* 0x0000001fff0e7819 */ /* 0x000fc40000011413 */
[----:B------:R-:W-:Y:S01]  /*154a0*/  ULDC.64 UR10, c[0x0][0xae8] ;  /* 0x0002ba00000a7ab9 */ /* 0x000fe20000000a00 */
[----:B------:R-:W-:Y:S01]  /*154b0*/  SHF.R.S32.HI R15, RZ, 0x1f, R18 ;  /* 0x0000001fff0f7819 */ /* 0x000fe20000011412 */
[----:B------:R-:W-:-:S04]  /*154c0*/  UIMAD.WIDE.U32 UR8, UR43, UR10, UR8 ;  /* 0x0000000a2b0872a5 */ /* 0x000fc8000f8e0008 */
[----:B------:R-:W-:-:S03]  /*154d0*/  UIMAD UR9, UR43, UR11, UR9 ;  /* 0x0000000b2b0972a4 */ /* 0x000fc6000f8e0209 */
[----:B------:R-:W-:Y:S01]  /*154e0*/  ULDC.64 UR10, c[0x0][0xaf0] ;  /* 0x0002bc00000a7ab9 */ /* 0x000fe20000000a00 */
[----:B-1----:R-:W-:Y:S01]  /*154f0*/  ISETP.NE.AND P0, PT, R11, 0x1, PT ;  /* 0x000000010b00780c */ /* 0x002fe20003f05270 */
[----:B------:R-:W-:Y:S02]  /*15500*/  UIMAD UR12, UR12, UR10, URZ ;  /* 0x0000000a0c0c72a4 */ /* 0x000fe4000f8e023f */
[----:B------:R-:W-:Y:S02]  /*15510*/  UIMAD.WIDE.U32 UR8, UR7, UR10, UR8 ;  /* 0x0000000a070872a5 */ /* 0x000fe4000f8e0008 */
[----:B------:R-:W-:-:S03]  /*15520*/  UIMAD UR4, UR7, UR11, UR12 ;  /* 0x0000000b070472a4 */ /* 0x000fc6000f8e020c */
[----:B------:R-:W-:Y:S01]  /*15530*/  ULDC.64 UR10, c[0x0][0xae0] ;  /* 0x0002b800000a7ab9 */ /* 0x000fe20000000a00 */
[----:B------:R-:W-:-:S04]  /*15540*/  UIADD3 UR4, UR9, UR4, URZ ;  /* 0x0000000409047290 */ /* 0x000fc8000fffe03f */
        /* <DEDUP_REMOVED lines=9> */
[----:B------:R-:W-:Y:S02]  /*155e0*/  IMAD R7, R11, R7, R6 ;  /* 0x000000070b077224 */ /* 0x000fe400078e0206 */
[----:B------:R-:W-:Y:S01]  /*155f0*/  IMAD.U32 R2, RZ, RZ, UR8 ;  /* 0x00000008ff027e24 */ /* 0x000fe2000f8e00ff */
[----:B------:R-:W-:Y:S01]  /*15600*/  ULDC.64 UR8, c[0x0][0xad8] ;  /* 0x0002b60000087ab9 */ /* 0x000fe20000000a00 */
[C---:B------:R-:W-:Y:S01]  /*15610*/  IMAD R9, R5.reuse, UR11, R4 ;  /* 0x0000000b05097c24 */ /* 0x040fe2000f8e0204 */
[----:B------:R-:W-:Y:S01]  /*15620*/  SHF.R.S32.HI R4, RZ, 0x1f, R7 ;  /* 0x0000001fff047819 */ /* 0x000fe20000011407 */
[----:B------:R-:W-:-:S04]  /*15630*/  IMAD.WIDE.U32 R2, R5, UR10, R2 ;  /* 0x0000000a05027c25 */ /* 0x000fc8000f8e0002 */
[----:B------:R-:W-:Y:S02]  /*15640*/  IMAD.IADD R3, R3, 0x1, R9 ;  /* 0x0000000103037824 */ /* 0x000fe400078e0209 */
[----:B------:R-:W-:Y:S02]  /*15650*/  IMAD R4, R4, UR8, RZ ;  /* 0x0000000804047c24 */ /* 0x000fe4000f8e02ff */
[----:B------:R-:W-:Y:S02]  /*15660*/  VIADD R6, R223, UR42 ;  /* 0x0000002adf067c36 */ /* 0x000fe40008000000 */
[----:B-----5:R-:W-:Y:S02]  /*15670*/  IMAD R11, R0, R11, RZ ;  /* 0x0000000b000b7224 */ /* 0x020fe400078e02ff */
[C---:B------:R-:W-:Y:S02]  /*15680*/  IMAD R5, R7.reuse, UR9, R4 ;  /* 0x0000000907057c24 */ /* 0x040fe4000f8e0204 */
[----:B------:R-:W-:Y:S01]  /*15690*/  IMAD.WIDE.U32 R2, R7, UR8, R2 ;  /* 0x0000000807027c25 */ /* 0x000fe2000f8e0002 */
[----:B------:R-:W-:Y:S01]  /*156a0*/  ISETP.GE.AND P2, PT, R6, R11, PT ;  /* 0x0000000b0600720c */ /* 0x000fe20003f46270 */
[----:B------:R-:W-:-:S02]  /*156b0*/  ULDC.64 UR8, c[0x0][0xa80] ;  /* 0x0002a00000087ab9 */ /* 0x000fc40000000a00 */
[----:B------:R-:W-:Y:S01]  /*156c0*/  IMAD.IADD R3, R3, 0x1, R5 ;  /* 0x0000000103037824 */ /* 0x000fe200078e0205 */
[----:B------:R-:W-:Y:S01]  /*156d0*/  LEA R4, P3, R2, UR8, 0x1 ;  /* 0x0000000802047c11 */ /* 0x000fe2000f8608ff */
[----:B------:R-:W-:-:S03]  /*156e0*/  VIADD R0, R6, 0x20 ;  /* 0x0000002006007836 */ /* 0x000fc60000000000 */
[----:B------:R-:W-:Y:S01]  /*156f0*/  LEA.HI.X R5, R2, UR9, R3, 0x1, P3 ;  /* 0x0000000902057c11 */ /* 0x000fe200098f0c03 */
[----:B------:R0:W1:Y:S01]  /*15700*/  SHFL.IDX PT, R7, R4, RZ, 0x181f ;  /* 0x00181fff04077589 */ /* 0x00006200000e0000 */
[-C--:B------:R-:W-:Y:S01]  /*15710*/  ISETP.GE.AND P1, PT, R0, R11.reuse, PT ;  /* 0x0000000b0000720c */ /* 0x080fe20003f26270 */
[----:B------:R-:W-:Y:S02]  /*15720*/  VIADD R0, R6, 0x40 ;  /* 0x0000004006007836 */ /* 0x000fe40000000000 */
[----:B------:R0:W2:Y:S03]  /*15730*/  SHFL.IDX PT, R3, R5, RZ, 0x181f ;  /* 0x00181fff05037589 */ /* 0x0000a600000e0000 */
[----:B------:R-:W-:Y:S01]  /*15740*/  ISETP.GE.AND P0, PT, R0, R11, PT ;  /* 0x0000000b0000720c */ /* 0x000fe20003f06270 */
[----:B------:R-:W-:-:S12]  /*15750*/  @P2 BRA `(.L_x_1204) ;  /* 0x0000000000342947 */ /* 0x000fd80003800000 */
        /* <DEDUP_REMOVED lines=9> */
[----:B------:R3:W-:Y:S01]  /*157f0*/  @!P4 ST.E.128 desc[UR52][R8.64], RZ ;  /* 0x000000ff0800c985 */ /* 0x0007e2000c101d34 */
[----:B------:R-:W-:-:S03]  /*15800*/  @!P2 LEA.HI.X R3, R22, R3, R10, 0x1, P6 ;  /* 0x000000031603a211 */ /* 0x000fc600030f0c0a */
[----:B------:R3:W-:Y:S04]  /*15810*/  @!P3 ST.E.128 desc[UR52][R12.64], RZ ;  /* 0x000000ff0c00b985 */ /* 0x0007e8000c101d34 */
[----:B------:R3:W-:Y:S02]  /*15820*/  @!P2 ST.E.128 desc[UR52][R2.64], RZ ;  /* 0x000000ff0200a985 */ /* 0x0007e4000c101d34 */
.L_x_1204:
[----:B------:R-:W-:Y:S05]  /*15830*/  BSYNC B1 ;  /* 0x0000000000017941 */ /* 0x000fea0003800000 */
.L_x_1203:
[----:B--23--:R2:W3:Y:S01]  /*15840*/  SHFL.IDX PT, R3, R5, 0x1, 0x181f ;  /* 0x00381f0005037f89 */ /* 0x00c4e200000e0000 */
[----:B------:R-:W-:Y:S03]  /*15850*/  BSSY B1, `(.L_x_1205) ;  /* 0x0000010000017945 */ /* 0x000fe60003800000 */
[----:B-1----:R2:W1:Y:S01]  /*15860*/  SHFL.IDX PT, R7, R4, 0x1, 0x181f ;  /* 0x00381f0004077f89 */ /* 0x00246200000e0000 */
[----:B------:R-:W-:Y:S05]  /*15870*/  @P1 BRA `(.L_x_1206) ;  /* 0x0000000000341947 */ /* 0x000fea0003800000 */
[----:B------:R-:W-:Y:S02]  /*15880*/  ULDC UR4, c[0x0][0xac8] ;  /* 0x0002b20000047ab9 */ /* 0x000fe40000000800 */
[----:B------:R-:W-:Y:S02]  /*15890*/  ISETP.GE.AND P4, PT, R18, UR4, PT ;  /* 0x0000000412007c0c */ /* 0x000fe4000bf86270 */
[----:B------:R-:W-:Y:S02]  /*158a0*/  ISETP.GE.AND P5, PT, R19, UR4, PT ;  /* 0x0000000413007c0c */ /* 0x000fe4000bfa6270 */
[----:B------:R-:W-:-:S09]  /*158b0*/  ISETP.GE.AND P6, PT, R22, UR4, PT ;  /* 0x0000000416007c0c */ /* 0x000fd2000bfc6270 */
[-C--:B-1----:R-:W-:Y:S02]  /*158c0*/  @!P4 LEA R8, P1, R18, R7.reuse, 0x1 ;  /* 0x000000071208c211 */ /* 0x082fe400078208ff */
[CC--:B------:R-:W-:Y:S02]  /*158d0*/  @!P5 LEA R12, P2, R19.reuse, R7.reuse, 0x1 ;  /* 0x00000007130cd211 */ /* 0x0c0fe400078408ff */
[----:B------:R-:W-:Y:S02]  /*158e0*/  @!P6 LEA R2, P3, R22, R7, 0x1 ;  /* 0x000000071602e211 */ /* 0x000fe400078608ff */
[-C--:B---3--:R-:W-:Y:S02]  /*158f0*/  @!P4 LEA.HI.X R9, R18, R3.reuse, R15, 0x1, P1 ;  /* 0x000000031209c211 */ /* 0x088fe400008f0c0f */
[-C--:B------:R-:W-:Y:S02]  /*15900*/  @!P5 LEA.HI.X R13, R19, R3.reuse, R14, 0x1, P2 ;  /* 0x00000003130dd211 */ /* 0x080fe400010f0c0e */
[----:B------:R-:W-:Y:S01]  /*15910*/  @!P6 LEA.HI.X R3, R22, R3, R10, 0x1, P3 ;  /* 0x000000031603e211 */ /* 0x000fe200018f0c0a */
[----:B------:R4:W-:Y:S04]  /*15920*/  @!P4 ST.E.128 desc[UR52][R8.64], RZ ;  /* 0x000000ff0800c985 */ /* 0x0009e8000c101d34 */
[----:B------:R4:W-:Y:S04]  /*15930*/  @!P5 ST.E.128 desc[UR52][R12.64], RZ ;  /* 0x000000ff0c00d985 */ /* 0x0009e8000c101d34 */
[----:B------:R4:W-:Y:S02]  /*15940*/  @!P6 ST.E.128 desc[UR52][R2.64], RZ ;  /* 0x000000ff0200e985 */ /* 0x0009e4000c101d34 */
.L_x_1206:
[----:B------:R-:W-:Y:S05]  /*15950*/  BSYNC B1 ;  /* 0x0000000000017941 */ /* 0x000fea0003800000 */
.L_x_1205:
[----:B---34-:R3:W4:Y:S01]  /*15960*/  SHFL.IDX PT, R3, R5, 0x2, 0x181f ;  /* 0x00581f0005037f89 */ /* 0x01872200000e0000 */
        /* <DEDUP_REMOVED lines=10> */
[-C--:B----4-:R-:W-:Y:S02]  /*15a10*/  @!P3 LEA.HI.X R9, R18, R3.reuse, R15, 0x1, P0 ;  /* 0x000000031209b211 */ /* 0x090fe400000f0c0f */
[-C--:B------:R-:W-:Y:S02]  /*15a20*/  @!P4 LEA.HI.X R13, R19, R3.reuse, R14, 0x1, P1 ;  /* 0x00000003130dc211 */ /* 0x080fe400008f0c0e */
[----:B------:R-:W-:Y:S01]  /*15a30*/  @!P5 LEA.HI.X R3, R22, R3, R10, 0x1, P2 ;  /* 0x000000031603d211 */ /* 0x000fe200010f0c0a */
[----:B------:R1:W-:Y:S04]  /*15a40*/  @!P3 ST.E.128 desc[UR52][R8.64], RZ ;  /* 0x000000ff0800b985 */ /* 0x0003e8000c101d34 */
[----:B------:R1:W-:Y:S04]  /*15a50*/  @!P4 ST.E.128 desc[UR52][R12.64], RZ ;  /* 0x000000ff0c00c985 */ /* 0x0003e8000c101d34 */
[----:B------:R1:W-:Y:S02]  /*15a60*/  @!P5 ST.E.128 desc[UR52][R2.64], RZ ;  /* 0x000000ff0200d985 */ /* 0x0003e4000c101d34 */
.L_x_1208:
[----:B------:R-:W-:Y:S05]  /*15a70*/  BSYNC B1 ;  /* 0x0000000000017941 */ /* 0x000fea0003800000 */
.L_x_1207:
[----:B------:R-:W-:Y:S01]  /*15a80*/  VIADD R0, R6, 0x60 ;  /* 0x0000006006007836 */ /* 0x000fe20000000000 */
[----:B0-23--:R-:W0:Y:S04]  /*15a90*/  SHFL.IDX PT, R5, R5, 0x3, 0x181f ;  /* 0x00781f0005057f89 */ /* 0x00de2800000e0000 */
[----:B------:R-:W-:Y:S01]  /*15aa0*/  ISETP.GE.AND P0, PT, R0, R11, PT ;  /* 0x0000000b0000720c */ /* 0x000fe20003f06270 */
[----:B-1--4-:R1:W2:-:S12]  /*15ab0*/  SHFL.IDX PT, R3, R4, 0x3, 0x181f ;  /* 0x00781f0004037f89 */ /* 0x01229800000e0000 */
[----:B-1----:R-:W-:Y:S05]  /*15ac0*/  @P0 BRA `(.L_x_1197) ;  /* 0x0000000000340947 */ /* 0x002fea0003800000 */
[----:B------:R-:W-:Y:S02]  /*15ad0*/  ULDC UR4, c[0x0][0xac8] ;  /* 0x0002b20000047ab9 */ /* 0x000fe40000000800 */
[----:B------:R-:W-:Y:S02]  /*15ae0*/  ISETP.GE.AND P3, PT, R18, UR4, PT ;  /* 0x0000000412007c0c */ /* 0x000fe4000bf66270 */
[----:B------:R-:W-:Y:S02]  /*15af0*/  ISETP.GE.AND P4, PT, R19, UR4, PT ;  /* 0x0000000413007c0c */ /* 0x000fe4000bf86270 */
[----:B------:R-:W-:-:S09]  /*15b00*/  ISETP.GE.AND P5, PT, R22, UR4, PT ;  /* 0x0000000416007c0c */ /* 0x000fd2000bfa6270 */
[-C--:B--2---:R-:W-:Y:S02]  /*15b10*/  @!P3 LEA R6, P0, R18, R3.reuse, 0x1 ;  /* 0x000000031206b211 */ /* 0x084fe400078008ff */
[CC--:B------:R-:W-:Y:S02]  /*15b20*/  @!P4 LEA R8, P1, R19.reuse, R3.reuse, 0x1 ;  /* 0x000000031308c211 */ /* 0x0c0fe400078208ff */
[----:B------:R-:W-:Y:S02]  /*15b30*/  @!P5 LEA R2, P2, R22, R3, 0x1 ;  /* 0x000000031602d211 */ /* 0x000fe400078408ff */
[-C--:B0-----:R-:W-:Y:S02]  /*15b40*/  @!P3 LEA.HI.X R7, R18, R5.reuse, R15, 0x1, P0 ;  /* 0x000000051207b211 */ /* 0x081fe400000f0c0f */
[-C--:B------:R-:W-:Y:S02]  /*15b50*/  @!P4 LEA.HI.X R9, R19, R5.reuse, R14, 0x1, P1 ;  /* 0x000000051309c211 */ /* 0x080fe400008f0c0e */
[----:B------:R-:W-:Y:S01]  /*15b60*/  @!P5 LEA.HI.X R3, R22, R5, R10, 0x1, P2 ;  /* 0x000000051603d211 */ /* 0x000fe200010f0c0a */
[----:B------:R0:W-:Y:S04]  /*15b70*/  @!P3 ST.E.128 desc[UR52][R6.64], RZ ;  /* 0x000000ff0600b985 */ /* 0x0001e8000c101d34 */
[----:B------:R0:W-:Y:S04]  /*15b80*/  @!P4 ST.E.128 desc[UR52][R8.64], RZ ;  /* 0x000000ff0800c985 */ /* 0x0001e8000c101d34 */
[----:B------:R0:W-:Y:S02]  /*15b90*/  @!P5 ST.E.128 desc[UR52][R2.64], RZ ;  /* 0x000000ff0200d985 */ /* 0x0001e4000c101d34 */
.L_x_1197:
[----:B------:R-:W-:Y:S05]  /*15ba0*/  BSYNC B0 ;  /* 0x0000000000007941 */ /* 0x000fea0003800000 */
.L_x_1187:
[----:B------:R-:W-:Y:S02]  /*15bb0*/  ULDC UR4, c[0x0][0xc3c] ;  /* 0x00030f0000047ab9 */ /* 0x000fe40000000800 */
[----:B------:R-:W-:-:S06]  /*15bc0*/  UISETP.GE.AND UP0, UPT, UR50, UR4, UPT ;  /* 0x000000043200728c */ /* 0x000fcc000bf06270 */
[----:B------:R-:W-:-:S13]  /*15bd0*/  PLOP3.LUT P0, PT, PT, PT, UP0, 0x80, 0x0 ;  /* 0x000000000000781c */ /* 0x000fda0003f0f008 */
[----:B------:R-:W-:Y:S05]  /*15be0*/  @!P0 BRA `(.L_x_1209) ;  /* 0xfffffeb400588947 */ /* 0x000fea000383ffff */
[----:B------:R-:W-:Y:S05]  /*15bf0*/  EXIT ;  /* 0x000000000000794d */ /* 0x000fea0003800000 */
.L_x_1100:
        /* <DEDUP_REMOVED lines=22> */
.L_x_1210:
        /* <DEDUP_REMOVED lines=21> */
[----:B------:R-:W-:Y:S02]  /*15eb0*/  IMAD.IADD R7, R4, 0x1, R7 ;  /* 0x0000000104077824 */ /* 0x000fe400078e0207 */
[----:B------:R-:W0:Y:S03]  /*15ec0*/  LDC R4, c[0x0][0xc38] ;  /* 0x00030e00ff047b82 */ /* 0x000e260000000800 */
[----:B------:R-:W1:Y:S02]  /*15ed0*/  SHFL.UP PT, R8, R7, 0x2, RZ ;  /* 0x0440000007087989 */ /* 0x000e6400000e00ff */
[----:B-1----:R-:W-:-:S05]  /*15ee0*/  SEL R8, R8, RZ, P2 ;  /* 0x000000ff08087207 */ /* 0x002fca0001000000 */
[----:B------:R-:W-:Y:S02]  /*15ef0*/  IMAD.IADD R8, R7, 0x1, R8 ;  /* 0x0000000107087824 */ /* 0x000fe400078e0208 */
[----:B------:R-:W1:Y:S03]  /*15f00*/  S2R R7, SR_CTAID.X ;  /* 0x0000000000077919 */ /* 0x000e660000002500 */
[----:B------:R-:W2:Y:S02]  /*15f10*/  SHFL.UP PT, R9, R8, 0x4, RZ ;  /* 0x0480000008097989 */ /* 0x000ea400000e00ff */
[----:B--2---:R-:W-:-:S05]  /*15f20*/  SEL R9, R9, RZ, P3 ;  /* 0x000000ff09097207 */ /* 0x004fca0001800000 */
[----:B------:R-:W-:-:S05]  /*15f30*/  IMAD.IADD R9, R8, 0x1, R9 ;  /* 0x0000000108097824 */ /* 0x000fca00078e0209 */
[----:B------:R-:W2:Y:S02]  /*15f40*/  SHFL.UP PT, R2, R9, 0x8, RZ ;  /* 0x0500000009027989 */ /* 0x000ea400000e00ff */
[----:B--2---:R-:W-:-:S05]  /*15f50*/  SEL R2, R2, RZ, P4 ;  /* 0x000000ff02027207 */ /* 0x004fca0002000000 */
[----:B------:R-:W-:-:S05]  /*15f60*/  IMAD.IADD R2, R9, 0x1, R2 ;  /* 0x0000000109027824 */ /* 0x000fca00078e0202 */
[----:B------:R-:W2:Y:S02]  /*15f70*/  SHFL.UP PT, R3, R2, 0x10, RZ ;  /* 0x0600000002037989 */ /* 0x000ea400000e00ff */
[----:B--2---:R-:W-:-:S05]  /*15f80*/  SEL R3, R3, RZ, P5 ;  /* 0x000000ff03037207 */ /* 0x004fca0002800000 */
[----:B------:R-:W-:-:S05]  /*15f90*/  IMAD.IADD R3, R2, 0x1, R3 ;  /* 0x0000000102037824 */ /* 0x000fca00078e0203 */
[----:B------:R-:W0:Y:S02]  /*15fa0*/  SHFL.IDX PT, R11, R3, 0x1f, 0x1f ;  /* 0x03e01f00030b7f89 */ /* 0x000e2400000e0000 */
[----:B0-----:R-:W-:-:S04]  /*15fb0*/  IMAD R8, R11, R4, RZ ;  /* 0x000000040b087224 */ /* 0x001fc800078e02ff */
[----:B------:R-:W-:Y:S01]  /*15fc0*/  IMAD.MOV.U32 R9, RZ, RZ, R8 ;  /* 0x000000ffff097224 */ /* 0x000fe200078e0008 */
[----:B-1----:R-:W-:-:S13]  /*15fd0*/  ISETP.GT.AND P6, PT, R8, R7, PT ;  /* 0x000000070800720c */ /* 0x002fda0003fc4270 */
[----:B------:R-:W-:Y:S05]  /*15fe0*/  @P6 BRA `(.L_x_1212) ;  /* 0x0000000000a86947 */ /* 0x000fea0003800000 */
[----:B------:R-:W-:Y:S01]  /*15ff0*/  IMAD.MOV.U32 R8, RZ, RZ, R9 ;  /* 0x000000ffff087224 */ /* 0x000fe200078e0009 */
[----:B------:R-:W-:Y:S01]  /*16000*/  UMOV UR42, URZ ;  /* 0x0000003f002a7c82 */ /* 0x000fe20008000000 */
[----:B------:R-:W-:-:S05]  /*16010*/  ULDC UR5, c[0x0][0xc3c] ;  /* 0x00030f0000057ab9 */ /* 0x000fca0000000800 */
.L_x_1214:
        /* <DEDUP_REMOVED lines=22> */
[----:B------:R-:W-:Y:S02]  /*16180*/  IMAD.IADD R9, R4, 0x1, R9 ;  /* 0x0000000104097824 */ /* 0x000fe400078e0209 */
[----:B------:R-:W0:Y:S03]  /*16190*/  LDC R4, c[0x0][0xc38] ;  /* 0x00030e00ff047b82 */ /* 0x000e260000000800 */
[----:B------:R-:W1:Y:S02]  /*161a0*/  SHFL.UP PT, R10, R9, 0x4, RZ ;  /* 0x04800000090a7989 */ /* 0x000e6400000e00ff */
[----:B-1----:R-:W-:-:S05]  /*161b0*/  SEL R10, R10, RZ, P3 ;  /* 0x000000ff0a0a7207 */ /* 0x002fca0001800000 */
[----:B------:R-:W-:-:S05]  /*161c0*/  IMAD.IADD R10, R9, 0x1, R10 ;  /* 0x00000001090a7824 */ /* 0x000fca00078e020a */
[----:B------:R-:W1:Y:S02]  /*161d0*/  SHFL.UP PT, R2, R10, 0x8, RZ ;  /* 0x050000000a027989 */ /* 0x000e6400000e00ff */
[----:B-1----:R-:W-:-:S05]  /*161e0*/  SEL R3, R2, RZ, P4 ;  /* 0x000000ff02037207 */ /* 0x002fca0002000000 */
[----:B------:R-:W-:-:S05]  /*161f0*/  IMAD.IADD R3, R10, 0x1, R3 ;  /* 0x000000010a037824 */ /* 0x000fca00078e0203 */
[----:B------:R-:W1:Y:S02]  /*16200*/  SHFL.UP PT, R2, R3, 0x10, RZ ;  /* 0x0600000003027989 */ /* 0x000e6400000e00ff */
[----:B-1----:R-:W-:-:S05]  /*16210*/  SEL R2, R2, RZ, P5 ;  /* 0x000000ff02027207 */ /* 0x002fca0002800000 */
[----:B------:R-:W-:-:S05]  /*16220*/  IMAD.IADD R2, R3, 0x1, R2 ;  /* 0x0000000103027824 */ /* 0x000fca00078e0202 */
[----:B------:R-:W0:Y:S02]  /*16230*/  SHFL.IDX PT, R11, R2, 0x1f, 0x1f ;  /* 0x03e01f00020b7f89 */ /* 0x000e2400000e0000 */
[----:B0-----:R-:W-:-:S04]  /*16240*/  IMAD R9, R11, R4, RZ ;  /* 0x000000040b097224 */ /* 0x001fc800078e02ff */
[----:B------:R-:W-:-:S05]  /*16250*/  IMAD.IADD R8, R9, 0x1, R8 ;  /* 0x0000000109087824 */ /* 0x000fca00078e0208 */
[----:B------:R-:W-:-:S13]  /*16260*/  ISETP.GT.AND P6, PT, R8, R7, PT ;  /* 0x000000070800720c */ /* 0x000fda0003fc4270 */
[----:B------:R-:W-:Y:S05]  /*16270*/  @!P6 BRA `(.L_x_1214) ;  /* 0xfffffffc0068e947 */ /* 0x000fea000383ffff */
[----:B------:R-:W-:-:S07]  /*16280*/  IMAD.MOV.U32 R3, RZ, RZ, R2 ;  /* 0x000000ffff037224 */ /* 0x000fce00078e0002 */
.L_x_1212:
        /* <DEDUP_REMOVED lines=8> */
[----:B------:R-:W-:-:S04]  /*16310*/  IMAD.U32 R11, RZ, RZ, UR4 ;  /* 0x00000004ff0b7e24 */ /* 0x000fc8000f8e00ff */
[----:B------:R0:W1:Y:S04]  /*16320*/  SHFL.IDX PT, R8, R5, R8, 0x1f ;  /* 0x00001f0805087589 */ /* 0x00006800000e0000 */
[----:B------:R0:W2:Y:S01]  /*16330*/  SHFL.IDX PT, R6, R6, R11, 0x1f ;  /* 0x00001f0b06067589 */ /* 0x0000a200000e0000 */
[----:B------:R-:W-:Y:S05]  /*16340*/  @!P0 BRA `(.L_x_1215) ;  /* 0x00000000000c8947 */ /* 0x000fea0003800000 */
[----:B------:R-:W-:-:S06]  /*16350*/  UIADD3 UR5, UR4, -0x1, URZ ;  /* 0xffffffff04057890 */ /* 0x000fcc000fffe03f */
[----:B------:R-:W-:-:S05]  /*16360*/  IMAD.U32 R2, RZ, RZ, UR5 ;  /* 0x00000005ff027e24 */ /* 0x000fca000f8e00ff */
[----:B------:R3:W4:Y:S02]  /*16370*/  SHFL.IDX PT, R9, R3, R2, 0x1f ;  /* 0x00001f0203097589 */ /* 0x00072400000e0000 */
.L_x_1215:
[----:B---34-:R-:W-:Y:S01]  /*16380*/  IMAD R2, R9, R4, R10 ;  /* 0x0000000409027224 */ /* 0x018fe200078e020a */
[----:B-1----:R-:W-:Y:S01]  /*16390*/  ISETP.NE.AND P0, PT, R8, 0x1, PT ;  /* 0x000000010800780c */ /* 0x002fe20003f05270 */
[----:B------:R-:W-:Y:S02]  /*163a0*/  UIADD3 UR42, UR4, UR42, URZ ;  /* 0x0000002a042a7290 */ /* 0x000fe4000fffe03f */
[----:B0-----:R-:W-:Y:S01]  /*163b0*/  IMAD.IADD R5, R7, 0x1, -R2 ;  /* 0x0000000107057824 */ /* 0x001fe200078e0a02 */
[----:B------:R0:W-:Y:S09]  /*163c0*/  STL [R1], R2 ;  /* 0x0000000201007387 */ /* 0x0001f20000100800 */
[----:B------:R-:W-:Y:S05]  /*163d0*/  @!P0 BRA `(.L_x_1216) ;  /* 0x0000000000e08947 */ /* 0x000fea0003800000 */
[----:B--2---:R-:W-:Y:S02]  /*163e0*/  IABS R4, R6 ;  /* 0x0000000600047213 */ /* 0x004fe40000000000 */
[----:B------:R-:W-:Y:S02]  /*163f0*/  IABS R7, R8 ;  /* 0x0000000800077213 */ /* 0x000fe40000000000 */
[----:B------:R-:W1:Y:S08]  /*16400*/  I2F.RP R9, R4 ;  /* 0x0000000400097306 */ /* 0x000e700000209400 */
[----:B------:R-:W2:Y:S08]  /*16410*/  I2F.RP R10, R7 ;  /* 0x00000007000a7306 */ /* 0x000eb00000209400 */
[----:B-1----:R-:W0:Y:S08]  /*16420*/  MUFU.RCP R9, R9 ;  /* 0x0000000900097308 */ /* 0x002e300000001000 */
[----:B--2---:R-:W-:Y:S01]  /*16430*/  MUFU.RCP R10, R10 ;  /* 0x0000000a000a7308 */ /* 0x004fe20000001000 */
[----:B0-----:R-:W-:Y:S01]  /*16440*/  VIADD R2, R9, 0xffffffe ;  /* 0x0ffffffe09027836 */ /* 0x001fe20000000000 */
[----:B------:R-:W-:-:S06]  /*16450*/  IABS R9, R6 ;  /* 0x0000000600097213 */ /* 0x000fcc0000000000 */
[----:B------:R0:W1:Y:S02]  /*16460*/  F2I.FTZ.U32.TRUNC.NTZ R3, R2 ;  /* 0x0000000200037305 */ /* 0x000064000021f000 */
[----:B0-----:R-:W-:Y:S02]  /*16470*/  IMAD.MOV.U32 R2, RZ, RZ, RZ ;  /* 0x000000ffff027224 */ /* 0x001fe400078e00ff */
[----:B-1----:R-:W-:-:S04]  /*16480*/  IMAD.MOV R11, RZ, RZ, -R3 ;  /* 0x000000ffff0b7224 */ /* 0x002fc800078e0a03 */
[----:B------:R-:W-:-:S04]  /*16490*/  IMAD R11, R11, R4, RZ ;  /* 0x000000040b0b7224 */ /* 0x000fc800078e02ff */
[----:B------:R-:W-:Y:S01]  /*164a0*/  IMAD.HI.U32 R3, R3, R11, R2 ;  /* 0x0000000b03037227 */ /* 0x000fe200078e0002 */
[----:B------:R-:W-:-:S03]  /*164b0*/  IABS R2, R5 ;  /* 0x0000000500027213 */ /* 0x000fc60000000000 */
[----:B------:R-:W-:Y:S02]  /*164c0*/  IMAD.MOV R11, RZ, RZ, -R9 ;  /* 0x000000ffff0b7224 */ /* 0x000fe400078e0a09 */
[----:B------:R-:W-:-:S04]  /*164d0*/  IMAD.HI.U32 R9, R3, R2, RZ ;  /* 0x0000000203097227 */ /* 0x000fc800078e00ff */
[----:B------:R-:W-:Y:S02]  /*164e0*/  VIADD R3, R10, 0xffffffe ;  /* 0x0ffffffe0a037836 */ /* 0x000fe40000000000 */
[----:B------:R-:W-:-:S04]  /*164f0*/  IMAD R11, R9, R11, R2 ;  /* 0x0000000b090b7224 */ /* 0x000fc800078e0202 */
[----:B------:R-:W0:Y:S01]  /*16500*/  F2I.FTZ.U32.TRUNC.NTZ R3, R3 ;  /* 0x0000000300037305 */ /* 0x000e22000021f000 */
[----:B------:R-:W-:-:S13]  /*16510*/  ISETP.GT.U32.AND P1, PT, R4, R11, PT ;  /* 0x0000000b0400720c */ /* 0x000fda0003f24070 */
[----:B------:R-:W-:Y:S02]  /*16520*/  @!P1 IMAD.IADD R11, R11, 0x1, -R4 ;  /* 0x000000010b0b9824 */ /* 0x000fe400078e0a04 */
[----:B0-----:R-:W-:Y:S02]  /*16530*/  IMAD.MOV R2, RZ, RZ, -R3 ;  /* 0x000000ffff027224 */ /* 0x001fe400078e0a03 */
[----:B------:R-:W-:Y:S01]  /*16540*/  @!P1 VIADD R9, R9, 0x1 ;  /* 0x0000000109099836 */ /* 0x000fe20000000000 */
[----:B------:R-:W-:Y:S01]  /*16550*/  ISETP.GE.U32.AND P0, PT, R11, R4, PT ;  /* 0x000000040b00720c */ /* 0x000fe20003f06070 */
[----:B------:R-:W-:Y:S01]  /*16560*/  IMAD R11, R2, R7, RZ ;  /* 0x00000007020b7224 */ /* 0x000fe200078e02ff */
[----:B------:R-:W-:Y:S01]  /*16570*/  ISETP.NE.AND P1, PT, R6, RZ, PT ;  /* 0x000000ff0600720c */ /* 0x000fe20003f25270 */
[----:B------:R-:W-:-:S04]  /*16580*/  IMAD.MOV.U32 R2, RZ, RZ, RZ ;  /* 0x000000ffff027224 */ /* 0x000fc800078e00ff */
[----:B------:R-:W-:Y:S01]  /*16590*/  IMAD.HI.U32 R4, R3, R11, R2 ;  /* 0x0000000b03047227 */ /* 0x000fe200078e0002 */
[----:B------:R-:W-:-:S04]  /*165a0*/  LOP3.LUT R2, R5, R6, RZ, 0x3c, !PT ;  /* 0x0000000605027212 */ /* 0x000fc800078e3cff */
[----:B------:R-:W-:Y:S01]  /*165b0*/  ISETP.GE.AND P2, PT, R2, RZ, PT ;  /* 0x000000ff0200720c */ /* 0x000fe20003f46270 */
[----:B------:R-:W-:Y:S01]  /*165c0*/  @P0 VIADD R9, R9, 0x1 ;  /* 0x0000000109090836 */ /* 0x000fe20000000000 */
[----:B------:R-:W-:-:S05]  /*165d0*/  IABS R2, R8 ;  /* 0x0000000800027213 */ /* 0x000fca0000000000 */
[----:B------:R-:W-:-:S06]  /*165e0*/  IMAD.MOV R2, RZ, RZ, -R2 ;  /* 0x000000ffff027224 */ /* 0x000fcc00078e0a02 */
[----:B------:R-:W-:Y:S01]  /*165f0*/  @!P2 IMAD.MOV R9, RZ, RZ, -R9 ;  /* 0x000000ffff09a224 */ /* 0x000fe200078e0a09 */
[----:B------:R-:W-:-:S04]  /*16600*/  @!P1 LOP3.LUT R9, RZ, R6, RZ, 0x33, !PT ;  /* 0x00000006ff099212 */ /* 0x000fc800078e33ff */
        /* <DEDUP_REMOVED lines=15> */
[--C-:B------:R-:W-:Y:S02]  /*16700*/  IMAD R8, R8, R2, R9.reuse ;  /* 0x0000000208087224 */ /* 0x100fe400078e0209 */
[----:B------:R-:W-:Y:S02]  /*16710*/  IMAD.MOV R2, RZ, RZ, -R9 ;  /* 0x000000ffff027224 */ /* 0x000fe400078e0a09 */
[----:B------:R-:W-:Y:S02]  /*16720*/  IMAD R3, R8, 0x10000, R3 ;  /* 0x0001000008037824 */ /* 0x000fe400078e0203 */
[----:B------:R-:W-:-:S03]  /*16730*/  IMAD R2, R6, R2, R5 ;  /* 0x0000000206027224 */ /* 0x000fc600078e0205 */
[----:B------:R0:W-:Y:S01]  /*16740*/  STL [R1+0x8], R3 ;  /* 0x0000080301007387 */ /* 0x0001e20000100800 */
[----:B------:R-:W-:Y:S05]  /*16750*/  BRA `(.L_x_1217) ;  /* 0x0000000000fc7947 */ /* 0x000fea0003800000 */
.L_x_1216:
[----:B------:R-:W-:Y:S02]  /*16760*/  ULDC.64 UR4, c[0x0][0xc90] ;  /* 0x0003240000047ab9 */ /* 0x000fe40000000a00 */
[----:B------:R-:W-:-:S06]  /*16770*/  UIMAD.WIDE UR4, UR42, 0x4, UR4 ;  /* 0x000000042a0478a5 */ /* 0x000fcc000f8e0204 */
[----:B0-----:R-:W-:Y:S02]  /*16780*/  IMAD.U32 R2, RZ, RZ, UR4 ;  /* 0x00000004ff027e24 */ /* 0x001fe4000f8e00ff */
[----:B------:R-:W-:-:S05]  /*16790*/  IMAD.U32 R3, RZ, RZ, UR5 ;  /* 0x00000005ff037e24 */ /* 0x000fca000f8e00ff */
[----:B------:R0:W2:Y:S02]  /*167a0*/  LDG.E R7, desc[UR52][R2.64] ;  /* 0x0000003402077981 */ /* 0x0000a4000c1e1900 */
[----:B0-----:R-:W-:Y:S02]  /*167b0*/  IMAD.MOV.U32 R2, RZ, RZ, RZ ;  /* 0x000000ffff027224 */ /* 0x001fe400078e00ff */
[----:B--2---:R-:W-:-:S05]  /*167c0*/  IMAD R8, R6, R7, RZ ;  /* 0x0000000706087224 */ /* 0x004fca00078e02ff */
[----:B------:R-:W-:-:S04]  /*167d0*/  IABS R9, R8 ;  /* 0x0000000800097213 */ /* 0x000fc80000000000 */
[----:B------:R-:W0:Y:S08]  /*167e0*/  I2F.RP R10, R9 ;  /* 0x00000009000a7306 */ /* 0x000e300000209400 */
[----:B0-----:R-:W0:Y:S02]  /*167f0*/  MUFU.RCP R10, R10 ;  /* 0x0000000a000a7308 */ /* 0x001e240000001000 */
[----:B0-----:R-:W-:-:S06]  /*16800*/  VIADD R11, R10, 0xffffffe ;  /* 0x0ffffffe0a0b7836 */ /* 0x001fcc0000000000 */
[----:B------:R-:W0:Y:S02]  /*16810*/  F2I.FTZ.U32.TRUNC.NTZ R3, R11 ;  /* 0x0000000b00037305 */ /* 0x000e24000021f000 */
[----:B0-----:R-:W-:-:S04]  /*16820*/  IMAD.MOV R12, RZ, RZ, -R3 ;  /* 0x000000ffff0c7224 */ /* 0x001fc800078e0a03 */
[----:B------:R-:W-:-:S04]  /*16830*/  IMAD R13, R12, R9, RZ ;  /* 0x000000090c0d7224 */ /* 0x000fc800078e02ff */
[----:B------:R-:W-:Y:S01]  /*16840*/  IMAD.HI.U32 R2, R3, R13, R2 ;  /* 0x0000000d03027227 */ /* 0x000fe200078e0002 */
[----:B------:R-:W-:Y:S02]  /*16850*/  IABS R13, R5 ;  /* 0x00000005000d7213 */ /* 0x000fe40000000000 */
[----:B------:R-:W-:-:S03]  /*16860*/  IABS R3, R8 ;  /* 0x0000000800037213 */ /* 0x000fc60000000000 */
[----:B------:R-:W-:-:S04]  /*16870*/  IMAD.HI.U32 R2, R2, R13, RZ ;  /* 0x0000000d02027227 */ /* 0x000fc800078e00ff */
[----:B------:R-:W-:-:S04]  /*16880*/  IMAD.MOV R3, RZ, RZ, -R3 ;  /* 0x000000ffff037224 */ /* 0x000fc800078e0a03 */
[----:B------:R-:W-:Y:S01]  /*16890*/  IMAD R10, R2, R3, R13 ;  /* 0x00000003020a7224 */ /* 0x000fe200078e020d */
[----:B------:R-:W-:-:S04]  /*168a0*/  LOP3.LUT R3, R5, R8, RZ, 0x3c, !PT ;  /* 0x0000000805037212 */ /* 0x000fc800078e3cff */
[----:B------:R-:W-:Y:S02]  /*168b0*/  ISETP.GT.U32.AND P1, PT, R9, R10, PT ;  /* 0x0000000a0900720c */ /* 0x000fe40003f24070 */
[----:B------:R-:W-:-:S11]  /*168c0*/  ISETP.GE.AND P2, PT, R3, RZ, PT ;  /* 0x000000ff0300720c */ /* 0x000fd60003f46270 */
[----:B------:R-:W-:Y:S02]  /*168d0*/  @!P1 IMAD.IADD R10, R10, 0x1, -R9 ;  /* 0x000000010a0a9824 */ /* 0x000fe400078e0a09 */
[----:B------:R-:W-:Y:S01]  /*168e0*/  @!P1 VIADD R2, R2, 0x1 ;  /* 0x0000000102029836 */ /* 0x000fe20000000000 */
[----:B------:R-:W-:Y:S02]  /*168f0*/  ISETP.NE.AND P1, PT, R8, RZ, PT ;  /* 0x000000ff0800720c */ /* 0x000fe40003f25270 */
[----:B------:R-:W-:-:S13]  /*16900*/  ISETP.GE.U32.AND P0, PT, R10, R9, PT ;  /* 0x000000090a00720c */ /* 0x000fda0003f06070 */
[----:B------:R-:W-:-:S04]  /*16910*/  @P0 VIADD R2, R2, 0x1 ;  /* 0x0000000102020836 */ /* 0x000fc80000000000 */
[----:B------:R-:W-:Y:S01]  /*16920*/  @!P2 IMAD.MOV R2, RZ, RZ, -R2 ;  /* 0x000000ffff02a224 */ /* 0x000fe200078e0a02 */
[----:B------:R-:W-:-:S05]  /*16930*/  @!P1 LOP3.LUT R2, RZ, R8, RZ, 0x33, !PT ;  /* 0x00000008ff029212 */ /* 0x000fca00078e33ff */
[----:B------:R-:W-:Y:S02]  /*16940*/  IMAD R9, R7, R2, RZ ;  /* 0x0000000207097224 */ /* 0x000fe400078e02ff */
[----:B------:R-:W-:Y:S02]  /*16950*/  IMAD.MOV R2, RZ, RZ, -R2 ;  /* 0x000000ffff027224 */ /* 0x000fe400078e0a02 */
[----:B------:R-:W-:Y:S02]  /*16960*/  IMAD.MOV R3, RZ, RZ, -R9 ;  /* 0x000000ffff037224 */ /* 0x000fe400078e0a09 */
[----:B------:R-:W-:-:S03]  /*16970*/  IMAD R5, R8, R2, R5 ;  /* 0x0000000208057224 */ /* 0x000fc600078e0205 */
[----:B------:R-:W-:-:S04]  /*16980*/  VIADDMNMX R4, R3, R4, R7, PT ;  /* 0x0000000403047246 */ /* 0x000fc80003800107 */
[-C--:B------:R-:W-:Y:S02]  /*16990*/  IABS R7, R4.reuse ;  /* 0x0000000400077213 */ /* 0x080fe40000000000 */
[----:B------:R-:W-:Y:S02]  /*169a0*/  IABS R8, R4 ;  /* 0x0000000400087213 */ /* 0x000fe40000000000 */
[----:B------:R-:W0:Y:S03]  /*169b0*/  I2F.RP R10, R7 ;  /* 0x00000007000a7306 */ /* 0x000e260000209400 */
[----:B------:R-:W-:-:S05]  /*169c0*/  IMAD.MOV R8, RZ, RZ, -R8 ;  /* 0x000000ffff087224 */ /* 0x000fca00078e0a08 */
[----:B0-----:R-:W0:Y:S02]  /*169d0*/  MUFU.RCP R10, R10 ;  /* 0x0000000a000a7308 */ /* 0x001e240000001000 */
[----:B0-----:R-:W-:-:S06]  /*169e0*/  VIADD R3, R10, 0xffffffe ;  /* 0x0ffffffe0a037836 */ /* 0x001fcc0000000000 */
[----:B------:R-:W0:Y:S02]  /*169f0*/  F2I.FTZ.U32.TRUNC.NTZ R3, R3 ;  /* 0x0000000300037305 */ /* 0x000e24000021f000 */
[----:B0-----:R-:W-:-:S04]  /*16a00*/  IMAD.MOV R2, RZ, RZ, -R3 ;  /* 0x000000ffff027224 */ /* 0x001fc800078e0a03 */
[----:B------:R-:W-:Y:S02]  /*16a10*/  IMAD R11, R2, R7, RZ ;  /* 0x00000007020b7224 */ /* 0x000fe400078e02ff */
[----:B------:R-:W-:-:S04]  /*16a20*/  IMAD.MOV.U32 R2, RZ, RZ, RZ ;  /* 0x000000ffff027224 */ /* 0x000fc800078e00ff */
[----:B------:R-:W-:Y:S01]  /*16a30*/  IMAD.HI.U32 R2, R3, R11, R2 ;  /* 0x0000000b03027227 */ /* 0x000fe200078e0002 */
[----:B------:R-:W-:Y:S02]  /*16a40*/  IABS R11, R5 ;  /* 0x00000005000b7213 */ /* 0x000fe40000000000 */
[----:B------:R-:W-:Y:S02]  /*16a50*/  LOP3.LUT R3, R5, R4, RZ, 0x3c, !PT ;  /* 0x0000000405037212 */ /* 0x000fe400078e3cff */
[----:B------:R-:W-:Y:S01]  /*16a60*/  IADD3 R5, R9, 0x1000000, R5 ;  /* 0x0100000009057810 */ /* 0x000fe20007ffe005 */
        /* <DEDUP_REMOVED lines=10> */
[----:B------:R-:W-:Y:S01]  /*16b10*/  @!P1 LOP3.LUT R2, RZ, R4, RZ, 0x33, !PT ;  /* 0x00000004ff029212 */ /* 0x000fe200078e33ff */
[----:B------:R-:W-:-:S04]  /*16b20*/  IMAD.MOV R4, RZ, RZ, -R4 ;  /* 0x000000ffff047224 */ /* 0x000fc800078e0a04 */
[----:B------:R-:W-:-:S05]  /*16b30*/  IMAD R3, R2, R4, R5 ;  /* 0x0000000402037224 */ /* 0x000fca00078e0205 */
[----:B------:R1:W-:Y:S02]  /*16b40*/  STL [R1+0x8], R3 ;  /* 0x0000080301007387 */ /* 0x0003e40000100800 */
.L_x_1217:
[----:B01----:R-:W-:-:S05]  /*16b50*/  LOP3.LUT R3, RZ, R2, RZ, 0x33, !PT ;  /* 0x00000002ff037212 */ /* 0x003fca00078e33ff */
[----:B------:R-:W-:-:S05]  /*16b60*/  IMAD.IADD R2, R6, 0x1, R3 ;  /* 0x0000000106027824 */ /* 0x000fca00078e0203 */
[----:B------:R1:W-:Y:S01]  /*16b70*/  STL [R1+0x4], R2 ;  /* 0x0000040201007387 */ /* 0x0003e20000100800 */
[----:B------:R-:W-:Y:S05]  /*16b80*/  BRA `(.L_x_1218) ;  /* 0x00000000000c7947 */ /* 0x000fea0003800000 */
.L_x_1213:
[----:B------:R0:W-:Y:S04]  /*16b90*/  STL [R1], R7 ;  /* 0x0000000701007387 */ /* 0x0001e80000100800 */
[----:B------:R0:W-:Y:S04]  /*16ba0*/  STL [R1+0x4], RZ ;  /* 0x000004ff01007387 */ /* 0x0001e80000100800 */
[----:B------:R0:W-:Y:S02]  /*16bb0*/  STL [R1+0x8], RZ ;  /* 0x000008ff01007387 */ /* 0x0001e40000100800 */
.L_x_1218:
[----:B------:R-:W2:Y:S04]  /*16bc0*/  LDL R4, [R1] ;  /* 0x0000000001047983 */ /* 0x000ea80000100800 */
[----:B------:R-:W2:Y:S04]  /*16bd0*/  LDL R5, [R1+0x4] ;  /* 0x0000040001057983 */ /* 0x000ea80000100800 */
[----:B------:R-:W2:Y:S01]  /*16be0*/  LDL R6, [R1+0x8] ;  /* 0x0000080001067983 */ /* 0x000ea20000100800 */
[----:B------:R-:W-:Y:S01]  /*16bf0*/  ISETP.NE.AND P0, PT, R0, RZ, PT ;  /* 0x000000ff0000720c */ /* 0x000fe20003f05270 */
[----:B-1----:R-:W-:-:S12]  /*16c00*/  IMAD.U32 R2, RZ, RZ, UR42 ;  /* 0x0000002aff027e24 */ /* 0x002fd8000f8e00ff */
[----:B------:R-:W1:Y:S01]  /*16c10*/  @!P0 S2R R3, SR_CgaCtaId ;  /* 0x0000000000038919 */ /* 0x000e620000008800 */
[----:B------:R-:W-:Y:S01]  /*16c20*/  @!P0 MOV R0, 0x400 ;  /* 0x0000040000008802 */ /* 0x000fe20000000f00 */
[----:B0-----:R-:W-:-:S03]  /*16c30*/  @!P0 IMAD.MOV.U32 R7, RZ, RZ, R2 ;  /* 0x000000ffff078224 */ /* 0x001fc600078e0002 */
[----:B-1----:R-:W-:-:S05]  /*16c40*/  @!P0 LEA R0, R3, R0, 0x18 ;  /* 0x0000000003008211 */ /* 0x002fca00078ec0ff */
[----:B--2---:R0:W-:Y:S01]  /*16c50*/  @!P0 STS.128 [R0+0x2a8d0], R4 ;  /* 0x02a8d00400008388 */ /* 0x0041e20000000c00 */
[----:B------:R-:W-:Y:S06]  /*16c60*/  BAR.ARV 0x5, 0x180 ;  /* 0x0146000000007b1d */ /* 0x000fec0000002000 */
.L_x_1211:
        /* <DEDUP_REMOVED lines=19> */
[C---:B0-----:R-:W-:Y:S01]  /*16da0*/  IMAD.SHL.U32 R2, R9.reuse, 0x40, RZ ;  /* 0x0000004009027824 */ /* 0x041fe200078e00ff */
[C---:B------:R-:W-:Y:S02]  /*16db0*/  LOP3.LUT R8, R9.reuse, 0x7f, RZ, 0xc0, !PT ;  /* 0x0000007f09087812 */ /* 0x040fe400078ec0ff */
[C---:B------:R-:W-:Y:S02]  /*16dc0*/  R2P PR, R9.reuse, 0x6 ;  /* 0x0000000609007804 */ /* 0x040fe40000000000 */
[----:B------:R-:W-:Y:S02]  /*16dd0*/  LOP3.LUT R0, R2, 0x180, RZ, 0xc0, !PT ;  /* 0x0000018002007812 */ /* 0x000fe400078ec0ff */
[----:B------:R-:W-:Y:S02]  /*16de0*/  SHF.R.U32.HI R7, RZ, 0x5, R8 ;  /* 0x00000005ff077819 */ /* 0x000fe40000011608 */
[----:B------:R-:W-:Y:S01]  /*16df0*/  LOP3.LUT R0, R0, 0x30, R3, 0xf8, !PT ;  /* 0x0000003000007812 */ /* 0x000fe200078ef803 */
[----:B------:R-:W-:-:S05]  /*16e00*/  IMAD.SHL.U32 R3, R9, 0x8, RZ ;  /* 0x0000000809037824 */ /* 0x000fca00078e00ff */
[----:B------:R-:W-:Y:S01]  /*16e10*/  LOP3.LUT R3, R0, 0x30, R3, 0x78, !PT ;  /* 0x0000003000037812 */ /* 0x000fe200078e7803 */
[----:B------:R-:W-:-:S05]  /*16e20*/  IMAD.SHL.U32 R0, R9, 0x80, RZ ;  /* 0x0000008009007824 */ /* 0x000fca00078e00ff */
[C---:B-1----:R-:W-:Y:S02]  /*16e30*/  LOP3.LUT R4, R0.reuse, 0x380, RZ, 0xc0, !PT ;  /* 0x0000038000047812 */ /* 0x042fe400078ec0ff */
[----:B------:R-:W-:Y:S01]  /*16e40*/  LOP3.LUT R6, R0, 0x400, RZ, 0xc0, !PT ;  /* 0x0000040000067812 */ /* 0x000fe200078ec0ff */
[----:B------:R-:W-:Y:S01]  /*16e50*/  IMAD.SHL.U32 R0, R9, 0x10, RZ ;  /* 0x0000001009007824 */ /* 0x000fe200078e00ff */
[----:B------:R-:W-:Y:S02]  /*16e60*/  LOP3.LUT R5, R4, 0x10, R9, 0xf8, !PT ;  /* 0x0000001004057812 */ /* 0x000fe400078ef809 */
[----:B------:R-:W-:Y:S01]  /*16e70*/  LOP3.LUT R4, R3, 0x640, R2, 0xf8, !PT ;  /* 0x0000064003047812 */ /* 0x000fe200078ef802 */
[----:B------:R-:W-:Y:S01]  /*16e80*/  IMAD R6, R7, 0x800, R6 ;  /* 0x0000080007067824 */ /* 0x000fe200078e0206 */
[----:B------:R-:W-:Y:S02]  /*16e90*/  LOP3.LUT R5, R5, 0x70, R0, 0x78, !PT ;  /* 0x0000007005057812 */ /* 0x000fe400078e7800 */
[----:B------:R-:W-:Y:S01]  /*16ea0*/  LOP3.LUT R2, R0, 0x40, RZ, 0xc0, !PT ;  /* 0x0000004000027812 */ /* 0x000fe200078ec0ff */
[----:B------:R0:W-:Y:S02]  /*16eb0*/  STL [R1+0x24], R4 ;  /* 0x0000240401007387 */ /* 0x0001e40000100800 */
[----:B------:R-:W-:Y:S01]  /*16ec0*/  IMAD.IADD R3, R6, 0x1, R5 ;  /* 0x0000000106037824 */ /* 0x000fe200078e0205 */
[----:B------:R-:W-:Y:S01]  /*16ed0*/  SHF.R.U32.HI R5, RZ, 0x2, R8 ;  /* 0x00000002ff057819 */ /* 0x000fe20000011608 */
[----:B------:R-:W-:Y:S01]  /*16ee0*/  IMAD R7, R7, 0x200, R2 ;  /* 0x0000020007077824 */ /* 0x000fe200078e0202 */
[----:B------:R-:W-:-:S02]  /*16ef0*/  LOP3.LUT R2, R0, 0x1b0, RZ, 0xc0, !PT ;  /* 0x000001b000027812 */ /* 0x000fc400078ec0ff */
[----:B------:R1:W-:Y:S01]  /*16f00*/  STL [R1+0x1c], R3 ;  /* 0x00001c0301007387 */ /* 0x0003e20000100800 */
[----:B0-----:R-:W-:Y:S01]  /*16f10*/  LOP3.LUT R4, R0, 0x30, RZ, 0xc0, !PT ;  /* 0x0000003000047812 */ /* 0x001fe200078ec0ff */
[----:B------:R-:W-:-:S05]  /*16f20*/  IMAD.MOV.U32 R0, RZ, RZ, 0x20 ;  /* 0x00000020ff007424 */ /* 0x000fca00078e00ff */
[----:B------:R-:W-:Y:S01]  /*16f30*/  SEL R6, R0, 0xffffffe0, !P1 ;  /* 0xffffffe000067807 */ /* 0x000fe20004800000 */
[----:B-1----:R-:W-:-:S05]  /*16f40*/  IMAD.SHL.U32 R3, R9, 0x2, RZ ;  /* 0x0000000209037824 */ /* 0x002fca00078e00ff */
[----:B------:R-:W-:Y:S01]  /*16f50*/  LOP3.LUT R2, R2, 0x30, R3, 0x78, !PT ;  /* 0x0000003002027812 */ /* 0x000fe200078e7803 */
[----:B------:R-:W-:-:S03]  /*16f60*/  IMAD.MOV.U32 R3, RZ, RZ, 0x40 ;  /* 0x00000040ff037424 */ /* 0x000fc600078e00ff */
[----:B------:R-:W-:Y:S02]  /*16f70*/  IADD3 R2, R17, R7, R2 ;  /* 0x0000000711027210 */ /* 0x000fe40007ffe002 */
[----:B------:R-:W-:-:S03]  /*16f80*/  SEL R3, R3, 0xffffffc0, !P2 ;  /* 0xffffffc003037807 */ /* 0x000fc60005000000 */
[----:B------:R0:W-:Y:S04]  /*16f90*/  STL [R1+0x28], R2 ;  /* 0x0000280201007387 */ /* 0x0001e80000100800 */
[----:B------:R1:W-:Y:S04]  /*16fa0*/  STL [R1+0x10], R6 ;  /* 0x0000100601007387 */ /* 0x0003e80000100800 */
[----:B------:R1:W-:Y:S01]  /*16fb0*/  STL [R1+0x20], R3 ;  /* 0x0000200301007387 */ /* 0x0003e20000100800 */
[----:B0-----:R-:W-:-:S03]  /*16fc0*/  IMAD.SHL.U32 R2, R9, 0x20, RZ ;  /* 0x0000002009027824 */ /* 0x001fc600078e00ff */
[----:B------:R1:W-:Y:S02]  /*16fd0*/  STL [R1+0x38], RZ ;  /* 0x000038ff01007387 */ /* 0x0003e40000100800 */
[----:B------:R-:W-:Y:S02]  /*16fe0*/  LOP3.LUT R0, R5, 0x60, R2, 0xf8, !PT ;  /* 0x0000006005007812 */ /* 0x000fe400078ef802 */
[C---:B------:R-:W-:Y:S02]  /*16ff0*/  LOP3.LUT R2, R4.reuse, 0x40, RZ, 0xfc, !PT ;  /* 0x0000004004027812 */ /* 0x040fe400078efcff */
[----:B------:R-:W-:-:S07]  /*17000*/  LOP3.LUT R0, R4, 0x80, RZ, 0xfc, !PT ;  /* 0x0000008004007812 */ /* 0x000fce00078efcff */
.L_x_1299:
[----:B------:R-:W-:Y:S01]  /*17010*/  ULDC.64 UR4, c[0x0][0xa28] ;  /* 0x00028a0000047ab9 */ /* 0x000fe20000000a00 */
[----:B------:R-:W-:Y:S01]  /*17020*/  ULDC.64 UR8, c[0x0][0xa00] ;  /* 0x0002800000087ab9 */ /* 0x000fe20000000a00 */
[----:B------:R-:W-:Y:S01]  /*17030*/  UISETP.NE.U32.AND UP0, UPT, UR4, URZ, UPT ;  /* 0x0000003f0400728c */ /* 0x000fe2000bf05070 */
[----:B------:R-:W-:Y:S01]  /*17040*/  ISETP.NE.U32.AND P0, PT, RZ, UR8, PT ;  /* 0x00000008ff007c0c */ /* 0x000fe2000bf05070 */
[----:B------:R-:W-:Y:S01]  /*17050*/  ULDC.64 UR6, c[0x0][0xa00] ;  /* 0x0002800000067ab9 */ /* 0x000fe20000000a00 */
[----:B------:R-:W-:Y:S01]  /*17060*/  IMAD.MOV.U32 R0, RZ, RZ, RZ ;  /* 0x000000ffff007224 */ /* 0x000fe200078e00ff */
[----:B------:R-:W-:Y:S01]  /*17070*/  UISETP.NE.AND.EX UP0, UPT, UR5, URZ, UPT, UP0 ;  /* 0x0000003f0500728c */ /* 0x000fe2000bf05300 */
[----:B------:R-:W-:Y:S01]  /*17080*/  ISETP.NE.AND.EX P0, PT, RZ, UR9, PT, P0 ;  /* 0x00000009ff007c0c */ /* 0x000fe2000bf05300 */
[----:B------:R-:W-:Y:S01]  /*17090*/  UIMAD.WIDE UR6, UR42, 0x4, UR6 ;  /* 0x000000042a0678a5 */ /* 0x000fe2000f8e0206 */
[----:B--2---:R-:W2:Y:S01]  /*170a0*/  LDL.LU R7, [R1+0x8] ;  /* 0x0000080001077983 */ /* 0x004ea20000300800 */
[----:B------:R-:W-:Y:S01]  /*170b0*/  ULDC.64 UR10, c[0x0][0xa18] ;  /* 0x00028600000a7ab9 */ /* 0x000fe20000000a00 */
[----:B01----:R-:W0:Y:S01]  /*170c0*/  LDC R6, c[0x0][0x288] ;  /* 0x0000a200ff067b82 */ /* 0x003e220000000800 */
[----:B------:R-:W-:Y:S01]  /*170d0*/  PLOP3.LUT P1, PT, PT, PT, UP0, 0x80, 0x0 ;  /* 0x000000000000781c */ /* 0x000fe20003f2f008 */
[----:B------:R-:W-:Y:S01]  /*170e0*/  ULDC.64 UR8, c[0x0][0xa08] ;  /* 0x0002820000087ab9 */ /* 0x000fe20000000a00 */
[----:B------:R-:W-:-:S02]  /*170f0*/  IMAD.U32 R2, RZ, RZ, UR6 ;  /* 0x00000006ff027e24 */ /* 0x000fc4000f8e00ff */
[----:B------:R-:W-:Y:S01]  /*17100*/  IMAD.U32 R3, RZ, RZ, UR7 ;  /* 0x00000007ff037e24 */ /* 0x000fe2000f8e00ff */
[----:B------:R-:W-:Y:S02]  /*17110*/  @UP0 ULDC.64 UR4, c[0x0][0xa28] ;  /* 0x00028a0000040ab9 */ /* 0x000fe40000000a00 */
[----:B------:R-:W-:Y:S02]  /*17120*/  @UP0 UIMAD.WIDE UR4, UR42, 0x4, UR4 ;  /* 0x000000042a0408a5 */ /* 0x000fe4000f8e0204 */
[----:B------:R1:W3:Y:S01]  /*17130*/  @P0 LDG.E R5, desc[UR52][R2.64] ;  /* 0x0000003402050981 */ /* 0x0002e2000c1e1900 */
[----:B------:R-:W-:-:S04]  /*17140*/  UISETP.NE.U32.AND UP0, UPT, UR10, URZ, UPT ;  /* 0x0000003f0a00728c */ /* 0x000fc8000bf05070 */
[----:B------:R-:W-:Y:S01]  /*17150*/  UISETP.NE.AND.EX UP0, UPT, UR11, URZ, UPT, UP0 ;  /* 0x0000003f0b00728c */ /* 0x000fe2000bf05300 */
[----:B-1----:R-:W-:Y:S02]  /*17160*/  IMAD.U32 R2, RZ, RZ, UR4 ;  /* 0x00000004ff027e24 */ /* 0x002fe4000f8e00ff */
[----:B------:R-:W-:Y:S01]  /*17170*/  IMAD.U32 R3, RZ, RZ, UR5 ;  /* 0x00000005ff037e24 */ /* 0x000fe2000f8e00ff */
[----:B------:R-:W-:-:S04]  /*17180*/  ULDC.64 UR4, c[0x0][0xa08] ;  /* 0x0002820000047ab9 */ /* 0x000fc80000000a00 */
[----:B------:R1:W5:Y:S01]  /*17190*/  @P1 LDG.E R0, desc[UR52][R2.64] ;  /* 0x0000003402001981 */ /* 0x000362000c1e1900 */
[----:B------:R-:W-:Y:S01]  /*171a0*/  ISETP.NE.U32.AND P1, PT, RZ, UR4, PT ;  /* 0x00000004ff007c0c */ /* 0x000fe2000bf25070 */
[----:B------:R-:W-:Y:S01]  /*171b0*/  UIMAD.WIDE UR8, UR42, 0x4, UR8 ;  /* 0x000000042a0878a5 */ /* 0x000fe2000f8e0208 */
[----:B------:R-:W-:Y:S02]  /*171c0*/  IMAD.MOV.U32 R4, RZ, RZ, RZ ;  /* 0x000000ffff047224 */ /* 0x000fe400078e00ff */
[----:B------:R-:W-:Y:S01]  /*171d0*/  ISETP.NE.AND.EX P1, PT, RZ, UR5, PT, P1 ;  /* 0x00000005ff007c0c */ /* 0x000fe2000bf25310 */
[----:B------:R-:W-:Y:S01]  /*171e0*/  @UP0 ULDC.64 UR4, c[0x0][0xa18] ;  /* 0x0002860000040ab9 */ /* 0x000fe20000000a00 */
[----:B------:R-:W-:Y:S01]  /*171f0*/  PLOP3.LUT P4, PT, PT, PT, UP0, 0x80, 0x0 ;  /* 0x000000000000781c */ /* 0x000fe20003f8f008 */
[----:B------:R-:W-:Y:S01]  /*17200*/  @UP0 UIMAD.WIDE UR4, UR42, 0x4, UR4 ;  /* 0x000000042a0408a5 */ /* 0x000fe2000f8e0204 */
[----:B-1----:R-:W-:Y:S02]  /*17210*/  IMAD.U32 R2, RZ, RZ, UR8 ;  /* 0x00000008ff027e24 */ /* 0x002fe4000f8e00ff */
[----:B------:R-:W-:-:S07]  /*17220*/  IMAD.U32 R3, RZ, RZ, UR9 ;  /* 0x00000009ff037e24 */ /* 0x000fce000f8e00ff */
[----:B------:R1:W5:Y:S02]  /*17230*/  @P1 LDG.E R4, desc[UR52][R2.64] ;  /* 0x0000003402041981 */ /* 0x000364000c1e1900 */
[----:B-1----:R-:W-:Y:S02]  /*17240*/  IMAD.U32 R2, RZ, RZ, UR4 ;  /* 0x00000004ff027e24 */ /* 0x002fe4000f8e00ff */
[----:B------:R-:W-:Y:S01]  /*17250*/  IMAD.U32 R3, RZ, RZ, UR5 ;  /* 0x00000005ff037e24 */ /* 0x000fe2000f8e00ff */
[----:B------:R-:W-:Y:S01]  /*17260*/  UMOV UR43, URZ ;  /* 0x0000003f002b7c82 */ /* 0x000fe20008000000 */
[----:B------:R-:W-:-:S03]  /*17270*/  ULDC.64 UR4, c[0x0][0xa20] ;  /* 0x0002880000047ab9 */ /* 0x000fc60000000a00 */
[----:B0-----:R0:W4:Y:S01]  /*17280*/  @P4 LDG.E R6, desc[UR52][R2.64] ;  /* 0x0000003402064981 */ /* 0x001122000c1e1900 */
[----:B------:R-:W-:-:S04]  /*17290*/  ISETP.NE.U32.AND P3, PT, RZ, UR4, PT ;  /* 0x00000004ff007c0c */ /* 0x000fc8000bf65070 */
[----:B------:R-:W-:Y:S01]  /*172a0*/  ISETP.NE.AND.EX P3, PT, RZ, UR5, PT, P3 ;  /* 0x00000005ff007c0c */ /* 0x000fe2000bf65330 */
[----:B0-----:R-:W0:Y:S02]  /*172b0*/  LDC.64 R2, c[0x0][0x418] ;  /* 0x00010600ff027b82 */ /* 0x001e240000000a00 */
[----:B0-----:R-:W-:-:S04]  /*172c0*/  ISETP.NE.U32.AND P2, PT, R2, RZ, PT ;  /* 0x000000ff0200720c */ /* 0x001fc80003f45070 */
[----:B------:R-:W-:Y:S02]  /*172d0*/  ISETP.NE.AND.EX P2, PT, R3, RZ, PT, P2 ;  /* 0x000000ff0300720c */ /* 0x000fe40003f45320 */
[C---:B--2---:R-:W-:Y:S02]  /*172e0*/  R2UR UR36, R7.reuse ;  /* 0x00000000072472ca */ /* 0x044fe400000e0000 */
[C---:B------:R-:W-:Y:S02]  /*172f0*/  LOP3.LUT R2, R7.reuse, 0xff000000, RZ, 0xc0, !PT ;  /* 0xff00000007027812 */ /* 0x040fe400078ec0ff */
[----:B------:R-:W-:Y:S02]  /*17300*/  LOP3.LUT R7, R7, 0xff0000, RZ, 0xc0, !PT ;  /* 0x00ff000007077812 */ /* 0x000fe400078ec0ff */
[----:B------:R-:W-:-:S04]  /*17310*/  SHF.R.U32.HI R2, RZ, 0x8, R2 ;  /* 0x00000008ff027819 */ /* 0x000fc80000011602 */
[----:B------:R-:W-:Y:S02]  /*17320*/  LEA.HI R7, R7, R2, RZ, 0x10 ;  /* 0x0000000207077211 */ /* 0x000fe400078f80ff */
[----:B---3--:R-:W-:Y:S01]  /*17330*/  @P0 R2UR UR43, R5 ;  /* 0x00000000052b02ca */ /* 0x008fe200000e0000 */
[----:B------:R-:W-:Y:S01]  /*17340*/  ULOP3.LUT UR36, UR36, 0xffff, URZ, 0xc0, !UPT ;  /* 0x0000ffff24247892 */ /* 0x000fe2000f8ec03f */
[----:B------:R-:W0:Y:S02]  /*17350*/  LDC R5, c[0x0][0x424] ;  /* 0x00010900ff057b82 */ /* 0x000e240000000800 */
[----:B0-----:R-:W-:Y:S01]  /*17360*/  SEL R5, R5, 0x1, P2 ;  /* 0x0000000105057807 */ /* 0x001fe20001000000 */
[----:B----4-:R0:W-:Y:S01]  /*17370*/  STL [R1+0x30], R6 ;  /* 0x0000300601007387 */ /* 0x0101e20000100800 */
[----:B------:R-:W-:-:S04]  /*17380*/  IMAD.MOV.U32 R9, RZ, RZ, R6 ;  /* 0x000000ffff097224 */ /* 0x000fc800078e0006 */
[----:B0-----:R-:W0:Y:S02]  /*17390*/  LDC R6, c[0x0][0x2f0] ;  /* 0x0000bc00ff067b82 */ /* 0x001e240000000800 */
[----:B0-----:R-:W-:Y:S01]  /*173a0*/  IMAD R5, R5, R6, RZ ;  /* 0x0000000605057224 */ /* 0x001fe200078e02ff */
[----:B------:R-:W-:Y:S06]  /*173b0*/  @P4 BRA `(.L_x_1220) ;  /* 0x00000000001c4947 */ /* 0x000fec0003800000 */
[----:B------:R-:W-:Y:S05]  /*173c0*/  @!P0 BRA `(.L_x_1220) ;  /* 0x0000000000188947 */ /* 0x000fea0003800000 */
[----:B------:R-:W-:Y:S02]  /*173d0*/  IMAD.U32 R2, RZ, RZ, UR6 ;  /* 0x00000006ff027e24 */ /* 0x000fe4000f8e00ff */
[----:B------:R-:W-:-:S05]  /*173e0*/  IMAD.U32 R3, RZ, RZ, UR7 ;  /* 0x00000007ff037e24 */ /* 0x000fca000f8e00ff */
[----:B------:R-:W2:Y:S04]  /*173f0*/  LDG.E R6, desc[UR52][R2.64] ;  /* 0x0000003402067981 */ /* 0x000ea8000c1e1900 */
[----:B------:R-:W2:Y:S02]  /*17400*/  LDG.E R2, desc[UR52][R2.64+0x4] ;  /* 0x0000043402027981 */ /* 0x000ea4000c1e1900 */
[----:B--2---:R-:W-:-:S05]  /*17410*/  IMAD.IADD R9, R2, 0x1, -R6 ;  /* 0x0000000102097824 */ /* 0x004fca00078e0a06 */
[----:B------:R0:W-:Y:S02]  /*17420*/  STL [R1+0x30], R9 ;  /* 0x0000300901007387 */ /* 0x0001e40000100800 */
.L_x_1220:
[----:B-----5:R-:W-:-:S05]  /*17430*/  IMAD.IADD R2, R4, 0x1, R0 ;  /* 0x0000000104027824 */ /* 0x020fca00078e0200 */
[----:B------:R1:W-:Y:S01]  /*17440*/  STL [R1+0x18], R2 ;  /* 0x0000180201007387 */ /* 0x0003e20000100800 */
[----:B------:R-:W-:Y:S05]  /*17450*/  @!P3 BRA `(.L_x_1221) ;  /* 0x000000000018b947 */ /* 0x000fea0003800000 */
[----:B------:R-:W-:Y:S02]  /*17460*/  ULDC.64 UR4, c[0x0][0xa20] ;  /* 0x0002880000047ab9 */ /* 0x000fe40000000a00 */
[----:B------:R-:W-:-:S06]  /*17470*/  UIMAD.WIDE UR4, UR42, 0x4, UR4 ;  /* 0x000000042a0478a5 */ /* 0x000fcc000f8e0204 */
[----:B-1----:R-:W-:Y:S02]  /*17480*/  IMAD.U32 R2, RZ, RZ, UR4 ;  /* 0x00000004ff027e24 */ /* 0x002fe4000f8e00ff */
[----:B------:R-:W-:-:S05]  /*17490*/  IMAD.U32 R3, RZ, RZ, UR5 ;  /* 0x00000005ff037e24 */ /* 0x000fca000f8e00ff */
[----:B------:R1:W5:Y:S01]  /*174a0*/  LDG.E R5, desc[UR52][R2.64] ;  /* 0x0000003402057981 */ /* 0x000362000c1e1900 */
[----:B------:R-:W-:Y:S05]  /*174b0*/  BRA `(.L_x_1222) ;  /* 0x0000000000187947 */ /* 0x000fea0003800000 */
.L_x_1221:
[----:B------:R-:W-:Y:S05]  /*174c0*/  @!P1 BRA `(.L_x_1222) ;  /* 0x0000000000149947 */ /* 0x000fea0003800000 */
[----:B-1----:R-:W-:Y:S02]  /*174d0*/  IMAD.U32 R2, RZ, RZ, UR8 ;  /* 0x00000008ff027e24 */ /* 0x002fe4000f8e00ff */
[----:B------:R-:W-:-:S05]  /*174e0*/  IMAD.U32 R3, RZ, RZ, UR9 ;  /* 0x00000009ff037e24 */ /* 0x000fca000f8e00ff */
[----:B------:R-:W2:Y:S04]  /*174f0*/  LDG.E R5, desc[UR52][R2.64] ;  /* 0x0000003402057981 */ /* 0x000ea8000c1e1900 */
[----:B------:R-:W2:Y:S02]  /*17500*/  LDG.E R2, desc[UR52][R2.64+0x4] ;  /* 0x0000043402027981 */ /* 0x000ea4000c1e1900 */
[----:B--2---:R-:W-:-:S07]  /*17510*/  IMAD.IADD R5, R2, 0x1, -R5 ;  /* 0x0000000102057824 */ /* 0x004fce00078e0a05 */
.L_x_1222:
[----:B------:R-:W2:Y:S01]  /*17520*/  LDL.LU R4, [R1+0x4] ;  /* 0x0000040001047983 */ /* 0x000ea20000300800 */
[----:B-1----:R-:W1:Y:S01]  /*17530*/  LDC R2, c[0x0][0x448] ;  /* 0x00011200ff027b82 */ /* 0x002e620000000800 */
[----:B-----5:R-:W-:Y:S01]  /*17540*/  IMAD.IADD R0, R5, 0x1, -R0 ;  /* 0x0000000105007824 */ /* 0x020fe200078e0a00 */
[----:B-1----:R-:W-:-:S13]  /*17550*/  ISETP.NE.AND P1, PT, R2, 0x1, PT ;  /* 0x000000010200780c */ /* 0x002fda0003f25270 */
[----:B------:R-:W1:Y:S08]  /*17560*/  @P1 LDC R3, c[0x0][0x44c] ;  /* 0x00011300ff031b82 */ /* 0x000e700000000800 */
[----:B------:R-:W3:Y:S01]  /*17570*/  @P1 LDC R2, c[0x0][0x450] ;  /* 0x00011400ff021b82 */ /* 0x000ee20000000800 */
[----:B--2---:R-:W-:-:S04]  /*17580*/  IMAD.SHL.U32 R10, R4, 0x80, RZ ;  /* 0x00000080040a7824 */ /* 0x004fc800078e00ff */
[----:B------:R-:W-:Y:S01]  /*17590*/  VIADD R4, R10, 0x7f ;  /* 0x0000007f0a047836 */ /* 0x000fe20000000000 */
[----:B------:R2:W-:Y:S03]  /*175a0*/  STL [R1+0x2c], R10 ;  /* 0x00002c0a01007387 */ /* 0x0005e60000100800 */
[----:B-1----:R-:W-:-:S04]  /*175b0*/  @P1 IMAD.HI.U32 R3, R4, R3, RZ ;  /* 0x0000000304031227 */ /* 0x002fc800078e00ff */
[----:B------:R-:W-:Y:S01]  /*175c0*/  IMAD.MOV.U32 R6, RZ, RZ, R4 ;  /* 0x000000ffff067224 */ /* 0x000fe200078e0004 */
[----:B---3--:R-:W-:Y:S02]  /*175d0*/  @P1 SHF.R.U32.HI R6, RZ, R2, R3 ;  /* 0x00000002ff061219 */ /* 0x008fe40000011603 */
[----:B------:R-:W-:-:S05]  /*175e0*/  IADD3 R2, R0, 0x1, -R9 ;  /* 0x0000000100027810 */ /* 0x000fca0007ffe809 */
[----:B------:R-:W-:Y:S02]  /*175f0*/  IMAD.IADD R6, R2, 0x1, R6 ;  /* 0x0000000102067824 */ /* 0x000fe400078e0206 */
[----:B------:R-:W1:Y:S02]  /*17600*/  LDC.64 R2, c[0x0][0x9e0] ;  /* 0x00027800ff027b82 */ /* 0x000e640000000a00 */
[----:B-1----:R-:W-:Y:S01]  /*17610*/  ISETP.GE.AND P2, PT, R3, 0x1, PT ;  /* 0x000000010300780c */ /* 0x002fe20003f46270 */
[----:B------:R-:W-:-:S12]  /*17620*/  IMAD.IADD R2, R6, 0x1, R2 ;  /* 0x0000000106027824 */ /* 0x000fd800078e0202 */
[----:B--2---:R-:W-:Y:S05]  /*17630*/  @!P2 BRA `(.L_x_1223) ;  /* 0x000000000040a947 */ /* 0x004fea0003800000 */
[C---:B------:R-:W-:Y:S01]  /*17640*/  ISETP.GT.AND P0, PT, R6.reuse, RZ, PT ;  /* 0x000000ff0600720c */ /* 0x040fe20003f04270 */
[----:B------:R-:W-:-:S12]  /*17650*/  VIADD R8, R6, 0xffffffff ;  /* 0xffffffff06087836 */ /* 0x000fd80000000000 */
[----:B------:R-:W-:Y:S05]  /*17660*/  @P0 BRA `(.L_x_1224) ;  /* 0x00000000001c0947 */ /* 0x000fea0003800000 */
[----:B------:R-:W-:Y:S01]  /*17670*/  ISETP.NE.AND P0, PT, R3, 0x1, PT ;  /* 0x000000010300780c */ /* 0x000fe20003f05270 */
[----:B------:R-:W-:-:S12]  /*17680*/  IMAD.MOV R6, RZ, RZ, -R6 ;  /* 0x000000ffff067224 */ /* 0x000fd800078e0a06 */
[----:B------:R-:W1:Y:S02]  /*17690*/  @P0 LDC.64 R4, c[0x0][0x9e8] ;  /* 0x00027a00ff040b82 */ /* 0x000e640000000a00 */
[----:B-1----:R-:W-:-:S05]  /*176a0*/  @P0 IMAD.HI.U32 R4, R6, R4, RZ ;  /* 0x0000000406040227 */ /* 0x002fca00078e00ff */
[----:B------:R-:W-:-:S04]  /*176b0*/  @P0 SHF.R.U32.HI R6, RZ, R5, R4 ;  /* 0x00000005ff060219 */ /* 0x000fc80000011604 */
[----:B------:R-:W-:Y:S01]  /*176c0*/  LOP3.LUT R8, RZ, R6, RZ, 0x33, !PT ;  /* 0x00000006ff087212 */ /* 0x000fe200078e33ff */
[----:B------:R-:W-:Y:S06]  /*176d0*/  BRA `(.L_x_1225) ;  /* 0x0000000000107947 */ /* 0x000fec0003800000 */
.L_x_1224:
[----:B------:R-:W-:-:S13]  /*176e0*/  ISETP.NE.AND P0, PT, R3, 0x1, PT ;  /* 0x000000010300780c */ /* 0x000fda0003f05270 */
[----:B------:R-:W1:Y:S02]  /*176f0*/  @P0 LDC.64 R4, c[0x0][0x9e8] ;  /* 0x00027a00ff040b82 */ /* 0x000e640000000a00 */
[----:B-1----:R-:W-:-:S05]  /*17700*/  @P0 IMAD.HI.U32 R4, R8, R4, RZ ;  /* 0x0000000408040227 */ /* 0x002fca00078e00ff */
[----:B------:R-:W-:-:S07]  /*17710*/  @P0 SHF.R.U32.HI R8, RZ, R5, R4 ;  /* 0x00000005ff080219 */ /* 0x000fce0000011604 */
.L_x_1225:
[----:B------:R-:W-:-:S05]  /*17720*/  IMAD R8, R8, R3, R3 ;  /* 0x0000000308087224 */ /* 0x000fca00078e0203 */
[----:B------:R-:W-:-:S07]  /*17730*/  VIMNMX R2, R2, R8, PT ;  /* 0x0000000802027248 */ /* 0x000fce0003fe0100 */
.L_x_1223:
[----:B------:R-:W1:Y:S01]  /*17740*/  @P1 LDC R4, c[0x0][0x44c] ;  /* 0x00011300ff041b82 */ /* 0x000e620000000800 */
[----:B------:R-:W-:Y:S01]  /*17750*/  IMAD.MOV.U32 R5, RZ, RZ, R10 ;  /* 0x000000ffff057224 */ /* 0x000fe200078e000a */
[----:B------:R-:W-:Y:S01]  /*17760*/  ULDC UR4, c[0x0][0x9dc] ;  /* 0x0002770000047ab9 */ /* 0x000fe20000000800 */
[----:B------:R-:W-:-:S05]  /*17770*/  VIADD R2, R2, 0x7f ;  /* 0x0000007f02027836 */ /* 0x000fca0000000000 */
[----:B------:R-:W2:Y:S01]  /*17780*/  @P1 LDC R6, c[0x0][0x450] ;  /* 0x00011400ff061b82 */ /* 0x000ea20000000800 */
[----:B-1----:R-:W-:-:S05]  /*17790*/  @P1 IMAD.HI.U32 R4, R10, R4, RZ ;  /* 0x000000040a041227 */ /* 0x002fca00078e00ff */
[----:B--2---:R-:W-:Y:S02]  /*177a0*/  @P1 SHF.R.U32.HI R5, RZ, R6, R4 ;  /* 0x00000006ff051219 */ /* 0x004fe40000011604 */
[----:B------:R-:W-:Y:S02]  /*177b0*/  SHF.R.S32.HI R4, RZ, 0x1f, R2 ;  /* 0x0000001fff047819 */ /* 0x000fe40000011402 */
[----:B------:R-:W-:Y:S01]  /*177c0*/  IADD3 R6, R5, R0, -R9 ;  /* 0x0000000005067210 */ /* 0x000fe20007ffe809 */
[----:B------:R-:W-:Y:S01]  /*177d0*/  VIADD R0, R0, 0x7f ;  /* 0x0000007f00007836 */ /* 0x000fe20000000000 */
[----:B------:R-:W-:-:S04]  /*177e0*/  LEA.HI R4, R4, R2, RZ, 0x7 ;  /* 0x0000000204047211 */ /* 0x000fc800078f38ff */
[----:B------:R-:W-:-:S04]  /*177f0*/  SHF.R.S32.HI R2, RZ, 0x1f, R0 ;  /* 0x0000001fff027819 */ /* 0x000fc80000011400 */
[----:B------:R-:W-:Y:S02]  /*17800*/  LEA.HI R2, R2, R0, RZ, 0x7 ;  /* 0x0000000002027211 */ /* 0x000fe400078f38ff */
[----:B------:R-:W-:Y:S02]  /*17810*/  SHF.R.S32.HI R0, RZ, 0x7, R4 ;  /* 0x00000007ff007819 */ /* 0x000fe40000011404 */
[----:B------:R-:W-:-:S04]  /*17820*/  SHF.R.S32.HI R2, RZ, 0x7, R2 ;  /* 0x00000007ff027819 */ /* 0x000fc80000011402 */
[----:B------:R-:W-:Y:S01]  /*17830*/  VIMNMX R0, R2, R0, PT ;  /* 0x0000000002007248 */ /* 0x000fe20003fe0100 */
[----:B------:R-:W-:Y:S01]  /*17840*/  VIADD R2, R6, -UR4 ;  /* 0x8000000406027c36 */ /* 0x000fe20008000000 */
[----:B------:R-:W-:Y:S06]  /*17850*/  @!P2 BRA `(.L_x_1226) ;  /* 0x00000000003ca947 */ /* 0x000fec0003800000 */
[----:B------:R-:W-:-:S13]  /*17860*/  ISETP.GT.AND P0, PT, R6, -0x1, PT ;  /* 0xffffffff0600780c */ /* 0x000fda0003f04270 */
[----:B------:R-:W-:Y:S05]  /*17870*/  @P0 BRA `(.L_x_1227) ;  /* 0x00000000001c0947 */ /* 0x000fea0003800000 */
[----:B------:R-:W-:Y:S02]  /*17880*/  ISETP.NE.AND P0, PT, R3, 0x1, PT ;  /* 0x000000010300780c */ /* 0x000fe40003f05270 */
[----:B------:R-:W-:-:S11]  /*17890*/  LOP3.LUT R6, RZ, R6, RZ, 0x33, !PT ;  /* 0x00000006ff067212 */ /* 0x000fd600078e33ff */
[----:B------:R-:W1:Y:S02]  /*178a0*/  @P0 LDC.64 R4, c[0x0][0x9e8] ;  /* 0x00027a00ff040b82 */ /* 0x000e640000000a00 */
[----:B-1----:R-:W-:-:S05]  /*178b0*/  @P0 IMAD.HI.U32 R4, R6, R4, RZ ;  /* 0x0000000406040227 */ /* 0x002fca00078e00ff */
[----:B------:R-:W-:-:S04]  /*178c0*/  @P0 SHF.R.U32.HI R6, RZ, R5, R4 ;  /* 0x00000005ff060219 */ /* 0x000fc80000011604 */
[----:B------:R-:W-:Y:S01]  /*178d0*/  LOP3.LUT R6, RZ, R6, RZ, 0x33, !PT ;  /* 0x00000006ff067212 */ /* 0x000fe200078e33ff */
[----:B------:R-:W-:Y:S06]  /*178e0*/  BRA `(.L_x_1228) ;  /* 0x0000000000107947 */ /* 0x000fec0003800000 */
.L_x_1227:
[----:B------:R-:W-:-:S13]  /*178f0*/  ISETP.NE.AND P0, PT, R3, 0x1, PT ;  /* 0x000000010300780c */ /* 0x000fda0003f05270 */
[----:B------:R-:W1:Y:S02]  /*17900*/  @P0 LDC.64 R4, c[0x0][0x9e8] ;  /* 0x00027a00ff040b82 */ /* 0x000e640000000a00 */
[----:B-1----:R-:W-:-:S05]  /*17910*/  @P0 IMAD.HI.U32 R4, R6, R4, RZ ;  /* 0x0000000406040227 */ /* 0x002fca00078e00ff */
[----:B------:R-:W-:-:S07]  /*17920*/  @P0 SHF.R.U32.HI R6, RZ, R5, R4 ;  /* 0x00000005ff060219 */ /* 0x000fce0000011604 */
.L_x_1228:
[----:B------:R-:W-:-:S05]  /*17930*/  IMAD R3, R6, R3, RZ ;  /* 0x0000000306037224 */ /* 0x000fca00078e02ff */
[----:B------:R-:W-:-:S07]  /*17940*/  VIMNMX R2, R2, R3, !PT ;  /* 0x0000000302027248 */ /* 0x000fce0007fe0100 */
.L_x_1226:
[----:B------:R-:W-:Y:S02]  /*17950*/  SHF.R.U32.HI R5, RZ, 0x10, R7 ;  /* 0x00000010ff057819 */ /* 0x000fe40000011607 */
[----:B------:R-:W-:Y:S02]  /*17960*/  SHF.R.S32.HI R3, RZ, 0x1f, R2 ;  /* 0x0000001fff037819 */ /* 0x000fe40000011402 */
[----:B------:R-:W-:Y:S02]  /*17970*/  ISETP.NE.AND P0, PT, R5, RZ, PT ;  /* 0x000000ff0500720c */ /* 0x000fe40003f05270 */
[----:B------:R-:W-:Y:S01]  /*17980*/  LEA.HI R3, R3, R2, RZ, 0x7 ;  /* 0x0000000203037211 */ /* 0x000fe200078f38ff */
[----:B------:R-:W-:-:S03]  /*17990*/  IMAD.MOV.U32 R2, RZ, RZ, RZ ;  /* 0x000000ffff027224 */ /* 0x000fc600078e00ff */
[----:B------:R-:W-:-:S04]  /*179a0*/  SHF.R.S32.HI R3, RZ, 0x7, R3 ;  /* 0x00000007ff037819 */ /* 0x000fc80000011403 */
[----:B------:R-:W-:-:S03]  /*179b0*/  VIMNMX R4, RZ, R3, !PT ;  /* 0x00000003ff047248 */ /* 0x000fc60007fe0100 */
[----:B------:R-:W1:Y:S01]  /*179c0*/  @!P0 LDC R5, c[0x0][0x9f0] ;  /* 0x00027c00ff058b82 */ /* 0x000e620000000800 */
[----:B------:R-:W-:-:S13]  /*179d0*/  ISETP.GT.AND P1, PT, R0, R4, PT ;  /* 0x000000040000720c */ /* 0x000fda0003f24270 */
[----:B------:R-:W-:Y:S05]  /*179e0*/  @!P1 BRA `(.L_x_1229) ;  /* 0x0000000000689947 */ /* 0x000fea0003800000 */
[-C--:B-1----:R-:W-:Y:S02]  /*179f0*/  IABS R6, R5.reuse ;  /* 0x0000000500067213 */ /* 0x082fe40000000000 */
[----:B0-----:R-:W-:Y:S02]  /*17a00*/  IABS R9, R5 ;  /* 0x0000000500097213 */ /* 0x001fe40000000000 */
        /* <DEDUP_REMOVED lines=9> */
[----:B------:R-:W-:-:S05]  /*17aa0*/  IADD3 R8, R5, -0x1, R0 ;  /* 0xffffffff05087810 */ /* 0x000fca0007ffe000 */
[----:B------:R-:W-:-:S05]  /*17ab0*/  IMAD.IADD R8, R8, 0x1, -R4 ;  /* 0x0000000108087824 */ /* 0x000fca00078e0a04 */
[----:B------:R-:W-:Y:S02]  /*17ac0*/  IABS R3, R8 ;  /* 0x0000000800037213 */ /* 0x000fe40000000000 */
[----:B------:R-:W-:-:S03]  /*17ad0*/  LOP3.LUT R8, R8, R5, RZ, 0x3c, !PT ;  /* 0x0000000508087212 */ /* 0x000fc600078e3cff */
        /* <DEDUP_REMOVED lines=10> */
[----:B------:R-:W-:-:S07]  /*17b80*/  @!P1 LOP3.LUT R2, RZ, R5, RZ, 0x33, !PT ;  /* 0x00000005ff029212 */ /* 0x000fce00078e33ff */
.L_x_1229:
[----:B------:R-:W-:Y:S01]  /*17b90*/  LOP3.LUT R7, R7, 0xff, RZ, 0xc0, !PT ;  /* 0x000000ff07077812 */ /* 0x000fe200078ec0ff */
[----:B------:R-:W-:Y:S04]  /*17ba0*/  BSSY B7, `(.L_x_1230) ;  /* 0x0000368000077945 */ /* 0x000fe80003800000 */
[----:B------:R-:W-:-:S05]  /*17bb0*/  IMAD R3, R7, R2, R4 ;  /* 0x0000000207037224 */ /* 0x000fca00078e0204 */
        /* <DEDUP_REMOVED lines=10> */
[----:B------:R-:W-:Y:S02]  /*17c60*/  VOTEU.ANY UR4, UPT, PT ;  /* 0x0000000000047886 */ /* 0x000fe400038e0100 */
[----:B------:R-:W2:Y:S08]  /*17c70*/  FLO.U32 R0, UR4 ;  /* 0x0000000400007d00 */ /* 0x000eb000080e0000 */
[----:B------:R-:W3:Y:S01]  /*17c80*/  POPC R4, UR4 ;  /* 0x0000000400047d09 */ /* 0x000ee20008000000 */
[----:B--2---:R-:W-:-:S02]  /*17c90*/  ISETP.EQ.U32.AND P0, PT, R0, R3, PT ;  /* 0x000000030000720c */ /* 0x004fc40003f02070 */
[----:B------:R-:W3:Y:S11]  /*17ca0*/  LDC.64 R2, c[0x0][0xc60] ;  /* 0x00031800ff027b82 */ /* 0x000ef60000000a00 */
[----:B---3--:R-:W2:Y:S01]  /*17cb0*/  @P0 ATOMG.E.ADD.STRONG.GPU PT, R3, desc[UR52][R2.64], R4 ;  /* 0x00000004020309a8 */ /* 0x008ea200081ee1f4 */
[----:B-1----:R-:W1:Y:S02]  /*17cc0*/  S2R R5, SR_LTMASK ;  /* 0x0000000000057919 */ /* 0x002e640000003900 */
[----:B-1----:R-:W-:-:S06]  /*17cd0*/  LOP3.LUT R5, R5, UR4, RZ, 0xc0, !PT ;  /* 0x0000000405057c12 */ /* 0x002fcc000f8ec0ff */
[----:B------:R-:W1:Y:S01]  /*17ce0*/  POPC R5, R5 ;  /* 0x0000000500057309 */ /* 0x000e620000000000 */
[----:B--2---:R-:W1:Y:S02]  /*17cf0*/  SHFL.IDX PT, R0, R3, R0, 0x1f ;  /* 0x00001f0003007589 */ /* 0x004e6400000e0000 */
[----:B-1----:R-:W-:-:S05]  /*17d00*/  IADD3 R0, R0, UR40, R5 ;  /* 0x0000002800007c10 */ /* 0x002fca000fffe005 */
[----:B------:R2:W-:Y:S01]  /*17d10*/  STL [R1], R0 ;  /* 0x0000000001007387 */ /* 0x0005e20000100800 */
[----:B------:R-:W-:Y:S05]  /*17d20*/  BRA `(.L_x_1232) ;  /* 0x00000034003c7947 */ /* 0x000fea0003800000 */
.L_x_1231:
        /* <DEDUP_REMOVED lines=9> */
[----:B------:R-:W2:Y:S01]  /*17dc0*/  LDC.64 R2, c[0x4][R2] ;  /* 0x0100000002027b82 */ /* 0x000ea20000000a00 */
[----:B-1----:R-:W-:Y:S02]  /*17dd0*/  IMAD.U32 R5, RZ, RZ, UR7 ;  /* 0x00000007ff057e24 */ /* 0x002fe4000f8e00ff */
        /* <DEDUP_REMOVED lines=8> */
[----:B0-2---:R-:W-:Y:S05]  /*17e60*/  CALL.ABS.NOINC R2 ;  /* 0x0000000002007343 */ /* 0x005fea0003c00000 */
.L_x_1234:
[----:B------:R-:W-:Y:S05]  /*17e70*/  BSYNC B6 ;  /* 0x0000000000067941 */ /* 0x000fea0003800000 */
.L_x_1233:
        /* <DEDUP_REMOVED lines=13> */
[----:B------:R-:W3:Y:S01]  /*17f50*/  LDC.64 R2, c[0x4][R2] ;  /* 0x0100000002027b82 */ /* 0x000ee20000000a00 */
        /* <DEDUP_REMOVED lines=9> */
[----:B0-23--:R-:W-:Y:S05]  /*17ff0*/  CALL.ABS.NOINC R2 ;  /* 0x0000000002007343 */ /* 0x00dfea0003c00000 */
.L_x_1236:
[----:B------:R-:W-:Y:S05]  /*18000*/  BSYNC B6 ;  /* 0x0000000000067941 */ /* 0x000fea0003800000 */
.L_x_1235:
        /* <DEDUP_REMOVED lines=20> */
.L_x_1238:
[----:B------:R-:W-:Y:S05]  /*18150*/  BSYNC B6 ;  /* 0x0000000000067941 */ /* 0x000fea0003800000 */
.L_x_1237:
        /* <DEDUP_REMOVED lines=19> */
.L_x_1240:
[----:B------:R-:W-:Y:S05]  /*18290*/  BSYNC B6 ;  /* 0x0000000000067941 */ /* 0x000fea0003800000 */
.L_x_1239:
[----:B------:R-:W-:Y:S01]  /*182a0*/  ULDC.64 UR4, c[0x0][0x9f8] ;  /* 0x00027e0000047ab9 */ /* 0x000fe20000000a00 */
[----:B------:R-:W-:Y:S01]  /*182b0*/  IMAD.U32 R8, RZ, RZ, UR42 ;  /* 0x0000002aff087e24 */ /* 0x000fe2000f8e00ff */
[----:B------:R-:W-:-:S04]  /*182c0*/  UISETP.NE.U32.AND UP0, UPT, UR4, URZ, UPT ;  /* 0x0000003f0400728c */ /* 0x000fc8000bf05070 */
[----:B------:R-:W-:-:S06]  /*182d0*/  UISETP.NE.AND.EX UP0, UPT, UR5, URZ, UPT, UP0 ;  /* 0x0000003f0500728c */ /* 0x000fcc000bf05300 */
[----:B------:R-:W-:-:S05]  /*182e0*/  PLOP3.LUT P0, PT, PT, PT, UP0, 0x80, 0x0 ;  /* 0x000000000000781c */ /* 0x000fca0003f0f008 */
[----:B------:R-:W-:Y:S02]  /*182f0*/  @UP0 ULDC.64 UR4, c[0x0][0x9f8] ;  /* 0x00027e0000040ab9 */ /* 0x000fe40000000a00 */
[----:B------:R-:W-:-:S06]  /*18300*/  @UP0 UIMAD.WIDE UR4, UR42, 0x4, UR4 ;  /* 0x000000042a0408a5 */ /* 0x000fcc000f8e0204 */
[----:B------:R-:W-:Y:S02]  /*18310*/  IMAD.U32 R2, RZ, RZ, UR4 ;  /* 0x00000004ff027e24 */ /* 0x000fe4000f8e00ff */
[----:B------:R-:W-:Y:S01]  /*18320*/  IMAD.U32 R3, RZ, RZ, UR5 ;  /* 0x00000005ff037e24 */ /* 0x000fe2000f8e00ff */
[----:B------:R-:W3:Y:S01]  /*18330*/  S2R R0, SR_TID.X ;  /* 0x0000000000007919 */ /* 0x000ee20000002100 */
[----:B------:R-:W-:-:S03]  /*18340*/  ULDC.64 UR4, c[0x0][0xa08] ;  /* 0x0002820000047ab9 */ /* 0x000fc60000000a00 */
[----:B------:R4:W0:Y:S02]  /*18350*/  @P0 LDG.E R8, desc[UR52][R2.64] ;  /* 0x0000003402080981 */ /* 0x000824000c1e1900 */
[----:B----4-:R-:W4:Y:S01]  /*18360*/  LDC.64 R2, c[0x0][0x418] ;  /* 0x00010600ff027b82 */ /* 0x010f220000000a00 */
[----:B---3--:R-:W-:-:S04]  /*18370*/  SHF.R.U32.HI R0, RZ, 0x5, R0 ;  /* 0x00000005ff007819 */ /* 0x008fc80000011600 */
[----:B------:R-:W-:Y:S02]  /*18380*/  LOP3.LUT R0, R0, 0x3, RZ, 0xc0, !PT ;  /* 0x0000000300007812 */ /* 0x000fe400078ec0ff */
[----:B----4-:R-:W-:Y:S01]  /*18390*/  LOP3.LUT P0, RZ, R2, UR4, RZ, 0xfc, !PT ;  /* 0x0000000402ff7c12 */ /* 0x010fe2000f80fcff */
[----:B------:R-:W-:-:S03]  /*183a0*/  UMOV UR4, 0xffffffff ;  /* 0xffffffff00047882 */ /* 0x000fc60000000000 */
[----:B------:R-:W-:Y:S02]  /*183b0*/  LOP3.LUT P0, RZ, R3, UR5, RZ, 0xfc, P0 ;  /* 0x0000000503ff7c12 */ /* 0x000fe4000800fcff */
[----:B0-----:R-:W-:Y:S01]  /*183c0*/  SHF.R.S32.HI R9, RZ, 0x1f, R8 ;  /* 0x0000001fff097819 */ /* 0x001fe20000011408 */
[----:B------:R0:W-:Y:S01]  /*183d0*/  STL [R1+0x4], R8 ;  /* 0x0000040801007387 */ /* 0x0001e20000100800 */
[----:B--2---:R-:W-:-:S03]  /*183e0*/  SEL R16, R8, RZ, !P0 ;  /* 0x000000ff08107207 */ /* 0x004fc60004000000 */
[----:B------:R0:W-:Y:S01]  /*183f0*/  STL [R1+0xc], R9 ;  /* 0x00000c0901007387 */ /* 0x0001e20000100800 */
[----:B------:R-:W-:Y:S05]  /*18400*/  BRA.DIV UR4, `(.L_x_1241) ;  /* 0x0000004604907947 */ /* 0x000fea000b800000 */
[----:B------:R2:W3:Y:S02]  /*18410*/  SHFL.IDX PT, R14, R0, RZ, 0x1f ;  /* 0x00001fff000e7589 */ /* 0x0004e400000e0000 */
.L_x_1318:
[----:B--2---:R-:W2:Y:S01]  /*18420*/  LDL.LU R0, [R1+0x14] ;  /* 0x0000140001007983 */ /* 0x004ea20000300800 */
[----:B------:R-:W-:Y:S02]  /*18430*/  PLOP3.LUT P1, PT, PT, PT, PT, 0x8, 0x0 ;  /* 0x000000000000781c */ /* 0x000fe40003f2e170 */
[----:B---3--:R-:W-:Y:S02]  /*18440*/  ISETP.NE.AND P0, PT, R14, RZ, PT ;  /* 0x000000ff0e00720c */ /* 0x008fe40003f05270 */
[----:B--2---:R-:W-:-:S09]  /*18450*/  LOP3.LUT R0, R0, 0xfffffffe, RZ, 0xc0, !PT ;  /* 0xfffffffe00007812 */ /* 0x004fd200078ec0ff */
[----:B------:R-:W-:-:S05]  /*18460*/  @P1 LOP3.LUT R0, R0, 0x1, RZ, 0xfc, !PT ;  /* 0x0000000100001812 */ /* 0x000fca00078efcff */
[----:B------:R2:W-:Y:S01]  /*18470*/  STL [R1+0x14], R0 ;  /* 0x0000140001007387 */ /* 0x0005e20000100800 */
[----:B------:R-:W-:Y:S05]  /*18480*/  @P0 BRA `(.L_x_1242) ;  /* 0x0000000400c40947 */ /* 0x000fea0003800000 */
[----:B--2---:R-:W2:Y:S01]  /*18490*/  LDL R0, [R1+0x34] ;  /* 0x0000340001007983 */ /* 0x004ea20000100800 */
[----:B------:R-:W-:Y:S01]  /*184a0*/  UMOV UR4, 0xffffffff ;  /* 0xffffffff00047882 */ /* 0x000fe20000000000 */
[----:B--2---:R-:W-:Y:S02]  /*184b0*/  VIADD R0, R0, 0xffffffff ;  /* 0xffffffff00007836 */ /* 0x004fe40000000000 */
[----:B------:R-:W-:Y:S05]  /*184c0*/  BRA.DIV UR4, `(.L_x_1243) ;  /* 0x0000004604807947 */ /* 0x000fea000b800000 */
[----:B------:R-:W-:-:S13]  /*184d0*/  ELECT P6, URZ, PT ;  /* 0x00000000003f782f */ /* 0x000fda00038c0000 */
.L_x_1321:
[----:B------:R-:W-:Y:S05]  /*184e0*/  @!P6 BRA `(.L_x_1242) ;  /* 0x0000000400ace947 */ /* 0x000fea0003800000 */
[----:B------:R-:W-:-:S04]  /*184f0*/  ISETP.NE.U32.AND P0, PT, R2, RZ, PT ;  /* 0x000000ff0200720c */ /* 0x000fc80003f05070 */
[----:B------:R-:W-:-:S13]  /*18500*/  ISETP.NE.AND.EX P0, PT, R3, RZ, PT, P0 ;  /* 0x000000ff0300720c */ /* 0x000fda0003f05300 */
[----:B------:R-:W-:Y:S05]  /*18510*/  @!P0 BRA `(.L_x_1244) ;  /* 0x0000000000448947 */ /* 0x000fea0003800000 */
[----:B------:R-:W2:Y:S01]  /*18520*/  LDC R7, c[0x0][0x43c] ;  /* 0x00010f00ff077b82 */ /* 0x000ea20000000800 */
[----:B------:R-:W-:Y:S01]  /*18530*/  ULDC.64 UR4, c[0x0][0x428] ;  /* 0x00010a0000047ab9 */ /* 0x000fe20000000a00 */
[----:B--2---:R-:W-:-:S13]  /*18540*/  ISETP.NE.AND P0, PT, R7, 0x1, PT ;  /* 0x000000010700780c */ /* 0x004fda0003f05270 */
[----:B-1----:R-:W1:Y:S02]  /*18550*/  @P0 LDC.64 R4, c[0x0][0x440] ;  /* 0x00011000ff040b82 */ /* 0x002e640000000a00 */
        /* <DEDUP_REMOVED lines=13> */
.L_x_1244:
[----:B--2---:R-:W-:Y:S01]  /*18630*/  IMAD R3, R18, 0x8, R17 ;  /* 0x0000000812037824 */ /* 0x004fe200078e0211 */
[----:B------:R-:W-:Y:S01]  /*18640*/  SHF.L.U32 R4, R19, 0x1f, RZ ;  /* 0x0000001f13047819 */ /* 0x000fe200000006ff */
[----:B0-----:R-:W0:Y:S03]  /*18650*/  S2R R8, SR_TID.X ;  /* 0x0000000000087919 */ /* 0x001e260000002100 */
[----:B------:R-:W2:Y:S01]  /*18660*/  SYNCS.PHASECHK.TRANS64.TRYWAIT P0, [R3+URZ+0x2a880], R4 ;  /* 0x02a88004030075a7 */ /* 0x000ea2000800017f */
[----:B0-----:R-:W-:-:S04]  /*18670*/  LOP3.LUT R8, R8, 0x7f, RZ, 0xc0, !PT ;  /* 0x0000007f08087812 */ /* 0x001fc800078ec0ff */
[----:B------:R-:W-:Y:S01]  /*18680*/  ISETP.NE.AND P1, PT, R8, RZ, PT ;  /* 0x000000ff0800720c */ /* 0x000fe20003f25270 */
[----:B--2---:R-:W-:-:S12]  /*18690*/  @!P0 BRA `(.L_x_1245) ;  /* 0x00000044002c8947 */ /* 0x004fd80003800000 */
.L_x_1322:
[----:B------:R-:W-:Y:S05]  /*186a0*/  @P1 BRA `(.L_x_1246) ;  /* 0x00000000001c1947 */ /* 0x000fea0003800000 */
[----:B------:R-:W1:Y:S02]  /*186b0*/  S2R R2, SR_TID.X ;  /* 0x0000000000027919 */ /* 0x000e640000002100 */
[----:B-1----:R-:W-:Y:S01]  /*186c0*/  LOP3.LUT R5, R2, 0x1f, RZ, 0xc0, !PT ;  /* 0x0000001f02057812 */ /* 0x002fe200078ec0ff */
[----:B------:R-:W-:-:S03]  /*186d0*/  IMAD.MOV.U32 R2, RZ, RZ, 0x6000 ;  /* 0x00006000ff027424 */ /* 0x000fc600078e00ff */
[----:B------:R-:W-:Y:S01]  /*186e0*/  ISETP.NE.AND P0, PT, R5, RZ, PT ;  /* 0x000000ff0500720c */ /* 0x000fe20003f05270 */
[----:B------:R2:W-:-:S12]  /*186f0*/  SYNCS.ARRIVE.TRANS64 RZ, [R3+URZ+0x2a870], R2 ;  /* 0x02a8700203ff79a7 */ /* 0x0005d8000800003f */
[----:B--2---:R-:W-:Y:S05]  /*18700*/  @!P0 BRA `(.L_x_1246) ;  /* 0x0000000000048947 */ /* 0x004fea0003800000 */
[----:B------:R-:W-:Y:S01]  /*18710*/  BPT.TRAP 0x1 ;  /* 0x000000040000795c */ /* 0x000fe20000300000 */
.L_x_1246:
[----:B-1----:R-:W2:Y:S01]  /*18720*/  LDL R5, [R1+0x18] ;  /* 0x0000180001057983 */ /* 0x002ea20000100800 */
        /* <DEDUP_REMOVED lines=30> */
.L_x_1323:
        /* <DEDUP_REMOVED lines=8> */
.L_x_1248:
        /* <DEDUP_REMOVED lines=33> */
.L_x_1242:
[----:B------:R-:W-:Y:S05]  /*18ba0*/  WARPSYNC.ALL ;  /* 0x0000000000007948 */ /* 0x000fea0003800000 */
[----:B--2---:R-:W-:Y:S01]  /*18bb0*/  VIADD R0, R17, 0x18400 ;  /* 0x0001840011007836 */ /* 0x004fe20000000000 */
[----:B---3--:R-:W-:Y:S01]  /*18bc0*/  USHF.R.S32.HI UR4, URZ, 0x1f, UR43 ;  /* 0x0000001f3f047899 */ /* 0x008fe2000801142b */
[----:B------:R-:W-:Y:S03]  /*18bd0*/  BAR.SYNC.DEFER_BLOCKING 0x8, 0x180 ;  /* 0x0206000000007b1d */ /* 0x000fe60000010000 */
[----:B------:R-:W-:-:S03]  /*18be0*/  LOP3.LUT P0, RZ, R0, 0x1bf, RZ, 0xc0, !PT ;  /* 0x000001bf00ff7812 */ /* 0x000fc6000780c0ff */
[----:B------:R-:W-:Y:S01]  /*18bf0*/  ULDC.64 UR6, c[0x0][0x298] ;  /* 0x0000a60000067ab9 */ /* 0x000fe20000000a00 */
[----:B------:R-:W-:Y:S01]  /*18c00*/  BSSY B6, `(.L_x_1249) ;  /* 0x0000016000067945 */ /* 0x000fe20003800000 */
[----:B------:R-:W-:Y:S02]  /*18c10*/  UIMAD UR4, UR4, UR6, URZ ;  /* 0x00000006040472a4 */ /* 0x000fe4000f8e023f */
[----:B------:R-:W-:Y:S02]  /*18c20*/  UIMAD.WIDE.U32 UR46, UR43, UR6, URZ ;  /* 0x000000062b2e72a5 */ /* 0x000fe4000f8e003f */
[----:B------:R-:W-:-:S04]  /*18c30*/  UIMAD UR4, UR43, UR7, UR4 ;  /* 0x000000072b0472a4 */ /* 0x000fc8000f8e0204 */
[----:B------:R-:W-:Y:S01]  /*18c40*/  UIADD3 UR37, UR47, UR4, URZ ;  /* 0x000000042f257290 */ /* 0x000fe2000fffe03f */
[----:B------:R-:W-:Y:S11]  /*18c50*/  @!P0 BRA `(.L_x_1250) ;  /* 0x0000000000408947 */ /* 0x000ff60003800000 */
        /* <DEDUP_REMOVED lines=11> */
[----:B0-----:R-:W-:Y:S02]  /*18d10*/  IMAD.MOV.U32 R8, RZ, RZ, 0x70 ;  /* 0x00000070ff087424 */ /* 0x001fe400078e00ff */
[----:B------:R-:W-:Y:S02]  /*18d20*/  IMAD.MOV.U32 R12, RZ, RZ, 0x1 ;  /* 0x00000001ff0c7424 */ /* 0x000fe400078e00ff */
[----:B------:R-:W-:-:S07]  /*18d30*/  IMAD.MOV.U32 R13, RZ, RZ, RZ ;  /* 0x000000ffff0d7224 */ /* 0x000fce00078e00ff */
[----:B------:R-:W-:-:S07]  /*18d40*/  LEPC R20, `(.L_x_1250) ;  /* 0x000000001014794e */ /* 0x000fce0000000000 */
[----:B--2---:R-:W-:Y:S05]  /*18d50*/  CALL.ABS.NOINC R2 ;  /* 0x0000000002007343 */ /* 0x004fea0003c00000 */
.L_x_1250:
[----:B------:R-:W-:Y:S05]  /*18d60*/  BSYNC B6 ;  /* 0x0000000000067941 */ /* 0x000fea0003800000 */
.L_x_1249:
[----:B------:R-:W2:Y:S01]  /*18d70*/  LDL R12, [R1+0x2c] ;  /* 0x00002c00010c7983 */ /* 0x000ea20000100800 */
[----:B0-----:R-:W0:Y:S01]  /*18d80*/  LDC R8, c[0x0][0x448] ;  /* 0x00011200ff087b82 */ /* 0x001e220000000800 */
[----:B------:R-:W-:Y:S01]  /*18d90*/  ULDC.64 UR8, c[0x0][0xa00] ;  /* 0x0002800000087ab9 */ /* 0x000fe20000000a00 */
[----:B------:R-:W-:Y:S01]  /*18da0*/  ULDC.64 UR6, c[0x0][0x2d8] ;  /* 0x0000b60000067ab9 */ /* 0x000fe20000000a00 */
[----:B------:R-:W3:Y:S01]  /*18db0*/  S2R R2, SR_TID.X ;  /* 0x0000000000027919 */ /* 0x000ee20000002100 */
[----:B------:R-:W4:Y:S01]  /*18dc0*/  S2R R0, SR_TID.X ;  /* 0x0000000000007919 */ /* 0x000f220000002100 */
[----:B0-----:R-:W-:Y:S02]  /*18dd0*/  ISETP.NE.AND P0, PT, R8, 0x1, PT ;  /* 0x000000010800780c */ /* 0x001fe40003f05270 */
[----:B---3--:R-:W-:-:S11]  /*18de0*/  LOP3.LUT R2, R2, 0x7f, RZ, 0xc0, !PT ;  /* 0x0000007f02027812 */ /* 0x008fd600078ec0ff */
[----:B------:R-:W0:Y:S01]  /*18df0*/  @P0 LDC R3, c[0x0][0x450] ;  /* 0x00011400ff030b82 */ /* 0x000e220000000800 */
[----:B------:R-:W-:Y:S01]  /*18e00*/  SHF.R.U32.HI R2, RZ, 0x2, R2 ;  /* 0x00000002ff027819 */ /* 0x000fe20000011602 */
[----:B----4-:R-:W-:-:S05]  /*18e10*/  IMAD.SHL.U32 R0, R0, 0x20, RZ ;  /* 0x0000002000007824 */ /* 0x010fca00078e00ff */
[----:B------:R-:W-:Y:S02]  /*18e20*/  LOP3.LUT R0, R2, 0x60, R0, 0xf8, !PT ;  /* 0x0000006002007812 */ /* 0x000fe400078ef800 */
[----:B------:R-:W3:Y:S01]  /*18e30*/  @P0 LDC R2, c[0x0][0x44c] ;  /* 0x00011300ff020b82 */ /* 0x000ee20000000800 */
[----:B------:R-:W4:Y:S01]  /*18e40*/  S2R R9, SR_TID.X ;  /* 0x0000000000097919 */ /* 0x000f220000002100 */
[----:B------:R-:W-:Y:S01]  /*18e50*/  UISETP.NE.U32.AND UP0, UPT, UR8, URZ, UPT ;  /* 0x0000003f0800728c */ /* 0x000fe2000bf05070 */
[----:B------:R-:W-:Y:S01]  /*18e60*/  UMOV UR4, UR46 ;  /* 0x0000002e00047c82 */ /* 0x000fe20008000000 */
[----:B------:R-:W-:Y:S02]  /*18e70*/  UMOV UR5, UR37 ;  /* 0x0000002500057c82 */ /* 0x000fe40008000000 */
[----:B------:R-:W-:Y:S02]  /*18e80*/  UISETP.NE.AND.EX UP0, UPT, UR9, URZ, UPT, UP0 ;  /* 0x0000003f0900728c */ /* 0x000fe4000bf05300 */
[----:B------:R-:W-:-:S02]  /*18e90*/  UIMAD.WIDE.U32 UR4, UR36, UR6, UR4 ;  /* 0x00000006240472a5 */ /* 0x000fc4000f8e0004 */
[----:B------:R-:W-:Y:S01]  /*18ea0*/  USHF.R.S32.HI UR6, URZ, 0x1f, UR42 ;  /* 0x0000001f3f067899 */ /* 0x000fe2000801142a */
[----:B------:R-:W-:-:S03]  /*18eb0*/  ULDC.64 UR8, c[0x0][0x2e0] ;  /* 0x0000b80000087ab9 */ /* 0x000fc60000000a00 */
[----:B------:R-:W-:Y:S02]  /*18ec0*/  USEL UR6, UR6, URZ, !UP0 ;  /* 0x0000003f06067287 */ /* 0x000fe4000c000000 */
[----:B------:R-:W-:Y:S02]  /*18ed0*/  UIMAD UR5, UR36, UR7, UR5 ;  /* 0x00000007240572a4 */ /* 0x000fe4000f8e0205 */
[----:B------:R-:W-:Y:S02]  /*18ee0*/  USEL UR7, UR42, URZ, !UP0 ;  /* 0x0000003f2a077287 */ /* 0x000fe4000c000000 */
[----:B------:R-:W-:Y:S02]  /*18ef0*/  UIMAD UR6, UR6, UR8, URZ ;  /* 0x00000008060672a4 */ /* 0x000fe4000f8e023f */
[----:B------:R-:W-:Y:S02]  /*18f00*/  UIMAD.WIDE.U32 UR4, UR7, UR8, UR4 ;  /* 0x00000008070472a5 */ /* 0x000fe4000f8e0004 */
[----:B------:R-:W-:-:S04]  /*18f10*/  UIMAD UR6, UR7, UR9, UR6 ;  /* 0x00000009070672a4 */ /* 0x000fc8000f8e0206 */
[----:B------:R-:W-:Y:S01]  /*18f20*/  UIADD3 UR6, UR5, UR6, URZ ;  /* 0x0000000605067290 */ /* 0x000fe2000fffe03f */
[----:B------:R-:W-:Y:S02]  /*18f30*/  IMAD.U32 R6, RZ, RZ, UR4 ;  /* 0x00000004ff067e24 */ /* 0x000fe4000f8e00ff */
[----:B------:R-:W-:Y:S01]  /*18f40*/  IMAD.U32 R7, RZ, RZ, UR5 ;  /* 0x00000005ff077e24 */ /* 0x000fe2000f8e00ff */
[----:B------:R-:W-:Y:S01]  /*18f50*/  ULDC.64 UR4, c[0x0][0x2d0] ;  /* 0x0000b40000047ab9 */ /* 0x000fe20000000a00 */
[----:B----4-:R-:W-:-:S05]  /*18f60*/  IMAD.SHL.U32 R9, R9, 0x10, RZ ;  /* 0x0000001009097824 */ /* 0x010fca00078e00ff */
[----:B------:R-:W-:-:S04]  /*18f70*/  LOP3.LUT R9, R9, 0x30, RZ, 0xc0, !PT ;  /* 0x0000003009097812 */ /* 0x000fc800078ec0ff */
[C---:B------:R-:W-:Y:S02]  /*18f80*/  LOP3.LUT R11, R9.reuse, 0x40, RZ, 0xfc, !PT ;  /* 0x00000040090b7812 */ /* 0x040fe400078efcff */
[----:B------:R-:W-:Y:S01]  /*18f90*/  LOP3.LUT R9, R9, 0x80, RZ, 0xfc, !PT ;  /* 0x0000008009097812 */ /* 0x000fe200078efcff */
[----:B--2---:R-:W-:-:S04]  /*18fa0*/  IMAD.IADD R0, R0, 0x1, R12 ;  /* 0x0000000100007824 */ /* 0x004fc800078e020c */
[----:B---3--:R-:W-:-:S04]  /*18fb0*/  @P0 IMAD.HI.U32 R2, R0, R2, RZ ;  /* 0x0000000200020227 */ /* 0x008fc800078e00ff */
[----:B------:R-:W-:Y:S01]  /*18fc0*/  IMAD.MOV.U32 R4, RZ, RZ, R0 ;  /* 0x000000ffff047224 */ /* 0x000fe200078e0000 */
[----:B0-----:R-:W-:-:S04]  /*18fd0*/  @P0 SHF.R.U32.HI R4, RZ, R3, R2 ;  /* 0x00000003ff040219 */ /* 0x001fc80000011602 */
[--C-:B-1----:R-:W-:Y:S01]  /*18fe0*/  SHF.R.S32.HI R5, RZ, 0x1f, R4.reuse ;  /* 0x0000001fff057819 */ /* 0x102fe20000011404 */
[----:B------:R-:W-:Y:S02]  /*18ff0*/  IMAD.MOV R2, RZ, RZ, -R4 ;  /* 0x000000ffff027224 */ /* 0x000fe400078e0a04 */
[----:B------:R-:W-:Y:S01]  /*19000*/  IMAD.U32 R3, RZ, RZ, UR6 ;  /* 0x00000006ff037e24 */ /* 0x000fe2000f8e00ff */
[----:B------:R-:W0:Y:S01]  /*19010*/  S2R R7, SR_TID.X ;  /* 0x0000000000077919 */ /* 0x000e220000002100 */
[----:B------:R-:W-:Y:S01]  /*19020*/  IMAD R0, R8, R2, R0 ;  /* 0x0000000208007224 */ /* 0x000fe200078e0200 */
[----:B------:R-:W-:Y:S01]  /*19030*/  ULDC.64 UR6, c[0x0][0x280] ;  /* 0x0000a00000067ab9 */ /* 0x000fe20000000a00 */
[----:B------:R-:W-:Y:S02]  /*19040*/  IMAD.MOV.U32 R2, RZ, RZ, R6 ;  /* 0x000000ffff027224 */ /* 0x000fe400078e0006 */
[----:B------:R-:W-:Y:S02]  /*19050*/  IMAD R5, R5, UR4, RZ ;  /* 0x0000000405057c24 */ /* 0x000fe4000f8e02ff */
[----:B------:R-:W-:-:S04]  /*19060*/  IMAD.WIDE.U32 R2, R4, UR4, R2 ;  /* 0x0000000404027c25 */ /* 0x000fc8000f8e0002 */
        /* <DEDUP_REMOVED lines=9> */
[----:B0-----:R-:W-:Y:S02]  /*19100*/  IMAD.SHL.U32 R10, R7, 0x10, RZ ;  /* 0x00000010070a7824 */ /* 0x001fe400078e00ff */
[----:B------:R-:W-:-:S03]  /*19110*/  IMAD R0, R0, UR5, R4 ;  /* 0x0000000500007c24 */ /* 0x000fc6000f8e0204 */
[----:B------:R-:W-:Y:S02]  /*19120*/  LOP3.LUT R10, R10, 0x30, RZ, 0xc0, !PT ;  /* 0x000000300a0a7812 */ /* 0x000fe400078ec0ff */
[----:B------:R-:W-:Y:S02]  /*19130*/  IADD3 R4, P3, R2, UR6, RZ ;  /* 0x0000000602047c10 */ /* 0x000fe4000ff7e0ff */
[----:B------:R-:W-:Y:S02]  /*19140*/  ISETP.GE.AND P0, PT, R10, UR4, PT ;  /* 0x000000040a007c0c */ /* 0x000fe4000bf06270 */
[----:B------:R-:W-:Y:S01]  /*19150*/  ISETP.GE.AND P1, PT, R11, UR4, PT ;  /* 0x000000040b007c0c */ /* 0x000fe2000bf26270 */
[----:B------:R-:W-:Y:S01]  /*19160*/  UMOV UR4, 0xffffffff ;  /* 0xffffffff00047882 */ /* 0x000fe20000000000 */
[----:B------:R-:W-:Y:S02]  /*19170*/  IADD3.X R3, R3, UR7, R0, P3, !PT ;  /* 0x0000000703037c10 */ /* 0x000fe40009ffe400 */
[----:B-1----:R-:W-:Y:S09]  /*19180*/  BRA.DIV UR4, `(.L_x_1251) ;  /* 0x0000003a04987947 */ /* 0x002ff2000b800000 */
[----:B------:R-:W2:Y:S04]  /*19190*/  LDL.LU R6, [R1+0x30] ;  /* 0x0000300001067983 */ /* 0x000ea80000300800 */
[----:B------:R-:W3:Y:S01]  /*191a0*/  LDL.LU R11, [R1+0x2c] ;  /* 0x00002c00010b7983 */ /* 0x000ee20000300800 */
[----:B------:R-:W0:Y:S03]  /*191b0*/  S2R R5, SR_TID.X ;  /* 0x0000000000057919 */ /* 0x000e260000002100 */
[----:B------:R-:W1:Y:S01]  /*191c0*/  SHFL.IDX PT, R7, R4, RZ, 0x1c1f ;  /* 0x001c1fff04077589 */ /* 0x000e6200000e0000 */
[----:B0-----:R-:W-:-:S04]  /*191d0*/  LOP3.LUT R5, R5, 0x7f, RZ, 0xc0, !PT ;  /* 0x0000007f05057812 */ /* 0x001fc800078ec0ff */
[----:B------:R-:W-:Y:S01]  /*191e0*/  SHF.R.U32.HI R5, RZ, 0x2, R5 ;  /* 0x00000002ff057819 */ /* 0x000fe20000011605 */
[----:B--2---:R-:W-:Y:S02]  /*191f0*/  IMAD R2, R6, R8, RZ ;  /* 0x0000000806027224 */ /* 0x004fe400078e02ff */
[----:B------:R-:W0:Y:S02]  /*19200*/  SHFL.IDX PT, R6, R3, RZ, 0x1c1f ;  /* 0x001c1fff03067589 */ /* 0x000e2400000e0000 */
[----:B---3--:R-:W-:-:S05]  /*19210*/  IMAD.IADD R0, R5, 0x1, R11 ;  /* 0x0000000105007824 */ /* 0x008fca00078e020b */
[----:B------:R-:W-:-:S13]  /*19220*/  ISETP.GE.AND P4, PT, R0, R2, PT ;  /* 0x000000020000720c */ /* 0x000fda0003f86270 */
[----:B-1----:R-:W-:-:S05]  /*19230*/  @!P4 IADD3 R7, P3, R10, R7, RZ ;  /* 0x000000070a07c210 */ /* 0x002fca0007f7e0ff */
[----:B0-----:R-:W-:-:S05]  /*19240*/  @!P4 IMAD.X R6, RZ, RZ, R6, P3 ;  /* 0x000000ffff06c224 */ /* 0x001fca00018e0606 */
[----:B------:R-:W-:-:S04]  /*19250*/  @!P4 LOP3.LUT R7, R7, R6, RZ, 0x3c, !PT ;  /* 0x000000060707c212 */ /* 0x000fc800078e3cff */
[----:B------:R-:W-:-:S04]  /*19260*/  @!P4 LOP3.LUT R6, R7, R6, RZ, 0x3c, !PT ;  /* 0x000000060706c212 */ /* 0x000fc800078e3cff */
[----:B------:R-:W-:-:S05]  /*19270*/  @!P4 LOP3.LUT R7, R7, R6, RZ, 0x3c, !PT ;  /* 0x000000060707c212 */ /* 0x000fca00078e3cff */
[----:B------:R-:W-:Y:S01]  /*19280*/  @!PT LDS RZ, [RZ] ;  /* 0x00000000fffff984 */ /* 0x000fe20000000800 */
[----:B-----5:R-:W-:Y:S04]  /*19290*/  @!P4 LDGSTS.E.BYPASS.LTC128B.128 [R9+0x18400], desc[UR52][R6.64], !P0 ;  /* 0x184000000609cfae */ /* 0x020fe8000c101d74 */
[----:B------:R-:W-:Y:S04]  /*192a0*/  @!P4 LDGSTS.E.BYPASS.LTC128B.128 [R9+0x1a400], desc[UR52][R6.64+0x40], !P1 ;  /* 0x1a4000400609cfae */ /* 0x000fe8000c901d74 */
[----:B------:R0:W-:Y:S01]  /*192b0*/  @!P4 LDGSTS.E.BYPASS.LTC128B.128 [R9+0x1c400], desc[UR52][R6.64+0x80], !P2 ;  /* 0x1c4000800609cfae */ /* 0x0001e2000d101d74 */
[----:B------:R-:W-:-:S03]  /*192c0*/  VIADD R5, R0, 0x20 ;  /* 0x0000002000057836 */ /* 0x000fc60000000000 */
[----:B0-----:R-:W0:Y:S04]  /*192d0*/  SHFL.IDX PT, R7, R4, 0x1, 0x1c1f ;  /* 0x003c1f0004077f89 */ /* 0x001e2800000e0000 */
[----:B------:R-:W1:Y:S01]  /*192e0*/  SHFL.IDX PT, R6, R3, 0x1, 0x1c1f ;  /* 0x003c1f0003067f89 */ /* 0x000e6200000e0000 */
[----:B------:R-:W-:-:S13]  /*192f0*/  ISETP.GE.AND P3, PT, R5, R2, PT ;  /* 0x000000020500720c */ /* 0x000fda0003f66270 */
[----:B0-----:R-:W-:-:S05]  /*19300*/  @!P3 IADD3 R7, P4, R10, R7, RZ ;  /* 0x000000070a07b210 */ /* 0x001fca0007f9e0ff */
[----:B-1----:R-:W-:-:S05]  /*19310*/  @!P3 IMAD.X R6, RZ, RZ, R6, P4 ;  /* 0x000000ffff06b224 */ /* 0x002fca00020e0606 */
[----:B------:R-:W-:-:S04]  /*19320*/  @!P3 LOP3.LUT R7, R7, R6, RZ, 0x3c, !PT ;  /* 0x000000060707b212 */ /* 0x000fc800078e3cff */
[----:B------:R-:W-:-:S04]  /*19330*/  @!P3 LOP3.LUT R6, R7, R6, RZ, 0x3c, !PT ;  /* 0x000000060706b212 */ /* 0x000fc800078e3cff */
[----:B------:R-:W-:-:S05]  /*19340*/  @!P3 LOP3.LUT R7, R7, R6, RZ, 0x3c, !PT ;  /* 0x000000060707b212 */ /* 0x000fca00078e3cff */
[----:B------:R-:W-:Y:S04]  /*19350*/  @!P3 LDGSTS.E.BYPASS.LTC128B.128 [R9+0x18c00], desc[UR52][R6.64], !P0 ;  /* 0x18c000000609bfae */ /* 0x000fe8000c101d74 */
        /* <DEDUP_REMOVED lines=10> */
[----:B------:R-:W-:Y:S01]  /*19400*/  @!P3 LOP3.LUT R7, R7, R6, RZ, 0x3c, !PT ;  /* 0x000000060707b212 */ /* 0x000fe200078e3cff */
[----:B------:R-:W1:Y:S04]  /*19410*/  SHFL.IDX PT, R3, R3, 0x3, 0x1c1f ;  /* 0x007c1f0003037f89 */ /* 0x000e6800000e0000 */
[----:B------:R2:W-:Y:S04]  /*19420*/  @!P3 LDGSTS.E.BYPASS.LTC128B.128 [R9+0x19400], desc[UR52][R6.64], !P0 ;  /* 0x194000000609bfae */ /* 0x0005e8000c101d74 */
[----:B------:R2:W-:Y:S04]  /*19430*/  @!P3 LDGSTS.E.BYPASS.LTC128B.128 [R9+0x1b400], desc[UR52][R6.64+0x40], !P1 ;  /* 0x1b4000400609bfae */ /* 0x0005e8000c901d74 */
[----:B------:R2:W-:Y:S04]  /*19440*/  @!P3 LDGSTS.E.BYPASS.LTC128B.128 [R9+0x1d400], desc[UR52][R6.64+0x80], !P2 ;  /* 0x1d4000800609bfae */ /* 0x0005e8000d101d74 */
[----:B------:R-:W3:Y:S02]  /*19450*/  SHFL.IDX PT, R4, R4, 0x3, 0x1c1f ;  /* 0x007c1f0004047f89 */ /* 0x000ee400000e0000 */
.L_x_1332:
[----:B------:R-:W-:Y:S01]  /*19460*/  VIADD R0, R0, 0x60 ;  /* 0x0000006000007836 */ /* 0x000fe20000000000 */
[----:B------:R-:W-:Y:S04]  /*19470*/  BSSY B0, `(.L_x_1252) ;  /* 0x000000b000007945 */ /* 0x000fe80003800000 */
[----:B------:R-:W-:-:S13]  /*19480*/  ISETP.GE.AND P3, PT, R0, R2, PT ;  /* 0x000000020000720c */ /* 0x000fda0003f66270 */
[----:B------:R-:W-:Y:S05]  /*19490*/  @P3 BRA `(.L_x_1253) ;  /* 0x0000000000203947 */ /* 0x000fea0003800000 */
[----:B---3--:R-:W-:-:S05]  /*194a0*/  IADD3 R2, P3, R10, R4, RZ ;  /* 0x000000040a027210 */ /* 0x008fca0007f7e0ff */
[----:B-1----:R-:W-:-:S05]  /*194b0*/  IMAD.X R3, RZ, RZ, R3, P3 ;  /* 0x000000ffff037224 */ /* 0x002fca00018e0603 */
[----:B------:R-:W-:Y:S01]  /*194c0*/  @!PT LDS RZ, [RZ] ;  /* 0x00000000fffff984 */ /* 0x000fe20000000800 */
[----:B------:R-:W-:Y:S01]  /*194d0*/  @!PT LDS RZ, [RZ] ;  /* 0x00000000fffff984 */ /* 0x000fe20000000800 */
[----:B------:R-:W-:Y:S01]  /*194e0*/  @!PT LDS RZ, [RZ] ;  /* 0x00000000fffff984 */ /* 0x000fe20000000800 */
[----:B------:R4:W-:Y:S04]  /*194f0*/  LDGSTS.E.BYPASS.LTC128B.128 [R9+0x19c00], desc[UR52][R2.64], !P0 ;  /* 0x19c0000002097fae */ /* 0x0009e8000c101d74 */
[----:B------:R4:W-:Y:S04]  /*19500*/  LDGSTS.E.BYPASS.LTC128B.128 [R9+0x1bc00], desc[UR52][R2.64+0x40], !P1 ;  /* 0x1bc0004002097fae */ /* 0x0009e8000c901d74 */
[----:B------:R4:W-:Y:S02]  /*19510*/  LDGSTS.E.BYPASS.LTC128B.128 [R9+0x1dc00], desc[UR52][R2.64+0x80], !P2 ;  /* 0x1dc0008002097fae */ /* 0x0009e4000d101d74 */
.L_x_1253:
[----:B------:R-:W-:Y:S05]  /*19520*/  BSYNC B0 ;  /* 0x0000000000007941 */ /* 0x000fea0003800000 */
.L_x_1252:
[----:B------:R-:W-:Y:S01]  /*19530*/  NOP ;  /* 0x0000000000007918 */ /* 0x000fe20000000000 */
[----:B------:R-:W-:-:S13]  /*19540*/  PLOP3.LUT P0, PT, PT, PT, PT, 0x80, 0x0 ;  /* 0x000000000000781c */ /* 0x000fda0003f0f070 */
.L_x_1254:
        /* <DEDUP_REMOVED lines=18> */
.L_x_1333:
[----:B------:R-:W-:Y:S05]  /*19670*/  BSYNC B0 ;  /* 0x0000000000007941 */ /* 0x000fea0003800000 */
.L_x_1255:
[----:B------:R-:W5:Y:S04]  /*19680*/  LDL.LU R2, [R1+0x34] ;  /* 0x0000340001027983 */ /* 0x000f680000300800 */
[----:B-1----:R-:W2:Y:S01]  /*19690*/  LDL R3, [R1+0x8] ;  /* 0x0000080001037983 */ /* 0x002ea20000100800 */
[----:B-----5:R-:W-:-:S05]  /*196a0*/  VIADD R2, R2, 0xfffffffe ;  /* 0xfffffffe02027836 */ /* 0x020fca0000000000 */
[----:B--2---:R-:W-:-:S13]  /*196b0*/  ISETP.GE.AND P0, PT, R2, R3, PT ;  /* 0x000000030200720c */ /* 0x004fda0003f06270 */
[----:B------:R-:W-:Y:S05]  /*196c0*/  @!P0 BRA `(.L_x_1257) ;  /* 0x0000001000a88947 */ /* 0x000fea0003800000 */
[----:B----4-:R-:W-:Y:S02]  /*196d0*/  IMAD.MOV.U32 R0, RZ, RZ, R18 ;  /* 0x000000ffff007224 */ /* 0x010fe400078e0012 */
[----:B------:R-:W-:-:S07]  /*196e0*/  IMAD.MOV.U32 R3, RZ, RZ, R19 ;  /* 0x000000ffff037224 */ /* 0x000fce00078e0013 */
.L_x_1281:
[----:B---3--:R-:W2:Y:S01]  /*196f0*/  LDL R4, [R1+0x14] ;  /* 0x0000140001047983 */ /* 0x008ea20000100800 */
        /* <DEDUP_REMOVED lines=14> */
[----:B------:R-:W2:Y:S01]  /*197e0*/  LDL R10, [R1+0xc] ;  /* 0x00000c00010a7983 */ /* 0x000ea20000100800 */
[----:B0-----:R-:W0:Y:S01]  /*197f0*/  LDC R7, c[0x0][0x43c] ;  /* 0x00010f00ff077b82 */ /* 0x001e220000000800 */
[----:B------:R-:W-:Y:S02]  /*19800*/  ULDC.64 UR6, c[0x0][0x428] ;  /* 0x00010a0000067ab9 */ /* 0x000fe40000000a00 */
[----:B------:R-:W3:Y:S01]  /*19810*/  LDL R9, [R1+0x4] ;  /* 0x0000040001097983 */ /* 0x000ee20000100800 */
        /* <DEDUP_REMOVED lines=8> */
[----:B--2---:R-:W-:-:S04]  /*198a0*/  IMAD R6, R10, UR6, RZ ;  /* 0x000000060a067c24 */ /* 0x004fc8000f8e02ff */
[C---:B---3--:R-:W-:Y:S02]  /*198b0*/  IMAD R6, R9.reuse, UR7, R6 ;  /* 0x0000000709067c24 */ /* 0x048fe4000f8e0206 */
[----:B------:R-:W-:-:S04]  /*198c0*/  IMAD.WIDE.U32 R4, R9, UR6, R4 ;  /* 0x0000000609047c25 */ /* 0x000fc8000f8e0004 */
[----:B------:R-:W-:Y:S01]  /*198d0*/  IMAD.IADD R5, R6, 0x1, R5 ;  /* 0x0000000106057824 */ /* 0x000fe200078e0205 */
[----:B------:R-:W-:-:S04]  /*198e0*/  LEA R6, P0, R4, UR4, 0x2 ;  /* 0x0000000404067c11 */ /* 0x000fc8000f8010ff */
[----:B------:R-:W-:-:S05]  /*198f0*/  LEA.HI.X R7, R4, UR5, R5, 0x2, P0 ;  /* 0x0000000504077c11 */ /* 0x000fca00080f1405 */
[----:B------:R1:W5:Y:S04]  /*19900*/  LDG.E R16, desc[UR52][R6.64] ;  /* 0x0000003406107981 */ /* 0x000368000c1e1900 */
.L_x_1260:
        /* <DEDUP_REMOVED lines=8> */
.L_x_1334:
[----:B------:R-:W-:Y:S05]  /*19990*/  BSYNC B1 ;  /* 0x0000000000017941 */ /* 0x000fea0003800000 */
.L_x_1261:
        /* <DEDUP_REMOVED lines=9> */
.L_x_1264:
[----:B------:R-:W-:Y:S05]  /*19a30*/  BSYNC B1 ;  /* 0x0000000000017941 */ /* 0x000fea0003800000 */
.L_x_1263:
        /* <DEDUP_REMOVED lines=12> */
.L_x_1265:
        /* <DEDUP_REMOVED lines=16> */
.L_x_1266:
        /* <DEDUP_REMOVED lines=16> */
.L_x_1267:
        /* <DEDUP_REMOVED lines=13> */
.L_x_1335:
[----:B------:R-:W-:Y:S05]  /*19dd0*/  BSYNC B1 ;  /* 0x0000000000017941 */ /* 0x000fea0003800000 */
.L_x_1268:
[----:B------:R-:W-:Y:S01]  /*19de0*/  BSSY B1, `(.L_x_1270) ;  /* 0x000000b000017945 */ /* 0x000fe20003800000 */
[----:B------:R-:W-:Y:S02]  /*19df0*/  IMAD.MOV.U32 R10, RZ, RZ, 0x0 ;  /* 0x00000000ff0a7424 */ /* 0x000fe400078e00ff */
[----:B------:R-:W-:Y:S01]  /*19e00*/  IMAD.MOV.U32 R11, RZ, RZ, 0x14f00000 ;  /* 0x14f00000ff0b7424 */ /* 0x000fe200078e00ff */
[----:B------:R-:W-:Y:S06]  /*19e10*/  @P1 BRA `(.L_x_1271) ;  /* 0x00000000001c1947 */ /* 0x000fec0003800000 */
[----:B------:R-:W2:Y:S01]  /*19e20*/  S2R R7, SR_TID.X ;  /* 0x0000000000077919 */ /* 0x000ea20000002100 */
[----:B01----:R-:W-:-:S04]  /*19e30*/  IMAD.MOV.U32 R5, RZ, RZ, 0x6000 ;  /* 0x00006000ff057424 */ /* 0x003fc800078e00ff */
[----:B------:R3:W-:Y:S01]  /*19e40*/  SYNCS.ARRIVE.TRANS64 RZ, [R6+URZ+0x2a830], R5 ;  /* 0x02a8300506ff79a7 */ /* 0x0007e2000800003f */
[----:B--2---:R-:W-:-:S04]  /*19e50*/  LOP3.LUT R7, R7, 0x1f, RZ, 0xc0, !PT ;  /* 0x0000001f07077812 */ /* 0x004fc800078ec0ff */
[----:B------:R-:W-:-:S13]  /*19e60*/  ISETP.NE.AND P0, PT, R7, RZ, PT ;  /* 0x000000ff0700720c */ /* 0x000fda0003f05270 */
[----:B---3--:R-:W-:Y:S05]  /*19e70*/  @!P0 BRA `(.L_x_1271) ;  /* 0x0000000000048947 */ /* 0x008fea0003800000 */
[----:B------:R-:W-:Y:S01]  /*19e80*/  BPT.TRAP 0x1 ;  /* 0x000000040000795c */ /* 0x000fe20000300000 */
.L_x_1271:
[----:B------:R-:W-:Y:S05]  /*19e90*/  BSYNC B1 ;  /* 0x0000000000017941 */ /* 0x000fea0003800000 */
.L_x_1270:
        /* <DEDUP_REMOVED lines=8> */
.L_x_1272:
        /* <DEDUP_REMOVED lines=15> */
.L_x_1273:
        /* <DEDUP_REMOVED lines=15> */
.L_x_1274:
        /* <DEDUP_REMOVED lines=10> */
.L_x_1259:
[----:B------:R-:W-:Y:S05]  /*1a1a0*/  BSYNC B0 ;  /* 0x0000000000007941 */ /* 0x000fea0003800000 */
.L_x_1258:
[----:B------:R-:W-:-:S06]  /*1a1b0*/  UISETP.NE.AND UP0, UPT, UR39, 0x3, UPT ;  /* 0x000000032700788c */ /* 0x000fcc000bf05270 */
[----:B------:R-:W-:-:S13]  /*1a1c0*/  PLOP3.LUT P0, PT, PT, PT, UP0, 0x80, 0x0 ;  /* 0x000000000000781c */ /* 0x000fda0003f0f008 */
[----:B------:R-:W-:Y:S05]  /*1a1d0*/  @!P0 BRA `(.L_x_1275) ;  /* 0x0000000000048947 */ /* 0x000fea0003800000 */
[----:B------:R-:W-:Y:S01]  /*1a1e0*/  BPT.TRAP 0x1 ;  /* 0x000000040000795c */ /* 0x000fe20000300000 */
.L_x_1275:
[----:B------:R-:W-:Y:S01]  /*1a1f0*/  IMAD.U32 R4, RZ, RZ, UR41 ;  /* 0x00000029ff047e24 */ /* 0x000fe2000f8e00ff */
[----:B------:R-:W-:Y:S01]  /*1a200*/  BSSY B0, `(.L_x_1276) ;  /* 0x0000007000007945 */ /* 0x000fe20003800000 */
[----:B------:R-:W-:-:S03]  /*1a210*/  IMAD R13, R0, 0x8, R17 ;  /* 0x00000008000d7824 */ /* 0x000fc600078e0211 */
[----:B------:R-:W-:Y:S02]  /*1a220*/  ISETP.NE.AND P1, PT, R4, 0x3, PT ;  /* 0x000000030400780c */ /* 0x000fe40003f25270 */
[----:B------:R-:W-:-:S04]  /*1a230*/  LOP3.LUT R4, R3, 0x1, RZ, 0x3c, !PT ;  /* 0x0000000103047812 */ /* 0x000fc800078e3cff */
[----:B------:R-:W-:-:S04]  /*1a240*/  SHF.L.U32 R4, R4, 0x1f, RZ ;  /* 0x0000001f04047819 */ /* 0x000fc800000006ff */
[----:B------:R-:W1:Y:S02]  /*1a250*/  SYNCS.PHASECHK.TRANS64.TRYWAIT P0, [R13+URZ+0x2a870], R4 ;  /* 0x02a870040d0075a7 */ /* 0x000e64000800017f */
[----:B-1----:R-:W-:Y:S05]  /*1a260*/  @!P0 BRA `(.L_x_1277) ;  /* 0x0000003000088947 */ /* 0x002fea0003800000 */
.L_x_1336:
[----:B------:R-:W-:Y:S05]  /*1a270*/  BSYNC B0 ;  /* 0x0000000000007941 */ /* 0x000fea0003800000 */
.L_x_1276:
[----:B------:R-:W-:Y:S05]  /*1a280*/  @!P1 BRA `(.L_x_1278) ;  /* 0x0000000000049947 */ /* 0x000fea0003800000 */
[----:B------:R-:W-:Y:S01]  /*1a290*/  BPT.TRAP 0x1 ;  /* 0x000000040000795c */ /* 0x000fe20000300000 */
.L_x_1278:
[----:B-1----:R-:W-:Y:S01]  /*1a2a0*/  SHF.L.U32 R4, R3, 0x1f, RZ ;  /* 0x0000001f03047819 */ /* 0x002fe200000006ff */
[----:B------:R-:W-:-:S03]  /*1a2b0*/  IMAD R3, R0, 0x6000, RZ ;  /* 0x0000600000037824 */ /* 0x000fc600078e02ff */
[----:B------:R-:W1:Y:S02]  /*1a2c0*/  SYNCS.PHASECHK.TRANS64.TRYWAIT P0, [R13+URZ+0x2a860], R4 ;  /* 0x02a860040d0075a7 */ /* 0x000e64000800017f */
[----:B-1----:R-:W-:Y:S05]  /*1a2d0*/  @!P0 BRA `(.L_x_1279) ;  /* 0x0000003000008947 */ /* 0x002fea0003800000 */
.L_x_1337:
[----:B------:R-:W2:Y:S04]  /*1a2e0*/  LDL R0, [R1+0x24] ;  /* 0x0000240001007983 */ /* 0x000ea80000100800 */
[----:B------:R-:W3:Y:S01]  /*1a2f0*/  LDL R12, [R1+0x1c] ;  /* 0x00001c00010c7983 */ /* 0x000ee20000100800 */
[----:B------:R-:W-:Y:S05]  /*1a300*/  WARPSYNC.ALL ;  /* 0x0000000000007948 */ /* 0x000fea0003800000 */
[----:B------:R-:W4:Y:S04]  /*1a310*/  LDL R14, [R1+0x10] ;  /* 0x00001000010e7983 */ /* 0x000f280000100800 */
[----:B------:R-:W5:Y:S01]  /*1a320*/  LDL R15, [R1+0x20] ;  /* 0x00002000010f7983 */ /* 0x000f620000100800 */
[----:B--2---:R-:W-:-:S02]  /*1a330*/  LOP3.LUT R0, R3, R0, RZ, 0xfc, !PT ;  /* 0x0000000003007212 */ /* 0x004fc400078efcff */
[----:B---3--:R-:W-:-:S03]  /*1a340*/  IADD3 R3, R17, R3, R12 ;  /* 0x0000000311037210 */ /* 0x008fc60007ffe00c */
[----:B------:R-:W-:-:S05]  /*1a350*/  IMAD.IADD R0, R17, 0x1, R0 ;  /* 0x0000000111007824 */ /* 0x000fca00078e0200 */
[----:B01----:R-:W0:Y:S02]  /*1a360*/  LDSM.16.MT88.4 R4, [R0+0xc400] ;  /* 0x00c400000004783b */ /* 0x003e240000004200 */
        /* <DEDUP_REMOVED lines=17> */
[----:B------:R-:W0:Y:S01]  /*1a480*/  LDSM.16.MT88.4 R4, [R0+0xcc00] ;  /* 0x00cc00000004783b */ /* 0x000e220000004200 */
[----:B----4-:R-:W-:Y:S02]  /*1a490*/  IADD3 R12, R14, 0x400, R3 ;  /* 0x000004000e0c7810 */ /* 0x010fe40007ffe003 */
[C-C-:B0-----:R-:W-:Y:S02]  /*1a4a0*/  PRMT R8, R4.reuse, 0x6420, R5.reuse ;  /* 0x0000642004087816 */ /* 0x141fe40000000005 */
[----:B------:R-:W-:Y:S02]  /*1a4b0*/  PRMT R9, R4, 0x7531, R5 ;  /* 0x0000753104097816 */ /* 0x000fe40000000005 */
[----:B------:R-:W-:-:S02]  /*1a4c0*/  PRMT R10, R6, 0x6420, R7 ;  /* 0x00006420060a7816 */ /* 0x000fc40000000007 */
[----:B------:R-:W-:-:S05]  /*1a4d0*/  PRMT R11, R6, 0x7531, R7 ;  /* 0x00007531060b7816 */ /* 0x000fca0000000007 */
[----:B------:R-:W-:Y:S04]  /*1a4e0*/  STSM.16.M88.4 [R12], R8 ;  /* 0x000000080c007844 */ /* 0x000fe80000000200 */
        /* <DEDUP_REMOVED lines=13> */
[----:B-----5:R-:W-:Y:S02]  /*1a5c0*/  IADD3 R3, R15, 0x400, R3 ;  /* 0x000004000f037810 */ /* 0x020fe40007ffe003 */
        /* <DEDUP_REMOVED lines=16> */
[----:B------:R0:W-:Y:S04]  /*1a6d0*/  STSM.16.M88.4 [R3+0x4000], R8 ;  /* 0x0040000803007844 */ /* 0x0001e80000000200 */
[----:B------:R-:W1:Y:S01]  /*1a6e0*/  LDSM.16.MT88.4 R4, [R0+0xdc00] ;  /* 0x00dc00000004783b */ /* 0x000e620000004200 */
[----:B0-----:R-:W-:Y:S01]  /*1a6f0*/  IMAD.IADD R3, R14, 0x1, R3 ;  /* 0x000000010e037824 */ /* 0x001fe200078e0203 */
[C-C-:B-1----:R-:W-:Y:S02]  /*1a700*/  PRMT R8, R4.reuse, 0x6420, R5.reuse ;  /* 0x0000642004087816 */ /* 0x142fe40000000005 */
        /* <DEDUP_REMOVED lines=24> */
.L_x_1280:
[----:B------:R-:W0:Y:S01]  /*1a890*/  S2R R0, SR_TID.X ;  /* 0x0000000000007919 */ /* 0x000e220000002100 */
[----:B-1----:R1:W-:Y:S01]  /*1a8a0*/  SYNCS.ARRIVE.TRANS64.A1T0 RZ, [R13+URZ+0x2a850], RZ ;  /* 0x02a850ff0dff79a7 */ /* 0x0023e2000810003f */
[----:B0-----:R-:W-:Y:S02]  /*1a8b0*/  LOP3.LUT R3, R0, 0x7f, RZ, 0xc0, !PT ;  /* 0x0000007f00037812 */ /* 0x001fe400078ec0ff */
[----:B------:R-:W2:Y:S01]  /*1a8c0*/  LDL R0, [R1+0x8] ;  /* 0x0000080001007983 */ /* 0x000ea20000100800 */
[----:B------:R-:W-:Y:S01]  /*1a8d0*/  BAR.SYNC.DEFER_BLOCKING 0x2, 0x80 ;  /* 0x0082000000007b1d */ /* 0x000fe20000010000 */
[----:B------:R-:W-:Y:S01]  /*1a8e0*/  ISETP.NE.AND P0, PT, R3, RZ, PT ;  /* 0x000000ff0300720c */ /* 0x000fe20003f05270 */
[----:B------:R-:W-:-:S12]  /*1a8f0*/  IMAD.MOV.U32 R3, RZ, RZ, R19 ;  /* 0x000000ffff037224 */ /* 0x000fd800078e0013 */
[----:B-1----:R-:W-:-:S05]  /*1a900*/  @!P0 VIADD R13, R13, 0x2a880 ;  /* 0x0002a8800d0d8836 */ /* 0x002fca0000000000 */
[----:B------:R-:W-:-:S04]  /*1a910*/  @!P0 PRMT R13, RZ, 0x654, R13 ;  /* 0x00000654ff0d8816 */ /* 0x000fc8000000000d */
[----:B------:R1:W-:Y:S01]  /*1a920*/  @!P0 SYNCS.ARRIVE.TRANS64.RED.A1T0 RZ, [R13+URZ], RZ ;  /* 0x000000ff0dff89a7 */ /* 0x0003e2000810043f */
[C---:B--2---:R-:W-:Y:S01]  /*1a930*/  ISETP.GT.AND P0, PT, R2.reuse, R0, PT ;  /* 0x000000000200720c */ /* 0x044fe20003f04270 */
[----:B------:R-:W-:Y:S02]  /*1a940*/  VIADD R2, R2, 0xffffffff ;  /* 0xffffffff02027836 */ /* 0x000fe40000000000 */
[----:B------:R-:W-:-:S10]  /*1a950*/  IMAD.MOV.U32 R0, RZ, RZ, R18 ;  /* 0x000000ffff007224 */ /* 0x000fd400078e0012 */
[----:B-1----:R-:W-:Y:S05]  /*1a960*/  @P0 BRA `(.L_x_1281) ;  /* 0xffffffec00600947 */ /* 0x002fea000383ffff */
.L_x_1257:
[----:B---3--:R-:W1:Y:S01]  /*1a970*/  S2R R4, SR_TID.X ;  /* 0x0000000000047919 */ /* 0x008e620000002100 */
[----:B------:R-:W-:Y:S01]  /*1a980*/  BSSY B0, `(.L_x_1282) ;  /* 0x0000011000007945 */ /* 0x000fe20003800000 */
[----:B-1----:R-:W-:-:S04]  /*1a990*/  LOP3.LUT R4, R4, 0x7f, RZ, 0xc0, !PT ;  /* 0x0000007f04047812 */ /* 0x002fc800078ec0ff */
[----:B------:R-:W-:-:S13]  /*1a9a0*/  ISETP.NE.AND P0, PT, R4, RZ, PT ;  /* 0x000000ff0400720c */ /* 0x000fda0003f05270 */
[----:B------:R-:W-:Y:S05]  /*1a9b0*/  @P0 BRA `(.L_x_1283) ;  /* 0x0000000000340947 */ /* 0x000fea0003800000 */
[----:B------:R-:W1:Y:S01]  /*1a9c0*/  S2R R3, SR_LANEID ;  /* 0x0000000000037919 */ /* 0x000e620000000000 */
[----:B------:R-:W-:Y:S02]  /*1a9d0*/  VOTEU.ANY UR4, UPT, PT ;  /* 0x0000000000047886 */ /* 0x000fe400038e0100 */
[----:B----4-:R-:W1:Y:S08]  /*1a9e0*/  FLO.U32 R0, UR4 ;  /* 0x0000000400007d00 */ /* 0x010e7000080e0000 */
[----:B------:R-:W2:Y:S01]  /*1a9f0*/  POPC R4, UR4 ;  /* 0x0000000400047d09 */ /* 0x000ea20008000000 */
[----:B-1----:R-:W-:-:S02]  /*1aa00*/  ISETP.EQ.U32.AND P1, PT, R0, R3, PT ;  /* 0x000000030000720c */ /* 0x002fc40003f22070 */
[----:B------:R-:W2:Y:S11]  /*1aa10*/  LDC.64 R2, c[0x0][0xc60] ;  /* 0x00031800ff027b82 */ /* 0x000eb60000000a00 */
[----:B--2---:R-:W2:Y:S01]  /*1aa20*/  @P1 ATOMG.E.ADD.STRONG.GPU PT, R3, desc[UR52][R2.64], R4 ;  /* 0x00000004020319a8 */ /* 0x004ea200081ee1f4 */
[----:B------:R-:W1:Y:S02]  /*1aa30*/  S2R R5, SR_LTMASK ;  /* 0x0000000000057919 */ /* 0x000e640000003900 */
[----:B-1----:R-:W-:-:S06]  /*1aa40*/  LOP3.LUT R5, R5, UR4, RZ, 0xc0, !PT ;  /* 0x0000000405057c12 */ /* 0x002fcc000f8ec0ff */
[----:B------:R-:W1:Y:S01]  /*1aa50*/  POPC R5, R5 ;  /* 0x0000000500057309 */ /* 0x000e620000000000 */
[----:B--2---:R-:W1:Y:S02]  /*1aa60*/  SHFL.IDX PT, R0, R3, R0, 0x1f ;  /* 0x00001f0003007589 */ /* 0x004e6400000e0000 */
[----:B-1----:R-:W-:-:S05]  /*1aa70*/  IADD3 R0, R0, UR40, R5 ;  /* 0x0000002800007c10 */ /* 0x002fca000fffe005 */
[----:B------:R1:W-:Y:S02]  /*1aa80*/  STL [R1], R0 ;  /* 0x0000000001007387 */ /* 0x0003e40000100800 */
.L_x_1283:
[----:B------:R-:W-:Y:S05]  /*1aa90*/  BSYNC B0 ;  /* 0x0000000000007941 */ /* 0x000fea0003800000 */
.L_x_1282:
[----:B------:R-:W-:-:S06]  /*1aaa0*/  UISETP.NE.AND UP0, UPT, UR39, 0x3, UPT ;  /* 0x000000032700788c */ /* 0x000fcc000bf05270 */
[----:B------:R-:W-:-:S13]  /*1aab0*/  PLOP3.LUT P1, PT, PT, PT, UP0, 0x80, 0x0 ;  /* 0x000000000000781c */ /* 0x000fda0003f2f008 */
[----:B------:R-:W-:Y:S05]  /*1aac0*/  @!P1 BRA `(.L_x_1284) ;  /* 0x0000000000049947 */ /* 0x000fea0003800000 */
[----:B------:R-:W-:Y:S01]  /*1aad0*/  BPT.TRAP 0x1 ;  /* 0x000000040000795c */ /* 0x000fe20000300000 */
.L_x_1284:
[----:B------:R-:W-:Y:S01]  /*1aae0*/  LOP3.LUT R3, R19, 0x1, RZ, 0x3c, !PT ;  /* 0x0000000113037812 */ /* 0x000fe200078e3cff */
[----:B------:R-:W-:Y:S01]  /*1aaf0*/  IMAD R12, R18, 0x8, R17 ;  /* 0x00000008120c7824 */ /* 0x000fe200078e0211 */
[----:B------:R-:W-:Y:S01]  /*1ab00*/  BSSY B0, `(.L_x_1285) ;  /* 0x0000006000007945 */ /* 0x000fe20003800000 */
[----:B-1--4-:R-:W-:Y:S01]  /*1ab10*/  IMAD.U32 R0, RZ, RZ, UR41 ;  /* 0x00000029ff007e24 */ /* 0x012fe2000f8e00ff */
[----:B------:R-:W-:-:S04]  /*1ab20*/  SHF.L.U32 R3, R3, 0x1f, RZ ;  /* 0x0000001f03037819 */ /* 0x000fc800000006ff */
[----:B------:R-:W1:Y:S01]  /*1ab30*/  SYNCS.PHASECHK.TRANS64.TRYWAIT P1, [R12+URZ+0x2a870], R3 ;  /* 0x02a870030c0075a7 */ /* 0x000e62000802017f */
[----:B------:R-:W-:Y:S01]  /*1ab40*/  ISETP.NE.AND P2, PT, R0, 0x3, PT ;  /* 0x000000030000780c */ /* 0x000fe20003f45270 */
[----:B-1----:R-:W-:-:S12]  /*1ab50*/  @!P1 BRA `(.L_x_1286) ;  /* 0x0000002400f49947 */ /* 0x002fd80003800000 */
.L_x_1338:
[----:B------:R-:W-:Y:S05]  /*1ab60*/  BSYNC B0 ;  /* 0x0000000000007941 */ /* 0x000fea0003800000 */
.L_x_1285:
[----:B------:R-:W-:Y:S05]  /*1ab70*/  @!P2 BRA `(.L_x_1287) ;  /* 0x000000000004a947 */ /* 0x000fea0003800000 */
[----:B------:R-:W-:Y:S01]  /*1ab80*/  BPT.TRAP 0x1 ;  /* 0x000000040000795c */ /* 0x000fe20000300000 */
.L_x_1287:
[----:B-1----:R-:W-:-:S04]  /*1ab90*/  SHF.L.U32 R3, R19, 0x1f, RZ ;  /* 0x0000001f13037819 */ /* 0x002fc800000006ff */
[----:B------:R-:W1:Y:S02]  /*1aba0*/  SYNCS.PHASECHK.TRANS64.TRYWAIT P1, [R12+URZ+0x2a860], R3 ;  /* 0x02a860030c0075a7 */ /* 0x000e64000802017f */
[----:B-1----:R-:W-:Y:S05]  /*1abb0*/  @!P1 BRA `(.L_x_1288) ;  /* 0x0000002400f09947 */ /* 0x002fea0003800000 */
.L_x_1339:
[----:B------:R-:W2:Y:S04]  /*1abc0*/  LDL R0, [R1+0x24] ;  /* 0x0000240001007983 */ /* 0x000ea80000100800 */
[----:B------:R-:W3:Y:S04]  /*1abd0*/  LDL R14, [R1+0x1c] ;  /* 0x00001c00010e7983 */ /* 0x000ee80000100800 */
[----:B------:R-:W1:Y:S01]  /*1abe0*/  LDL R13, [R1+0x10] ;  /* 0x00001000010d7983 */ /* 0x000e620000100800 */
[----:B------:R-:W-:Y:S01]  /*1abf0*/  IMAD R2, R18, 0x6000, RZ ;  /* 0x0000600012027824 */ /* 0x000fe200078e02ff */
[----:B------:R-:W-:Y:S05]  /*1ac00*/  WARPSYNC.ALL ;  /* 0x0000000000007948 */ /* 0x000fea0003800000 */
[----:B--2---:R-:W-:-:S02]  /*1ac10*/  LOP3.LUT R0, R2, R0, RZ, 0xfc, !PT ;  /* 0x0000000002007212 */ /* 0x004fc400078efcff */
[----:B---3--:R-:W-:-:S03]  /*1ac20*/  IADD3 R2, R17, R2, R14 ;  /* 0x0000000211027210 */ /* 0x008fc60007ffe00e */
[----:B------:R-:W-:Y:S01]  /*1ac30*/  IMAD.IADD R0, R17, 0x1, R0 ;  /* 0x0000000111007824 */ /* 0x000fe200078e0200 */
[----:B------:R-:W2:Y:S04]  /*1ac40*/  LDL R14, [R1+0x20] ;  /* 0x00002000010e7983 */ /* 0x000ea80000100800 */
[----:B0-----:R-:W0:Y:S02]  /*1ac50*/  LDSM.16.MT88.4 R4, [R0+0xc400] ;  /* 0x00c400000004783b */ /* 0x001e240000004200 */
        /* <DEDUP_REMOVED lines=18> */
[----:B-1----:R-:W-:Y:S02]  /*1ad80*/  IADD3 R3, R13, 0x400, R2 ;  /* 0x000004000d037810 */ /* 0x002fe40007ffe002 */
        /* <DEDUP_REMOVED lines=18> */
[----:B--2---:R-:W-:Y:S02]  /*1aeb0*/  IADD3 R2, R14, 0x400, R2 ;  /* 0x000004000e027810 */ /* 0x004fe40007ffe002 */
        /* <DEDUP_REMOVED lines=44> */
.L_x_1289:
[----:B-1----:R1:W-:Y:S01]  /*1b180*/  SYNCS.ARRIVE.TRANS64.A1T0 RZ, [R12+URZ+0x2a850], RZ ;  /* 0x02a850ff0cff79a7 */ /* 0x0023e2000810003f */
        /* <DEDUP_REMOVED lines=8> */
[----:B---3--:R-:W-:-:S07]  /*1b210*/  LOP3.LUT R19, R19, R0, RZ, 0x3c, !PT ;  /* 0x0000000013137212 */ /* 0x008fce00078e3cff */
.L_x_1232:
[----:B------:R-:W-:Y:S05]  /*1b220*/  BSYNC B7 ;  /* 0x0000000000077941 */ /* 0x000fea0003800000 */
.L_x_1230:
[----:B--2---:R-:W2:Y:S02]  /*1b230*/  LDL R0, [R1+0x14] ;  /* 0x0000140001007983 */ /* 0x004ea40000100800 */
[----:B--2---:R-:W-:-:S13]  /*1b240*/  LOP3.LUT P0, RZ, R0, 0x2, RZ, 0xc0, !PT ;  /* 0x0000000200ff7812 */ /* 0x004fda000780c0ff */
[----:B------:R-:W-:Y:S05]  /*1b250*/  @!P0 BRA `(.L_x_1290) ;  /* 0x0000000000308947 */ /* 0x000fea0003800000 */
[----:B------:R-:W2:Y:S08]  /*1b260*/  S2UR UR5, SR_CgaCtaId ;  /* 0x00000000000579c3 */ /* 0x000eb00000008800 */
[----:B------:R-:W-:Y:S06]  /*1b270*/  BAR.SYNC.DEFER_BLOCKING 0x5, 0x180 ;  /* 0x0146000000007b1d */ /* 0x000fec0000010000 */
[----:B------:R-:W-:-:S02]  /*1b280*/  UMOV UR4, 0x400 ;  /* 0x0000040000047882 */ /* 0x000fc40000000000 */
[----:B--2---:R-:W-:-:S06]  /*1b290*/  ULEA UR4, UR5, UR4, 0x18 ;  /* 0x0000000405047291 */ /* 0x004fcc000f8ec03f */
[----:B------:R-:W-:-:S05]  /*1b2a0*/  IMAD.U32 R17, RZ, RZ, UR4 ;  /* 0x00000004ff117e24 */ /* 0x000fca000f8e00ff */
[----:B-1----:R-:W1:Y:S04]  /*1b2b0*/  LDS.128 R4, [R17+0x2a8d0] ;  /* 0x02a8d00011047984 */ /* 0x002e680000000c00 */
[----:B-1----:R1:W-:Y:S01]  /*1b2c0*/  STL.64 [R1], R4 ;  /* 0x0000000401007387 */ /* 0x0023e20000100a00 */
[----:B------:R-:W-:-:S03]  /*1b2d0*/  IMAD.MOV.U32 R0, RZ, RZ, R7 ;  /* 0x000000ffff007224 */ /* 0x000fc600078e0007 */
[----:B------:R1:W-:Y:S02]  /*1b2e0*/  STL [R1+0x8], R6 ;  /* 0x0000080601007387 */ /* 0x0003e40000100800 */
[----:B------:R-:W-:Y:S01]  /*1b2f0*/  R2UR UR42, R0 ;  /* 0x00000000002a72ca */ /* 0x000fe200000e0000 */
[----:B------:R-:W-:Y:S06]  /*1b300*/  BAR.ARV 0x4, 0x180 ;  /* 0x0106000000007b1d */ /* 0x000fec0000002000 */
[----:B------:R-:W-:Y:S08]  /*1b310*/  BRA `(.L_x_1291) ;  /* 0x0000000c00e47947 */ /* 0x000ff00003800000 */
.L_x_1290:
[----:B------:R-:W2:Y:S01]  /*1b320*/  LDL.LU R0, [R1] ;  /* 0x0000000001007983 */ /* 0x000ea20000300800 */
[----:B------:R-:W-:Y:S01]  /*1b330*/  ULDC UR4, c[0x0][0xc3c] ;  /* 0x00030f0000047ab9 */ /* 0x000fe20000000800 */
[----:B0-----:R-:W0:Y:S02]  /*1b340*/  S2R R2, SR_TID.X ;  /* 0x0000000000027919 */ /* 0x001e240000002100 */
        /* <DEDUP_REMOVED lines=10> */
[----:B-1----:R-:W1:Y:S01]  /*1b3f0*/  @!P1 LDC.64 R4, c[0x0][0xc78] ;  /* 0x00031e00ff049b82 */ /* 0x002e620000000a00 */
[----:B0-----:R-:W-:-:S05]  /*1b400*/  @!P1 IMAD.WIDE R2, R6, 0x4, R2 ;  /* 0x0000000406029825 */ /* 0x001fca00078e0202 */
[----:B------:R1:W2:Y:S02]  /*1b410*/  @!P1 LDG.E R0, desc[UR52][R2.64] ;  /* 0x0000003402009981 */ /* 0x0002a4000c1e1900 */
[----:B-1----:R-:W-:-:S05]  /*1b420*/  @!P1 IMAD.WIDE R2, R6, 0x4, R4 ;  /* 0x0000000406029825 */ /* 0x002fca00078e0204 */
[----:B------:R-:W2:Y:S01]  /*1b430*/  @!P1 LDG.E R7, desc[UR52][R2.64] ;  /* 0x0000003402079981 */ /* 0x000ea2000c1e1900 */
[C---:B------:R-:W-:Y:S01]  /*1b440*/  ISETP.NE.AND P1, PT, R9.reuse, RZ, PT ;  /* 0x000000ff0900720c */ /* 0x040fe20003f25270 */
[----:B------:R-:W-:Y:S01]  /*1b450*/  IMAD.MOV.U32 R5, RZ, RZ, RZ ;  /* 0x000000ffff057224 */ /* 0x000fe200078e00ff */
[C---:B------:R-:W-:Y:S01]  /*1b460*/  ISETP.GE.U32.AND P3, PT, R9.reuse, 0x4, PT ;  /* 0x000000040900780c */ /* 0x040fe20003f66070 */
[----:B------:R-:W-:Y:S01]  /*1b470*/  SHFL.IDX PT, R6, R8, 0x1, 0x1f ;  /* 0x00201f0008067f89 */ /* 0x000fe200000e0000 */
[C---:B------:R-:W-:Y:S02]  /*1b480*/  ISETP.GE.U32.AND P4, PT, R9.reuse, 0x8, PT ;  /* 0x000000080900780c */ /* 0x040fe40003f86070 */
[----:B------:R-:W-:Y:S01]  /*1b490*/  ISETP.GE.U32.AND P5, PT, R9, 0x10, PT ;  /* 0x000000100900780c */ /* 0x000fe20003fa6070 */
[----:B------:R-:W-:Y:S01]  /*1b4a0*/  SHFL.IDX PT, R4, R8, RZ, 0x1f ;  /* 0x00001fff08047589 */ /* 0x000fe200000e0000 */
[----:B------:R-:W0:Y:S01]  /*1b4b0*/  LDC R9, c[0x0][0xc38] ;  /* 0x00030e00ff097b82 */ /* 0x000e220000000800 */
[----:B--2---:R-:W-:-:S05]  /*1b4c0*/  IMAD R2, R7, R0, RZ ;  /* 0x0000000007027224 */ /* 0x004fca00078e02ff */
        /* <DEDUP_REMOVED lines=20> */
.L_x_1294:
[----:B------:R-:W-:-:S04]  /*1b610*/  UIADD3 UR42, UR42, 0x1f, URZ ;  /* 0x0000001f2a2a7890 */ /* 0x000fc8000fffe03f */
[----:B------:R-:W-:-:S06]  /*1b620*/  UISETP.GE.AND UP0, UPT, UR42, UR4, UPT ;  /* 0x000000042a00728c */ /* 0x000fcc000bf06270 */
[----:B------:R-:W-:-:S13]  /*1b630*/  PLOP3.LUT P6, PT, PT, PT, UP0, 0x40, 0x0 ;  /* 0x000000000000781c */ /* 0x000fda0003fce808 */
[----:B------:R-:W-:Y:S05]  /*1b640*/  @!P6 BRA `(.L_x_1293) ;  /* 0x0000000800c8e947 */ /* 0x000fea0003800000 */
[----:B------:R-:W0:Y:S01]  /*1b650*/  S2R R0, SR_TID.X ;  /* 0x0000000000007919 */ /* 0x000e220000002100 */
[----:B------:R-:W1:Y:S01]  /*1b660*/  LDC R9, c[0x0][0xc38] ;  /* 0x00030e00ff097b82 */ /* 0x000e620000000800 */
        /* <DEDUP_REMOVED lines=27> */
[----:B------:R-:W1:Y:S02]  /*1b820*/  SHFL.IDX PT, R3, R2, 0x1f, 0x1f ;  /* 0x03e01f0002037f89 */ /* 0x000e6400000e0000 */
[----:B-1----:R-:W-:-:S04]  /*1b830*/  IMAD R3, R3, R9, RZ ;  /* 0x0000000903037224 */ /* 0x002fc800078e02ff */
[----:B------:R-:W-:-:S05]  /*1b840*/  IMAD.IADD R6, R3, 0x1, R6 ;  /* 0x0000000103067824 */ /* 0x000fca00078e0206 */
[----:B------:R-:W-:-:S13]  /*1b850*/  ISETP.GT.AND P6, PT, R6, R4, PT ;  /* 0x000000040600720c */ /* 0x000fda0003fc4270 */
[----:B------:R-:W-:Y:S05]  /*1b860*/  @!P6 BRA `(.L_x_1294) ;  /* 0xfffffffc0068e947 */ /* 0x000fea000383ffff */
.L_x_1292:
        /* <DEDUP_REMOVED lines=13> */
.L_x_1295:
[----:B---34-:R-:W-:Y:S01]  /*1b940*/  IMAD R2, R5, R9, R6 ;  /* 0x0000000905027224 */ /* 0x018fe200078e0206 */
[----:B--2---:R-:W-:Y:S01]  /*1b950*/  ISETP.NE.AND P0, PT, R7, 0x1, PT ;  /* 0x000000010700780c */ /* 0x004fe20003f05270 */
[----:B------:R-:W-:Y:S02]  /*1b960*/  UIADD3 UR42, UR4, UR42, URZ ;  /* 0x0000002a042a7290 */ /* 0x000fe4000fffe03f */
[----:B------:R-:W-:Y:S01]  /*1b970*/  IMAD.IADD R4, R4, 0x1, -R2 ;  /* 0x0000000104047824 */ /* 0x000fe200078e0a02 */
[----:B------:R2:W-:Y:S09]  /*1b980*/  STL [R1], R2 ;  /* 0x0000000201007387 */ /* 0x0005f20000100800 */
[----:B------:R-:W-:Y:S05]  /*1b990*/  @!P0 BRA `(.L_x_1296) ;  /* 0x0000000000e48947 */ /* 0x000fea0003800000 */
[----:B-1----:R-:W-:-:S04]  /*1b9a0*/  IABS R5, R0 ;  /* 0x0000000000057213 */ /* 0x002fc80000000000 */
[----:B--2---:R-:W1:Y:S08]  /*1b9b0*/  I2F.RP R2, R5 ;  /* 0x0000000500027306 */ /* 0x004e700000209400 */
[----:B-1----:R-:W1:Y:S02]  /*1b9c0*/  MUFU.RCP R2, R2 ;  /* 0x0000000200027308 */ /* 0x002e640000001000 */
[----:B-1----:R-:W-:-:S06]  /*1b9d0*/  VIADD R2, R2, 0xffffffe ;  /* 0x0ffffffe02027836 */ /* 0x002fcc0000000000 */
[----:B0-----:R-:W0:Y:S02]  /*1b9e0*/  F2I.FTZ.U32.TRUNC.NTZ R3, R2 ;  /* 0x0000000200037305 */ /* 0x001e24000021f000 */
[----:B0-----:R-:W-:-:S04]  /*1b9f0*/  IMAD.MOV R2, RZ, RZ, -R3 ;  /* 0x000000ffff027224 */ /* 0x001fc800078e0a03 */
        /* <DEDUP_REMOVED lines=12> */
[----:B------:R-:W-:Y:S02]  /*1bac0*/  ISETP.GE.U32.AND P0, PT, R2, R5, PT ;  /* 0x000000050200720c */ /* 0x000fe40003f06070 */
[----:B------:R-:W-:-:S04]  /*1bad0*/  IABS R5, R7 ;  /* 0x0000000700057213 */ /* 0x000fc80000000000 */
        /* <DEDUP_REMOVED lines=9> */
[----:B------:R-:W-:-:S03]  /*1bb70*/  LOP3.LUT R2, R4, R0, RZ, 0x3c, !PT ;  /* 0x0000000004027212 */ /* 0x000fc600078e3cff */
[----:B------:R-:W-:Y:S01]  /*1bb80*/  IMAD.MOV.U32 R3, RZ, RZ, R8 ;  /* 0x000000ffff037224 */ /* 0x000fe200078e0008 */
[----:B------:R-:W-:Y:S02]  /*1bb90*/  ISETP.GE.AND P2, PT, R2, RZ, PT ;  /* 0x000000ff0200720c */ /* 0x000fe40003f46270 */
        /* <DEDUP_REMOVED lines=11> */
[----:B------:R-:W-:Y:S01]  /*1bc50*/  ISETP.GE.U32.AND P0, PT, R2, R5, PT ;  /* 0x000000050200720c */ /* 0x000fe20003f06070 */
[----:B------:R-:W-:-:S04]  /*1bc60*/  IMAD.MOV R2, RZ, RZ, -R3 ;  /* 0x000000ffff027224 */ /* 0x000fc800078e0a03 */
[----:B------:R-:W-:Y:S01]  /*1bc70*/  IMAD R4, R0, R2, R4 ;  /* 0x0000000200047224 */ /* 0x000fe200078e0204 */
[----:B------:R-:W-:-:S04]  /*1bc80*/  LOP3.LUT R2, R3, R7, RZ, 0x3c, !PT ;  /* 0x0000000703027212 */ /* 0x000fc800078e3cff */
[----:B------:R-:W-:-:S03]  /*1bc90*/  ISETP.GE.AND P2, PT, R2, RZ, PT ;  /* 0x000000ff0200720c */ /* 0x000fc60003f46270 */
[----:B------:R-:W-:-:S10]  /*1bca0*/  @P0 VIADD R6, R6, 0x1 ;  /* 0x0000000106060836 */ /* 0x000fd40000000000 */
[----:B------:R-:W-:Y:S01]  /*1bcb0*/  @!P2 IMAD.MOV R6, RZ, RZ, -R6 ;  /* 0x000000ffff06a224 */ /* 0x000fe200078e0a06 */
[----:B------:R-:W-:-:S05]  /*1bcc0*/  @!P1 LOP3.LUT R6, RZ, R7, RZ, 0x33, !PT ;  /* 0x00000007ff069212 */ /* 0x000fca00078e33ff */
[--C-:B------:R-:W-:Y:S02]  /*1bcd0*/  IMAD.MOV R2, RZ, RZ, -R6.reuse ;  /* 0x000000ffff027224 */ /* 0x100fe400078e0a06 */
[C---:B------:R-:W-:Y:S02]  /*1bce0*/  IMAD R6, R7.reuse, 0x1000000, R6 ;  /* 0x0100000007067824 */ /* 0x040fe400078e0206 */
[----:B------:R-:W-:-:S04]  /*1bcf0*/  IMAD R2, R7, R2, R3 ;  /* 0x0000000207027224 */ /* 0x000fc800078e0203 */
[----:B------:R-:W-:-:S05]  /*1bd00*/  IMAD R2, R2, 0x10000, R6 ;  /* 0x0001000002027824 */ /* 0x000fca00078e0206 */
[----:B------:R1:W-:Y:S01]  /*1bd10*/  STL [R1+0x8], R2 ;  /* 0x0000080201007387 */ /* 0x0003e20000100800 */
[----:B------:R-:W-:Y:S05]  /*1bd20*/  BRA `(.L_x_1297) ;  /* 0x0000000400007947 */ /* 0x000fea0003800000 */
.L_x_1296:
[----:B------:R-:W-:Y:S02]  /*1bd30*/  ULDC.64 UR4, c[0x0][0xc90] ;  /* 0x0003240000047ab9 */ /* 0x000fe40000000a00 */
[----:B------:R-:W-:-:S06]  /*1bd40*/  UIMAD.WIDE UR4, UR42, 0x4, UR4 ;  /* 0x000000042a0478a5 */ /* 0x000fcc000f8e0204 */
[----:B--2---:R-:W-:Y:S02]  /*1bd50*/  IMAD.U32 R2, RZ, RZ, UR4 ;  /* 0x00000004ff027e24 */ /* 0x004fe4000f8e00ff */
[----:B0-----:R-:W-:-:S05]  /*1bd60*/  IMAD.U32 R3, RZ, RZ, UR5 ;  /* 0x00000005ff037e24 */ /* 0x001fca000f8e00ff */
[----:B------:R-:W1:Y:S02]  /*1bd70*/  LDG.E R6, desc[UR52][R2.64] ;  /* 0x0000003402067981 */ /* 0x000e64000c1e1900 */
[----:B-1----:R-:W-:-:S05]  /*1bd80*/  IMAD R5, R0, R6, RZ ;  /* 0x0000000600057224 */ /* 0x002fca00078e02ff */
[----:B------:R-:W-:-:S04]  /*1bd90*/  IABS R7, R5 ;  /* 0x0000000500077213 */ /* 0x000fc80000000000 */
[----:B------:R-:W0:Y:S08]  /*1bda0*/  I2F.RP R2, R7 ;  /* 0x0000000700027306 */ /* 0x000e300000209400 */
        /* <DEDUP_REMOVED lines=22> */
[----:B------:R-:W-:Y:S02]  /*1bf10*/  IMAD R7, R6, R2, RZ ;  /* 0x0000000206077224 */ /* 0x000fe400078e02ff */
[----:B------:R-:W-:Y:S02]  /*1bf20*/  IMAD.MOV R2, RZ, RZ, -R2 ;  /* 0x000000ffff027224 */ /* 0x000fe400078e0a02 */
[----:B------:R-:W-:Y:S02]  /*1bf30*/  IMAD.MOV R3, RZ, RZ, -R7 ;  /* 0x000000ffff037224 */ /* 0x000fe400078e0a07 */
[----:B------:R-:W-:-:S03]  /*1bf40*/  IMAD R4, R5, R2, R4 ;  /* 0x0000000205047224 */ /* 0x000fc600078e0204 */
[----:B------:R-:W-:-:S04]  /*1bf50*/  VIADDMNMX R6, R3, R9, R6, PT ;  /* 0x0000000903067246 */ /* 0x000fc80003800106 */
        /* <DEDUP_REMOVED lines=19> */
[----:B------:R-:W-:Y:S02]  /*1c090*/  LOP3.LUT R3, R4, R6, RZ, 0x3c, !PT ;  /* 0x0000000604037212 */ /* 0x000fe400078e3cff */
[----:B------:R-:W-:Y:S02]  /*1c0a0*/  IADD3 R4, R7, 0x1000000, R4 ;  /* 0x0100000007047810 */ /* 0x000fe40007ffe004 */
[----:B------:R-:W-:-:S07]  /*1c0b0*/  ISETP.GE.AND P2, PT, R3, RZ, PT ;  /* 0x000000ff0300720c */ /* 0x000fce0003f46270 */
[----:B------:R-:W-:-:S06]  /*1c0c0*/  @P0 VIADD R2, R2, 0x1 ;  /* 0x0000000102020836 */ /* 0x000fcc0000000000 */
[----:B------:R-:W-:Y:S01]  /*1c0d0*/  @!P2 IMAD.MOV R2, RZ, RZ, -R2 ;  /* 0x000000ffff02a224 */ /* 0x000fe200078e0a02 */
[----:B------:R-:W-:Y:S01]  /*1c0e0*/  @!P1 LOP3.LUT R2, RZ, R6, RZ, 0x33, !PT ;  /* 0x00000006ff029212 */ /* 0x000fe200078e33ff */
[----:B------:R-:W-:-:S04]  /*1c0f0*/  IMAD.MOV R6, RZ, RZ, -R6 ;  /* 0x000000ffff067224 */ /* 0x000fc800078e0a06 */
[----:B------:R-:W-:Y:S02]  /*1c100*/  IMAD R3, R2, R6, R4 ;  /* 0x0000000602037224 */ /* 0x000fe400078e0204 */
[----:B------:R-:W-:-:S03]  /*1c110*/  IMAD.MOV.U32 R4, RZ, RZ, R2 ;  /* 0x000000ffff047224 */ /* 0x000fc600078e0002 */
[----:B------:R0:W-:Y:S04]  /*1c120*/  STL [R1+0x8], R3 ;  /* 0x0000080301007387 */ /* 0x0001e80000100800 */
.L_x_1297:
[----:B------:R-:W-:-:S05]  /*1c130*/  LOP3.LUT R4, RZ, R4, RZ, 0x33, !PT ;  /* 0x00000004ff047212 */ /* 0x000fca00078e33ff */
[----:B------:R-:W-:-:S05]  /*1c140*/  IMAD.IADD R0, R0, 0x1, R4 ;  /* 0x0000000100007824 */ /* 0x000fca00078e0204 */
[----:B------:R2:W-:Y:S01]  /*1c150*/  STL [R1+0x4], R0 ;  /* 0x0000040001007387 */ /* 0x0005e20000100800 */
[----:B------:R-:W-:Y:S05]  /*1c160*/  BRA `(.L_x_1298) ;  /* 0x0000000000107947 */ /* 0x000fea0003800000 */
.L_x_1293:
[----:B------:R0:W-:Y:S01]  /*1c170*/  STL [R1], R4 ;  /* 0x0000000401007387 */ /* 0x0001e20000100800 */
[----:B------:R-:W-:-:S03]  /*1c180*/  ULDC UR42, c[0x0][0xc3c] ;  /* 0x00030f00002a7ab9 */ /* 0x000fc60000000800 */
[----:B------:R0:W-:Y:S04]  /*1c190*/  STL [R1+0x4], RZ ;  /* 0x000004ff01007387 */ /* 0x0001e80000100800 */
[----:B------:R0:W-:Y:S02]  /*1c1a0*/  STL [R1+0x8], RZ ;  /* 0x000008ff01007387 */ /* 0x0001e40000100800 */
.L_x_1298:
[----:B-1----:R-:W3:Y:S04]  /*1c1b0*/  LDL R2, [R1+0x8] ;  /* 0x0000080001027983 */ /* 0x002ee80000100800 */
[----:B0-----:R-:W4:Y:S04]  /*1c1c0*/  LDL R3, [R1+0x4] ;  /* 0x0000040001037983 */ /* 0x001f280000100800 */
[----:B------:R-:W5:Y:S01]  /*1c1d0*/  LDL R4, [R1] ;  /* 0x0000000001047983 */ /* 0x000f620000100800 */
[----:B--2---:R-:W0:Y:S02]  /*1c1e0*/  S2R R0, SR_TID.X ;  /* 0x0000000000007919 */ /* 0x004e240000002100 */
[----:B0-----:R-:W-:Y:S01]  /*1c1f0*/  LOP3.LUT R0, R0, 0x1f, RZ, 0xc0, !PT ;  /* 0x0000001f00007812 */ /* 0x001fe200078ec0ff */
[----:B------:R-:W-:Y:S03]  /*1c200*/  BAR.SYNC.DEFER_BLOCKING 0x4, 0x180 ;  /* 0x0106000000007b1d */ /* 0x000fe60000010000 */
[----:B------:R-:W-:-:S13]  /*1c210*/  ISETP.NE.AND P0, PT, R0, RZ, PT ;  /* 0x000000ff0000720c */ /* 0x000fda0003f05270 */
[----:B------:R-:W0:Y:S01]  /*1c220*/  @!P0 S2R R0, SR_CgaCtaId ;  /* 0x0000000000008919 */ /* 0x000e220000008800 */
[----:B---3--:R-:W-:Y:S01]  /*1c230*/  IMAD.MOV.U32 R6, RZ, RZ, R2 ;  /* 0x000000ffff067224 */ /* 0x008fe200078e0002 */
[----:B------:R-:W-:-:S04]  /*1c240*/  @!P0 MOV R2, 0x400 ;  /* 0x0000040000028802 */ /* 0x000fc80000000f00 */
[----:B0-----:R-:W-:Y:S01]  /*1c250*/  @!P0 LEA R17, R0, R2, 0x18 ;  /* 0x0000000200118211 */ /* 0x001fe200078ec0ff */
[----:B------:R-:W-:Y:S02]  /*1c260*/  IMAD.U32 R0, RZ, RZ, UR42 ;  /* 0x0000002aff007e24 */ /* 0x000fe4000f8e00ff */
[----:B----4-:R-:W-:Y:S02]  /*1c270*/  IMAD.MOV.U32 R5, RZ, RZ, R3 ;  /* 0x000000ffff057224 */ /* 0x010fe400078e0003 */
[----:B------:R-:W-:-:S05]  /*1c280*/  @!P0 IMAD.MOV.U32 R7, RZ, RZ, R0 ;  /* 0x000000ffff078224 */ /* 0x000fca00078e0000 */
[----:B-----5:R2:W-:Y:S01]  /*1c290*/  @!P0 STS.128 [R17+0x2a8d0], R4 ;  /* 0x02a8d00411008388 */ /* 0x0205e20000000c00 */
[----:B------:R-:W-:Y:S06]  /*1c2a0*/  BAR.ARV 0x5, 0x180 ;  /* 0x0146000000007b1d */ /* 0x000fec0000002000 */
.L_x_1291:
[----:B------:R-:W-:Y:S02]  /*1c2b0*/  ULDC UR4, c[0x0][0xc3c] ;  /* 0x00030f0000047ab9 */ /* 0x000fe40000000800 */
[----:B------:R-:W-:-:S06]  /*1c2c0*/  UISETP.GE.AND UP0, UPT, UR42, UR4, UPT ;  /* 0x000000042a00728c */ /* 0x000fcc000bf06270 */
[----:B------:R-:W-:-:S13]  /*1c2d0*/  PLOP3.LUT P0, PT, PT, PT, UP0, 0x80, 0x0 ;  /* 0x000000000000781c */ /* 0x000fda0003f0f008 */
[----:B------:R-:W-:Y:S05]  /*1c2e0*/  @!P0 BRA `(.L_x_1299) ;  /* 0xffffffac00488947 */ /* 0x000fea000383ffff */
.L_x_1219:
[----:B0-----:R-:W3:Y:S01]  /*1c2f0*/  LDL.LU R0, [R1+0x38] ;  /* 0x0000380001007983 */ /* 0x001ee20000300800 */
[----:B------:R-:W-:Y:S01]  /*1c300*/  BSSY B0, `(.L_x_1300) ;  /* 0x000000b000007945 */ /* 0x000fe20003800000 */
[----:B-12---:R-:W0:Y:S01]  /*1c310*/  S2R R4, SR_CgaCtaId ;  /* 0x0000000000047919 */ /* 0x006e220000008800 */
[----:B---3--:R-:W-:-:S05]  /*1c320*/  VIADD R0, R0, 0x1 ;  /* 0x0000000100007836 */ /* 0x008fca0000000000 */
        /* <DEDUP_REMOVED lines=8> */
.L_x_1340:
[----:B------:R-:W-:Y:S05]  /*1c3b0*/  BSYNC B0 ;  /* 0x0000000000007941 */ /* 0x000fea0003800000 */
.L_x_1300:
[----:B------:R-:W-:-:S03]  /*1c3c0*/  UMOV UR4, 0xffffffff ;  /* 0xffffffff00047882 */ /* 0x000fc60000000000 */
[----:B------:R-:W-:Y:S05]  /*1c3d0*/  BRA.DIV UR4, `(.L_x_1302) ;  /* 0x0000001204107947 */ /* 0x000fea000b800000 */
[----:B0-----:R-:W0:Y:S02]  /*1c3e0*/  S2R R0, SR_TID.X ;  /* 0x0000000000007919 */ /* 0x001e240000002100 */
[----:B0-----:R-:W-:-:S04]  /*1c3f0*/  SHF.R.U32.HI R0, RZ, 0x5, R0 ;  /* 0x00000005ff007819 */ /* 0x001fc80000011600 */
[----:B------:R-:W-:-:S05]  /*1c400*/  LOP3.LUT R0, R0, 0x3, RZ, 0xc0, !PT ;  /* 0x0000000300007812 */ /* 0x000fca00078ec0ff */
[----:B------:R0:W1:Y:S02]  /*1c410*/  SHFL.IDX PT, R14, R0, RZ, 0x1f ;  /* 0x00001fff000e7589 */ /* 0x00006400000e0000 */
.L_x_1343:
[----:B-1----:R-:W-:Y:S01]  /*1c420*/  ISETP.NE.AND P0, PT, R14, RZ, PT ;  /* 0x000000ff0e00720c */ /* 0x002fe20003f05270 */
[----:B------:R-:W-:-:S12]  /*1c430*/  BSSY B0, `(.L_x_1303) ;  /* 0x000002b000007945 */ /* 0x000fd80003800000 */
[----:B------:R-:W-:Y:S05]  /*1c440*/  @P0 BRA `(.L_x_1304) ;  /* 0x0000000000a40947 */ /* 0x000fea0003800000 */
[----:B------:R-:W-:-:S03]  /*1c450*/  UMOV UR4, 0xffffffff ;  /* 0xffffffff00047882 */ /* 0x000fc60000000000 */
[----:B------:R-:W-:Y:S05]  /*1c460*/  BRA.DIV UR4, `(.L_x_1305) ;  /* 0x0000001204207947 */ /* 0x000fea000b800000 */
[----:B------:R-:W-:-:S13]  /*1c470*/  ELECT P6, URZ, PT ;  /* 0x00000000003f782f */ /* 0x000fda00038c0000 */
.L_x_1346:
[----:B------:R-:W-:Y:S05]  /*1c480*/  @!P6 BRA `(.L_x_1304) ;  /* 0x000000000094e947 */ /* 0x000fea0003800000 */
[----:B------:R-:W-:-:S06]  /*1c490*/  ULOP3.LUT UR4, UR38, 0x2, URZ, 0xfc, !UPT ;  /* 0x0000000226047892 */ /* 0x000fcc000f8efc3f */
[----:B0-----:R-:W-:-:S05]  /*1c4a0*/  IMAD.U32 R0, RZ, RZ, UR4 ;  /* 0x00000004ff007e24 */ /* 0x001fca000f8e00ff */
[----:B------:R-:W-:-:S13]  /*1c4b0*/  ISETP.NE.AND P0, PT, R0, 0x3, PT ;  /* 0x000000030000780c */ /* 0x000fda0003f05270 */
[----:B------:R-:W-:Y:S05]  /*1c4c0*/  @!P0 BRA `(.L_x_1306) ;  /* 0x0000000000048947 */ /* 0x000fea0003800000 */
[----:B------:R-:W-:Y:S01]  /*1c4d0*/  BPT.TRAP 0x1 ;  /* 0x000000040000795c */ /* 0x000fe20000300000 */
.L_x_1306:
        /* <DEDUP_REMOVED lines=12> */
.L_x_1347:
[----:B------:R-:W1:Y:S02]  /*1c5a0*/  SYNCS.PHASECHK.TRANS64.TRYWAIT P1, [R5+URZ], R0 ;  /* 0x00000000050075a7 */ /* 0x000e64000802017f */
[----:B-1----:R-:W-:Y:S05]  /*1c5b0*/  @!P1 BRA `(.L_x_1308) ;  /* 0x0000001000009947 */ /* 0x002fea0003800000 */
.L_x_1348:
[----:B------:R-:W-:Y:S05]  /*1c5c0*/  @!P0 BRA `(.L_x_1309) ;  /* 0x0000000000048947 */ /* 0x000fea0003800000 */
[----:B------:R-:W-:Y:S01]  /*1c5d0*/  BPT.TRAP 0x1 ;  /* 0x000000040000795c */ /* 0x000fe20000300000 */
.L_x_1309:
[----:B-1----:R-:W-:-:S04]  /*1c5e0*/  IMAD R5, R18, 0x8, R3 ;  /* 0x0000000812057824 */ /* 0x002fc800078e0203 */
[----:B------:R-:W1:Y:S02]  /*1c5f0*/  SYNCS.PHASECHK.TRANS64.TRYWAIT P1, [R5+URZ+0x2a860], R4 ;  /* 0x02a86004050075a7 */ /* 0x000e64000802017f */
[----:B-1----:R-:W-:Y:S05]  /*1c600*/  @!P1 BRA `(.L_x_1310) ;  /* 0x0000001000009947 */ /* 0x002fea0003800000 */
.L_x_1349:
[----:B------:R-:W-:Y:S05]  /*1c610*/  @!P0 BRA `(.L_x_1311) ;  /* 0x0000000000048947 */ /* 0x000fea0003800000 */
[----:B------:R-:W-:Y:S01]  /*1c620*/  BPT.TRAP 0x1 ;  /* 0x000000040000795c */ /* 0x000fe20000300000 */
.L_x_1311:
[----:B------:R-:W-:-:S04]  /*1c630*/  IMAD R3, R2, 0x8, R3 ;  /* 0x0000000802037824 */ /* 0x000fc800078e0203 */
[----:B------:R-:W2:Y:S02]  /*1c640*/  SYNCS.PHASECHK.TRANS64.TRYWAIT P1, [R3+URZ+0x2a860], R0 ;  /* 0x02a86000030075a7 */ /* 0x000ea4000802017f */
[----:B--2---:R-:W-:Y:S05]  /*1c650*/  @!P1 BRA `(.L_x_1312) ;  /* 0x0000001000009947 */ /* 0x004fea0003800000 */
.L_x_1350:
[----:B------:R-:W-:Y:S05]  /*1c660*/  @!P0 BRA `(.L_x_1313) ;  /* 0x0000000000048947 */ /* 0x000fea0003800000 */
[----:B------:R-:W-:Y:S01]  /*1c670*/  BPT.TRAP 0x1 ;  /* 0x000000040000795c */ /* 0x000fe20000300000 */
.L_x_1313:
[----:B------:R-:W3:Y:S02]  /*1c680*/  SYNCS.PHASECHK.TRANS64.TRYWAIT P0, [R5+URZ+0x2a880], R4 ;  /* 0x02a88004050075a7 */ /* 0x000ee4000800017f */
[----:B---3--:R-:W-:Y:S05]  /*1c690*/  @!P0 BRA `(.L_x_1314) ;  /* 0x0000001000048947 */ /* 0x008fea0003800000 */
.L_x_1315:
[----:B----4-:R4:W0:Y:S02]  /*1c6a0*/  SYNCS.PHASECHK.TRANS64.TRYWAIT P0, [R3+URZ+0x2a880], R0 ;  /* 0x02a88000030075a7 */ /* 0x010824000800017f */
[----:B0-----:R-:W-:Y:S05]  /*1c6b0*/  @!P0 NANOSLEEP.SYNCS 0x989680 ;  /* 0x009896800000895d */ /* 0x001fea0003900000 */
[----:B------:R-:W0:Y:S02]  /*1c6c0*/  @!P0 SYNCS.PHASECHK.TRANS64 P0, [R3+URZ+0x2a880], R0 ;  /* 0x02a88000030085a7 */ /* 0x000e24000800007f */
[----:B0-----:R-:W-:Y:S05]  /*1c6d0*/  @!P0 BRA `(.L_x_1315) ;  /* 0xfffffffc00f08947 */ /* 0x001fea000383ffff */
.L_x_1304:
[----:B------:R-:W-:Y:S05]  /*1c6e0*/  BSYNC B0 ;  /* 0x0000000000007941 */ /* 0x000fea0003800000 */
.L_x_1303:
[----:B------:R-:W-:Y:S05]  /*1c6f0*/  EXIT ;  /* 0x000000000000794d */ /* 0x000fea0003800000 */
.L_x_1114:
[----:B0-----:R-:W-:-:S04]  /*1c700*/  IMAD.U32 R3, RZ, RZ, UR36 ;  /* 0x00000024ff037e24 */ /* 0x001fc8000f8e00ff */
[----:B------:R0:W1:Y:S03]  /*1c710*/  SYNCS.PHASECHK.TRANS64.TRYWAIT P1, [R3+URZ+0x2a800], R6 ;  /* 0x02a80006030075a7 */ /* 0x000066000802017f */
[----:B-1----:R-:W-:Y:S05]  /*1c720*/  @!P1 NANOSLEEP.SYNCS 0x989680 ;  /* 0x009896800000995d */ /* 0x002fea0003900000 */
[----:B------:R-:W1:Y:S02]  /*1c730*/  @!P1 SYNCS.PHASECHK.TRANS64 P1, [R3+URZ+0x2a800], R6 ;  /* 0x02a80006030095a7 */ /* 0x000e64000802007f */
[----:B-1----:R-:W-:Y:S05]  /*1c740*/  @!P1 BRA `(.L_x_1114) ;  /* 0xfffffffc00ec9947 */ /* 0x002fea000383ffff */
[----:B------:R-:W-:Y:S05]  /*1c750*/  BRA `(.L_x_1316) ;  /* 0xfffffe5c00e47947 */ /* 0x000fea000383ffff */
.L_x_1118:
[----:B-1----:R1:W2:Y:S02]  /*1c760*/  SYNCS.PHASECHK.TRANS64.TRYWAIT P2, [R20+URZ+0x2a830], R3 ;  /* 0x02a83003140075a7 */ /* 0x0022a4000804017f */
[----:B--2---:R-:W-:Y:S05]  /*1c770*/  @!P2 NANOSLEEP.SYNCS 0x989680 ;  /* 0x009896800000a95d */ /* 0x004fea0003900000 */
[----:B------:R-:W2:Y:S02]  /*1c780*/  @!P2 SYNCS.PHASECHK.TRANS64 P2, [R20+URZ+0x2a830], R3 ;  /* 0x02a830031400a5a7 */ /* 0x000ea4000804007f */
[----:B--2---:R-:W-:Y:S05]  /*1c790*/  @!P2 BRA `(.L_x_1118) ;  /* 0xfffffffc00f0a947 */ /* 0x004fea000383ffff */
[----:B------:R-:W-:Y:S05]  /*1c7a0*/  BRA `(.L_x_1117) ;  /* 0xfffffe6000087947 */ /* 0x000fea000383ffff */
.L_x_1134:
[----:B-1----:R-:W-:-:S04]  /*1c7b0*/  IMAD.U32 R8, RZ, RZ, UR6 ;  /* 0x00000006ff087e24 */ /* 0x002fc8000f8e00ff */
[----:B------:R1:W2:Y:S03]  /*1c7c0*/  SYNCS.PHASECHK.TRANS64.TRYWAIT P2, [R8+URZ+0x2a830], R7 ;  /* 0x02a83007080075a7 */ /* 0x0002a6000804017f */
[----:B--2---:R-:W-:Y:S05]  /*1c7d0*/  @!P2 NANOSLEEP.SYNCS 0x989680 ;  /* 0x009896800000a95d */ /* 0x004fea0003900000 */
[----:B------:R-:W2:Y:S02]  /*1c7e0*/  @!P2 SYNCS.PHASECHK.TRANS64 P2, [R8+URZ+0x2a830], R7 ;  /* 0x02a830070800a5a7 */ /* 0x000ea4000804007f */
[----:B--2---:R-:W-:Y:S05]  /*1c7f0*/  @!P2 BRA `(.L_x_1134) ;  /* 0xfffffffc00eca947 */ /* 0x004fea000383ffff */
[----:B------:R-:W-:Y:S05]  /*1c800*/  BRA `(.L_x_1131) ;  /* 0xfffffe9c006c7947 */ /* 0x000fea000383ffff */
.L_x_1138:
[----:B-1----:R-:W-:-:S04]  /*1c810*/  IMAD.U32 R8, RZ, RZ, UR6 ;  /* 0x00000006ff087e24 */ /* 0x002fc8000f8e00ff */
[----:B------:R1:W2:Y:S03]  /*1c820*/  SYNCS.PHASECHK.TRANS64.TRYWAIT P2, [R8+URZ+0x2a850], R7 ;  /* 0x02a85007080075a7 */ /* 0x0002a6000804017f */
[----:B--2---:R-:W-:Y:S05]  /*1c830*/  @!P2 NANOSLEEP.SYNCS 0x989680 ;  /* 0x009896800000a95d */ /* 0x004fea0003900000 */
[----:B------:R-:W2:Y:S02]  /*1c840*/  @!P2 SYNCS.PHASECHK.TRANS64 P2, [R8+URZ+0x2a850], R7 ;  /* 0x02a850070800a5a7 */ /* 0x000ea4000804007f */
[----:B--2---:R-:W-:Y:S05]  /*1c850*/  @!P2 BRA `(.L_x_1138) ;  /* 0xfffffffc00eca947 */ /* 0x004fea000383ffff */
[----:B------:R-:W-:Y:S05]  /*1c860*/  BRA `(.L_x_1135) ;  /* 0xfffffea0000c7947 */ /* 0x000fea000383ffff */
.L_x_1156:
[----:B-1----:R-:W-:-:S04]  /*1c870*/  IMAD.U32 R6, RZ, RZ, UR6 ;  /* 0x00000006ff067e24 */ /* 0x002fc8000f8e00ff */
[----:B------:R1:W2:Y:S03]  /*1c880*/  SYNCS.PHASECHK.TRANS64.TRYWAIT P2, [R6+URZ+0x2a830], R5 ;  /* 0x02a83005060075a7 */ /* 0x0002a6000804017f */
[----:B--2---:R-:W-:Y:S05]  /*1c890*/  @!P2 NANOSLEEP.SYNCS 0x989680 ;  /* 0x009896800000a95d */ /* 0x004fea0003900000 */
[----:B------:R-:W2:Y:S02]  /*1c8a0*/  @!P2 SYNCS.PHASECHK.TRANS64 P2, [R6+URZ+0x2a830], R5 ;  /* 0x02a830050600a5a7 */ /* 0x000ea4000804007f */
[----:B--2---:R-:W-:Y:S05]  /*1c8b0*/  @!P2 BRA `(.L_x_1156) ;  /* 0xfffffffc00eca947 */ /* 0x004fea000383ffff */
[----:B------:R-:W-:Y:S05]  /*1c8c0*/  BRA `(.L_x_1153) ;  /* 0xfffffed8003c7947 */ /* 0x000fea000383ffff */
.L_x_1160:
[----:B-1----:R-:W-:-:S04]  /*1c8d0*/  IMAD.U32 R6, RZ, RZ, UR6 ;  /* 0x00000006ff067e24 */ /* 0x002fc8000f8e00ff */
[----:B------:R1:W2:Y:S03]  /*1c8e0*/  SYNCS.PHASECHK.TRANS64.TRYWAIT P2, [R6+URZ+0x2a850], R5 ;  /* 0x02a85005060075a7 */ /* 0x0002a6000804017f */
[----:B--2---:R-:W-:Y:S05]  /*1c8f0*/  @!P2 NANOSLEEP.SYNCS 0x989680 ;  /* 0x009896800000a95d */ /* 0x004fea0003900000 */
[----:B------:R-:W2:Y:S02]  /*1c900*/  @!P2 SYNCS.PHASECHK.TRANS64 P2, [R6+URZ+0x2a850], R5 ;  /* 0x02a850050600a5a7 */ /* 0x000ea4000804007f */
[----:B--2---:R-:W-:Y:S05]  /*1c910*/  @!P2 BRA `(.L_x_1160) ;  /* 0xfffffffc00eca947 */ /* 0x004fea000383ffff */
[----:B------:R-:W-:Y:S05]  /*1c920*/  BRA `(.L_x_1157) ;  /* 0xfffffed800e87947 */ /* 0x000fea000383ffff */
.L_x_1167:
[----:B-1----:R-:W-:-:S04]  /*1c930*/  IMAD.U32 R6, RZ, RZ, UR6 ;  /* 0x00000006ff067e24 */ /* 0x002fc8000f8e00ff */
[----:B------:R1:W2:Y:S03]  /*1c940*/  SYNCS.PHASECHK.TRANS64.TRYWAIT P2, [R6+URZ+0x2a830], R5 ;  /* 0x02a83005060075a7 */ /* 0x0002a6000804017f */
[----:B--2---:R-:W-:Y:S05]  /*1c950*/  @!P2 NANOSLEEP.SYNCS 0x989680 ;  /* 0x009896800000a95d */ /* 0x004fea0003900000 */
[----:B------:R-:W2:Y:S02]  /*1c960*/  @!P2 SYNCS.PHASECHK.TRANS64 P2, [R6+URZ+0x2a830], R5 ;  /* 0x02a830050600a5a7 */ /* 0x000ea4000804007f */
[----:B--2---:R-:W-:Y:S05]  /*1c970*/  @!P2 BRA `(.L_x_1167) ;  /* 0xfffffffc00eca947 */ /* 0x004fea000383ffff */
[----:B------:R-:W-:Y:S05]  /*1c980*/  BRA `(.L_x_1164) ;  /* 0xffffff0000487947 */ /* 0x000fea000383ffff */
.L_x_1171:
[----:B-1----:R-:W-:-:S04]  /*1c990*/  IMAD.U32 R6, RZ, RZ, UR6 ;  /* 0x00000006ff067e24 */ /* 0x002fc8000f8e00ff */
[----:B------:R1:W2:Y:S03]  /*1c9a0*/  SYNCS.PHASECHK.TRANS64.TRYWAIT P2, [R6+URZ+0x2a850], R5 ;  /* 0x02a85005060075a7 */ /* 0x0002a6000804017f */
[----:B--2---:R-:W-:Y:S05]  /*1c9b0*/  @!P2 NANOSLEEP.SYNCS 0x989680 ;  /* 0x009896800000a95d */ /* 0x004fea0003900000 */
[----:B------:R-:W2:Y:S02]  /*1c9c0*/  @!P2 SYNCS.PHASECHK.TRANS64 P2, [R6+URZ+0x2a850], R5 ;  /* 0x02a850050600a5a7 */ /* 0x000ea4000804007f */
[----:B--2---:R-:W-:Y:S05]  /*1c9d0*/  @!P2 BRA `(.L_x_1171) ;  /* 0xfffffffc00eca947 */ /* 0x004fea000383ffff */
[----:B------:R-:W-:Y:S05]  /*1c9e0*/  BRA `(.L_x_1168) ;  /* 0xffffff0000f47947 */ /* 0x000fea000383ffff */
.L_x_1185:
[----:B-1----:R-:W-:-:S04]  /*1c9f0*/  IMAD.U32 R7, RZ, RZ, UR9 ;  /* 0x00000009ff077e24 */ /* 0x002fc8000f8e00ff */
[----:B------:R1:W2:Y:S03]  /*1ca00*/  SYNCS.PHASECHK.TRANS64.TRYWAIT P1, [R7+URZ+0x2a850], R0 ;  /* 0x02a85000070075a7 */ /* 0x0002a6000802017f */
[----:B--2---:R-:W-:Y:S05]  /*1ca10*/  @!P1 NANOSLEEP.SYNCS 0x989680 ;  /* 0x009896800000995d */ /* 0x004fea0003900000 */
[----:B------:R-:W2:Y:S02]  /*1ca20*/  @!P1 SYNCS.PHASECHK.TRANS64 P1, [R7+URZ+0x2a850], R0 ;  /* 0x02a85000070095a7 */ /* 0x000ea4000802007f */
[----:B--2---:R-:W-:Y:S05]  /*1ca30*/  @!P1 BRA `(.L_x_1185) ;  /* 0xfffffffc00ec9947 */ /* 0x004fea000383ffff */
[----:B------:R-:W-:Y:S05]  /*1ca40*/  BRA `(.L_x_1184) ;  /* 0xffffff3800407947 */ /* 0x000fea000383ffff */
.L_x_1241:
[----:B------:R-:W-:Y:S02]  /*1ca50*/  IMAD.MOV.U32 R13, RZ, RZ, R0 ;  /* 0x000000ffff0d7224 */ /* 0x000fe400078e0000 */
[----:B------:R-:W-:Y:S02]  /*1ca60*/  IMAD.MOV.U32 R12, RZ, RZ, RZ ;  /* 0x000000ffff0c7224 */ /* 0x000fe400078e00ff */
[----:B------:R-:W-:Y:S02]  /*1ca70*/  IMAD.MOV.U32 R11, RZ, RZ, 0x1f ;  /* 0x0000001fff0b7424 */ /* 0x000fe400078e00ff */
[----:B------:R-:W-:-:S07]  /*1ca80*/  IMAD.MOV.U32 R15, RZ, RZ, -0x1 ;  /* 0xffffffffff0f7424 */ /* 0x000fce00078e00ff */
[----:B01----:R-:W-:Y:S05]  /*1ca90*/  WARPSYNC.COLLECTIVE R15, `(.L_x_1317) ;  /* 0x000000000f087348 */ /* 0x003fea0003c00000 */
[----:B------:R2:W3:Y:S02]  /*1caa0*/  SHFL.IDX P6, R14, R13, R12, R11 ;  /* 0x0000000c0d0e7389 */ /* 0x0004e400000c000b */
[----:B0123--:R-:W-:Y:S01]  /*1cab0*/  ENDCOLLECTIVE ;  /* 0x000000000000791b */ /* 0x00ffe20003800000 */
.L_x_1317:
[----:B------:R-:W-:Y:S05]  /*1cac0*/  BRA `(.L_x_1318) ;  /* 0xffffffb800547947 */ /* 0x000fea000383ffff */
.L_x_1243:
[----:B------:R-:W-:Y:S01]  /*1cad0*/  BSSY B0, `(.L_x_1319) ;  /* 0x0000006000007945 */ /* 0x000fe20003800000 */
[----:B------:R-:W-:-:S07]  /*1cae0*/  IMAD.MOV.U32 R15, RZ, RZ, -0x1 ;  /* 0xffffffffff0f7424 */ /* 0x000fce00078e00ff */
[----:B01----:R-:W-:Y:S05]  /*1caf0*/  WARPSYNC.COLLECTIVE R15, `(.L_x_1320) ;  /* 0x000000000f0c7348 */ /* 0x003fea0003c00000 */
[----:B------:R-:W-:Y:S02]  /*1cb00*/  ELECT P6, UR62, PT ;  /* 0x00000000003e782f */ /* 0x000fe400038c0000 */
[----:B------:R-:W-:Y:S01]  /*1cb10*/  MOV R14, UR62 ;  /* 0x0000003e000e7c02 */ /* 0x000fe20008000f00 */
[----:B01----:R-:W-:Y:S10]  /*1cb20*/  ENDCOLLECTIVE ;  /* 0x000000000000791b */ /* 0x003ff40003800000 */
.L_x_1320:
[----:B------:R-:W-:Y:S05]  /*1cb30*/  BSYNC B0 ;  /* 0x0000000000007941 */ /* 0x000fea0003800000 */
.L_x_1319:
[----:B------:R-:W-:Y:S05]  /*1cb40*/  BRA `(.L_x_1321) ;  /* 0xffffffb800647947 */ /* 0x000fea000383ffff */
.L_x_1245:
[----:B0-----:R0:W2:Y:S02]  /*1cb50*/  SYNCS.PHASECHK.TRANS64.TRYWAIT P0, [R3+URZ+0x2a880], R4 ;  /* 0x02a88004030075a7 */ /* 0x0010a4000800017f */
[----:B--2---:R-:W-:Y:S05]  /*1cb60*/  @!P0 NANOSLEEP.SYNCS 0x989680 ;  /* 0x009896800000895d */ /* 0x004fea0003900000 */
[----:B------:R-:W2:Y:S02]  /*1cb70*/  @!P0 SYNCS.PHASECHK.TRANS64 P0, [R3+URZ+0x2a880], R4 ;  /* 0x02a88004030085a7 */ /* 0x000ea4000800007f */
[----:B--2---:R-:W-:Y:S05]  /*1cb80*/  @!P0 BRA `(.L_x_1245) ;  /* 0xfffffffc00f08947 */ /* 0x004fea000383ffff */
[----:B------:R-:W-:Y:S05]  /*1cb90*/  BRA `(.L_x_1322) ;  /* 0xffffffb800c07947 */ /* 0x000fea000383ffff */
.L_x_1247:
[----:B-1----:R1:W2:Y:S02]  /*1cba0*/  SYNCS.PHASECHK.TRANS64.TRYWAIT P0, [R3+URZ+0x2a840], R4 ;  /* 0x02a84004030075a7 */ /* 0x0022a4000800017f */
[----:B--2---:R-:W-:Y:S05]  /*1cbb0*/  @!P0 NANOSLEEP.SYNCS 0x989680 ;  /* 0x009896800000895d */ /* 0x004fea0003900000 */
[----:B------:R-:W2:Y:S02]  /*1cbc0*/  @!P0 SYNCS.PHASECHK.TRANS64 P0, [R3+URZ+0x2a840], R4 ;  /* 0x02a84004030085a7 */ /* 0x000ea4000800007f */
[----:B--2---:R-:W-:Y:S05]  /*1cbd0*/  @!P0 BRA `(.L_x_1247) ;  /* 0xfffffffc00f08947 */ /* 0x004fea000383ffff */
[----:B------:R-:W-:Y:S05]  /*1cbe0*/  BRA `(.L_x_1323) ;  /* 0xffffffbc00487947 */ /* 0x000fea000383ffff */
.L_x_1251:
[----:B------:R-:W2:Y:S01]  /*1cbf0*/  LDL.LU R11, [R1+0x30] ;  /* 0x00003000010b7983 */ /* 0x000ea20000300800 */
[----:B------:R-:W-:Y:S01]  /*1cc00*/  IMAD.MOV.U32 R0, RZ, RZ, R12 ;  /* 0x000000ffff007224 */ /* 0x000fe200078e000c */
[----:B------:R-:W-:Y:S01]  /*1cc10*/  LOP3.LUT R7, R7, 0x7f, RZ, 0xc0, !PT ;  /* 0x0000007f07077812 */ /* 0x000fe200078ec0ff */
[----:B------:R-:W-:Y:S02]  /*1cc20*/  IMAD.MOV.U32 R13, RZ, RZ, R3 ;  /* 0x000000ffff0d7224 */ /* 0x000fe400078e0003 */
[----:B------:R-:W-:Y:S01]  /*1cc30*/  IMAD.MOV.U32 R12, RZ, RZ, RZ ;  /* 0x000000ffff0c7224 */ /* 0x000fe200078e00ff */
[----:B------:R-:W-:Y:S01]  /*1cc40*/  SHF.R.U32.HI R5, RZ, 0x2, R7 ;  /* 0x00000002ff057819 */ /* 0x000fe20000011607 */
[----:B------:R-:W-:-:S04]  /*1cc50*/  IMAD.MOV.U32 R15, RZ, RZ, -0x1 ;  /* 0xffffffffff0f7424 */ /* 0x000fc800078e00ff */
[----:B------:R-:W-:-:S04]  /*1cc60*/  IMAD.IADD R0, R5, 0x1, R0 ;  /* 0x0000000105007824 */ /* 0x000fc800078e0200 */
[----:B------:R-:W-:Y:S02]  /*1cc70*/  VIADD R5, R0, 0x20 ;  /* 0x0000002000057836 */ /* 0x000fe40000000000 */
[----:B--2---:R-:W-:Y:S02]  /*1cc80*/  IMAD R2, R11, R8, RZ ;  /* 0x000000080b027224 */ /* 0x004fe400078e02ff */
[----:B------:R-:W-:-:S03]  /*1cc90*/  IMAD.MOV.U32 R11, RZ, RZ, 0x1c1f ;  /* 0x00001c1fff0b7424 */ /* 0x000fc600078e00ff */
[----:B------:R-:W-:-:S13]  /*1cca0*/  ISETP.GE.AND P4, PT, R0, R2, PT ;  /* 0x000000020000720c */ /* 0x000fda0003f86270 */
[----:B-----5:R-:W-:Y:S05]  /*1ccb0*/  WARPSYNC.COLLECTIVE R15, `(.L_x_1324) ;  /* 0x000000000f087348 */ /* 0x020fea0003c00000 */
[----:B------:R0:W1:Y:S02]  /*1ccc0*/  SHFL.IDX P6, R14, R13, R12, R11 ;  /* 0x0000000c0d0e7389 */ /* 0x00006400000c000b */
[----:B01---5:R-:W-:Y:S01]  /*1ccd0*/  ENDCOLLECTIVE ;  /* 0x000000000000791b */ /* 0x023fe20003800000 */
.L_x_1324:
[----:B------:R-:W-:Y:S02]  /*1cce0*/  IMAD.MOV.U32 R13, RZ, RZ, R4 ;  /* 0x000000ffff0d7224 */ /* 0x000fe400078e0004 */
[----:B------:R-:W-:-:S07]  /*1ccf0*/  IMAD.MOV.U32 R6, RZ, RZ, R14 ;  /* 0x000000ffff067224 */ /* 0x000fce00078e000e */
[----:B------:R-:W-:Y:S05]  /*1cd00*/  WARPSYNC.COLLECTIVE R15, `(.L_x_1325) ;  /* 0x000000000f087348 */ /* 0x000fea0003c00000 */
[----:B------:R0:W1:Y:S02]  /*1cd10*/  SHFL.IDX P6, R14, R13, R12, R11 ;  /* 0x0000000c0d0e7389 */ /* 0x00006400000c000b */
[----:B01----:R-:W-:Y:S01]  /*1cd20*/  ENDCOLLECTIVE ;  /* 0x000000000000791b */ /* 0x003fe20003800000 */
.L_x_1325:
[----:B------:R-:W-:Y:S02]  /*1cd30*/  IMAD.MOV.U32 R13, RZ, RZ, R3 ;  /* 0x000000ffff0d7224 */ /* 0x000fe400078e0003 */
[----:B------:R-:W-:Y:S02]  /*1cd40*/  IMAD.MOV.U32 R12, RZ, RZ, 0x1 ;  /* 0x00000001ff0c7424 */ /* 0x000fe400078e00ff */
[----:B------:R-:W-:-:S07]  /*1cd50*/  IMAD.MOV.U32 R7, RZ, RZ, R14 ;  /* 0x000000ffff077224 */ /* 0x000fce00078e000e */
[----:B------:R-:W-:Y:S05]  /*1cd60*/  WARPSYNC.COLLECTIVE R15, `(.L_x_1326) ;  /* 0x000000000f087348 */ /* 0x000fea0003c00000 */
[----:B------:R0:W1:Y:S02]  /*1cd70*/  SHFL.IDX P6, R14, R13, R12, R11 ;  /* 0x0000000c0d0e7389 */ /* 0x00006400000c000b */
[----:B01----:R-:W-:Y:S01]  /*1cd80*/  ENDCOLLECTIVE ;  /* 0x000000000000791b */ /* 0x003fe20003800000 */
.L_x_1326:
[----:B------:R-:W-:-:S05]  /*1cd90*/  @!P4 IADD3 R7, P3, R10, R7, RZ ;  /* 0x000000070a07c210 */ /* 0x000fca0007f7e0ff */
[----:B------:R-:W-:Y:S01]  /*1cda0*/  @!P4 IMAD.X R6, RZ, RZ, R6, P3 ;  /* 0x000000ffff06c224 */ /* 0x000fe200018e0606 */
[----:B------:R-:W-:Y:S01]  /*1cdb0*/  ISETP.GE.AND P3, PT, R5, R2, PT ;  /* 0x000000020500720c */ /* 0x000fe20003f66270 */
[----:B------:R-:W-:-:S03]  /*1cdc0*/  VIADD R5, R0, 0x40 ;  /* 0x0000004000057836 */ /* 0x000fc60000000000 */
        /* <DEDUP_REMOVED lines=14> */
.L_x_1327:
[----:B------:R-:W-:Y:S02]  /*1ceb0*/  IMAD.MOV.U32 R13, RZ, RZ, R3 ;  /* 0x000000ffff0d7224 */ /* 0x000fe400078e0003 */
[----:B------:R-:W-:Y:S02]  /*1cec0*/  IMAD.MOV.U32 R12, RZ, RZ, 0x2 ;  /* 0x00000002ff0c7424 */ /* 0x000fe400078e00ff */
[----:B------:R-:W-:-:S07]  /*1ced0*/  IMAD.MOV.U32 R7, RZ, RZ, R14 ;  /* 0x000000ffff077224 */ /* 0x000fce00078e000e */
[----:B------:R-:W-:Y:S05]  /*1cee0*/  WARPSYNC.COLLECTIVE R15, `(.L_x_1328) ;  /* 0x000000000f087348 */ /* 0x000fea0003c00000 */
[----:B------:R0:W1:Y:S02]  /*1cef0*/  SHFL.IDX P6, R14, R13, R12, R11 ;  /* 0x0000000c0d0e7389 */ /* 0x00006400000c000b */
[----:B01----:R-:W-:Y:S01]  /*1cf00*/  ENDCOLLECTIVE ;  /* 0x000000000000791b */ /* 0x003fe20003800000 */
.L_x_1328:
[----:B------:R-:W-:-:S05]  /*1cf10*/  @!P3 IADD3 R7, P4, R10, R7, RZ ;  /* 0x000000070a07b210 */ /* 0x000fca0007f9e0ff */
[----:B------:R-:W-:-:S05]  /*1cf20*/  @!P3 IMAD.X R6, RZ, RZ, R6, P4 ;  /* 0x000000ffff06b224 */ /* 0x000fca00020e0606 */
        /* <DEDUP_REMOVED lines=15> */
.L_x_1329:
[----:B------:R-:W-:Y:S02]  /*1d020*/  IMAD.MOV.U32 R13, RZ, RZ, R3 ;  /* 0x000000ffff0d7224 */ /* 0x000fe400078e0003 */
[----:B------:R-:W-:Y:S02]  /*1d030*/  IMAD.MOV.U32 R12, RZ, RZ, 0x3 ;  /* 0x00000003ff0c7424 */ /* 0x000fe400078e00ff */
[----:B------:R-:W-:-:S07]  /*1d040*/  IMAD.MOV.U32 R7, RZ, RZ, R14 ;  /* 0x000000ffff077224 */ /* 0x000fce00078e000e */
[----:B------:R-:W-:Y:S05]  /*1d050*/  WARPSYNC.COLLECTIVE R15, `(.L_x_1330) ;  /* 0x000000000f087348 */ /* 0x000fea0003c00000 */
[----:B------:R0:W1:Y:S02]  /*1d060*/  SHFL.IDX P6, R14, R13, R12, R11 ;  /* 0x0000000c0d0e7389 */ /* 0x00006400000c000b */
[----:B01----:R-:W-:Y:S01]  /*1d070*/  ENDCOLLECTIVE ;  /* 0x000000000000791b */ /* 0x003fe20003800000 */
.L_x_1330:
[----:B------:R-:W-:-:S05]  /*1d080*/  @!P3 IADD3 R7, P4, R10, R7, RZ ;  /* 0x000000070a07b210 */ /* 0x000fca0007f9e0ff */
[----:B------:R-:W-:-:S05]  /*1d090*/  @!P3 IMAD.X R6, RZ, RZ, R6, P4 ;  /* 0x000000ffff06b224 */ /* 0x000fca00020e0606 */
        /* <DEDUP_REMOVED lines=8> */
.L_x_1331:
[----:B------:R-:W-:Y:S01]  /*1d120*/  @!PT LDS RZ, [RZ] ;  /* 0x00000000fffff984 */ /* 0x000fe20000000800 */
[----:B------:R-:W-:Y:S01]  /*1d130*/  @!PT LDS RZ, [RZ] ;  /* 0x00000000fffff984 */ /* 0x000fe20000000800 */
[----:B------:R-:W-:Y:S01]  /*1d140*/  @!PT LDS RZ, [RZ] ;  /* 0x00000000fffff984 */ /* 0x000fe20000000800 */
[----:B------:R0:W-:Y:S04]  /*1d150*/  @!P3 LDGSTS.E.BYPASS.LTC128B.128 [R9+0x19400], desc[UR52][R6.64], !P0 ;  /* 0x194000000609bfae */ /* 0x0001e8000c101d74 */
[----:B------:R0:W-:Y:S04]  /*1d160*/  @!P3 LDGSTS.E.BYPASS.LTC128B.128 [R9+0x1b400], desc[UR52][R6.64+0x40], !P1 ;  /* 0x1b4000400609bfae */ /* 0x0001e8000c901d74 */
[----:B------:R0:W-:Y:S01]  /*1d170*/  @!P3 LDGSTS.E.BYPASS.LTC128B.128 [R9+0x1d400], desc[UR52][R6.64+0x80], !P2 ;  /* 0x1d4000800609bfae */ /* 0x0001e2000d101d74 */
[----:B------:R-:W-:Y:S01]  /*1d180*/  IMAD.MOV.U32 R4, RZ, RZ, R14 ;  /* 0x000000ffff047224 */ /* 0x000fe200078e000e */
[----:B------:R-:W-:Y:S06]  /*1d190*/  BRA `(.L_x_1332) ;  /* 0xffffffc000b07947 */ /* 0x000fec000383ffff */
.L_x_1256:
[----:B----4-:R4:W0:Y:S02]  /*1d1a0*/  SYNCS.PHASECHK.TRANS64.TRYWAIT P0, [R17+URZ+0x2a820], R0 ;  /* 0x02a82000110075a7 */ /* 0x010824000800017f */
[----:B0-----:R-:W-:Y:S05]  /*1d1b0*/  @!P0 NANOSLEEP.SYNCS 0x989680 ;  /* 0x009896800000895d */ /* 0x001fea0003900000 */
[----:B------:R-:W0:Y:S02]  /*1d1c0*/  @!P0 SYNCS.PHASECHK.TRANS64 P0, [R17+URZ+0x2a820], R0 ;  /* 0x02a82000110085a7 */ /* 0x000e24000800007f */
[----:B0-----:R-:W-:Y:S05]  /*1d1d0*/  @!P0 BRA `(.L_x_1256) ;  /* 0xfffffffc00f08947 */ /* 0x001fea000383ffff */
[----:B------:R-:W-:Y:S05]  /*1d1e0*/  BRA `(.L_x_1333) ;  /* 0xffffffc400207947 */ /* 0x000fea000383ffff */
.L_x_1262:
[----:B0-----:R0:W1:Y:S02]  /*1d1f0*/  SYNCS.PHASECHK.TRANS64.TRYWAIT P0, [R6+URZ+0x2a880], R5 ;  /* 0x02a88005060075a7 */ /* 0x001064000800017f */
[----:B-1----:R-:W-:Y:S05]  /*1d200*/  @!P0 NANOSLEEP.SYNCS 0x989680 ;  /* 0x009896800000895d */ /* 0x002fea0003900000 */
[----:B------:R-:W1:Y:S02]  /*1d210*/  @!P0 SYNCS.PHASECHK.TRANS64 P0, [R6+URZ+0x2a880], R5 ;  /* 0x02a88005060085a7 */ /* 0x000e64000800007f */
[----:B-1----:R-:W-:Y:S05]  /*1d220*/  @!P0 BRA `(.L_x_1262) ;  /* 0xfffffffc00f08947 */ /* 0x002fea000383ffff */
[----:B------:R-:W-:Y:S05]  /*1d230*/  BRA `(.L_x_1334) ;  /* 0xffffffc400d47947 */ /* 0x000fea000383ffff */
.L_x_1269:
[----:B-1----:R1:W2:Y:S02]  /*1d240*/  SYNCS.PHASECHK.TRANS64.TRYWAIT P0, [R6+URZ+0x2a840], R5 ;  /* 0x02a84005060075a7 */ /* 0x0022a4000800017f */
[----:B--2---:R-:W-:Y:S05]  /*1d250*/  @!P0 NANOSLEEP.SYNCS 0x989680 ;  /* 0x009896800000895d */ /* 0x004fea0003900000 */
[----:B------:R-:W2:Y:S02]  /*1d260*/  @!P0 SYNCS.PHASECHK.TRANS64 P0, [R6+URZ+0x2a840], R5 ;  /* 0x02a84005060085a7 */ /* 0x000ea4000800007f */
[----:B--2---:R-:W-:Y:S05]  /*1d270*/  @!P0 BRA `(.L_x_1269) ;  /* 0xfffffffc00f08947 */ /* 0x004fea000383ffff */
[----:B------:R-:W-:Y:S05]  /*1d280*/  BRA `(.L_x_1335) ;  /* 0xffffffc800d07947 */ /* 0x000fea000383ffff */
.L_x_1277:
[----:B-1----:R1:W2:Y:S02]  /*1d290*/  SYNCS.PHASECHK.TRANS64.TRYWAIT P0, [R13+URZ+0x2a870], R4 ;  /* 0x02a870040d0075a7 */ /* 0x0022a4000800017f */
[----:B--2---:R-:W-:Y:S05]  /*1d2a0*/  @!P0 NANOSLEEP.SYNCS 0x989680 ;  /* 0x009896800000895d */ /* 0x004fea0003900000 */
[----:B------:R-:W2:Y:S02]  /*1d2b0*/  @!P0 SYNCS.PHASECHK.TRANS64 P0, [R13+URZ+0x2a870], R4 ;  /* 0x02a870040d0085a7 */ /* 0x000ea4000800007f */
[----:B--2---:R-:W-:Y:S05]  /*1d2c0*/  @!P0 BRA `(.L_x_1277) ;  /* 0xfffffffc00f08947 */ /* 0x004fea000383ffff */
[----:B------:R-:W-:Y:S05]  /*1d2d0*/  BRA `(.L_x_1336) ;  /* 0xffffffcc00e47947 */ /* 0x000fea000383ffff */
.L_x_1279:
[----:B-1----:R1:W2:Y:S02]  /*1d2e0*/  SYNCS.PHASECHK.TRANS64.TRYWAIT P0, [R13+URZ+0x2a860], R4 ;  /* 0x02a860040d0075a7 */ /* 0x0022a4000800017f */
[----:B--2---:R-:W-:Y:S05]  /*1d2f0*/  @!P0 NANOSLEEP.SYNCS 0x989680 ;  /* 0x009896800000895d */ /* 0x004fea0003900000 */
[----:B------:R-:W2:Y:S02]  /*1d300*/  @!P0 SYNCS.PHASECHK.TRANS64 P0, [R13+URZ+0x2a860], R4 ;  /* 0x02a860040d0085a7 */ /* 0x000ea4000800007f */
[----:B--2---:R-:W-:Y:S05]  /*1d310*/  @!P0 BRA `(.L_x_1279) ;  /* 0xfffffffc00f08947 */ /* 0x004fea000383ffff */
[----:B------:R-:W-:Y:S05]  /*1d320*/  BRA `(.L_x_1337) ;  /* 0xffffffcc00ec7947 */ /* 0x000fea000383ffff */
.L_x_1286:
[----:B-1----:R1:W2:Y:S02]  /*1d330*/  SYNCS.PHASECHK.TRANS64.TRYWAIT P1, [R12+URZ+0x2a870], R3 ;  /* 0x02a870030c0075a7 */ /* 0x0022a4000802017f */
[----:B--2---:R-:W-:Y:S05]  /*1d340*/  @!P1 NANOSLEEP.SYNCS 0x989680 ;  /* 0x009896800000995d */ /* 0x004fea0003900000 */
[----:B------:R-:W2:Y:S02]  /*1d350*/  @!P1 SYNCS.PHASECHK.TRANS64 P1, [R12+URZ+0x2a870], R3 ;  /* 0x02a870030c0095a7 */ /* 0x000ea4000802007f */
[----:B--2---:R-:W-:Y:S05]  /*1d360*/  @!P1 BRA `(.L_x_1286) ;  /* 0xfffffffc00f09947 */ /* 0x004fea000383ffff */
[----:B------:R-:W-:Y:S05]  /*1d370*/  BRA `(.L_x_1338) ;  /* 0xffffffd400f87947 */ /* 0x000fea000383ffff */
.L_x_1288:
[----:B-1----:R1:W2:Y:S02]  /*1d380*/  SYNCS.PHASECHK.TRANS64.TRYWAIT P1, [R12+URZ+0x2a860], R3 ;  /* 0x02a860030c0075a7 */ /* 0x0022a4000802017f */
[----:B--2---:R-:W-:Y:S05]  /*1d390*/  @!P1 NANOSLEEP.SYNCS 0x989680 ;  /* 0x009896800000995d */ /* 0x004fea0003900000 */
[----:B------:R-:W2:Y:S02]  /*1d3a0*/  @!P1 SYNCS.PHASECHK.TRANS64 P1, [R12+URZ+0x2a860], R3 ;  /* 0x02a860030c0095a7 */ /* 0x000ea4000802007f */
[----:B--2---:R-:W-:Y:S05]  /*1d3b0*/  @!P1 BRA `(.L_x_1288) ;  /* 0xfffffffc00f09947 */ /* 0x004fea000383ffff */
[----:B------:R-:W-:Y:S05]  /*1d3c0*/  BRA `(.L_x_1339) ;  /* 0xffffffd400fc7947 */ /* 0x000fea000383ffff */
.L_x_1301:
[----:B0-----:R0:W1:Y:S02]  /*1d3d0*/  SYNCS.PHASECHK.TRANS64.TRYWAIT P0, [R3+URZ+0x2a820], R0 ;  /* 0x02a82000030075a7 */ /* 0x001064000800017f */
[----:B-1----:R-:W-:Y:S05]  /*1d3e0*/  @!P0 NANOSLEEP.SYNCS 0x989680 ;  /* 0x009896800000895d */ /* 0x002fea0003900000 */
[----:B------:R-:W1:Y:S02]  /*1d3f0*/  @!P0 SYNCS.PHASECHK.TRANS64 P0, [R3+URZ+0x2a820], R0 ;  /* 0x02a82000030085a7 */ /* 0x000e64000800007f */
[----:B-1----:R-:W-:Y:S05]  /*1d400*/  @!P0 BRA `(.L_x_1301) ;  /* 0xfffffffc00f08947 */ /* 0x002fea000383ffff */
[----:B------:R-:W-:Y:S05]  /*1d410*/  BRA `(.L_x_1340) ;  /* 0xffffffec00e47947 */ /* 0x000fea000383ffff */
.L_x_1302:
        /* <DEDUP_REMOVED lines=11> */
.L_x_1342:
[----:B------:R-:W-:Y:S05]  /*1d4d0*/  BSYNC B0 ;  /* 0x0000000000007941 */ /* 0x000fea0003800000 */
.L_x_1341:
[----:B------:R-:W-:Y:S05]  /*1d4e0*/  BRA `(.L_x_1343) ;  /* 0xffffffec00cc7947 */ /* 0x000fea000383ffff */
.L_x_1305:
[----:B------:R-:W-:Y:S01]  /*1d4f0*/  BSSY B1, `(.L_x_1344) ;  /* 0x0000006000017945 */ /* 0x000fe20003800000 */
[----:B------:R-:W-:-:S07]  /*1d500*/  IMAD.MOV.U32 R15, RZ, RZ, -0x1 ;  /* 0xffffffffff0f7424 */ /* 0x000fce00078e00ff */
[----:B0-----:R-:W-:Y:S05]  /*1d510*/  WARPSYNC.COLLECTIVE R15, `(.L_x_1345) ;  /* 0x000000000f0c7348 */ /* 0x001fea0003c00000 */
[----:B------:R-:W-:Y:S02]  /*1d520*/  ELECT P6, UR62, PT ;  /* 0x00000000003e782f */ /* 0x000fe400038c0000 */
[----:B------:R-:W-:Y:S01]  /*1d530*/  MOV R14, UR62 ;  /* 0x0000003e000e7c02 */ /* 0x000fe20008000f00 */
[----:B0-----:R-:W-:Y:S10]  /*1d540*/  ENDCOLLECTIVE ;  /* 0x000000000000791b */ /* 0x001ff40003800000 */
.L_x_1345:
[----:B------:R-:W-:Y:S05]  /*1d550*/  BSYNC B1 ;  /* 0x0000000000017941 */ /* 0x000fea0003800000 */
.L_x_1344:
[----:B------:R-:W-:Y:S05]  /*1d560*/  BRA `(.L_x_1346) ;  /* 0xffffffec00c47947 */ /* 0x000fea000383ffff */
.L_x_1307:
[----:B0-----:R0:W1:Y:S02]  /*1d570*/  SYNCS.PHASECHK.TRANS64.TRYWAIT P1, [R7+URZ], R4 ;  /* 0x00000004070075a7 */ /* 0x001064000802017f */
[----:B-1----:R-:W-:Y:S05]  /*1d580*/  @!P1 NANOSLEEP.SYNCS 0x989680 ;  /* 0x009896800000995d */ /* 0x002fea0003900000 */
[----:B------:R-:W1:Y:S02]  /*1d590*/  @!P1 SYNCS.PHASECHK.TRANS64 P1, [R7+URZ], R4 ;  /* 0x00000004070095a7 */ /* 0x000e64000802007f */
[----:B-1----:R-:W-:Y:S05]  /*1d5a0*/  @!P1 BRA `(.L_x_1307) ;  /* 0xfffffffc00f09947 */ /* 0x002fea000383ffff */
[----:B------:R-:W-:Y:S05]  /*1d5b0*/  BRA `(.L_x_1347) ;  /* 0xffffffec00f87947 */ /* 0x000fea000383ffff */
.L_x_1308:
[----:B-1----:R1:W2:Y:S02]  /*1d5c0*/  SYNCS.PHASECHK.TRANS64.TRYWAIT P1, [R5+URZ], R0 ;  /* 0x00000000050075a7 */ /* 0x0022a4000802017f */
[----:B--2---:R-:W-:Y:S05]  /*1d5d0*/  @!P1 NANOSLEEP.SYNCS 0x989680 ;  /* 0x009896800000995d */ /* 0x004fea0003900000 */
[----:B------:R-:W2:Y:S02]  /*1d5e0*/  @!P1 SYNCS.PHASECHK.TRANS64 P1, [R5+URZ], R0 ;  /* 0x00000000050095a7 */ /* 0x000ea4000802007f */
[----:B--2---:R-:W-:Y:S05]  /*1d5f0*/  @!P1 BRA `(.L_x_1308) ;  /* 0xfffffffc00f09947 */ /* 0x004fea000383ffff */
[----:B------:R-:W-:Y:S05]  /*1d600*/  BRA `(.L_x_1348) ;  /* 0xffffffec00ec7947 */ /* 0x000fea000383ffff */
.L_x_1310:
[----:B-1----:R1:W2:Y:S02]  /*1d610*/  SYNCS.PHASECHK.TRANS64.TRYWAIT P1, [R5+URZ+0x2a860], R4 ;  /* 0x02a86004050075a7 */ /* 0x0022a4000802017f */
[----:B--2---:R-:W-:Y:S05]  /*1d620*/  @!P1 NANOSLEEP.SYNCS 0x989680 ;  /* 0x009896800000995d */ /* 0x004fea0003900000 */
[----:B------:R-:W2:Y:S02]  /*1d630*/  @!P1 SYNCS.PHASECHK.TRANS64 P1, [R5+URZ+0x2a860], R4 ;  /* 0x02a86004050095a7 */ /* 0x000ea4000802007f */
[----:B--2---:R-:W-:Y:S05]  /*1d640*/  @!P1 BRA `(.L_x_1310) ;  /* 0xfffffffc00f09947 */ /* 0x004fea000383ffff */
[----:B------:R-:W-:Y:S05]  /*1d650*/  BRA `(.L_x_1349) ;  /* 0xffffffec00ec7947 */ /* 0x000fea000383ffff */
.L_x_1312:
[----:B--2---:R2:W3:Y:S02]  /*1d660*/  SYNCS.PHASECHK.TRANS64.TRYWAIT P1, [R3+URZ+0x2a860], R0 ;  /* 0x02a86000030075a7 */ /* 0x0044e4000802017f */
[----:B---3--:R-:W-:Y:S05]  /*1d670*/  @!P1 NANOSLEEP.SYNCS 0x989680 ;  /* 0x009896800000995d */ /* 0x008fea0003900000 */
[----:B------:R-:W3:Y:S02]  /*1d680*/  @!P1 SYNCS.PHASECHK.TRANS64 P1, [R3+URZ+0x2a860], R0 ;  /* 0x02a86000030095a7 */ /* 0x000ee4000802007f */
[----:B---3--:R-:W-:Y:S05]  /*1d690*/  @!P1 BRA `(.L_x_1312) ;  /* 0xfffffffc00f09947 */ /* 0x008fea000383ffff */
[----:B------:R-:W-:Y:S05]  /*1d6a0*/  BRA `(.L_x_1350) ;  /* 0xffffffec00ec7947 */ /* 0x000fea000383ffff */
.L_x_1314:
[----:B---3--:R3:W4:Y:S02]  /*1d6b0*/  SYNCS.PHASECHK.TRANS64.TRYWAIT P0, [R5+URZ+0x2a880], R4 ;  /* 0x02a88004050075a7 */ /* 0x008724000800017f */
[----:B----4-:R-:W-:Y:S05]  /*1d6c0*/  @!P0 NANOSLEEP.SYNCS 0x989680 ;  /* 0x009896800000895d */ /* 0x010fea0003900000 */
[----:B------:R-:W4:Y:S02]  /*1d6d0*/  @!P0 SYNCS.PHASECHK.TRANS64 P0, [R5+URZ+0x2a880], R4 ;  /* 0x02a88004050085a7 */ /* 0x000f24000800007f */
[----:B----4-:R-:W-:Y:S05]  /*1d6e0*/  @!P0 BRA `(.L_x_1314) ;  /* 0xfffffffc00f08947 */ /* 0x010fea000383ffff */
[----:B------:R-:W-:Y:S05]  /*1d6f0*/  BRA `(.L_x_1315) ;  /* 0xffffffec00e87947 */ /* 0x000fea000383ffff */
.L_x_1351:
        /* <DEDUP_REMOVED lines=16> */
.L_x_2930:


//--------------------- .text._ZN7cutlass13device_kernelIN5flash11enable_sm90INS1_16FlashAttnFwdSm90INS1_25CollectiveMainloopFwdSm90ILi2EN4cute5tupleIJNS5_1CILi1EEES8_S8_EEENS6_IJNS7_ILi128EEESA_NS7_ILi192EEEEEELi192ENS_12float_e4m3_tEfNS_4arch4Sm90ELb0ELb1ELb1ELb1ELb0ELb1ELb0ELb1ELb1ELb1ELb1ELb0EEENS1_21CollectiveEpilogueFwdINS6_IJSA_SB_SA_EEES9_NS_10bfloat16_tESF_Li256ELb1ELb1ELb1ELb1EEENS1_36VarlenDynamicPersistentTileSchedulerILi128ELi128ELi256ELi128ELb1ELb1ELb1ELb1ELb0ELb1EEEEEEEEEvNT_6ParamsE --------------------------
	.section	.text._ZN7cutlass13device_kernelIN5flash11enable_sm90INS1_16FlashAttnFwdSm90INS1_25CollectiveMainloopFwdSm90ILi2EN4cute5tupleIJNS5_1CILi1EEES8_S8_EEENS6_IJNS7_ILi128EEESA_NS7_ILi192EEEEEELi192ENS_12float_e4m3_tEfNS_4arch4Sm90ELb0ELb1ELb1ELb1ELb0ELb1ELb0ELb1ELb1ELb1ELb1ELb0EEENS1_21CollectiveEpilogueFwdINS6_IJSA_SB_SA_EEES9_NS_10bfloat16_tESF_Li256ELb1ELb1ELb1ELb1EEENS1_36VarlenDynamicPersistentTileSchedulerILi128ELi128ELi256ELi128ELb1ELb1ELb1ELb1ELb0ELb1EEEEEEEEEvNT_6ParamsE,"ax",@progbits
	.align	128
.text._ZN7cutlass13device_kernelIN5flash11enable_sm90INS1_16FlashAttnFwdSm90INS1_25CollectiveMainloopFwdSm90ILi2EN4cute5tupleIJNS5_1CILi1EEES8_S8_EEENS6_IJNS7_ILi128EEESA_NS7_ILi192EEEEEELi192ENS_12float_e4m3_tEfNS_4arch4Sm90ELb0ELb1ELb1ELb1ELb0ELb1ELb0ELb1ELb1ELb1ELb1ELb0EEENS1_21CollectiveEpilogueFwdINS6_IJSA_SB_SA_EEES9_NS_10bfloat16_tESF_Li256ELb1ELb1ELb1ELb1EEENS1_36VarlenDynamicPersistentTileSchedulerILi128ELi128ELi256ELi128ELb1ELb1ELb1ELb1ELb0ELb1EEEEEEEEEvNT_6ParamsE:
        .type           _ZN7cutlass13device_kernelIN5flash11enable_sm90INS1_16FlashAttnFwdSm90INS1_25CollectiveMainloopFwdSm90ILi2EN4cute5tupleIJNS5_1CILi1EEES8_S8_EEENS6_IJNS7_ILi128EEESA_NS7_ILi192EEEEEELi192ENS_12float_e4m3_tEfNS_4arch4Sm90ELb0ELb1ELb1ELb1ELb0ELb1ELb0ELb1ELb1ELb1ELb1ELb0EEENS1_21CollectiveEpilogueFwdINS6_IJSA_SB_SA_EEES9_NS_10bfloat16_tESF_Li256ELb1ELb1ELb1ELb1EEENS1_36VarlenDynamicPersistentTileSchedulerILi128ELi128ELi256ELi128ELb1ELb1ELb1ELb1ELb0ELb1EEEEEEEEEvNT_6ParamsE,@function
        .size           _ZN7cutlass13device_kernelIN5flash11enable_sm90INS1_16FlashAttnFwdSm90INS1_25CollectiveMainloopFwdSm90ILi2EN4cute5tupleIJNS5_1CILi1EEES8_S8_EEENS6_IJNS7_ILi128EEESA_NS7_ILi192EEEEEELi192ENS_12float_e4m3_tEfNS_4arch4Sm90ELb0ELb1ELb1ELb1ELb0ELb1ELb0ELb1ELb1ELb1ELb1ELb0EEENS1_21CollectiveEpilogueFwdINS6_IJSA_SB_SA_EEES9_NS_10bfloat16_tESF_Li256ELb1ELb1ELb1ELb1EEENS1_36VarlenDynamicPersistentTileSchedulerILi128ELi128ELi256ELi128ELb1ELb1ELb1ELb1ELb0ELb1EEEEEEEEEvNT_6ParamsE,(.L_x_2931 - _ZN7cutlass13device_kernelIN5flash11enable_sm90INS1_16FlashAttnFwdSm90INS1_25CollectiveMainloopFwdSm90ILi2EN4cute5tupleIJNS5_1CILi1EEES8_S8_EEENS6_IJNS7_ILi128EEESA_NS7_ILi192EEEEEELi192ENS_12float_e4m3_tEfNS_4arch4Sm90ELb0ELb1ELb1ELb1ELb0ELb1ELb0ELb1ELb1ELb1ELb1ELb0EEENS1_21CollectiveEpilogueFwdINS6_IJSA_SB_SA_EEES9_NS_10bfloat16_tESF_Li256ELb1ELb1ELb1ELb1EEENS1_36VarlenDynamicPersistentTileSchedulerILi128ELi128ELi256ELi128ELb1ELb1ELb1ELb1ELb0ELb1EEEEEEEEEvNT_6ParamsE)
        .other          _ZN7cutlass13device_kernelIN5flash11enable_sm90INS1_16FlashAttnFwdSm90INS1_25CollectiveMainloopFwdSm90ILi2EN4cute5tupleIJNS5_1CILi1EEES8_S8_EEENS6_IJNS7_ILi128EEESA_NS7_ILi192EEEEEELi192ENS_12float_e4m3_tEfNS_4arch4Sm90ELb0ELb1ELb1ELb1ELb0ELb1ELb0ELb1ELb1ELb1ELb1ELb0EEENS1_21CollectiveEpilogueFwdINS6_IJSA_SB_SA_EEES9_NS_10bfloat16_tESF_Li256ELb1ELb1ELb1ELb1EEENS1_36VarlenDynamicPersistentTileSchedulerILi128ELi128ELi256ELi128ELb1ELb1ELb1ELb1ELb0ELb1EEEEEEEEEvNT_6ParamsE,@"STO_CUDA_ENTRY STV_DEFAULT"
_ZN7cutlass13device_kernelIN5flash11enable_sm90INS1_16FlashAttnFwdSm90INS1_25CollectiveMainloopFwdSm90ILi2EN4cute5tupleIJNS5_1CILi1EEES8_S8_EEENS6_IJNS7_ILi128EEESA_NS7_ILi192EEEEEELi192ENS_12float_e4m3_tEfNS_4arch4Sm90ELb0ELb1ELb1ELb1ELb0ELb1ELb0ELb1ELb1ELb1ELb1ELb0EEENS1_21CollectiveEpilogueFwdINS6_IJSA_SB_SA_EEES9_NS_10bfloat16_tESF_Li256ELb1ELb1ELb1ELb1EEENS1_36VarlenDynamicPersistentTileSchedulerILi128ELi128ELi256ELi128ELb1ELb1ELb1ELb1ELb0ELb1EEEEEEEEEvNT_6ParamsE:
        /* <DEDUP_REMOVED lines=24> */
.L_x_1353:
[----:B------:R-:W-:Y:S05]  /*0180*/  BSYNC B0 ;  /* 0x0000000000007941 */ /* 0x000fea0003800000 */
.L_x_1352:
        /* <DEDUP_REMOVED lines=41> */
.L_x_1354:
        /* <DEDUP_REMOVED lines=22> */
.L_x_1355:
        /* <DEDUP_REMOVED lines=18> */
.L_x_1356:
        /* <DEDUP_REMOVED lines=22> */
.L_x_1357:
        /* <DEDUP_REMOVED lines=22> */
.L_x_1358:
        /* <DEDUP_REMOVED lines=8> */
.L_x_1361:
        /* <DEDUP_REMOVED lines=8> */
[----:B-1----:R-:W-:-:S06]  /*0a60*/  ULEA UR4, UR36, UR4, 0x18 ;  /* 0x0000000424047291 */ /* 0x002fcc000f8ec03f */
[----:B------:R-:W-:Y:S01]  /*0a70*/  IMAD.U32 R16, RZ, RZ, UR4 ;  /* 0x00000004ff107e24 */ /* 0x000fe2000f8e00ff */
[----:B0-----:R-:W-:Y:S01]  /*0a80*/  SHF.R.U32.HI R0, RZ, 0x7, R0 ;  /* 0x00000007ff007819 */ /* 0x001fe20000011600 */
[----:B------:R-:W-:-:S03]  /*0a90*/  ULDC UR4, c[0x0][0xc3c] ;  /* 0x00030f0000047ab9 */ /* 0x000fc60000000800 */
[----:B------:R-:W-:-:S13]  /*0aa0*/  ISETP.NE.AND P0, PT, R0, 0x1, PT ;  /* 0x000000010000780c */ /* 0x000fda0003f05270 */
[----:B------:R-:W-:Y:S08]  /*0ab0*/  @!P0 BAR.ARV 0x9, 0x100 ;  /* 0x0244000000008b1d */ /* 0x000ff00000002000 */
[----:B------:R-:W-:Y:S06]  /*0ac0*/  BAR.SYNC.DEFER_BLOCKING 0x5, 0x180 ;  /* 0x0146000000007b1d */ /* 0x000fec0000010000 */
[----:B------:R-:W0:Y:S02]  /*0ad0*/  LDS.128 R212, [R16+0x2a8d0] ;  /* 0x02a8d00010d47984 */ /* 0x000e240000000c00 */
[----:B------:R-:W-:Y:S06]  /*0ae0*/  BAR.ARV 0x4, 0x180 ;  /* 0x0106000000007b1d */ /* 0x000fec0000002000 */
[----:B0-----:R-:W-:-:S13]  /*0af0*/  ISETP.GE.AND P0, PT, R215, UR4, PT ;  /* 0x00000004d7007c0c */ /* 0x001fda000bf06270 */
[----:B------:R-:W-:Y:S05]  /*0b00*/  @P0 BRA `(.L_x_1362) ;  /* 0x000002d800640947 */ /* 0x000fea0003800000 */
[----:B------:R-:W0:Y:S01]  /*0b10*/  S2R R0, SR_TID.X ;  /* 0x0000000000007919 */ /* 0x000e220000002100 */
[----:B------:R-:W-:Y:S01]  /*0b20*/  R2UR UR39, R16 ;  /* 0x00000000102772ca */ /* 0x000fe200000e0000 */
[----:B------:R-:W-:Y:S01]  /*0b30*/  IMAD.MOV.U32 R17, RZ, RZ, RZ ;  /* 0x000000ffff117224 */ /* 0x000fe200078e00ff */
[----:B------:R-:W-:Y:S01]  /*0b40*/  CS2R R18, SRZ ;  /* 0x0000000000127805 */ /* 0x000fe2000001ff00 */
[----:B------:R-:W-:Y:S01]  /*0b50*/  IMAD.MOV.U32 R206, RZ, RZ, RZ ;  /* 0x000000ffffce7224 */ /* 0x000fe200078e00ff */
[----:B------:R-:W-:Y:S01]  /*0b60*/  ULOP3.LUT UR42, UR37, 0x1, URZ, 0xfc, !UPT ;  /* 0x00000001252a7892 */ /* 0x000fe2000f8efc3f */
[----:B------:R-:W-:-:S08]  /*0b70*/  UMOV UR38, URZ ;  /* 0x0000003f00267c82 */ /* 0x000fd00008000000 */
[----:B------:R-:W-:Y:S01]  /*0b80*/  UIADD3 UR39, UR39, 0x18400, URZ ;  /* 0x0001840027277890 */ /* 0x000fe2000fffe03f */
[----:B0-----:R-:W-:-:S05]  /*0b90*/  VIADD R0, R0, 0xffffff80 ;  /* 0xffffff8000007836 */ /* 0x001fca0000000000 */
[-C--:B------:R-:W-:Y:S02]  /*0ba0*/  LEA.HI R4, R0, R0.reuse, RZ, 0x1 ;  /* 0x0000000000047211 */ /* 0x080fe400078f08ff */
[----:B------:R-:W-:Y:S02]  /*0bb0*/  SHF.R.S32.HI R3, RZ, 0x1f, R0 ;  /* 0x0000001fff037819 */ /* 0x000fe40000011400 */
[----:B------:R-:W-:Y:S02]  /*0bc0*/  SHF.R.S32.HI R201, RZ, 0x1, R4 ;  /* 0x00000001ffc97819 */ /* 0x000fe40000011404 */
[CC--:B------:R-:W-:Y:S02]  /*0bd0*/  LEA.HI R7, R3.reuse, R0.reuse, RZ, 0x5 ;  /* 0x0000000003077211 */ /* 0x0c0fe400078f28ff */
[CC--:B------:R-:W-:Y:S02]  /*0be0*/  LEA.HI R2, R3.reuse, R0.reuse, RZ, 0x7 ;  /* 0x0000000003027211 */ /* 0x0c0fe400078f38ff */
[----:B------:R-:W-:Y:S01]  /*0bf0*/  LEA.HI R6, R3, R0, RZ, 0x2 ;  /* 0x0000000003067211 */ /* 0x000fe200078f10ff */
[----:B------:R-:W-:Y:S01]  /*0c00*/  IMAD.SHL.U32 R9, R7, 0x20, RZ ;  /* 0x0000002007097824 */ /* 0x000fe200078e00ff */
[----:B------:R-:W-:-:S02]  /*0c10*/  LOP3.LUT R5, R4, 0xfffffffe, RZ, 0xc0, !PT ;  /* 0xfffffffe04057812 */ /* 0x000fc400078ec0ff */
[----:B------:R-:W-:Y:S02]  /*0c20*/  LEA.HI R3, R3, R0, RZ, 0x4 ;  /* 0x0000000003037211 */ /* 0x000fe400078f20ff */
[----:B------:R-:W-:Y:S01]  /*0c30*/  LEA.HI R4, R4, R201, RZ, 0x1 ;  /* 0x000000c904047211 */ /* 0x000fe200078f08ff */
[----:B------:R-:W-:Y:S01]  /*0c40*/  IMAD.IADD R5, R0, 0x1, -R5 ;  /* 0x0000000100057824 */ /* 0x000fe200078e0a05 */
[----:B------:R-:W-:Y:S02]  /*0c50*/  LOP3.LUT R7, R3, 0x3fffff0, RZ, 0xc0, !PT ;  /* 0x03fffff003077812 */ /* 0x000fe400078ec0ff */
[----:B------:R-:W-:Y:S01]  /*0c60*/  LOP3.LUT R11, R2, 0xffffff80, RZ, 0xc0, !PT ;  /* 0xffffff80020b7812 */ /* 0x000fe200078ec0ff */
[----:B------:R-:W-:Y:S01]  /*0c70*/  IMAD.SHL.U32 R204, R5, 0x8, RZ ;  /* 0x0000000805cc7824 */ /* 0x000fe200078e00ff */
[----:B------:R-:W-:Y:S01]  /*0c80*/  LOP3.LUT R4, R4, 0x3fffffe, RZ, 0xc0, !PT ;  /* 0x03fffffe04047812 */ /* 0x000fe200078ec0ff */
[C---:B------:R-:W-:Y:S01]  /*0c90*/  IMAD.IADD R7, R0.reuse, 0x1, -R7 ;  /* 0x0000000100077824 */ /* 0x040fe200078e0a07 */
[----:B------:R-:W-:Y:S01]  /*0ca0*/  SHF.R.S32.HI R8, RZ, 0x4, R3 ;  /* 0x00000004ff087819 */ /* 0x000fe20000011403 */
[----:B------:R-:W-:Y:S01]  /*0cb0*/  IMAD.IADD R14, R0, 0x1, -R11 ;  /* 0x00000001000e7824 */ /* 0x000fe200078e0a0b */
[----:B------:R-:W-:Y:S01]  /*0cc0*/  LOP3.LUT R13, R6, 0xfffffffc, RZ, 0xc0, !PT ;  /* 0xfffffffc060d7812 */ /* 0x000fe200078ec0ff */
[----:B------:R-:W-:Y:S01]  /*0cd0*/  IMAD.IADD R4, R201, 0x1, -R4 ;  /* 0x00000001c9047824 */ /* 0x000fe200078e0a04 */
[----:B------:R-:W-:Y:S01]  /*0ce0*/  LOP3.LUT R10, R9, 0xfffffc00, RZ, 0xc0, !PT ;  /* 0xfffffc00090a7812 */ /* 0x000fe200078ec0ff */
[----:B------:R-:W-:Y:S01]  /*0cf0*/  VIADD R217, R204, 0x20 ;  /* 0x00000020ccd97836 */ /* 0x000fe20000000000 */
[----:B------:R-:W-:Y:S01]  /*0d00*/  LEA.HI R3, R3, R8, RZ, 0x1 ;  /* 0x0000000803037211 */ /* 0x000fe200078f08ff */
[----:B------:R-:W-:Y:S01]  /*0d10*/  IMAD.IADD R13, R0, 0x1, -R13 ;  /* 0x00000001000d7824 */ /* 0x000fe200078e0a0d */
[----:B------:R-:W-:Y:S01]  /*0d20*/  SHF.R.S32.HI R0, RZ, 0x2, R6 ;  /* 0x00000002ff007819 */ /* 0x000fe20000011406 */
[----:B------:R-:W-:Y:S01]  /*0d30*/  IMAD R10, R7, 0x40, R10 ;  /* 0x00000040070a7824 */ /* 0x000fe200078e020a */
[----:B------:R-:W-:Y:S01]  /*0d40*/  SHF.R.S32.HI R7, RZ, 0x1f, R6 ;  /* 0x0000001fff077819 */ /* 0x000fe20000011406 */
[----:B------:R-:W-:Y:S01]  /*0d50*/  IMAD R210, R8, 0x8, R4 ;  /* 0x0000000808d27824 */ /* 0x000fe200078e0204 */
[----:B------:R-:W-:Y:S01]  /*0d60*/  SHF.R.S32.HI R4, RZ, 0x1f, R14 ;  /* 0x0000001fff047819 */ /* 0x000fe2000001140e */
[----:B------:R-:W-:Y:S01]  /*0d70*/  VIADD R216, R204, 0x40 ;  /* 0x00000040ccd87836 */ /* 0x000fe20000000000 */
[----:B------:R-:W-:Y:S01]  /*0d80*/  LOP3.LUT R9, R3, 0x1ffffffe, RZ, 0xc0, !PT ;  /* 0x1ffffffe03097812 */ /* 0x000fe200078ec0ff */
[----:B------:R-:W-:Y:S01]  /*0d90*/  STL [R1+0x24], R14 ;  /* 0x0000240e01007387 */ /* 0x000fe20000100800 */
[----:B------:R-:W-:Y:S01]  /*0da0*/  SHF.R.S32.HI R3, RZ, 0x7, R2 ;  /* 0x00000007ff037819 */ /* 0x000fe20000011402 */
[----:B------:R-:W-:Y:S01]  /*0db0*/  IMAD.SHL.U32 R22, R5, 0x10, RZ ;  /* 0x0000001005167824 */ /* 0x000fe200078e00ff */
[----:B------:R-:W-:Y:S01]  /*0dc0*/  LEA.HI R7, R7, R0, RZ, 0x2 ;  /* 0x0000000007077211 */ /* 0x000fe200078f10ff */
[----:B------:R-:W-:Y:S01]  /*0dd0*/  IMAD.IADD R9, R8, 0x1, -R9 ;  /* 0x0000000108097824 */ /* 0x000fe200078e0a09 */
[----:B------:R-:W-:Y:S01]  /*0de0*/  LEA.HI R6, R4, R14, RZ, 0x2 ;  /* 0x0000000e04067211 */ /* 0x000fe200078f10ff */
[----:B------:R-:W-:Y:S01]  /*0df0*/  IMAD.SHL.U32 R210, R210, 0x40, RZ ;  /* 0x00000040d2d27824 */ /* 0x000fe200078e00ff */
[----:B------:R-:W-:Y:S01]  /*0e00*/  LEA.HI R2, R2, R3, RZ, 0x1 ;  /* 0x0000000302027211 */ /* 0x000fe200078f08ff */
[----:B------:R-:W-:Y:S01]  /*0e10*/  IMAD R9, R9, 0x8, R10 ;  /* 0x0000000809097824 */ /* 0x000fe200078e020a */
[----:B------:R-:W-:Y:S01]  /*0e20*/  LOP3.LUT R7, R7, 0xfffffffc, RZ, 0xc0, !PT ;  /* 0xfffffffc07077812 */ /* 0x000fe200078ec0ff */
[C---:B------:R-:W-:Y:S01]  /*0e30*/  VIADD R218, R204.reuse, 0x10 ;  /* 0x00000010ccda7836 */ /* 0x040fe20000000000 */
[--C-:B------:R-:W-:Y:S01]  /*0e40*/  SHF.R.S32.HI R8, RZ, 0x2, R6.reuse ;  /* 0x00000002ff087819 */ /* 0x100fe20000011406 */
[----:B------:R-:W-:Y:S01]  /*0e50*/  VIADD R219, R204, 0x30 ;  /* 0x00000030ccdb7836 */ /* 0x000fe20000000000 */
[----:B------:R-:W-:Y:S01]  /*0e60*/  SHF.R.S32.HI R11, RZ, 0x1f, R6 ;  /* 0x0000001fff0b7819 */ /* 0x000fe20000011406 */
[----:B------:R-:W-:Y:S01]  /*0e70*/  IMAD.IADD R7, R0, 0x1, -R7 ;  /* 0x0000000100077824 */ /* 0x000fe200078e0a07 */
[----:B------:R-:W-:Y:S01]  /*0e80*/  LOP3.LUT R2, R2, 0x3fffffe, RZ, 0xc0, !PT ;  /* 0x03fffffe02027812 */ /* 0x000fe200078ec0ff */
[----:B------:R-:W-:Y:S01]  /*0e90*/  IMAD.IADD R0, R204, 0x1, R217 ;  /* 0x00000001cc007824 */ /* 0x000fe200078e02d9 */
[----:B------:R-:W-:Y:S01]  /*0ea0*/  LEA.HI R11, R11, R8, RZ, 0x3 ;  /* 0x000000080b0b7211 */ /* 0x000fe200078f18ff */
[----:B------:R-:W-:Y:S01]  /*0eb0*/  IMAD.SHL.U32 R7, R7, 0x80, RZ ;  /* 0x0000008007077824 */ /* 0x000fe200078e00ff */
[----:B------:R-:W-:Y:S01]  /*0ec0*/  LEA.HI R4, R4, R14, RZ, 0x5 ;  /* 0x0000000e04047211 */ /* 0x000fe200078f28ff */
[----:B------:R-:W-:Y:S01]  /*0ed0*/  IMAD.IADD R2, R3, 0x1, -R2 ;  /* 0x0000000103027824 */ /* 0x000fe200078e0a02 */
[----:B------:R-:W-:Y:S01]  /*0ee0*/  LOP3.LUT R11, R11, 0xfffffff8, RZ, 0xc0, !PT ;  /* 0xfffffff80b0b7812 */ /* 0x000fe200078ec0ff */
[----:B------:R-:W-:Y:S01]  /*0ef0*/  IMAD.IADD R3, R204, 0x1, R216 ;  /* 0x00000001cc037824 */ /* 0x000fe200078e02d8 */
[----:B------:R-:W-:Y:S01]  /*0f00*/  SHF.R.S32.HI R15, RZ, 0x1f, R0 ;  /* 0x0000001fff0f7819 */ /* 0x000fe20000011400 */
[----:B------:R0:W-:Y:S01]  /*0f10*/  STL [R1+0x6c], R9 ;  /* 0x00006c0901007387 */ /* 0x0001e20000100800 */
[----:B------:R-:W-:Y:S01]  /*0f20*/  SHF.R.S32.HI R4, RZ, 0x5, R4 ;  /* 0x00000005ff047819 */ /* 0x000fe20000011404 */
[----:B------:R-:W-:Y:S01]  /*0f30*/  IMAD.IADD R11, R8, 0x1, -R11 ;  /* 0x00000001080b7824 */ /* 0x000fe200078e0a0b */
[----:B------:R-:W-:Y:S01]  /*0f40*/  SHF.R.S32.HI R8, RZ, 0x1f, R3 ;  /* 0x0000001fff087819 */ /* 0x000fe20000011403 */
[----:B------:R-:W-:Y:S01]  /*0f50*/  VIADD R220, R204, 0x50 ;  /* 0x00000050ccdc7836 */ /* 0x000fe20000000000 */
[----:B------:R-:W-:Y:S01]  /*0f60*/  LEA.HI R10, R15, R0, RZ, 0x6 ;  /* 0x000000000f0a7211 */ /* 0x000fe200078f30ff */
[----:B------:R-:W-:Y:S01]  /*0f70*/  IMAD R11, R4, 0x10, R11 ;  /* 0x00000010040b7824 */ /* 0x000fe200078e020b */
[----:B------:R-:W-:-:S02]  /*0f80*/  LOP3.LUT R208, R7, 0x180, RZ, 0xc0, !PT ;  /* 0x0000018007d07812 */ /* 0x000fc400078ec0ff */
[----:B------:R-:W-:Y:S01]  /*0f90*/  LOP3.LUT R6, R6, 0x7ffffffc, RZ, 0xc0, !PT ;  /* 0x7ffffffc06067812 */ /* 0x000fe200078ec0ff */
[----:B------:R-:W-:Y:S01]  /*0fa0*/  IMAD.SHL.U32 R10, R10, 0x80, RZ ;  /* 0x000000800a0a7824 */ /* 0x000fe200078e00ff */
[----:B0-----:R-:W-:Y:S01]  /*0fb0*/  LEA.HI R9, R15, R0, RZ, 0x4 ;  /* 0x000000000f097211 */ /* 0x001fe200078f20ff */
[----:B------:R-:W-:Y:S01]  /*0fc0*/  IMAD R12, R2, 0x40, R11 ;  /* 0x00000040020c7824 */ /* 0x000fe200078e020b */
[----:B------:R-:W-:Y:S01]  /*0fd0*/  LEA.HI R0, R13, R13, RZ, 0x1 ;  /* 0x0000000d0d007211 */ /* 0x000fe200078f08ff */
[----:B------:R-:W-:Y:S01]  /*0fe0*/  IMAD.IADD R6, R14, 0x1, -R6 ;  /* 0x000000010e067824 */ /* 0x000fe200078e0a06 */
[CC--:B------:R-:W-:Y:S02]  /*0ff0*/  LEA.HI R15, R8.reuse, R3.reuse, RZ, 0x4 ;  /* 0x00000003080f7211 */ /* 0x0c0fe400078f20ff */
[----:B------:R-:W-:Y:S01]  /*1000*/  LEA.HI R3, R8, R3, RZ, 0x6 ;  /* 0x0000000308037211 */ /* 0x000fe200078f30ff */
[----:B------:R-:W-:Y:S01]  /*1010*/  IMAD.SHL.U32 R200, R6, 0x2, RZ ;  /* 0x0000000206c87824 */ /* 0x000fe200078e00ff */
[----:B------:R-:W-:Y:S01]  /*1020*/  LOP3.LUT R0, R0, 0x1ffffffe, RZ, 0xc0, !PT ;  /* 0x1ffffffe00007812 */ /* 0x000fe200078ec0ff */
[----:B------:R-:W-:Y:S01]  /*1030*/  STL [R1+0x68], R12 ;  /* 0x0000680c01007387 */ /* 0x000fe20000100800 */
[----:B------:R-:W-:Y:S01]  /*1040*/  LOP3.LUT R4, R208, 0x30, R9, 0xf8, !PT ;  /* 0x00000030d0047812 */ /* 0x000fe200078ef809 */
[----:B------:R-:W-:Y:S01]  /*1050*/  IMAD.SHL.U32 R7, R3, 0x80, RZ ;  /* 0x0000008003077824 */ /* 0x000fe200078e00ff */
[----:B------:R-:W-:Y:S01]  /*1060*/  SHF.R.U32.HI R209, RZ, 0x3, R208 ;  /* 0x00000003ffd17819 */ /* 0x000fe200000116d0 */
[----:B------:R-:W-:Y:S01]  /*1070*/  IMAD.IADD R221, R13, 0x1, -R0 ;  /* 0x000000010ddd7824 */ /* 0x000fe200078e0a00 */
[----:B------:R-:W-:Y:S01]  /*1080*/  LOP3.LUT R3, R10, 0xffffe000, RZ, 0xc0, !PT ;  /* 0xffffe0000a037812 */ /* 0x000fe200078ec0ff */
[----:B------:R-:W-:Y:S01]  /*1090*/  VIADD R236, R200, 0x50 ;  /* 0x00000050c8ec7836 */ /* 0x000fe20000000000 */
[-C--:B------:R-:W-:Y:S01]  /*10a0*/  LOP3.LUT R4, R4, R209.reuse, RZ, 0x3c, !PT ;  /* 0x000000d104047212 */ /* 0x080fe200078e3cff */
[C---:B------:R-:W-:Y:S01]  /*10b0*/  VIADD R235, R200.reuse, 0x58 ;  /* 0x00000058c8eb7836 */ /* 0x040fe20000000000 */
[----:B------:R-:W-:Y:S01]  /*10c0*/  SHF.R.S32.HI R0, RZ, 0x1f, R201 ;  /* 0x0000001fff007819 */ /* 0x000fe200000114c9 */
[----:B------:R-:W-:Y:S01]  /*10d0*/  VIADD R233, R200, 0x68 ;  /* 0x00000068c8e97836 */ /* 0x000fe20000000000 */
[--C-:B------:R-:W-:Y:S01]  /*10e0*/  LOP3.LUT R0, R208, 0x10, R22.reuse, 0xf8, !PT ;  /* 0x00000010d0007812 */ /* 0x100fe200078ef816 */
[----:B------:R-:W-:Y:S01]  /*10f0*/  VIADD R232, R200, 0x70 ;  /* 0x00000070c8e87836 */ /* 0x000fe20000000000 */
[----:B------:R-:W-:Y:S01]  /*1100*/  LOP3.LUT R2, R208, 0x30, R22, 0xf8, !PT ;  /* 0x00000030d0027812 */ /* 0x000fe200078ef816 */
[----:B------:R-:W-:Y:S01]  /*1110*/  VIADD R230, R200, 0x80 ;  /* 0x00000080c8e67836 */ /* 0x000fe20000000000 */
[----:B------:R-:W-:Y:S01]  /*1120*/  LOP3.LUT R8, R208, 0x30, R15, 0xf8, !PT ;  /* 0x00000030d0087812 */ /* 0x000fe200078ef80f */
[C---:B------:R-:W-:Y:S01]  /*1130*/  VIADD R229, R200.reuse, 0x88 ;  /* 0x00000088c8e57836 */ /* 0x040fe20000000000 */
[----:B------:R-:W-:Y:S01]  /*1140*/  LOP3.LUT R9, R7, 0xffffe000, RZ, 0xc0, !PT ;  /* 0xffffe00007097812 */ /* 0x000fe200078ec0ff */
[----:B------:R-:W-:Y:S01]  /*1150*/  VIADD R237, R200, 0x48 ;  /* 0x00000048c8ed7836 */ /* 0x000fe20000000000 */
[-C--:B------:R-:W-:Y:S01]  /*1160*/  IADD3 R7, R4, R210.reuse, R3 ;  /* 0x000000d204077210 */ /* 0x080fe20007ffe003 */
[----:B------:R-:W-:Y:S01]  /*1170*/  VIADD R4, R200, 0x30 ;  /* 0x00000030c8047836 */ /* 0x000fe20000000000 */
[-C--:B------:R-:W-:Y:S01]  /*1180*/  LOP3.LUT R223, R0, R209.reuse, RZ, 0x3c, !PT ;  /* 0x000000d100df7212 */ /* 0x080fe200078e3cff */
[----:B------:R-:W-:Y:S01]  /*1190*/  VIADD R234, R200, 0x60 ;  /* 0x00000060c8ea7836 */ /* 0x000fe20000000000 */
[-C--:B------:R-:W-:Y:S01]  /*11a0*/  LOP3.LUT R3, R2, R209.reuse, RZ, 0x3c, !PT ;  /* 0x000000d102037212 */ /* 0x080fe200078e3cff */
[C---:B------:R-:W-:Y:S01]  /*11b0*/  VIADD R2, R200.reuse, 0x38 ;  /* 0x00000038c8027836 */ /* 0x040fe20000000000 */
[----:B------:R-:W-:Y:S01]  /*11c0*/  SHF.R.S32.HI R0, RZ, 0x1f, R200 ;  /* 0x0000001fff007819 */ /* 0x000fe200000114c8 */
[----:B------:R-:W-:Y:S01]  /*11d0*/  VIADD R0, R200, 0x40 ;  /* 0x00000040c8007836 */ /* 0x000fe20000000000 */
[----:B------:R-:W-:Y:S01]  /*11e0*/  LOP3.LUT R8, R8, R209, RZ, 0x3c, !PT ;  /* 0x000000d108087212 */ /* 0x000fe200078e3cff */
[C---:B------:R-:W-:Y:S01]  /*11f0*/  VIADD R231, R200.reuse, 0x78 ;  /* 0x00000078c8e77836 */ /* 0x040fe20000000000 */
[----:B------:R-:W-:Y:S01]  /*1200*/  SHF.R.S32.HI R2, RZ, 0x1f, R2 ;  /* 0x0000001fff027819 */ /* 0x000fe20000011402 */
[----:B------:R-:W-:Y:S01]  /*1210*/  VIADD R11, R200, 0x8 ;  /* 0x00000008c80b7836 */ /* 0x000fe20000000000 */
[-C--:B------:R-:W-:Y:S01]  /*1220*/  IADD3 R9, R8, R210.reuse, R9 ;  /* 0x000000d208097210 */ /* 0x080fe20007ffe009 */
        /* <DEDUP_REMOVED lines=9> */
[----:B------:R-:W-:Y:S01]  /*12c0*/  IADD3 R3, R16, R210, R3 ;  /* 0x000000d210037210 */ /* 0x000fe20007ffe003 */
[----:B------:R-:W-:Y:S01]  /*12d0*/  VIADD R226, R200, 0x98 ;  /* 0x00000098c8e27836 */ /* 0x000fe20000000000 */
[----:B------:R-:W-:Y:S01]  /*12e0*/  SHF.R.S32.HI R0, RZ, 0x1f, R232 ;  /* 0x0000001fff007819 */ /* 0x000fe200000114e8 */
[----:B------:R-:W-:Y:S01]  /*12f0*/  IMAD.IADD R223, R210, 0x1, R223 ;  /* 0x00000001d2df7824 */ /* 0x000fe200078e02df */
[----:B------:R-:W-:Y:S01]  /*1300*/  SHF.R.S32.HI R2, RZ, 0x1f, R230 ;  /* 0x0000001fff027819 */ /* 0x000fe200000114e6 */
[C---:B------:R-:W-:Y:S01]  /*1310*/  IMAD.IADD R2, R16.reuse, 0x1, R7 ;  /* 0x0000000110027824 */ /* 0x040fe200078e0207 */
[----:B------:R-:W-:Y:S01]  /*1320*/  SHF.R.S32.HI R0, RZ, 0x1f, R229 ;  /* 0x0000001fff007819 */ /* 0x000fe200000114e5 */
[----:B------:R-:W-:Y:S01]  /*1330*/  IMAD.IADD R0, R16, 0x1, R9 ;  /* 0x0000000110007824 */ /* 0x000fe200078e0209 */
[----:B------:R0:W-:Y:S01]  /*1340*/  STL [R1+0x64], R3 ;  /* 0x0000640301007387 */ /* 0x0001e20000100800 */
[----:B------:R-:W-:Y:S01]  /*1350*/  SHF.R.S32.HI R11, RZ, 0x1f, R11 ;  /* 0x0000001fff0b7819 */ /* 0x000fe2000001140b */
[----:B------:R-:W-:Y:S01]  /*1360*/  IMAD R221, R221, 0x8, R12 ;  /* 0x00000008dddd7824 */ /* 0x000fe200078e020c */
[----:B------:R-:W-:Y:S01]  /*1370*/  SHF.R.S32.HI R10, RZ, 0x1f, R10 ;  /* 0x0000001fff0a7819 */ /* 0x000fe2000001140a */
[----:B------:R1:W-:Y:S01]  /*1380*/  STL [R1+0x60], R2 ;  /* 0x0000600201007387 */ /* 0x0003e20000100800 */
[----:B------:R-:W-:-:S02]  /*1390*/  SHF.R.S32.HI R6, RZ, 0x1f, R6 ;  /* 0x0000001fff067819 */ /* 0x000fc40000011406 */
[----:B------:R-:W-:Y:S01]  /*13a0*/  SHF.R.S32.HI R5, RZ, 0x1f, R5 ;  /* 0x0000001fff057819 */ /* 0x000fe20000011405 */
[----:B------:R1:W-:Y:S01]  /*13b0*/  STL [R1+0x5c], R0 ;  /* 0x00005c0001007387 */ /* 0x0003e20000100800 */
[----:B0-----:R-:W-:Y:S02]  /*13c0*/  SHF.R.S32.HI R3, RZ, 0x1f, R8 ;  /* 0x0000001fff037819 */ /* 0x001fe40000011408 */
[----:B------:R-:W-:Y:S02]  /*13d0*/  SHF.R.S32.HI R3, RZ, 0x1f, R4 ;  /* 0x0000001fff037819 */ /* 0x000fe40000011404 */
[----:B------:R-:W-:Y:S02]  /*13e0*/  SHF.R.S32.HI R3, RZ, 0x1f, R237 ;  /* 0x0000001fff037819 */ /* 0x000fe400000114ed */
[----:B------:R-:W-:Y:S02]  /*13f0*/  SHF.R.S32.HI R3, RZ, 0x1f, R234 ;  /* 0x0000001fff037819 */ /* 0x000fe400000114ea */
[----:B------:R-:W-:-:S02]  /*1400*/  SHF.R.S32.HI R3, RZ, 0x1f, R231 ;  /* 0x0000001fff037819 */ /* 0x000fc400000114e7 */
[----:B-1----:R-:W-:-:S07]  /*1410*/  SHF.R.S32.HI R3, RZ, 0x1f, R228 ;  /* 0x0000001fff037819 */ /* 0x002fce00000114e4 */
.L_x_1594:
[----:B------:R-:W-:Y:S05]  /*1420*/  YIELD ;  /* 0x0000000000007946 */ /* 0x000fea0003800000 */
[----:B------:R-:W-:Y:S01]  /*1430*/  ULDC.64 UR4, c[0x0][0xa28] ;  /* 0x00028a0000047ab9 */ /* 0x000fe20000000a00 */
[----:B0--3--:R-:W0:Y:S01]  /*1440*/  LDC.64 R4, c[0x0][0xa08] ;  /* 0x00028200ff047b82 */ /* 0x009e220000000a00 */
[----:B------:R-:W-:Y:S01]  /*1450*/  ISETP.NE.U32.AND P1, PT, RZ, UR4, PT ;  /* 0x00000004ff007c0c */ /* 0x000fe2000bf25070 */
[----:B------:R-:W-:Y:S02]  /*1460*/  IMAD.MOV.U32 R29, RZ, RZ, RZ ;  /* 0x000000ffff1d7224 */ /* 0x000fe400078e00ff */
[----:B------:R-:W-:Y:S01]  /*1470*/  IMAD.MOV.U32 R10, RZ, RZ, RZ ;  /* 0x000000ffff0a7224 */ /* 0x000fe200078e00ff */
[----:B------:R-:W-:Y:S01]  /*1480*/  ISETP.NE.AND.EX P1, PT, RZ, UR5, PT, P1 ;  /* 0x00000005ff007c0c */ /* 0x000fe2000bf25310 */
[----:B------:R-:W-:-:S02]  /*1490*/  ULDC.64 UR4, c[0x0][0xa18] ;  /* 0x0002860000047ab9 */ /* 0x000fc40000000a00 */
[----:B------:R-:W-:-:S04]  /*14a0*/  ISETP.NE.U32.AND P2, PT, RZ, UR4, PT ;  /* 0x00000004ff007c0c */ /* 0x000fc8000bf45070 */
[----:B------:R-:W-:Y:S01]  /*14b0*/  ISETP.NE.AND.EX P2, PT, RZ, UR5, PT, P2 ;  /* 0x00000005ff007c0c */ /* 0x000fe2000bf45320 */
[----:B------:R-:W-:Y:S02]  /*14c0*/  ULDC.64 UR4, c[0x0][0xa08] ;  /* 0x0002820000047ab9 */ /* 0x000fe40000000a00 */
[----:B------:R-:W-:-:S03]  /*14d0*/  ISETP.NE.U32.AND P0, PT, RZ, UR4, PT ;  /* 0x00000004ff007c0c */ /* 0x000fc6000bf05070 */
[----:B-1----:R-:W1:Y:S01]  /*14e0*/  @P1 LDC.64 R2, c[0x0][0xa28] ;  /* 0x00028a00ff021b82 */ /* 0x002e620000000a00 */
[----:B------:R-:W-:Y:S01]  /*14f0*/  ISETP.NE.AND.EX P0, PT, RZ, UR5, PT, P0 ;  /* 0x00000005ff007c0c */ /* 0x000fe2000bf05300 */
[----:B0-----:R-:W-:-:S06]  /*1500*/  IMAD.WIDE R8, R215, 0x4, R4 ;  /* 0x00000004d7087825 */ /* 0x001fcc00078e0204 */
[----:B------:R-:W0:Y:S01]  /*1510*/  @P2 LDC.64 R6, c[0x0][0xa18] ;  /* 0x00028600ff062b82 */ /* 0x000e220000000a00 */
[----:B------:R-:W-:Y:S02]  /*1520*/  ULDC UR4, c[0x0][0x288] ;  /* 0x0000a20000047ab9 */ /* 0x000fe40000000800 */
[----:B------:R-:W-:Y:S01]  /*1530*/  IMAD.U32 R202, RZ, RZ, UR4 ;  /* 0x00000004ffca7e24 */ /* 0x000fe2000f8e00ff */
[----:B------:R-:W-:Y:S02]  /*1540*/  ULDC.64 UR4, c[0x0][0x418] ;  /* 0x0001060000047ab9 */ /* 0x000fe40000000a00 */
[----:B-----5:R-:W5:Y:S01]  /*1550*/  @P0 LDG.E R29, desc[UR40][R8.64] ;  /* 0x00000028081d0981 */ /* 0x020f62000c1e1900 */
[----:B-1----:R-:W-:-:S04]  /*1560*/  @P1 IMAD.WIDE R2, R215, 0x4, R2 ;  /* 0x00000004d7021825 */ /* 0x002fc800078e0202 */
[----:B0-----:R-:W-:Y:S01]  /*1570*/  @P2 IMAD.WIDE R4, R215, 0x4, R6 ;  /* 0x00000004d7042825 */ /* 0x001fe200078e0206 */
[----:B------:R-:W-:Y:S01]  /*1580*/  UISETP.NE.U32.AND UP0, UPT, UR4, URZ, UPT ;  /* 0x0000003f0400728c */ /* 0x000fe2000bf05070 */
[----:B------:R0:W5:Y:S02]  /*1590*/  @P1 LDG.E R10, desc[UR40][R2.64] ;  /* 0x00000028020a1981 */ /* 0x000164000c1e1900 */
[----:B------:R-:W-:Y:S02]  /*15a0*/  ULDC UR4, c[0x0][0x424] ;  /* 0x0001090000047ab9 */ /* 0x000fe40000000800 */
[----:B------:R1:W5:Y:S01]  /*15b0*/  @P2 LDG.E R202, desc[UR40][R4.64] ;  /* 0x0000002804ca2981 */ /* 0x000362000c1e1900 */
[----:B------:R-:W-:-:S03]  /*15c0*/  UISETP.NE.AND.EX UP0, UPT, UR5, URZ, UPT, UP0 ;  /* 0x0000003f0500728c */ /* 0x000fc6000bf05300 */
[----:B------:R-:W-:Y:S01]  /*15d0*/  ULDC UR5, c[0x0][0x2f0] ;  /* 0x0000bc0000057ab9 */ /* 0x000fe20000000800 */
[----:B------:R-:W-:-:S04]  /*15e0*/  USEL UR4, UR4, 0x1, UP0 ;  /* 0x0000000104047887 */ /* 0x000fc80008000000 */
[----:B------:R-:W-:-:S03]  /*15f0*/  UIMAD UR4, UR4, UR5, URZ ;  /* 0x00000005040472a4 */ /* 0x000fc6000f8e023f */
[----:B------:R-:W-:Y:S02]  /*1600*/  ULDC UR5, c[0x0][0x348] ;  /* 0x0000d20000057ab9 */ /* 0x000fe40000000800 */
[----:B0-----:R-:W-:Y:S02]  /*1610*/  IMAD.U32 R2, RZ, RZ, UR5 ;  /* 0x00000005ff027e24 */ /* 0x001fe4000f8e00ff */
[----:B------:R-:W-:Y:S01]  /*1620*/  IMAD.U32 R30, RZ, RZ, UR4 ;  /* 0x00000004ff1e7e24 */ /* 0x000fe2000f8e00ff */
[----:B-1--4-:R-:W-:Y:S06]  /*1630*/  @P2 BRA `(.L_x_1363) ;  /* 0x0000000000242947 */ /* 0x012fec0003800000 */
        /* <DEDUP_REMOVED lines=9> */
.L_x_1363:
[----:B------:R-:W-:Y:S01]  /*16d0*/  ULDC.64 UR4, c[0x0][0xa20] ;  /* 0x0002880000047ab9 */ /* 0x000fe20000000a00 */
[C---:B------:R-:W-:Y:S01]  /*16e0*/  LOP3.LUT R3, R214.reuse, 0xff000000, RZ, 0xc0, !PT ;  /* 0xff000000d6037812 */ /* 0x040fe200078ec0ff */
[----:B------:R-:W-:Y:S01]  /*16f0*/  IMAD.MOV.U32 R225, RZ, RZ, R215 ;  /* 0x000000ffffe17224 */ /* 0x000fe200078e00d7 */
[----:B------:R-:W-:Y:S02]  /*1700*/  ISETP.NE.U32.AND P1, PT, RZ, UR4, PT ;  /* 0x00000004ff007c0c */ /* 0x000fe4000bf25070 */
[C---:B------:R-:W-:Y:S02]  /*1710*/  LOP3.LUT R0, R214.reuse, 0xff0000, RZ, 0xc0, !PT ;  /* 0x00ff0000d6007812 */ /* 0x040fe400078ec0ff */
[----:B------:R-:W-:Y:S02]  /*1720*/  ISETP.NE.AND.EX P1, PT, RZ, UR5, PT, P1 ;  /* 0x00000005ff007c0c */ /* 0x000fe4000bf25310 */
[----:B------:R-:W-:Y:S02]  /*1730*/  SHF.R.U32.HI R3, RZ, 0x8, R3 ;  /* 0x00000008ff037819 */ /* 0x000fe40000011603 */
[----:B------:R-:W-:-:S02]  /*1740*/  LOP3.LUT R222, R214, 0xffff, RZ, 0xc0, !PT ;  /* 0x0000ffffd6de7812 */ /* 0x000fc400078ec0ff */
[----:B------:R-:W-:-:S07]  /*1750*/  LEA.HI R224, R0, R3, RZ, 0x10 ;  /* 0x0000000300e07211 */ /* 0x000fce00078f80ff */
[----:B------:R-:W-:Y:S05]  /*1760*/  @!P1 BRA `(.L_x_1364) ;  /* 0x0000000000109947 */ /* 0x000fea0003800000 */
[----:B------:R-:W0:Y:S02]  /*1770*/  LDC.64 R4, c[0x0][0xa20] ;  /* 0x00028800ff047b82 */ /* 0x000e240000000a00 */
[----:B0-----:R-:W-:-:S05]  /*1780*/  IMAD.WIDE R4, R215, 0x4, R4 ;  /* 0x00000004d7047825 */ /* 0x001fca00078e0204 */
[----:B------:R0:W5:Y:S01]  /*1790*/  LDG.E R30, desc[UR40][R4.64] ;  /* 0x00000028041e7981 */ /* 0x000162000c1e1900 */
[----:B------:R-:W-:Y:S05]  /*17a0*/  BRA `(.L_x_1365) ;  /* 0x0000000000107947 */ /* 0x000fea0003800000 */
.L_x_1364:
[----:B------:R-:W-:Y:S05]  /*17b0*/  @!P0 BRA `(.L_x_1365) ;  /* 0x00000000000c8947 */ /* 0x000fea0003800000 */
[----:B------:R-:W2:Y:S04]  /*17c0*/  LDG.E R3, desc[UR40][R8.64] ;  /* 0x0000002808037981 */ /* 0x000ea8000c1e1900 */
[----:B------:R-:W2:Y:S02]  /*17d0*/  LDG.E R30, desc[UR40][R8.64+0x4] ;  /* 0x00000428081e7981 */ /* 0x000ea4000c1e1900 */
[----:B--2---:R-:W-:-:S07]  /*17e0*/  IMAD.IADD R30, R30, 0x1, -R3 ;  /* 0x000000011e1e7824 */ /* 0x004fce00078e0a03 */
.L_x_1365:
[----:B------:R-:W-:Y:S01]  /*17f0*/  ULDC.64 UR4, c[0x0][0xa10] ;  /* 0x0002840000047ab9 */ /* 0x000fe20000000a00 */
[----:B0-----:R-:W0:Y:S01]  /*1800*/  LDC R4, c[0x0][0x448] ;  /* 0x00011200ff047b82 */ /* 0x001e220000000800 */
[----:B------:R-:W-:-:S04]  /*1810*/  ISETP.NE.U32.AND P0, PT, RZ, UR4, PT ;  /* 0x00000004ff007c0c */ /* 0x000fc8000bf05070 */
[----:B------:R-:W-:Y:S01]  /*1820*/  ISETP.NE.AND.EX P0, PT, RZ, UR5, PT, P0 ;  /* 0x00000005ff007c0c */ /* 0x000fe2000bf05300 */
[----:B------:R-:W-:Y:S02]  /*1830*/  ULDC.64 UR4, c[0x0][0xa30] ;  /* 0x00028c0000047ab9 */ /* 0x000fe40000000a00 */
[----:B------:R-:W-:-:S04]  /*1840*/  ISETP.NE.U32.AND P1, PT, RZ, UR4, PT ;  /* 0x00000004ff007c0c */ /* 0x000fc8000bf25070 */
[----:B------:R-:W-:-:S06]  /*1850*/  ISETP.NE.AND.EX P1, PT, RZ, UR5, PT, P1 ;  /* 0x00000005ff007c0c */ /* 0x000fcc000bf25310 */
[----:B------:R-:W1:Y:S08]  /*1860*/  @P0 LDC.64 R6, c[0x0][0xa10] ;  /* 0x00028400ff060b82 */ /* 0x000e700000000a00 */
[----:B------:R-:W2:Y:S01]  /*1870*/  @P1 LDC.64 R8, c[0x0][0xa30] ;  /* 0x00028c00ff081b82 */ /* 0x000ea20000000a00 */
[----:B-1----:R-:W-:-:S05]  /*1880*/  @P0 IMAD.WIDE R6, R215, 0x4, R6 ;  /* 0x00000004d7060825 */ /* 0x002fca00078e0206 */
[----:B------:R-:W3:Y:S04]  /*1890*/  @P0 LDG.E R0, desc[UR40][R6.64] ;  /* 0x0000002806000981 */ /* 0x000ee8000c1e1900 */
[----:B------:R-:W3:Y:S01]  /*18a0*/  @P0 LDG.E R3, desc[UR40][R6.64+0x4] ;  /* 0x0000042806030981 */ /* 0x000ee2000c1e1900 */
[----:B-----5:R-:W-:Y:S02]  /*18b0*/  IMAD.MOV.U32 R26, RZ, RZ, R30 ;  /* 0x000000ffff1a7224 */ /* 0x020fe400078e001e */
[----:B--2---:R-:W-:-:S05]  /*18c0*/  @P1 IMAD.WIDE R8, R215, 0x4, R8 ;  /* 0x00000004d7081825 */ /* 0x004fca00078e0208 */
[----:B------:R1:W5:Y:S01]  /*18d0*/  @P1 LDG.E R26, desc[UR40][R8.64] ;  /* 0x00000028081a1981 */ /* 0x000362000c1e1900 */
[----:B0-----:R-:W-:Y:S01]  /*18e0*/  ISETP.NE.AND P1, PT, R4, 0x1, PT ;  /* 0x000000010400780c */ /* 0x001fe20003f25270 */
[----:B------:R-:W-:Y:S01]  /*18f0*/  IMAD.SHL.U32 R207, R213, 0x80, RZ ;  /* 0x00000080d5cf7824 */ /* 0x000fe200078e00ff */
[----:B------:R-:W0:Y:S01]  /*1900*/  LDC.64 R4, c[0x0][0x9e0] ;  /* 0x00027800ff047b82 */ /* 0x000e220000000a00 */
[----:B------:R-:W-:-:S10]  /*1910*/  IMAD.IADD R13, R30, 0x1, -R10 ;  /* 0x000000011e0d7824 */ /* 0x000fd400078e0a0a */
[----:B------:R-:W2:Y:S08]  /*1920*/  @P1 LDC R11, c[0x0][0x44c] ;  /* 0x00011300ff0b1b82 */ /* 0x000eb00000000800 */
[----:B------:R-:W4:Y:S01]  /*1930*/  @P1 LDC R12, c[0x0][0x450] ;  /* 0x00011400ff0c1b82 */ /* 0x000f220000000800 */
[----:B0-----:R-:W-:Y:S01]  /*1940*/  ISETP.GE.AND P2, PT, R5, 0x1, PT ;  /* 0x000000010500780c */ /* 0x001fe20003f46270 */
[----:B---3--:R-:W-:-:S02]  /*1950*/  @P0 IMAD.IADD R2, R3, 0x1, -R0 ;  /* 0x0000000103020824 */ /* 0x008fc400078e0a00 */
[----:B------:R-:W-:Y:S02]  /*1960*/  VIADD R0, R207, 0x7f ;  /* 0x0000007fcf007836 */ /* 0x000fe40000000000 */
[----:B------:R-:W-:Y:S02]  /*1970*/  IMAD.IADD R203, R13, 0x1, R2 ;  /* 0x000000010dcb7824 */ /* 0x000fe400078e0202 */
[----:B--2---:R-:W-:-:S03]  /*1980*/  @P1 IMAD.HI.U32 R3, R0, R11, RZ ;  /* 0x0000000b00031227 */ /* 0x004fc600078e00ff */
[C---:B------:R-:W-:Y:S01]  /*1990*/  IADD3 R28, R203.reuse, 0x1, -R202 ;  /* 0x00000001cb1c7810 */ /* 0x040fe20007ffe8ca */
[----:B------:R-:W-:Y:S01]  /*19a0*/  IMAD.MOV.U32 R7, RZ, RZ, R0 ;  /* 0x000000ffff077224 */ /* 0x000fe200078e0000 */
[----:B----4-:R-:W-:Y:S01]  /*19b0*/  @P1 SHF.R.U32.HI R7, RZ, R12, R3 ;  /* 0x0000000cff071219 */ /* 0x010fe20000011603 */
[----:B------:R-:W-:-:S04]  /*19c0*/  VIADD R0, R203, 0x7f ;  /* 0x0000007fcb007836 */ /* 0x000fc80000000000 */
[----:B-1----:R-:W-:Y:S01]  /*19d0*/  IMAD.IADD R9, R28, 0x1, R7 ;  /* 0x000000011c097824 */ /* 0x002fe200078e0207 */
[----:B------:R-:W-:-:S03]  /*19e0*/  SHF.R.S32.HI R3, RZ, 0x1f, R0 ;  /* 0x0000001fff037819 */ /* 0x000fc60000011400 */
[----:B------:R-:W-:Y:S01]  /*19f0*/  IMAD.IADD R4, R9, 0x1, R4 ;  /* 0x0000000109047824 */ /* 0x000fe200078e0204 */
[----:B------:R-:W-:-:S04]  /*1a00*/  LEA.HI R3, R3, R0, RZ, 0x7 ;  /* 0x0000000003037211 */ /* 0x000fc800078f38ff */
[----:B------:R-:W-:Y:S01]  /*1a10*/  SHF.R.S32.HI R27, RZ, 0x7, R3 ;  /* 0x00000007ff1b7819 */ /* 0x000fe20000011403 */
[----:B------:R-:W-:Y:S06]  /*1a20*/  @!P2 BRA `(.L_x_1366) ;  /* 0x000000000048a947 */ /* 0x000fec0003800000 */
[C---:B------:R-:W-:Y:S01]  /*1a30*/  ISETP.GT.AND P0, PT, R9.reuse, RZ, PT ;  /* 0x000000ff0900720c */ /* 0x040fe20003f04270 */
[----:B------:R-:W-:Y:S01]  /*1a40*/  BSSY B0, `(.L_x_1367) ;  /* 0x000000e000007945 */ /* 0x000fe20003800000 */
[----:B------:R-:W-:-:S11]  /*1a50*/  VIADD R0, R9, 0xffffffff ;  /* 0xffffffff09007836 */ /* 0x000fd60000000000 */
[----:B------:R-:W-:Y:S05]  /*1a60*/  @P0 BRA `(.L_x_1368) ;  /* 0x00000000001c0947 */ /* 0x000fea0003800000 */
[----:B------:R-:W-:Y:S01]  /*1a70*/  ISETP.NE.AND P0, PT, R5, 0x1, PT ;  /* 0x000000010500780c */ /* 0x000fe20003f05270 */
[----:B------:R-:W-:-:S12]  /*1a80*/  IMAD.MOV R3, RZ, RZ, -R9 ;  /* 0x000000ffff037224 */ /* 0x000fd800078e0a09 */
[----:B------:R-:W0:Y:S02]  /*1a90*/  @P0 LDC.64 R6, c[0x0][0x9e8] ;  /* 0x00027a00ff060b82 */ /* 0x000e240000000a00 */
[----:B0-----:R-:W-:-:S05]  /*1aa0*/  @P0 IMAD.HI.U32 R0, R3, R6, RZ ;  /* 0x0000000603000227 */ /* 0x001fca00078e00ff */
[----:B------:R-:W-:-:S04]  /*1ab0*/  @P0 SHF.R.U32.HI R3, RZ, R7, R0 ;  /* 0x00000007ff030219 */ /* 0x000fc80000011600 */
[----:B------:R-:W-:Y:S01]  /*1ac0*/  LOP3.LUT R0, RZ, R3, RZ, 0x33, !PT ;  /* 0x00000003ff007212 */ /* 0x000fe200078e33ff */
[----:B------:R-:W-:Y:S06]  /*1ad0*/  BRA `(.L_x_1369) ;  /* 0x0000000000107947 */ /* 0x000fec0003800000 */
.L_x_1368:
[----:B------:R-:W-:-:S13]  /*1ae0*/  ISETP.NE.AND P0, PT, R5, 0x1, PT ;  /* 0x000000010500780c */ /* 0x000fda0003f05270 */
[----:B------:R-:W0:Y:S02]  /*1af0*/  @P0 LDC.64 R6, c[0x0][0x9e8] ;  /* 0x00027a00ff060b82 */ /* 0x000e240000000a00 */
[----:B0-----:R-:W-:-:S05]  /*1b00*/  @P0 IMAD.HI.U32 R6, R0, R6, RZ ;  /* 0x0000000600060227 */ /* 0x001fca00078e00ff */
[----:B------:R-:W-:-:S07]  /*1b10*/  @P0 SHF.R.U32.HI R0, RZ, R7, R6 ;  /* 0x00000007ff000219 */ /* 0x000fce0000011606 */
.L_x_1369:
[----:B------:R-:W-:Y:S05]  /*1b20*/  BSYNC B0 ;  /* 0x0000000000007941 */ /* 0x000fea0003800000 */
.L_x_1367:
[----:B------:R-:W-:-:S05]  /*1b30*/  IMAD R3, R0, R5, R5 ;  /* 0x0000000500037224 */ /* 0x000fca00078e0205 */
[----:B------:R-:W-:-:S07]  /*1b40*/  VIMNMX R4, R4, R3, PT ;  /* 0x0000000304047248 */ /* 0x000fce0003fe0100 */
.L_x_1366:
[----:B------:R-:W0:Y:S01]  /*1b50*/  @P1 LDC R0, c[0x0][0x44c] ;  /* 0x00011300ff001b82 */ /* 0x000e220000000800 */
[----:B------:R-:W-:Y:S01]  /*1b60*/  VIADD R4, R4, 0x7f ;  /* 0x0000007f04047836 */ /* 0x000fe20000000000 */
[----:B------:R-:W-:Y:S01]  /*1b70*/  ULDC UR4, c[0x0][0x9dc] ;  /* 0x0002770000047ab9 */ /* 0x000fe20000000800 */
[----:B------:R-:W-:Y:S02]  /*1b80*/  IMAD.MOV.U32 R7, RZ, RZ, R207 ;  /* 0x000000ffff077224 */ /* 0x000fe400078e00cf */
[----:B------:R-:W-:Y:S01]  /*1b90*/  IMAD.IADD R102, R203, 0x1, -R202 ;  /* 0x00000001cb667824 */ /* 0x000fe200078e0aca */
[----:B------:R-:W-:Y:S02]  /*1ba0*/  SHF.R.S32.HI R3, RZ, 0x1f, R4 ;  /* 0x0000001fff037819 */ /* 0x000fe40000011404 */
[----:B------:R-:W1:Y:S02]  /*1bb0*/  @P1 LDC R9, c[0x0][0x450] ;  /* 0x00011400ff091b82 */ /* 0x000e640000000800 */
[----:B------:R-:W-:Y:S01]  /*1bc0*/  LEA.HI R3, R3, R4, RZ, 0x7 ;  /* 0x0000000403037211 */ /* 0x000fe200078f38ff */
[----:B0-----:R-:W-:-:S05]  /*1bd0*/  @P1 IMAD.HI.U32 R0, R207, R0, RZ ;  /* 0x00000000cf001227 */ /* 0x001fca00078e00ff */
[----:B-1----:R-:W-:Y:S02]  /*1be0*/  @P1 SHF.R.U32.HI R7, RZ, R9, R0 ;  /* 0x00000009ff071219 */ /* 0x002fe40000011600 */
[----:B------:R-:W-:-:S03]  /*1bf0*/  SHF.R.S32.HI R0, RZ, 0x7, R3 ;  /* 0x00000007ff007819 */ /* 0x000fc60000011403 */
[----:B------:R-:W-:Y:S01]  /*1c00*/  IMAD.IADD R3, R102, 0x1, R7 ;  /* 0x0000000166037824 */ /* 0x000fe200078e0207 */
[----:B------:R-:W-:-:S03]  /*1c10*/  VIMNMX R8, R27, R0, PT ;  /* 0x000000001b087248 */ /* 0x000fc60003fe0100 */
[----:B------:R-:W-:Y:S01]  /*1c20*/  VIADD R0, R3, -UR4 ;  /* 0x8000000403007c36 */ /* 0x000fe20008000000 */
[----:B------:R-:W-:Y:S06]  /*1c30*/  @!P2 BRA `(.L_x_1370) ;  /* 0x000000000044a947 */ /* 0x000fec0003800000 */
[----:B------:R-:W-:Y:S01]  /*1c40*/  ISETP.GT.AND P0, PT, R3, -0x1, PT ;  /* 0xffffffff0300780c */ /* 0x000fe20003f04270 */
[----:B------:R-:W-:-:S12]  /*1c50*/  BSSY B0, `(.L_x_1371) ;  /* 0x000000d000007945 */ /* 0x000fd80003800000 */
[----:B------:R-:W-:Y:S05]  /*1c60*/  @P0 BRA `(.L_x_1372) ;  /* 0x00000000001c0947 */ /* 0x000fea0003800000 */
[----:B------:R-:W-:Y:S02]  /*1c70*/  ISETP.NE.AND P0, PT, R5, 0x1, PT ;  /* 0x000000010500780c */ /* 0x000fe40003f05270 */
[----:B------:R-:W-:-:S11]  /*1c80*/  LOP3.LUT R3, RZ, R3, RZ, 0x33, !PT ;  /* 0x00000003ff037212 */ /* 0x000fd600078e33ff */
[----:B------:R-:W0:Y:S02]  /*1c90*/  @P0 LDC.64 R6, c[0x0][0x9e8] ;  /* 0x00027a00ff060b82 */ /* 0x000e240000000a00 */
[----:B0-----:R-:W-:-:S05]  /*1ca0*/  @P0 IMAD.HI.U32 R4, R3, R6, RZ ;  /* 0x0000000603040227 */ /* 0x001fca00078e00ff */
[----:B------:R-:W-:-:S04]  /*1cb0*/  @P0 SHF.R.U32.HI R3, RZ, R7, R4 ;  /* 0x00000007ff030219 */ /* 0x000fc80000011604 */
[----:B------:R-:W-:Y:S01]  /*1cc0*/  LOP3.LUT R3, RZ, R3, RZ, 0x33, !PT ;  /* 0x00000003ff037212 */ /* 0x000fe200078e33ff */
[----:B------:R-:W-:Y:S06]  /*1cd0*/  BRA `(.L_x_1373) ;  /* 0x0000000000107947 */ /* 0x000fec0003800000 */
.L_x_1372:
[----:B------:R-:W-:-:S13]  /*1ce0*/  ISETP.NE.AND P0, PT, R5, 0x1, PT ;  /* 0x000000010500780c */ /* 0x000fda0003f05270 */
[----:B------:R-:W0:Y:S02]  /*1cf0*/  @P0 LDC.64 R6, c[0x0][0x9e8] ;  /* 0x00027a00ff060b82 */ /* 0x000e240000000a00 */
[----:B0-----:R-:W-:-:S05]  /*1d00*/  @P0 IMAD.HI.U32 R4, R3, R6, RZ ;  /* 0x0000000603040227 */ /* 0x001fca00078e00ff */
[----:B------:R-:W-:-:S07]  /*1d10*/  @P0 SHF.R.U32.HI R3, RZ, R7, R4 ;  /* 0x00000007ff030219 */ /* 0x000fce0000011604 */
.L_x_1373:
[----:B------:R-:W-:Y:S05]  /*1d20*/  BSYNC B0 ;  /* 0x0000000000007941 */ /* 0x000fea0003800000 */
.L_x_1371:
[----:B------:R-:W-:-:S05]  /*1d30*/  IMAD R3, R3, R5, RZ ;  /* 0x0000000503037224 */ /* 0x000fca00078e02ff */
[----:B------:R-:W-:-:S07]  /*1d40*/  VIMNMX R0, R0, R3, !PT ;  /* 0x0000000300007248 */ /* 0x000fce0007fe0100 */
.L_x_1370:
[----:B------:R-:W-:Y:S01]  /*1d50*/  SHF.R.S32.HI R3, RZ, 0x1f, R0 ;  /* 0x0000001fff037819 */ /* 0x000fe20000011400 */
[----:B------:R-:W-:Y:S01]  /*1d60*/  BSSY B0, `(.L_x_1374) ;  /* 0x0000028000007945 */ /* 0x000fe20003800000 */
[----:B------:R-:W-:Y:S02]  /*1d70*/  LOP3.LUT R227, R224, 0xff, RZ, 0xc0, !PT ;  /* 0x000000ffe0e37812 */ /* 0x000fe400078ec0ff */
[----:B------:R-:W-:Y:S01]  /*1d80*/  LEA.HI R3, R3, R0, RZ, 0x7 ;  /* 0x0000000003037211 */ /* 0x000fe200078f38ff */
[----:B------:R-:W-:Y:S01]  /*1d90*/  IMAD.MOV.U32 R0, RZ, RZ, RZ ;  /* 0x000000ffff007224 */ /* 0x000fe200078e00ff */
[----:B------:R-:W-:Y:S02]  /*1da0*/  SHF.R.U32.HI R224, RZ, 0x10, R224 ;  /* 0x00000010ffe07819 */ /* 0x000fe400000116e0 */
[----:B------:R-:W-:-:S04]  /*1db0*/  SHF.R.S32.HI R3, RZ, 0x7, R3 ;  /* 0x00000007ff037819 */ /* 0x000fc80000011403 */
[----:B------:R-:W-:-:S04]  /*1dc0*/  VIMNMX R9, RZ, R3, !PT ;  /* 0x00000003ff097248 */ /* 0x000fc80007fe0100 */
[----:B------:R-:W-:-:S13]  /*1dd0*/  ISETP.GT.AND P0, PT, R8, R9, PT ;  /* 0x000000090800720c */ /* 0x000fda0003f04270 */
[----:B------:R-:W-:Y:S05]  /*1de0*/  @!P0 BRA `(.L_x_1375) ;  /* 0x00000000007c8947 */ /* 0x000fea0003800000 */
[----:B------:R-:W-:Y:S01]  /*1df0*/  ISETP.NE.AND P0, PT, R224, RZ, PT ;  /* 0x000000ffe000720c */ /* 0x000fe20003f05270 */
[----:B------:R-:W-:-:S03]  /*1e00*/  ULDC UR4, c[0x0][0x9f0] ;  /* 0x00027c0000047ab9 */ /* 0x000fc60000000800 */
[----:B------:R-:W-:-:S04]  /*1e10*/  SEL R11, R224, UR4, P0 ;  /* 0x00000004e00b7c07 */ /* 0x000fc80008000000 */
[-C--:B------:R-:W-:Y:S02]  /*1e20*/  IABS R6, R11.reuse ;  /* 0x0000000b00067213 */ /* 0x080fe40000000000 */
[----:B------:R-:W-:Y:S02]  /*1e30*/  IADD3 R0, R11, -0x1, R8 ;  /* 0xffffffff0b007810 */ /* 0x000fe40007ffe008 */
[----:B------:R-:W0:Y:S01]  /*1e40*/  I2F.RP R3, R6 ;  /* 0x0000000600037306 */ /* 0x000e220000209400 */
[----:B------:R-:W-:Y:S02]  /*1e50*/  IABS R12, R11 ;  /* 0x0000000b000c7213 */ /* 0x000fe40000000000 */
[----:B------:R-:W-:-:S05]  /*1e60*/  IMAD.IADD R0, R0, 0x1, -R9 ;  /* 0x0000000100007824 */ /* 0x000fca00078e0a09 */
[----:B------:R-:W-:Y:S02]  /*1e70*/  IABS R10, R0 ;  /* 0x00000000000a7213 */ /* 0x000fe40000000000 */
[----:B------:R-:W-:-:S04]  /*1e80*/  LOP3.LUT R0, R0, R11, RZ, 0x3c, !PT ;  /* 0x0000000b00007212 */ /* 0x000fc800078e3cff */
[----:B------:R-:W-:Y:S01]  /*1e90*/  ISETP.GE.AND P2, PT, R0, RZ, PT ;  /* 0x000000ff0000720c */ /* 0x000fe20003f46270 */
[----:B0-----:R-:W0:Y:S02]  /*1ea0*/  MUFU.RCP R3, R3 ;  /* 0x0000000300037308 */ /* 0x001e240000001000 */
[----:B0-----:R-:W-:Y:S02]  /*1eb0*/  VIADD R4, R3, 0xffffffe ;  /* 0x0ffffffe03047836 */ /* 0x001fe40000000000 */
[----:B------:R-:W-:-:S04]  /*1ec0*/  IMAD.MOV R3, RZ, RZ, -R12 ;  /* 0x000000ffff037224 */ /* 0x000fc800078e0a0c */
[----:B------:R0:W1:Y:S02]  /*1ed0*/  F2I.FTZ.U32.TRUNC.NTZ R5, R4 ;  /* 0x0000000400057305 */ /* 0x000064000021f000 */
[----:B0-----:R-:W-:Y:S02]  /*1ee0*/  IMAD.MOV.U32 R4, RZ, RZ, RZ ;  /* 0x000000ffff047224 */ /* 0x001fe400078e00ff */
[----:B-1----:R-:W-:-:S04]  /*1ef0*/  IMAD.MOV R7, RZ, RZ, -R5 ;  /* 0x000000ffff077224 */ /* 0x002fc800078e0a05 */
[----:B------:R-:W-:-:S04]  /*1f00*/  IMAD R7, R7, R6, RZ ;  /* 0x0000000607077224 */ /* 0x000fc800078e02ff */
[----:B------:R-:W-:-:S04]  /*1f10*/  IMAD.HI.U32 R5, R5, R7, R4 ;  /* 0x0000000705057227 */ /* 0x000fc800078e0004 */
[----:B------:R-:W-:-:S04]  /*1f20*/  IMAD.MOV.U32 R4, RZ, RZ, R10 ;  /* 0x000000ffff047224 */ /* 0x000fc800078e000a */
        /* <DEDUP_REMOVED lines=11> */
.L_x_1375:
[----:B------:R-:W-:Y:S05]  /*1fe0*/  BSYNC B0 ;  /* 0x0000000000007941 */ /* 0x000fea0003800000 */
.L_x_1374:
[----:B------:R-:W-:-:S05]  /*1ff0*/  IMAD R3, R227, R0, R9 ;  /* 0x00000000e3037224 */ /* 0x000fca00078e0209 */
[C---:B------:R-:W-:Y:S01]  /*2000*/  VIADDMNMX R0, R3.reuse, R0, R8, PT ;  /* 0x0000000003007246 */ /* 0x040fe20003800108 */
[----:B------:R-:W-:-:S04]  /*2010*/  IMAD R3, R3, 0x80, -R13 ;  /* 0x0000008003037824 */ /* 0x000fc800078e0a0d */
[----:B------:R-:W-:Y:S01]  /*2020*/  IMAD R5, R0, 0x80, -R13 ;  /* 0x0000008000057824 */ /* 0x000fe200078e0a0d */
[----:B------:R-:W-:-:S04]  /*2030*/  VIMNMX R3, RZ, R3, !PT ;  /* 0x00000003ff037248 */ /* 0x000fc80007fe0100 */
[----:B------:R-:W-:Y:S02]  /*2040*/  VIMNMX R0, R5, R2, PT ;  /* 0x0000000205007248 */ /* 0x000fe40003fe0100 */
[----:B------:R-:W-:Y:S02]  /*2050*/  SHF.R.U32.HI R25, RZ, 0x7, R3 ;  /* 0x00000007ff197819 */ /* 0x000fe40000011603 */
[----:B------:R-:W-:-:S03]  /*2060*/  ISETP.GT.AND P0, PT, R0, R3, PT ;  /* 0x000000030000720c */ /* 0x000fc60003f04270 */
[----:B------:R-:W-:-:S10]  /*2070*/  IMAD.MOV.U32 R24, RZ, RZ, R25 ;  /* 0x000000ffff187224 */ /* 0x000fd400078e0019 */
[----:B------:R-:W-:-:S05]  /*2080*/  @P0 VIADD R0, R0, 0x7f ;  /* 0x0000007f00000836 */ /* 0x000fca0000000000 */
[----:B------:R-:W-:-:S04]  /*2090*/  @P0 SHF.R.S32.HI R3, RZ, 0x1f, R0 ;  /* 0x0000001fff030819 */ /* 0x000fc80000011400 */
[----:B------:R-:W-:-:S04]  /*20a0*/  @P0 LEA.HI R3, R3, R0, RZ, 0x7 ;  /* 0x0000000003030211 */ /* 0x000fc800078f38ff */
[----:B------:R-:W-:Y:S02]  /*20b0*/  @P0 SHF.R.S32.HI R24, RZ, 0x7, R3 ;  /* 0x00000007ff180819 */ /* 0x000fe40000011403 */
        /* <DEDUP_REMOVED lines=22> */
[----:B-1---5:R-:W-:Y:S05]  /*2220*/  CALL.ABS.NOINC R14 ;  /* 0x000000000e007343 */ /* 0x022fea0003c00000 */
.L_x_1378:
[----:B------:R-:W-:Y:S05]  /*2230*/  BSYNC B6 ;  /* 0x0000000000067941 */ /* 0x000fea0003800000 */
.L_x_1377:
        /* <DEDUP_REMOVED lines=20> */
.L_x_1380:
[----:B------:R-:W-:Y:S05]  /*2380*/  BSYNC B6 ;  /* 0x0000000000067941 */ /* 0x000fea0003800000 */
.L_x_1379:
[----:B------:R-:W-:Y:S01]  /*2390*/  ULDC.64 UR4, c[0x0][0x9f8] ;  /* 0x00027e0000047ab9 */ /* 0x000fe20000000a00 */
[----:B------:R-:W-:Y:S01]  /*23a0*/  IMAD.MOV.U32 R0, RZ, RZ, R215 ;  /* 0x000000ffff007224 */ /* 0x000fe200078e00d7 */
[----:B------:R-:W-:Y:S01]  /*23b0*/  ISETP.NE.U32.AND P0, PT, RZ, UR4, PT ;  /* 0x00000004ff007c0c */ /* 0x000fe2000bf05070 */
[----:B------:R-:W0:Y:S01]  /*23c0*/  S2R R20, SR_TID.X ;  /* 0x0000000000147919 */ /* 0x000e220000002100 */
[----:B------:R-:W1:Y:S02]  /*23d0*/  LDC.64 R84, c[0x0][0x300] ;  /* 0x0000c000ff547b82 */ /* 0x000e640000000a00 */
[----:B------:R-:W-:Y:S01]  /*23e0*/  ISETP.NE.AND.EX P0, PT, RZ, UR5, PT, P0 ;  /* 0x00000005ff007c0c */ /* 0x000fe2000bf05300 */
[----:B------:R-:W-:Y:S01]  /*23f0*/  IMAD.IADD R29, R29, 0x1, R30 ;  /* 0x000000011d1d7824 */ /* 0x000fe200078e021e */
[----:B------:R-:W-:-:S04]  /*2400*/  ULDC.64 UR4, c[0x0][0xa08] ;  /* 0x0002820000047ab9 */ /* 0x000fc80000000a00 */
[----:B------:R-:W2:Y:S08]  /*2410*/  LDC.64 R82, c[0x0][0x408] ;  /* 0x00010200ff527b82 */ /* 0x000eb00000000a00 */
[----:B------:R-:W3:Y:S01]  /*2420*/  @P0 LDC.64 R4, c[0x0][0x9f8] ;  /* 0x00027e00ff040b82 */ /* 0x000ee20000000a00 */
[----:B------:R-:W-:Y:S01]  /*2430*/  SHF.R.S32.HI R23, RZ, 0x1f, R22 ;  /* 0x0000001fff177819 */ /* 0x000fe20000011416 */
[----:B------:R-:W-:Y:S01]  /*2440*/  VIADD R103, R22, 0x20 ;  /* 0x0000002016677836 */ /* 0x000fe20000000000 */
[----:B------:R-:W-:-:S05]  /*2450*/  SHF.R.S32.HI R12, RZ, 0x1f, R201 ;  /* 0x0000001fff0c7819 */ /* 0x000fca00000114c9 */
[----:B------:R-:W4:Y:S01]  /*2460*/  LDC R77, c[0x0][0x3f4] ;  /* 0x0000fd00ff4d7b82 */ /* 0x000f220000000800 */
[----:B------:R-:W-:-:S07]  /*2470*/  VIADD R94, R22, 0x40 ;  /* 0x00000040165e7836 */ /* 0x000fce0000000000 */
[----:B------:R-:W2:Y:S01]  /*2480*/  LDC.64 R80, c[0x0][0x3f8] ;  /* 0x0000fe00ff507b82 */ /* 0x000ea20000000a00 */
[----:B---3--:R-:W-:-:S05]  /*2490*/  @P0 IMAD.WIDE R4, R215, 0x4, R4 ;  /* 0x00000004d7040825 */ /* 0x008fca00078e0204 */
[----:B------:R3:W3:Y:S01]  /*24a0*/  @P0 LDG.E R0, desc[UR40][R4.64] ;  /* 0x0000002804000981 */ /* 0x0006e2000c1e1900 */
[----:B------:R-:W-:Y:S01]  /*24b0*/  SHF.R.S32.HI R13, RZ, 0x1f, R29 ;  /* 0x0000001fff0d7819 */ /* 0x000fe2000001141d */
[----:B0-----:R-:W-:Y:S01]  /*24c0*/  VIADD R9, R20, 0xffffff80 ;  /* 0xffffff8014097836 */ /* 0x001fe20000000000 */
[----:B------:R-:W-:Y:S01]  /*24d0*/  ISETP.NE.U32.AND P0, PT, RZ, UR4, PT ;  /* 0x00000004ff007c0c */ /* 0x000fe2000bf05070 */
[-C--:B-1----:R-:W-:Y:S01]  /*24e0*/  IMAD.WIDE.U32 R6, R29, R84.reuse, RZ ;  /* 0x000000541d067225 */ /* 0x082fe200078e00ff */
[----:B------:R-:W-:Y:S02]  /*24f0*/  SHF.R.U32.HI R20, RZ, 0x7, R20 ;  /* 0x00000007ff147819 */ /* 0x000fe40000011614 */
[----:B------:R-:W-:Y:S01]  /*2500*/  ISETP.NE.AND.EX P0, PT, RZ, UR5, PT, P0 ;  /* 0x00000005ff007c0c */ /* 0x000fe2000bf05300 */
[----:B------:R-:W-:Y:S01]  /*2510*/  IMAD R8, R13, R84, RZ ;  /* 0x000000540d087224 */ /* 0x000fe200078e02ff */
[----:B------:R-:W-:Y:S01]  /*2520*/  ULDC.64 UR4, c[0x0][0x308] ;  /* 0x0000c20000047ab9 */ /* 0x000fe20000000a00 */
[----:B------:R-:W-:Y:S01]  /*2530*/  ISETP.NE.AND P6, PT, R20, 0x1, PT ;  /* 0x000000011400780c */ /* 0x000fe20003fc5270 */
[C---:B------:R-:W-:Y:S01]  /*2540*/  VIADD R93, R22.reuse, 0x60 ;  /* 0x00000060165d7836 */ /* 0x040fe20000000000 */
[----:B------:R-:W-:Y:S01]  /*2550*/  SHF.R.S32.HI R205, RZ, 0x1f, R204 ;  /* 0x0000001fffcd7819 */ /* 0x000fe200000114cc */
[----:B------:R-:W-:Y:S01]  /*2560*/  IMAD R3, R29, R85, R8 ;  /* 0x000000551d037224 */ /* 0x000fe200078e0208 */
[----:B------:R-:W-:Y:S01]  /*2570*/  SHF.R.S32.HI R8, RZ, 0x1f, R9 ;  /* 0x0000001fff087819 */ /* 0x000fe20000011409 */
[----:B------:R-:W-:Y:S01]  /*2580*/  VIADD R92, R22, 0x80 ;  /* 0x00000080165c7836 */ /* 0x000fe20000000000 */
[----:B----4-:R-:W-:Y:S01]  /*2590*/  ISETP.GE.AND P2, PT, R94, R77, PT ;  /* 0x0000004d5e00720c */ /* 0x010fe20003f46270 */
[----:B------:R-:W-:Y:S01]  /*25a0*/  IMAD.IADD R7, R7, 0x1, R3 ;  /* 0x0000000107077824 */ /* 0x000fe200078e0203 */
[----:B------:R-:W-:Y:S01]  /*25b0*/  LEA.HI R8, R8, R9, RZ, 0x2 ;  /* 0x0000000908087211 */ /* 0x000fe200078f10ff */
[----:B--2---:R-:W-:Y:S01]  /*25c0*/  IMAD.WIDE.U32 R54, R201, R80, R22 ;  /* 0x00000050c9367225 */ /* 0x004fe200078e0016 */
[----:B------:R-:W-:-:S02]  /*25d0*/  P2R R105, PR, RZ, 0x4 ;  /* 0x00000004ff697803 */ /* 0x000fc40000000000 */
[----:B------:R-:W-:Y:S01]  /*25e0*/  SHF.R.S32.HI R10, RZ, 0x2, R8 ;  /* 0x00000002ff0a7819 */ /* 0x000fe20000011408 */
[----:B---3--:R-:W-:Y:S01]  /*25f0*/  IMAD.WIDE.U32 R4, R222, UR4, R6 ;  /* 0x00000004de047c25 */ /* 0x008fe2000f8e0006 */
[----:B------:R-:W-:-:S03]  /*2600*/  SHF.R.S32.HI R9, RZ, 0x1f, R8 ;  /* 0x0000001fff097819 */ /* 0x000fc60000011408 */
[----:B------:R-:W-:Y:S01]  /*2610*/  IMAD R5, R222, UR5, R5 ;  /* 0x00000005de057c24 */ /* 0x000fe2000f8e0205 */
[----:B------:R-:W-:Y:S01]  /*2620*/  LEA.HI R6, R9, R10, RZ, 0x2 ;  /* 0x0000000a09067211 */ /* 0x000fe200078f10ff */
[----:B------:R-:W-:Y:S01]  /*2630*/  ULDC.64 UR4, c[0x0][0x310] ;  /* 0x0000c40000047ab9 */ /* 0x000fe20000000a00 */
[C---:B------:R-:W-:Y:S02]  /*2640*/  IMAD.WIDE.U32 R52, R201.reuse, R80, R204 ;  /* 0x00000050c9347225 */ /* 0x040fe400078e00cc */
[----:B------:R-:W-:Y:S02]  /*2650*/  LOP3.LUT R7, R6, 0xfffffffc, RZ, 0xc0, !PT ;  /* 0xfffffffc06077812 */ /* 0x000fe400078ec0ff */
[----:B------:R-:W-:Y:S02]  /*2660*/  IMAD R6, R12, R84, RZ ;  /* 0x000000540c067224 */ /* 0x000fe400078e02ff */
[----:B------:R-:W-:-:S04]  /*2670*/  IMAD.WIDE.U32 R58, R201, R82, R22 ;  /* 0x00000052c93a7225 */ /* 0x000fc800078e0016 */
[C---:B------:R-:W-:Y:S01]  /*2680*/  IMAD R95, R201.reuse, R85, R6 ;  /* 0x00000055c95f7224 */ /* 0x040fe200078e0206 */
[----:B------:R-:W-:Y:S01]  /*2690*/  SHF.L.U64.HI R85, R84, 0x7, R85 ;  /* 0x0000000754557819 */ /* 0x000fe20000010255 */
[----:B------:R-:W-:-:S04]  /*26a0*/  IMAD.WIDE.U32 R56, R201, R82, R204 ;  /* 0x00000052c9387225 */ /* 0x000fc800078e00cc */
[----:B------:R-:W-:Y:S02]  /*26b0*/  VIADD R79, R22, 0xa0 ;  /* 0x000000a0164f7836 */ /* 0x000fe40000000000 */
[----:B------:R-:W-:Y:S01]  /*26c0*/  VIADD R78, R20, 0x8 ;  /* 0x00000008144e7836 */ /* 0x000fe20000000000 */
[----:B------:R-:W-:Y:S02]  /*26d0*/  SHF.R.S32.HI R3, RZ, 0x1f, R0 ;  /* 0x0000001fff037819 */ /* 0x000fe40000011400 */
[----:B------:R-:W-:Y:S01]  /*26e0*/  SEL R8, R0, RZ, !P0 ;  /* 0x000000ff00087207 */ /* 0x000fe20004000000 */
[----:B------:R-:W-:Y:S01]  /*26f0*/  IMAD.IADD R0, R10, 0x1, -R7 ;  /* 0x000000010a007824 */ /* 0x000fe200078e0a07 */
[----:B------:R-:W-:-:S03]  /*2700*/  SEL R9, R3, RZ, !P0 ;  /* 0x000000ff03097207 */ /* 0x000fc60004000000 */
[----:B------:R-:W-:-:S04]  /*2710*/  IMAD.WIDE.U32 R62, R8, UR4, R4 ;  /* 0x00000004083e7c25 */ /* 0x000fc8000f8e0004 */
[----:B------:R-:W-:Y:S02]  /*2720*/  IMAD R3, R9, UR4, RZ ;  /* 0x0000000409037c24 */ /* 0x000fe4000f8e02ff */
[----:B------:R-:W-:-:S04]  /*2730*/  IMAD.WIDE.U32 R4, R201, R84, R22 ;  /* 0x00000054c9047225 */ /* 0x000fc800078e0016 */
[----:B------:R-:W-:Y:S01]  /*2740*/  IMAD R3, R8, UR5, R3 ;  /* 0x0000000508037c24 */ /* 0x000fe2000f8e0203 */
[----:B------:R-:W-:Y:S05]  /*2750*/  @!P6 WARPSYNC.ALL ;  /* 0x000000000000e948 */ /* 0x000fea0003800000 */
[----:B------:R-:W-:Y:S01]  /*2760*/  ULDC.64 UR4, c[0x0][0x330] ;  /* 0x0000cc0000047ab9 */ /* 0x000fe20000000a00 */
[----:B------:R-:W-:Y:S01]  /*2770*/  IMAD.IADD R101, R63, 0x1, R3 ;  /* 0x000000013f657824 */ /* 0x000fe200078e0203 */
[----:B------:R-:W-:Y:S01]  /*2780*/  ULDC.64 UR6, c[0x0][0x338] ;  /* 0x0000ce0000067ab9 */ /* 0x000fe20000000a00 */
[C---:B------:R-:W-:Y:S01]  /*2790*/  IMAD.WIDE.U32 R60, R222.reuse, UR4, R22 ;  /* 0x00000004de3c7c25 */ /* 0x040fe2000f8e0016 */
[----:B------:R-:W-:Y:S01]  /*27a0*/  ULDC UR4, c[0x0][0x2f4] ;  /* 0x0000bd0000047ab9 */ /* 0x000fe20000000800 */
[----:B------:R-:W-:Y:S01]  /*27b0*/  @!P6 BAR.SYNC.DEFER_BLOCKING 0x9, 0x100 ;  /* 0x024400000000eb1d */ /* 0x000fe20000010000 */
[----:B------:R-:W-:Y:S01]  /*27c0*/  ISETP.GE.AND P1, PT, R103, UR4, PT ;  /* 0x0000000467007c0c */ /* 0x000fe2000bf26270 */
[----:B------:R-:W-:Y:S01]  /*27d0*/  IMAD R61, R222, UR5, R61 ;  /* 0x00000005de3d7c24 */ /* 0x000fe2000f8e023d */
[----:B------:R-:W-:Y:S01]  /*27e0*/  ISETP.GE.AND P0, PT, R22, UR4, PT ;  /* 0x0000000416007c0c */ /* 0x000fe2000bf06270 */
[----:B------:R-:W-:Y:S01]  /*27f0*/  IMAD.SHL.U32 R84, R84, 0x80, RZ ;  /* 0x0000008054547824 */ /* 0x000fe200078e00ff */
[----:B------:R-:W-:Y:S01]  /*2800*/  SEL R6, RZ, 0xffffffff, P1 ;  /* 0xffffffffff067807 */ /* 0x000fe20000800000 */
[----:B------:R-:W-:Y:S01]  /*2810*/  IMAD.WIDE.U32 R60, R8, UR6, R60 ;  /* 0x00000006083c7c25 */ /* 0x000fe2000f8e003c */
[----:B------:R-:W-:-:S02]  /*2820*/  IADD3 R100, P1, R62, R4, RZ ;  /* 0x000000043e647210 */ /* 0x000fc40007f3e0ff */
[----:B------:R-:W-:Y:S01]  /*2830*/  SEL R3, RZ, 0x1, P0 ;  /* 0x00000001ff037807 */ /* 0x000fe20000000000 */
[----:B------:R-:W-:Y:S01]  /*2840*/  IMAD.SHL.U32 R6, R6, 0x2, RZ ;  /* 0x0000000206067824 */ /* 0x000fe200078e00ff */
[----:B------:R-:W-:Y:S01]  /*2850*/  LOP3.LUT P0, RZ, R0, 0x2, RZ, 0xc0, !PT ;  /* 0x0000000200ff7812 */ /* 0x000fe2000780c0ff */
[----:B------:R-:W-:Y:S01]  /*2860*/  IMAD R4, R12, R82, RZ ;  /* 0x000000520c047224 */ /* 0x000fe200078e02ff */
[----:B------:R-:W-:Y:S02]  /*2870*/  IADD3.X R95, R101, R5, R95, P1, !PT ;  /* 0x00000005655f7210 */ /* 0x000fe40000ffe45f */
[----:B------:R-:W-:Y:S01]  /*2880*/  ISETP.GE.AND P0, PT, R94, UR4, PT ;  /* 0x000000045e007c0c */ /* 0x000fe2000bf06270 */
[----:B------:R-:W-:Y:S01]  /*2890*/  IMAD R7, R201, R83, R4 ;  /* 0x00000053c9077224 */ /* 0x000fe200078e0204 */
[----:B------:R-:W-:Y:S02]  /*28a0*/  ISETP.GE.AND P1, PT, R93, UR4, PT ;  /* 0x000000045d007c0c */ /* 0x000fe4000bf26270 */
[----:B------:R-:W-:Y:S01]  /*28b0*/  LOP3.LUT R3, R6, 0x2, R3, 0xe2, !PT ;  /* 0x0000000206037812 */ /* 0x000fe200078ee203 */
[----:B------:R-:W-:Y:S01]  /*28c0*/  IMAD R6, R12, R80, RZ ;  /* 0x000000500c067224 */ /* 0x000fe200078e02ff */
[----:B------:R-:W-:Y:S01]  /*28d0*/  SEL R4, RZ, 0x4, P0 ;  /* 0x00000004ff047807 */ /* 0x000fe20000000000 */
[----:B------:R-:W-:Y:S01]  /*28e0*/  IMAD.IADD R59, R59, 0x1, R7 ;  /* 0x000000013b3b7824 */ /* 0x000fe200078e0207 */
[----:B------:R-:W-:Y:S01]  /*28f0*/  SEL R5, RZ, 0x8, P1 ;  /* 0x00000008ff057807 */ /* 0x000fe20000800000 */
[----:B------:R-:W-:Y:S01]  /*2900*/  IMAD.IADD R57, R7, 0x1, R57 ;  /* 0x0000000107397824 */ /* 0x000fe200078e0239 */
[----:B------:R-:W-:Y:S01]  /*2910*/  ISETP.GE.AND P0, PT, R92, UR4, PT ;  /* 0x000000045c007c0c */ /* 0x000fe2000bf06270 */
[----:B-----5:R-:W-:Y:S01]  /*2920*/  IMAD.WIDE.U32 R58, R26, R82, R58 ;  /* 0x000000521a3a7225 */ /* 0x020fe200078e003a */
[----:B------:R-:W-:-:S02]  /*2930*/  LOP3.LUT R3, R5, R3, R4, 0xfe, !PT ;  /* 0x0000000305037212 */ /* 0x000fc400078efe04 */
[----:B------:R-:W-:Y:S01]  /*2940*/  SEL R4, RZ, 0x10, P0 ;  /* 0x00000010ff047807 */ /* 0x000fe20000000000 */
[----:B------:R-:W-:Y:S01]  /*2950*/  IMAD R5, R9, UR6, RZ ;  /* 0x0000000609057c24 */ /* 0x000fe2000f8e02ff */
[-C--:B------:R-:W-:Y:S01]  /*2960*/  ISETP.GE.AND P0, PT, R22, R77.reuse, PT ;  /* 0x0000004d1600720c */ /* 0x080fe20003f06270 */
[----:B------:R-:W-:Y:S01]  /*2970*/  IMAD.WIDE.U32 R56, R26, R82, R56 ;  /* 0x000000521a387225 */ /* 0x000fe200078e0038 */
[----:B------:R-:W-:Y:S02]  /*2980*/  LOP3.LUT R4, R3, R4, RZ, 0xfc, !PT ;  /* 0x0000000403047212 */ /* 0x000fe400078efcff */
[----:B------:R-:W-:Y:S01]  /*2990*/  ISETP.GE.AND P1, PT, R103, R77, PT ;  /* 0x0000004d6700720c */ /* 0x000fe20003f26270 */
[----:B------:R-:W-:Y:S01]  /*29a0*/  IMAD R11, R8, UR7, R5 ;  /* 0x00000007080b7c24 */ /* 0x000fe2000f8e0205 */
[----:B------:R-:W-:Y:S01]  /*29b0*/  SEL R3, R77, RZ, P0 ;  /* 0x000000ff4d037207 */ /* 0x000fe20000000000 */
[----:B------:R-:W-:Y:S01]  /*29c0*/  IMAD R5, R201, R81, R6 ;  /* 0x00000051c9057224 */ /* 0x000fe200078e0206 */
[----:B------:R-:W-:Y:S01]  /*29d0*/  SEL R6, R77, RZ, P1 ;  /* 0x000000ff4d067207 */ /* 0x000fe20000800000 */
[----:B------:R-:W-:Y:S01]  /*29e0*/  IMAD.IADD R66, R61, 0x1, R11 ;  /* 0x000000013d427824 */ /* 0x000fe200078e020b */
[----:B------:R-:W-:Y:S01]  /*29f0*/  SEL R7, R77, RZ, P2 ;  /* 0x000000ff4d077207 */ /* 0x000fe20001000000 */
[----:B------:R-:W-:Y:S01]  /*2a00*/  IMAD.IADD R3, R22, 0x1, R3 ;  /* 0x0000000116037824 */ /* 0x000fe200078e0203 */
[----:B------:R-:W-:Y:S01]  /*2a10*/  SHF.R.S32.HI R9, RZ, 0x1f, R26 ;  /* 0x0000001fff097819 */ /* 0x000fe2000001141a */
[----:B------:R-:W-:Y:S01]  /*2a20*/  IMAD.IADD R55, R55, 0x1, R5 ;  /* 0x0000000137377824 */ /* 0x000fe200078e0205 */
[----:B------:R-:W-:Y:S01]  /*2a30*/  IADD3 R30, P2, R201, R29, RZ ;  /* 0x0000001dc91e7210 */ /* 0x000fe20007f5e0ff */
[----:B------:R-:W-:Y:S01]  /*2a40*/  IMAD.IADD R53, R5, 0x1, R53 ;  /* 0x0000000105357824 */ /* 0x000fe200078e0235 */
[----:B------:R-:W-:Y:S01]  /*2a50*/  LOP3.LUT R65, R4, 0x1, RZ, 0xc0, !PT ;  /* 0x0000000104417812 */ /* 0x000fe200078ec0ff */
[----:B------:R-:W-:Y:S01]  /*2a60*/  IMAD.IADD R5, R103, 0x1, R6 ;  /* 0x0000000167057824 */ /* 0x000fe200078e0206 */
[----:B------:R-:W-:Y:S01]  /*2a70*/  SHF.R.S32.HI R6, RZ, 0x1f, R3 ;  /* 0x0000001fff067819 */ /* 0x000fe20000011403 */
[----:B------:R-:W-:-:S02]  /*2a80*/  IMAD.IADD R7, R94, 0x1, R7 ;  /* 0x000000015e077824 */ /* 0x000fc400078e0207 */
[----:B------:R-:W-:Y:S01]  /*2a90*/  IMAD.X R31, R12, 0x1, R13, P2 ;  /* 0x000000010c1f7824 */ /* 0x000fe200010e060d */
[-C--:B------:R-:W-:Y:S01]  /*2aa0*/  LEA.HI R91, R6, R3.reuse, RZ, 0x4 ;  /* 0x00000003065b7211 */ /* 0x080fe200078f20ff */
[-C--:B------:R-:W-:Y:S01]  /*2ab0*/  IMAD.WIDE.U32 R54, R26, R80.reuse, R54 ;  /* 0x000000501a367225 */ /* 0x080fe200078e0036 */
[----:B------:R-:W-:Y:S02]  /*2ac0*/  LEA.HI R3, R6, R3, RZ, 0x6 ;  /* 0x0000000306037211 */ /* 0x000fe400078f30ff */
[----:B------:R-:W-:Y:S01]  /*2ad0*/  LOP3.LUT R6, R208, 0x30, R91, 0xf8, !PT ;  /* 0x00000030d0067812 */ /* 0x000fe200078ef85b */
[----:B------:R-:W-:Y:S01]  /*2ae0*/  IMAD.WIDE.U32 R52, R26, R80, R52 ;  /* 0x000000501a347225 */ /* 0x000fe200078e0034 */
[----:B------:R-:W-:Y:S02]  /*2af0*/  SHF.R.S32.HI R8, RZ, 0x1f, R5 ;  /* 0x0000001fff087819 */ /* 0x000fe40000011405 */
[----:B------:R-:W-:Y:S01]  /*2b00*/  LOP3.LUT R6, R6, R209, RZ, 0x3c, !PT ;  /* 0x000000d106067212 */ /* 0x000fe200078e3cff */
[----:B------:R-:W-:Y:S01]  /*2b10*/  IMAD.SHL.U32 R3, R3, 0x80, RZ ;  /* 0x0000008003037824 */ /* 0x000fe200078e00ff */
[----:B------:R-:W-:Y:S01]  /*2b20*/  SHF.R.S32.HI R10, RZ, 0x1f, R7 ;  /* 0x0000001fff0a7819 */ /* 0x000fe20000011407 */
[----:B------:R-:W-:Y:S01]  /*2b30*/  IMAD.SHL.U32 R77, R77, 0x2, RZ ;  /* 0x000000024d4d7824 */ /* 0x000fe200078e00ff */
[----:B------:R-:W-:-:S02]  /*2b40*/  LEA.HI R90, R8, R5, RZ, 0x4 ;  /* 0x00000005085a7211 */ /* 0x000fc400078f20ff */
[----:B------:R-:W-:Y:S02]  /*2b50*/  LOP3.LUT R3, R3, 0xffffe000, RZ, 0xc0, !PT ;  /* 0xffffe00003037812 */ /* 0x000fe400078ec0ff */
[----:B------:R-:W-:Y:S02]  /*2b60*/  LEA.HI R89, R10, R7, RZ, 0x4 ;  /* 0x000000070a597211 */ /* 0x000fe400078f20ff */
[----:B------:R-:W-:Y:S01]  /*2b70*/  IADD3 R88, R6, R3, R210 ;  /* 0x0000000306587210 */ /* 0x000fe20007ffe0d2 */
[C---:B------:R-:W-:Y:S01]  /*2b80*/  IMAD R3, R9.reuse, R82, RZ ;  /* 0x0000005209037224 */ /* 0x040fe200078e02ff */
[----:B------:R-:W-:Y:S01]  /*2b90*/  LEA.HI R5, R8, R5, RZ, 0x6 ;  /* 0x0000000508057211 */ /* 0x000fe200078f30ff */
[----:B------:R-:W-:Y:S01]  /*2ba0*/  IMAD R9, R9, R80, RZ ;  /* 0x0000005009097224 */ /* 0x000fe200078e02ff */
[----:B------:R-:W-:Y:S01]  /*2bb0*/  LEA.HI R7, R10, R7, RZ, 0x6 ;  /* 0x000000070a077211 */ /* 0x000fe200078f30ff */
[----:B------:R-:W-:Y:S01]  /*2bc0*/  IMAD R3, R26, R83, R3 ;  /* 0x000000531a037224 */ /* 0x000fe200078e0203 */
[----:B------:R-:W-:Y:S01]  /*2bd0*/  ISETP.GE.AND P2, PT, R79, UR4, PT ;  /* 0x000000044f007c0c */ /* 0x000fe2000bf46270 */
[----:B------:R-:W-:Y:S01]  /*2be0*/  IMAD.SHL.U32 R5, R5, 0x80, RZ ;  /* 0x0000008005057824 */ /* 0x000fe200078e00ff */
[C---:B------:R-:W-:Y:S01]  /*2bf0*/  LOP3.LUT R8, R208.reuse, 0x30, R90, 0xf8, !PT ;  /* 0x00000030d0087812 */ /* 0x040fe200078ef85a */
[----:B------:R-:W-:Y:S01]  /*2c00*/  IMAD.IADD R76, R59, 0x1, R3 ;  /* 0x000000013b4c7824 */ /* 0x000fe200078e0203 */
[----:B------:R-:W-:Y:S01]  /*2c10*/  LOP3.LUT R10, R208, 0x30, R89, 0xf8, !PT ;  /* 0x00000030d00a7812 */ /* 0x000fe200078ef859 */
[----:B------:R-:W-:Y:S01]  /*2c20*/  IMAD.IADD R75, R3, 0x1, R57 ;  /* 0x00000001034b7824 */ /* 0x000fe200078e0239 */
[----:B------:R-:W-:Y:S01]  /*2c30*/  SEL R3, RZ, 0x20, P2 ;  /* 0x00000020ff037807 */ /* 0x000fe20001000000 */
[----:B------:R-:W-:Y:S01]  /*2c40*/  IMAD.SHL.U32 R7, R7, 0x80, RZ ;  /* 0x0000008007077824 */ /* 0x000fe200078e00ff */
[----:B------:R-:W-:Y:S01]  /*2c50*/  LOP3.LUT R5, R5, 0xffffe000, RZ, 0xc0, !PT ;  /* 0xffffe00005057812 */ /* 0x000fe200078ec0ff */
[----:B------:R-:W-:Y:S01]  /*2c60*/  IMAD R9, R26, R81, R9 ;  /* 0x000000511a097224 */ /* 0x000fe200078e0209 */
[----:B------:R-:W-:-:S02]  /*2c70*/  LOP3.LUT R3, R4, R3, RZ, 0xfc, !PT ;  /* 0x0000000304037212 */ /* 0x000fc400078efcff */
[-C--:B------:R-:W-:Y:S01]  /*2c80*/  LOP3.LUT R8, R8, R209.reuse, RZ, 0x3c, !PT ;  /* 0x000000d108087212 */ /* 0x080fe200078e3cff */
[----:B------:R-:W-:Y:S01]  /*2c90*/  IMAD.IADD R74, R55, 0x1, R9 ;  /* 0x00000001374a7824 */ /* 0x000fe200078e0209 */
[----:B------:R-:W-:Y:S01]  /*2ca0*/  LOP3.LUT R7, R7, 0xffffe000, RZ, 0xc0, !PT ;  /* 0xffffe00007077812 */ /* 0x000fe200078ec0ff */
[----:B------:R-:W-:Y:S01]  /*2cb0*/  IMAD.IADD R73, R9, 0x1, R53 ;  /* 0x0000000109497824 */ /* 0x000fe200078e0235 */
[----:B------:R-:W-:Y:S02]  /*2cc0*/  LOP3.LUT R10, R10, R209, RZ, 0x3c, !PT ;  /* 0x000000d10a0a7212 */ /* 0x000fe400078e3cff */
[----:B------:R-:W-:Y:S02]  /*2cd0*/  LOP3.LUT R72, R91, 0xfffffff0, RZ, 0xc0, !PT ;  /* 0xfffffff05b487812 */ /* 0x000fe400078ec0ff */
[----:B------:R-:W-:Y:S02]  /*2ce0*/  LOP3.LUT R71, R90, 0xfffffff0, RZ, 0xc0, !PT ;  /* 0xfffffff05a477812 */ /* 0x000fe400078ec0ff */
[----:B------:R-:W-:-:S02]  /*2cf0*/  LOP3.LUT R70, R89, 0xfffffff0, RZ, 0xc0, !PT ;  /* 0xfffffff059467812 */ /* 0x000fc400078ec0ff */
[C---:B------:R-:W-:Y:S01]  /*2d00*/  SHF.L.U64.HI R83, R82.reuse, 0x7, R83 ;  /* 0x0000000752537819 */ /* 0x040fe20000010253 */
[----:B------:R-:W-:Y:S01]  /*2d10*/  IMAD.SHL.U32 R82, R82, 0x80, RZ ;  /* 0x0000008052527824 */ /* 0x000fe200078e00ff */
[C---:B------:R-:W-:Y:S01]  /*2d20*/  SHF.L.U64.HI R81, R80.reuse, 0x7, R81 ;  /* 0x0000000750517819 */ /* 0x040fe20000010251 */
[----:B------:R-:W-:Y:S01]  /*2d30*/  IMAD.SHL.U32 R80, R80, 0x80, RZ ;  /* 0x0000008050507824 */ /* 0x000fe200078e00ff */
[C---:B------:R-:W-:Y:S02]  /*2d40*/  LOP3.LUT R64, R3.reuse, 0x2, RZ, 0xc0, !PT ;  /* 0x0000000203407812 */ /* 0x040fe400078ec0ff */
[C---:B------:R-:W-:Y:S02]  /*2d50*/  LOP3.LUT R29, R3.reuse, 0x4, RZ, 0xc0, !PT ;  /* 0x00000004031d7812 */ /* 0x040fe400078ec0ff */
[C---:B------:R-:W-:Y:S02]  /*2d60*/  LOP3.LUT R21, R3.reuse, 0x8, RZ, 0xc0, !PT ;  /* 0x0000000803157812 */ /* 0x040fe400078ec0ff */
[----:B------:R-:W-:-:S02]  /*2d70*/  LOP3.LUT R20, R3, 0x10, RZ, 0xc0, !PT ;  /* 0x0000001003147812 */ /* 0x000fc400078ec0ff */
[--C-:B------:R-:W-:Y:S02]  /*2d80*/  IADD3 R87, R8, R5, R210.reuse ;  /* 0x0000000508577210 */ /* 0x100fe40007ffe0d2 */
[----:B------:R-:W-:Y:S02]  /*2d90*/  IADD3 R86, R10, R7, R210 ;  /* 0x000000070a567210 */ /* 0x000fe40007ffe0d2 */
[----:B------:R-:W-:Y:S02]  /*2da0*/  SHF.R.S32.HI R69, RZ, 0x1f, R72 ;  /* 0x0000001fff457819 */ /* 0x000fe40000011448 */
[----:B------:R-:W-:Y:S02]  /*2db0*/  SHF.R.S32.HI R68, RZ, 0x1f, R71 ;  /* 0x0000001fff447819 */ /* 0x000fe40000011447 */
[----:B------:R-:W-:Y:S02]  /*2dc0*/  SHF.R.S32.HI R67, RZ, 0x1f, R70 ;  /* 0x0000001fff437819 */ /* 0x000fe40000011446 */
[----:B------:R-:W-:-:S07]  /*2dd0*/  LOP3.LUT R3, R3, 0x20, RZ, 0xc0, !PT ;  /* 0x0000002003037812 */ /* 0x000fce00078ec0ff */
.L_x_1436:
[----:B0-----:R-:W0:Y:S01]  /*2de0*/  LDC.64 R96, c[0x0][0x2e8] ;  /* 0x0000ba00ff607b82 */ /* 0x001e220000000a00 */
[----:B------:R-:W-:Y:S01]  /*2df0*/  VIADD R24, R24, 0xffffffff ;  /* 0xffffffff18187836 */ /* 0x000fe20000000000 */
[----:B------:R-:W-:Y:S01]  /*2e00*/  LOP3.LUT P4, RZ, R0, 0x2, RZ, 0xc0, !PT ;  /* 0x0000000200ff7812 */ /* 0x000fe2000788c0ff */
[----:B------:R-:W-:Y:S01]  /*2e10*/  IMAD R107, R17, 0x6000, R223 ;  /* 0x00006000116b7824 */ /* 0x000fe200078e02df */
[----:B------:R-:W-:Y:S05]  /*2e20*/  YIELD ;  /* 0x0000000000007946 */ /* 0x000fea0003800000 */
[----:B-1----:R-:W1:Y:S01]  /*2e30*/  LDC R110, c[0x0][0x3f4] ;  /* 0x0000fd00ff6e7b82 */ /* 0x002e620000000800 */
[----:B------:R-:W-:Y:S01]  /*2e40*/  SHF.R.S32.HI R4, RZ, 0x1f, R24 ;  /* 0x0000001fff047819 */ /* 0x000fe20000011418 */
[-C--:B------:R-:W-:Y:S01]  /*2e50*/  IMAD R5, R85, R24.reuse, RZ ;  /* 0x0000001855057224 */ /* 0x080fe200078e02ff */
[----:B------:R-:W-:Y:S01]  /*2e60*/  BSSY B0, `(.L_x_1381) ;  /* 0x0000655000007945 */ /* 0x000fe20003800000 */
[----:B------:R-:W-:-:S04]  /*2e70*/  IMAD.WIDE.U32 R48, R84, R24, RZ ;  /* 0x0000001854307225 */ /* 0x000fc800078e00ff */
[----:B------:R-:W-:-:S04]  /*2e80*/  IMAD R5, R4, R84, R5 ;  /* 0x0000005404057224 */ /* 0x000fc800078e0205 */
[----:B------:R-:W-:Y:S02]  /*2e90*/  IMAD.IADD R99, R49, 0x1, R5 ;  /* 0x0000000131637824 */ /* 0x000fe400078e0205 */
[C---:B------:R-:W-:Y:S01]  /*2ea0*/  VIADD R5, R107.reuse, 0x20 ;  /* 0x000000206b057836 */ /* 0x040fe20000000000 */
[----:B0-----:R-:W-:Y:S01]  /*2eb0*/  IADD3 R8, P2, P3, R48, R96, R100 ;  /* 0x0000006030087210 */ /* 0x001fe20007b5e064 */
[----:B------:R-:W-:Y:S02]  /*2ec0*/  @P4 VIADD R5, R107, 0xffffffe0 ;  /* 0xffffffe06b054836 */ /* 0x000fe40000000000 */
[C---:B------:R-:W-:Y:S01]  /*2ed0*/  IMAD.IADD R107, R16.reuse, 0x1, R107 ;  /* 0x00000001106b7824 */ /* 0x040fe200078e026b */
[----:B------:R-:W-:Y:S01]  /*2ee0*/  IADD3.X R9, R99, R97, R95, P2, P3 ;  /* 0x0000006163097210 */ /* 0x000fe200017e645f */
[----:B------:R-:W-:Y:S01]  /*2ef0*/  IMAD.IADD R106, R16, 0x1, R5 ;  /* 0x00000001106a7824 */ /* 0x000fe200078e0205 */
[----:B------:R-:W-:Y:S02]  /*2f00*/  ISETP.GT.AND P2, PT, R24, R25, PT ;  /* 0x000000191800720c */ /* 0x000fe40003f44270 */
[----:B-1----:R-:W-:-:S13]  /*2f10*/  ISETP.GE.AND P3, PT, R110, 0x1, PT ;  /* 0x000000016e00780c */ /* 0x002fda0003f66270 */
[----:B------:R-:W-:Y:S05]  /*2f20*/  @!P3 BRA `(.L_x_1382) ;  /* 0x0000006000a0b947 */ /* 0x000fea0003800000 */
[----:B------:R-:W-:Y:S01]  /*2f30*/  ULDC.U8 UR4, c[0x0][0x410] ;  /* 0x0001040000047ab9 */ /* 0x000fe20000000000 */
[-C--:B------:R-:W-:Y:S01]  /*2f40*/  IMAD R5, R81, R24.reuse, RZ ;  /* 0x0000001851057224 */ /* 0x080fe200078e02ff */
[----:B------:R-:W-:Y:S01]  /*2f50*/  ISETP.NE.AND P3, PT, RZ, UR4, PT ;  /* 0x00000004ff007c0c */ /* 0x000fe2000bf65270 */
[----:B------:R-:W-:Y:S02]  /*2f60*/  IMAD R7, R83, R24, RZ ;  /* 0x0000001853077224 */ /* 0x000fe400078e02ff */
[----:B------:R-:W-:Y:S02]  /*2f70*/  IMAD R108, R24, -0x80, R2 ;  /* 0xffffff80186c7824 */ /* 0x000fe400078e0202 */
[C---:B------:R-:W-:Y:S02]  /*2f80*/  IMAD R5, R4.reuse, R80, R5 ;  /* 0x0000005004057224 */ /* 0x040fe400078e0205 */
[----:B------:R-:W-:Y:S01]  /*2f90*/  IMAD R7, R4, R82, R7 ;  /* 0x0000005204077224 */ /* 0x000fe200078e0207 */
[----:B------:R-:W-:Y:S01]  /*2fa0*/  VIMNMX R108, R108, 0x80, PT ;  /* 0x000000806c6c7848 */ /* 0x000fe20003fe0100 */
[----:B------:R-:W-:-:S04]  /*2fb0*/  IMAD.WIDE.U32 R46, R80, R24, RZ ;  /* 0x00000018502e7225 */ /* 0x000fc800078e00ff */
[----:B------:R-:W-:-:S04]  /*2fc0*/  IMAD.WIDE.U32 R44, R82, R24, RZ ;  /* 0x00000018522c7225 */ /* 0x000fc800078e00ff */
[----:B------:R-:W-:Y:S02]  /*2fd0*/  IMAD.IADD R98, R47, 0x1, R5 ;  /* 0x000000012f627824 */ /* 0x000fe400078e0205 */
        /* <DEDUP_REMOVED lines=53> */
.L_x_1385:
[----:B------:R-:W-:Y:S05]  /*3330*/  BSYNC B1 ;  /* 0x0000000000017941 */ /* 0x000fea0003800000 */
.L_x_1384:
[----:B------:R-:W-:Y:S01]  /*3340*/  UISETP.NE.AND UP0, UPT, UR42, 0x3, UPT ;  /* 0x000000032a00788c */ /* 0x000fe2000bf05270 */
[----:B0----5:R-:W-:Y:S02]  /*3350*/  IMAD.MOV.U32 R44, RZ, RZ, R10 ;  /* 0x000000ffff2c7224 */ /* 0x021fe400078e000a */
[----:B------:R-:W-:Y:S02]  /*3360*/  IMAD.MOV.U32 R46, RZ, RZ, R14 ;  /* 0x000000ffff2e7224 */ /* 0x000fe400078e000e */
[----:B------:R-:W-:Y:S01]  /*3370*/  IMAD.MOV.U32 R98, RZ, RZ, R34 ;  /* 0x000000ffff627224 */ /* 0x000fe200078e0022 */
[----:B------:R-:W-:Y:S01]  /*3380*/  PLOP3.LUT P3, PT, PT, PT, UP0, 0x80, 0x0 ;  /* 0x000000000000781c */ /* 0x000fe20003f6f008 */
        /* <DEDUP_REMOVED lines=11> */
.L_x_1386:
[----:B------:R-:W-:Y:S01]  /*3440*/  IMAD R104, R17, 0x8, R16 ;  /* 0x0000000811687824 */ /* 0x000fe200078e0210 */
[----:B------:R-:W-:Y:S01]  /*3450*/  SHF.L.U32 R109, R206, 0x1f, RZ ;  /* 0x0000001fce6d7819 */ /* 0x000fe200000006ff */
[----:B------:R-:W-:Y:S03]  /*3460*/  BSSY B1, `(.L_x_1387) ;  /* 0x0000003000017945 */ /* 0x000fe60003800000 */
[----:B------:R-:W0:Y:S02]  /*3470*/  SYNCS.PHASECHK.TRANS64.TRYWAIT P5, [R104+URZ+0x2a890], R109 ;  /* 0x02a8906d680075a7 */ /* 0x000e2400080a017f */
[----:B0-----:R-:W-:Y:S05]  /*3480*/  @!P5 BRA `(.L_x_1388) ;  /* 0x000002b0000cd947 */ /* 0x001fea0003800000 */
.L_x_1755:
[----:B------:R-:W-:Y:S05]  /*3490*/  BSYNC B1 ;  /* 0x0000000000017941 */ /* 0x000fea0003800000 */
.L_x_1387:
[----:B------:R-:W-:Y:S05]  /*34a0*/  @P4 BRA `(.L_x_1389) ;  /* 0x0000005c00c04947 */ /* 0x000fea0003800000 */
[----:B------:R-:W-:Y:S01]  /*34b0*/  ISETP.NE.AND P4, PT, R65, RZ, PT ;  /* 0x000000ff4100720c */ /* 0x000fe20003f85270 */
[----:B------:R-:W-:-:S12]  /*34c0*/  BSSY B1, `(.L_x_1390) ;  /* 0x000006f000017945 */ /* 0x000fd80003800000 */
[----:B------:R-:W-:Y:S05]  /*34d0*/  @!P4 BRA `(.L_x_1391) ;  /* 0x0000000400b4c947 */ /* 0x000fea0003800000 */
[----:B------:R1:W2:Y:S01]  /*34e0*/  LDS.128 R4, [R107+0x1e400] ;  /* 0x01e400006b047984 */ /* 0x0002a20000000c00 */
[----:B------:R-:W-:Y:S01]  /*34f0*/  ISETP.GE.AND P4, PT, R204, R110, PT ;  /* 0x0000006ecc00720c */ /* 0x000fe20003f86270 */
[----:B------:R-:W-:-:S12]  /*3500*/  BSSY B2, `(.L_x_1392) ;  /* 0x0000069000027945 */ /* 0x000fd80003800000 */
[----:B-1----:R-:W-:Y:S05]  /*3510*/  @P4 BRA `(.L_x_1393) ;  /* 0x00000004009c4947 */ /* 0x002fea0003800000 */
[----:B------:R-:W-:Y:S02]  /*3520*/  SHF.R.U32.HI R96, RZ, 0x8, R97 ;  /* 0x00000008ff607819 */ /* 0x000fe40000011661 */
[----:B------:R-:W-:Y:S02]  /*3530*/  SHF.R.U32.HI R50, RZ, 0x8, R51 ;  /* 0x00000008ff327819 */ /* 0x000fe40000011633 */
[----:B------:R-:W-:Y:S01]  /*3540*/  SHF.R.U32.HI R116, RZ, 0x10, R97 ;  /* 0x00000010ff747819 */ /* 0x000fe20000011661 */
[----:B------:R-:W-:Y:S01]  /*3550*/  IMAD.SHL.U32 R96, R96, 0x100, RZ ;  /* 0x0000010060607824 */ /* 0x000fe200078e00ff */
[----:B------:R-:W-:Y:S01]  /*3560*/  LOP3.LUT R97, R97, 0xff0000ff, RZ, 0xc0, !PT ;  /* 0xff0000ff61617812 */ /* 0x000fe200078ec0ff */
[----:B------:R-:W-:Y:S01]  /*3570*/  IMAD.SHL.U32 R50, R50, 0x100, RZ ;  /* 0x0000010032327824 */ /* 0x000fe200078e00ff */
[----:B------:R-:W-:Y:S02]  /*3580*/  SHF.R.U32.HI R118, RZ, 0x10, R51 ;  /* 0x00000010ff767819 */ /* 0x000fe40000011633 */
[----:B------:R-:W-:Y:S01]  /*3590*/  LOP3.LUT R115, R51, 0xff0000ff, RZ, 0xc0, !PT ;  /* 0xff0000ff33737812 */ /* 0x000fe200078ec0ff */
[----:B--2---:R-:W-:Y:S01]  /*35a0*/  IMAD.MOV.U32 R51, RZ, RZ, R4 ;  /* 0x000000ffff337224 */ /* 0x004fe200078e0004 */
[----:B------:R-:W-:Y:S01]  /*35b0*/  LOP3.LUT R117, R97, 0xff00, R96, 0xf8, !PT ;  /* 0x0000ff0061757812 */ /* 0x000fe200078ef860 */
[----:B------:R-:W-:Y:S01]  /*35c0*/  IMAD.U32 R96, R116, 0x10000, RZ ;  /* 0x0001000074607824 */ /* 0x000fe200078e00ff */
[----:B------:R-:W-:-:S02]  /*35d0*/  F2FP.F16.E4M3.UNPACK_B R4, R5 ;  /* 0x00000005ff04723e */ /* 0x000fc400020006ff */
[----:B------:R-:W-:Y:S02]  /*35e0*/  F2FP.F16.E4M3.UNPACK_B R97, R125.H1 ;  /* 0x0000007dff61723e */ /* 0x000fe400030006ff */
[----:B------:R-:W-:Y:S01]  /*35f0*/  LOP3.LUT R115, R115, 0xff00, R50, 0xf8, !PT ;  /* 0x0000ff0073737812 */ /* 0x000fe200078ef832 */
[----:B------:R-:W-:Y:S01]  /*3600*/  IMAD.U32 R50, R118, 0x10000, RZ ;  /* 0x0001000076327824 */ /* 0x000fe200078e00ff */
[----:B------:R-:W-:Y:S01]  /*3610*/  LOP3.LUT R121, R117, 0xff0000, R96, 0xf8, !PT ;  /* 0x00ff000075797812 */ /* 0x000fe200078ef860 */
[--C-:B------:R-:W-:Y:S01]  /*3620*/  HADD2.F32 R96, -RZ, R4.reuse.H1_H1 ;  /* 0x30000004ff607230 */ /* 0x100fe20000004100 */
[----:B------:R-:W-:Y:S01]  /*3630*/  F2FP.F16.E4M3.UNPACK_B R116, R124.H1 ;  /* 0x0000007cff74723e */ /* 0x000fe200030006ff */
[--C-:B------:R-:W-:Y:S01]  /*3640*/  HADD2.F32 R119, -RZ, R97.reuse.H0_H0 ;  /* 0x20000061ff777230 */ /* 0x100fe20000004100 */
[----:B------:R-:W-:Y:S01]  /*3650*/  F2FP.F16.E4M3.UNPACK_B R5, R5.H1 ;  /* 0x00000005ff05723e */ /* 0x000fe200030006ff */
[----:B------:R-:W-:Y:S01]  /*3660*/  HADD2.F32 R4, -RZ, R4.H0_H0 ;  /* 0x20000004ff047230 */ /* 0x000fe20000004100 */
[----:B------:R-:W-:Y:S01]  /*3670*/  LOP3.LUT R50, R115, 0xff0000, R50, 0xf8, !PT ;  /* 0x00ff000073327812 */ /* 0x000fe200078ef832 */
[----:B------:R-:W-:-:S02]  /*3680*/  HADD2.F32 R118, -RZ, R97.H1_H1 ;  /* 0x30000061ff767230 */ /* 0x000fc40000004100 */
[-C--:B------:R-:W-:Y:S01]  /*3690*/  FMUL.FTZ R123, R96, R119.reuse ;  /* 0x00000077607b7220 */ /* 0x080fe20000410000 */
[--C-:B------:R-:W-:Y:S02]  /*36a0*/  HADD2.F32 R117, -RZ, R116.reuse.H0_H0 ;  /* 0x20000074ff757230 */ /* 0x100fe40000004100 */
[--C-:B------:R-:W-:Y:S02]  /*36b0*/  HADD2.F32 R115, -RZ, R5.reuse.H1_H1 ;  /* 0x30000005ff737230 */ /* 0x100fe40000004100 */
[----:B------:R-:W-:Y:S02]  /*36c0*/  HADD2.F32 R97, -RZ, R5.H0_H0 ;  /* 0x20000005ff617230 */ /* 0x000fe40000004100 */
[C---:B------:R-:W-:Y:S01]  /*36d0*/  FMUL.FTZ R5, R4.reuse, R119 ;  /* 0x0000007704057220 */ /* 0x040fe20000410000 */
[----:B------:R-:W-:Y:S02]  /*36e0*/  HADD2.F32 R116, -RZ, R116.H1_H1 ;  /* 0x30000074ff747230 */ /* 0x000fe40000004100 */
[-C--:B------:R-:W-:Y:S01]  /*36f0*/  FMUL.FTZ R120, R115, R118.reuse ;  /* 0x0000007673787220 */ /* 0x080fe20000410000 */
[-C--:B------:R-:W-:Y:S01]  /*3700*/  FFMA.FTZ R4, R4, R117.reuse, -R123 ;  /* 0x0000007504047223 */ /* 0x080fe2000001087b */
[----:B------:R-:W-:Y:S01]  /*3710*/  FFMA.FTZ R5, R96, R117, R5 ;  /* 0x0000007560057223 */ /* 0x000fe20000010005 */
[----:B------:R-:W-:Y:S01]  /*3720*/  FMUL.FTZ R122, R97, R118 ;  /* 0x00000076617a7220 */ /* 0x000fe20000410000 */
[----:B------:R-:W-:-:S02]  /*3730*/  F2FP.F16.E4M3.UNPACK_B R96, R51.H1 ;  /* 0x00000033ff60723e */ /* 0x000fc400030006ff */
[----:B------:R-:W-:Y:S01]  /*3740*/  F2FP.F16.E4M3.UNPACK_B R51, R51 ;  /* 0x00000033ff33723e */ /* 0x000fe200020006ff */
[-C--:B------:R-:W-:Y:S01]  /*3750*/  FFMA.FTZ R126, R115, R116.reuse, R122 ;  /* 0x00000074737e7223 */ /* 0x080fe2000001007a */
[----:B------:R-:W-:Y:S01]  /*3760*/  F2FP.F16.E4M3.UNPACK_B R118, R125 ;  /* 0x0000007dff76723e */ /* 0x000fe200020006ff */
[----:B------:R-:W-:Y:S01]  /*3770*/  FFMA.FTZ R125, R97, R116, -R120 ;  /* 0x00000074617d7223 */ /* 0x000fe20000010878 */
[----:B------:R-:W-:Y:S01]  /*3780*/  F2FP.F16.E4M3.UNPACK_B R116, R124 ;  /* 0x0000007cff74723e */ /* 0x000fe200020006ff */
[--C-:B------:R-:W-:Y:S02]  /*3790*/  HADD2.F32 R97, -RZ, R96.reuse.H0_H0 ;  /* 0x20000060ff617230 */ /* 0x100fe40000004100 */
[----:B------:R-:W-:Y:S01]  /*37a0*/  HADD2.F32 R115, -RZ, R96.H1_H1 ;  /* 0x30000060ff737230 */ /* 0x000fe20000004100 */
[----:B------:R-:W-:Y:S01]  /*37b0*/  F2FP.SATFINITE.E4M3.F32.PACK_AB_MERGE_C R128, R126, R125, RZ ;  /* 0x0000007d7e80723e */ /* 0x000fe200048070ff */
[----:B------:R-:W-:Y:S02]  /*37c0*/  HADD2.F32 R96, -RZ, R51.H0_H0 ;  /* 0x20000033ff607230 */ /* 0x000fe40000004100 */
[--C-:B------:R-:W-:Y:S01]  /*37d0*/  HADD2.F32 R120, -RZ, R118.reuse.H1_H1 ;  /* 0x30000076ff787230 */ /* 0x100fe20000004100 */
[----:B------:R-:W-:Y:S01]  /*37e0*/  F2FP.SATFINITE.E4M3.F32.PACK_AB_MERGE_C R5, R5, R4, R128 ;  /* 0x000000040505723e */ /* 0x000fe20004807080 */
[----:B------:R-:W-:-:S02]  /*37f0*/  HADD2.F32 R117, -RZ, R118.H0_H0 ;  /* 0x20000076ff757230 */ /* 0x000fc40000004100 */
[----:B------:R-:W-:Y:S02]  /*3800*/  HADD2.F32 R51, -RZ, R51.H1_H1 ;  /* 0x30000033ff337230 */ /* 0x000fe40000004100 */
[-C--:B------:R-:W-:Y:S01]  /*3810*/  FMUL.FTZ R122, R115, R120.reuse ;  /* 0x00000078737a7220 */ /* 0x080fe20000410000 */
[--C-:B------:R-:W-:Y:S02]  /*3820*/  HADD2.F32 R118, -RZ, R116.reuse.H1_H1 ;  /* 0x30000074ff767230 */ /* 0x100fe40000004100 */
[----:B------:R-:W-:Y:S01]  /*3830*/  FMUL.FTZ R124, R97, R120 ;  /* 0x00000078617c7220 */ /* 0x000fe20000410000 */
[----:B------:R-:W-:Y:S02]  /*3840*/  HADD2.F32 R116, -RZ, R116.H0_H0 ;  /* 0x20000074ff747230 */ /* 0x000fe40000004100 */
[-C--:B------:R-:W-:Y:S01]  /*3850*/  FMUL.FTZ R119, R51, R117.reuse ;  /* 0x0000007533777220 */ /* 0x080fe20000410000 */
[C---:B------:R-:W-:Y:S01]  /*3860*/  FMUL.FTZ R120, R96.reuse, R117 ;  /* 0x0000007560787220 */ /* 0x040fe20000410000 */
[-C--:B------:R-:W-:Y:S01]  /*3870*/  FFMA.FTZ R122, R97, R118.reuse, -R122 ;  /* 0x00000076617a7223 */ /* 0x080fe2000001087a */
[----:B------:R-:W-:Y:S01]  /*3880*/  FFMA.FTZ R115, R115, R118, R124 ;  /* 0x0000007673737223 */ /* 0x000fe2000001007c */
[-C--:B------:R-:W-:Y:S01]  /*3890*/  FFMA.FTZ R123, R96, R116.reuse, -R119 ;  /* 0x00000074607b7223 */ /* 0x080fe20000010877 */
[----:B------:R-:W-:Y:S01]  /*38a0*/  F2FP.F16.E4M3.UNPACK_B R96, R7.H1 ;  /* 0x00000007ff60723e */ /* 0x000fe200030006ff */
[----:B------:R-:W-:Y:S01]  /*38b0*/  FFMA.FTZ R124, R51, R116, R120 ;  /* 0x00000074337c7223 */ /* 0x000fe20000010078 */
[----:B------:R-:W-:-:S02]  /*38c0*/  F2FP.F16.E4M3.UNPACK_B R119, R121.H1 ;  /* 0x00000079ff77723e */ /* 0x000fc400030006ff */
[----:B------:R-:W-:Y:S01]  /*38d0*/  F2FP.SATFINITE.E4M3.F32.PACK_AB_MERGE_C R127, R115, R122, RZ ;  /* 0x0000007a737f723e */ /* 0x000fe200048070ff */
[--C-:B------:R-:W-:Y:S01]  /*38e0*/  HADD2.F32 R115, -RZ, R96.reuse.H1_H1 ;  /* 0x30000060ff737230 */ /* 0x100fe20000004100 */
[----:B------:R-:W-:Y:S01]  /*38f0*/  F2FP.F16.E4M3.UNPACK_B R117, R50.H1 ;  /* 0x00000032ff75723e */ /* 0x000fe200030006ff */
[----:B------:R-:W-:Y:S01]  /*3900*/  HADD2.F32 R122, -RZ, R119.H1_H1 ;  /* 0x30000077ff7a7230 */ /* 0x000fe20000004100 */
[----:B------:R-:W-:Y:S01]  /*3910*/  F2FP.F16.E4M3.UNPACK_B R51, R6.H1 ;  /* 0x00000006ff33723e */ /* 0x000fe200030006ff */
[----:B------:R-:W-:Y:S01]  /*3920*/  HADD2.F32 R97, -RZ, R96.H0_H0 ;  /* 0x20000060ff617230 */ /* 0x000fe20000004100 */
        /* <DEDUP_REMOVED lines=10> */
[-C--:B------:R-:W-:Y:S01]  /*39d0*/  FMUL.FTZ R122, R96, R120.reuse ;  /* 0x00000078607a7220 */ /* 0x080fe20000410000 */
[----:B------:R-:W-:Y:S01]  /*39e0*/  F2FP.F16.E4M3.UNPACK_B R7, R7 ;  /* 0x00000007ff07723e */ /* 0x000fe200020006ff */
[C---:B------:R-:W-:Y:S01]  /*39f0*/  FMUL.FTZ R97, R51.reuse, R120 ;  /* 0x0000007833617220 */ /* 0x040fe20000410000 */
[----:B------:R-:W-:Y:S01]  /*3a00*/  F2FP.F16.E4M3.UNPACK_B R6, R6 ;  /* 0x00000006ff06723e */ /* 0x000fe200020006ff */
[----:B------:R-:W-:Y:S01]  /*3a10*/  FFMA.FTZ R122, R51, R50, -R122 ;  /* 0x00000032337a7223 */ /* 0x000fe2000001087a */
[----:B------:R-:W-:-:S02]  /*3a20*/  HADD2.F32 R121, -RZ, R121.H0_H0 ;  /* 0x20000079ff797230 */ /* 0x000fc40000004100 */
[----:B------:R-:W-:Y:S01]  /*3a30*/  FFMA.FTZ R97, R96, R50, R97 ;  /* 0x0000003260617223 */ /* 0x000fe20000010061 */
[--C-:B------:R-:W-:Y:S02]  /*3a40*/  HADD2.F32 R50, -RZ, R7.reuse.H0_H0 ;  /* 0x20000007ff327230 */ /* 0x100fe40000004100 */
[----:B------:R-:W-:Y:S01]  /*3a50*/  FFMA.FTZ R126, R115, R118, R126 ;  /* 0x00000076737e7223 */ /* 0x000fe2000001007e */
[----:B------:R-:W-:Y:S01]  /*3a60*/  HADD2.F32 R51, -RZ, R7.H1_H1 ;  /* 0x30000007ff337230 */ /* 0x000fe20000004100 */
[----:B------:R-:W-:Y:S01]  /*3a70*/  F2FP.SATFINITE.E4M3.F32.PACK_AB_MERGE_C R4, R124, R123, R127 ;  /* 0x0000007b7c04723e */ /* 0x000fe2000480707f */
[--C-:B------:R-:W-:Y:S01]  /*3a80*/  HADD2.F32 R7, -RZ, R6.reuse.H0_H0 ;  /* 0x20000006ff077230 */ /* 0x100fe20000004100 */
[----:B------:R-:W-:Y:S01]  /*3a90*/  F2FP.SATFINITE.E4M3.F32.PACK_AB_MERGE_C R97, R97, R122, RZ ;  /* 0x0000007a6161723e */ /* 0x000fe200048070ff */
[----:B------:R-:W-:Y:S01]  /*3aa0*/  HADD2.F32 R6, -RZ, R6.H1_H1 ;  /* 0x30000006ff067230 */ /* 0x000fe20000004100 */
[----:B------:R-:W-:Y:S01]  /*3ab0*/  F2FP.SATFINITE.E4M3.F32.PACK_AB_MERGE_C R125, R126, R125, RZ ;  /* 0x0000007d7e7d723e */ /* 0x000fe200048070ff */
[----:B------:R-:W-:-:S02]  /*3ac0*/  HADD2.F32 R119, -RZ, R119.H0_H0 ;  /* 0x20000077ff777230 */ /* 0x000fc40000004100 */
[----:B------:R-:W-:Y:S02]  /*3ad0*/  HADD2.F32 R117, -RZ, R117.H0_H0 ;  /* 0x20000075ff757230 */ /* 0x000fe40000004100 */
[----:B------:R-:W-:Y:S01]  /*3ae0*/  FMUL.FTZ R96, R6, R121 ;  /* 0x0000007906607220 */ /* 0x000fe20000410000 */
[----:B------:R-:W-:Y:S02]  /*3af0*/  HADD2.F32 R116, -RZ, R116.H0_H0 ;  /* 0x20000074ff747230 */ /* 0x000fe40000004100 */
[-C--:B------:R-:W-:Y:S01]  /*3b00*/  FMUL.FTZ R115, R51, R119.reuse ;  /* 0x0000007733737220 */ /* 0x080fe20000410000 */
[C---:B------:R-:W-:Y:S01]  /*3b10*/  FMUL.FTZ R118, R50.reuse, R119 ;  /* 0x0000007732767220 */ /* 0x040fe20000410000 */
[----:B------:R-:W-:Y:S02]  /*3b20*/  FMUL.FTZ R121, R7, R121 ;  /* 0x0000007907797220 */ /* 0x000fe40000410000 */
[-C--:B------:R-:W-:Y:S01]  /*3b30*/  FFMA.FTZ R115, R50, R117.reuse, -R115 ;  /* 0x0000007532737223 */ /* 0x080fe20000010873 */
[----:B------:R-:W-:Y:S01]  /*3b40*/  FFMA.FTZ R118, R51, R117, R118 ;  /* 0x0000007533767223 */ /* 0x000fe20000010076 */
[-C--:B------:R-:W-:Y:S01]  /*3b50*/  FFMA.FTZ R96, R7, R116.reuse, -R96 ;  /* 0x0000007407607223 */ /* 0x080fe20000010860 */
[----:B------:R-:W-:-:S03]  /*3b60*/  FFMA.FTZ R121, R6, R116, R121 ;  /* 0x0000007406797223 */ /* 0x000fc60000010079 */
[----:B------:R-:W-:Y:S02]  /*3b70*/  F2FP.SATFINITE.E4M3.F32.PACK_AB_MERGE_C R7, R118, R115, R125 ;  /* 0x000000737607723e */ /* 0x000fe4000480707d */
[----:B------:R-:W-:-:S07]  /*3b80*/  F2FP.SATFINITE.E4M3.F32.PACK_AB_MERGE_C R6, R121, R96, R97 ;  /* 0x000000607906723e */ /* 0x000fce0004807061 */
.L_x_1393:
[----:B------:R-:W-:Y:S05]  /*3b90*/  BSYNC B2 ;  /* 0x0000000000027941 */ /* 0x000fea0003800000 */
.L_x_1392:
[----:B--2---:R1:W-:Y:S02]  /*3ba0*/  STG.E.128 desc[UR40][R8.64], R4 ;  /* 0x0000000408007986 */ /* 0x0043e4000c101d28 */
.L_x_1391:
[----:B------:R-:W-:Y:S05]  /*3bb0*/  BSYNC B1 ;  /* 0x0000000000017941 */ /* 0x000fea0003800000 */
.L_x_1390:
[----:B------:R-:W-:Y:S01]  /*3bc0*/  ISETP.NE.AND P4, PT, R64, RZ, PT ;  /* 0x000000ff4000720c */ /* 0x000fe20003f85270 */
[----:B------:R-:W-:-:S12]  /*3bd0*/  BSSY B1, `(.L_x_1394) ;  /* 0x000006f000017945 */ /* 0x000fd80003800000 */
[----:B------:R-:W-:Y:S05]  /*3be0*/  @!P4 BRA `(.L_x_1395) ;  /* 0x0000000400b4c947 */ /* 0x000fea0003800000 */
[----:B-1----:R1:W2:Y:S01]  /*3bf0*/  LDS.128 R4, [R106+0x1e400] ;  /* 0x01e400006a047984 */ /* 0x0022a20000000c00 */
[----:B------:R-:W-:Y:S01]  /*3c00*/  ISETP.GE.AND P4, PT, R218, R110, PT ;  /* 0x0000006eda00720c */ /* 0x000fe20003f86270 */
[----:B------:R-:W-:-:S12]  /*3c10*/  BSSY B2, `(.L_x_1396) ;  /* 0x0000069000027945 */ /* 0x000fd80003800000 */
[----:B-1----:R-:W-:Y:S05]  /*3c20*/  @P4 BRA `(.L_x_1397) ;  /* 0x00000004009c4947 */ /* 0x002fea0003800000 */
[----:B------:R-:W-:Y:S02]  /*3c30*/  SHF.R.U32.HI R97, RZ, 0x8, R43 ;  /* 0x00000008ff617819 */ /* 0x000fe4000001162b */
[----:B------:R-:W-:Y:S02]  /*3c40*/  SHF.R.U32.HI R42, RZ, 0x8, R49 ;  /* 0x00000008ff2a7819 */ /* 0x000fe40000011631 */
[----:B------:R-:W-:Y:S02]  /*3c50*/  LOP3.LUT R48, R43, 0xff0000ff, RZ, 0xc0, !PT ;  /* 0xff0000ff2b307812 */ /* 0x000fe400078ec0ff */
[----:B------:R-:W-:Y:S01]  /*3c60*/  SHF.R.U32.HI R96, RZ, 0x10, R43 ;  /* 0x00000010ff607819 */ /* 0x000fe2000001162b */
[----:B------:R-:W-:Y:S01]  /*3c70*/  IMAD.SHL.U32 R43, R97, 0x100, RZ ;  /* 0x00000100612b7824 */ /* 0x000fe200078e00ff */
[----:B------:R-:W-:Y:S02]  /*3c80*/  LOP3.LUT R50, R49, 0xff0000ff, RZ, 0xc0, !PT ;  /* 0xff0000ff31327812 */ /* 0x000fe400078ec0ff */
[----:B------:R-:W-:Y:S01]  /*3c90*/  SHF.R.U32.HI R51, RZ, 0x10, R49 ;  /* 0x00000010ff337819 */ /* 0x000fe20000011631 */
[----:B------:R-:W-:Y:S01]  /*3ca0*/  IMAD.SHL.U32 R49, R42, 0x100, RZ ;  /* 0x000001002a317824 */ /* 0x000fe200078e00ff */
[----:B------:R-:W-:Y:S01]  /*3cb0*/  LOP3.LUT R43, R48, 0xff00, R43, 0xf8, !PT ;  /* 0x0000ff00302b7812 */ /* 0x000fe200078ef82b */
[----:B--2---:R-:W-:Y:S01]  /*3cc0*/  IMAD.MOV.U32 R42, RZ, RZ, R4 ;  /* 0x000000ffff2a7224 */ /* 0x004fe200078e0004 */
[----:B------:R-:W-:Y:S01]  /*3cd0*/  F2FP.F16.E4M3.UNPACK_B R4, R5 ;  /* 0x00000005ff04723e */ /* 0x000fe200020006ff */
[----:B------:R-:W-:Y:S01]  /*3ce0*/  IMAD.U32 R48, R96, 0x10000, RZ ;  /* 0x0001000060307824 */ /* 0x000fe200078e00ff */
[----:B------:R-:W-:Y:S01]  /*3cf0*/  LOP3.LUT R50, R50, 0xff00, R49, 0xf8, !PT ;  /* 0x0000ff0032327812 */ /* 0x000fe200078ef831 */
[----:B------:R-:W-:Y:S01]  /*3d00*/  IMAD.U32 R51, R51, 0x10000, RZ ;  /* 0x0001000033337824 */ /* 0x000fe200078e00ff */
[----:B------:R-:W-:-:S02]  /*3d10*/  F2FP.F16.E4M3.UNPACK_B R49, R114.H1 ;  /* 0x00000072ff31723e */ /* 0x000fc400030006ff */
[----:B------:R-:W-:Y:S01]  /*3d20*/  LOP3.LUT R96, R43, 0xff0000, R48, 0xf8, !PT ;  /* 0x00ff00002b607812 */ /* 0x000fe200078ef830 */
[--C-:B------:R-:W-:Y:S01]  /*3d30*/  HADD2.F32 R43, -RZ, R4.reuse.H1_H1 ;  /* 0x30000004ff2b7230 */ /* 0x100fe20000004100 */
[----:B------:R-:W-:Y:S01]  /*3d40*/  LOP3.LUT R116, R50, 0xff0000, R51, 0xf8, !PT ;  /* 0x00ff000032747812 */ /* 0x000fe200078ef833 */
[--C-:B------:R-:W-:Y:S01]  /*3d50*/  HADD2.F32 R97, -RZ, R49.reuse.H0_H0 ;  /* 0x20000031ff617230 */ /* 0x100fe20000004100 */
[----:B------:R-:W-:Y:S01]  /*3d60*/  F2FP.F16.E4M3.UNPACK_B R50, R113.H1 ;  /* 0x00000071ff32723e */ /* 0x000fe200030006ff */
[----:B------:R-:W-:Y:S01]  /*3d70*/  HADD2.F32 R4, -RZ, R4.H0_H0 ;  /* 0x20000004ff047230 */ /* 0x000fe20000004100 */
[----:B------:R-:W-:Y:S01]  /*3d80*/  F2FP.F16.E4M3.UNPACK_B R5, R5.H1 ;  /* 0x00000005ff05723e */ /* 0x000fe200030006ff */
[----:B------:R-:W-:Y:S02]  /*3d90*/  HADD2.F32 R115, -RZ, R49.H1_H1 ;  /* 0x30000031ff737230 */ /* 0x000fe40000004100 */
[----:B------:R-:W-:Y:S01]  /*3da0*/  FMUL.FTZ R117, R43, R97 ;  /* 0x000000612b757220 */ /* 0x000fe20000410000 */
[----:B------:R-:W-:-:S02]  /*3db0*/  HADD2.F32 R51, -RZ, R50.H0_H0 ;  /* 0x20000032ff337230 */ /* 0x000fc40000004100 */
[----:B------:R-:W-:Y:S01]  /*3dc0*/  FMUL.FTZ R118, R4, R97 ;  /* 0x0000006104767220 */ /* 0x000fe20000410000 */
[--C-:B------:R-:W-:Y:S01]  /*3dd0*/  HADD2.F32 R49, -RZ, R5.reuse.H1_H1 ;  /* 0x30000005ff317230 */ /* 0x100fe20000004100 */
[----:B------:R-:W-:Y:S01]  /*3de0*/  F2FP.F16.E4M3.UNPACK_B R114, R114 ;  /* 0x00000072ff72723e */ /* 0x000fe200020006ff */
[----:B------:R-:W-:Y:S02]  /*3df0*/  HADD2.F32 R48, -RZ, R5.H0_H0 ;  /* 0x20000005ff307230 */ /* 0x000fe40000004100 */
[----:B------:R-:W-:Y:S01]  /*3e00*/  FFMA.FTZ R5, R43, R51, R118 ;  /* 0x000000332b057223 */ /* 0x000fe20000010076 */
[----:B------:R-:W-:Y:S02]  /*3e10*/  HADD2.F32 R50, -RZ, R50.H1_H1 ;  /* 0x30000032ff327230 */ /* 0x000fe40000004100 */
[CC--:B------:R-:W-:Y:S01]  /*3e20*/  FMUL.FTZ R97, R49.reuse, R115.reuse ;  /* 0x0000007331617220 */ /* 0x0c0fe20000410000 */
        /* <DEDUP_REMOVED lines=21> */
[CC--:B------:R-:W-:Y:S01]  /*3f80*/  FMUL.FTZ R51, R43.reuse, R114.reuse ;  /* 0x000000722b337220 */ /* 0x0c0fe20000410000 */
[----:B------:R-:W-:Y:S01]  /*3f90*/  FMUL.FTZ R118, R42, R114 ;  /* 0x000000722a767220 */ /* 0x000fe20000410000 */
[----:B------:R-:W-:Y:S02]  /*3fa0*/  F2FP.F16.E4M3.UNPACK_B R50, R96.H1 ;  /* 0x00000060ff32723e */ /* 0x000fe400030006ff */
[----:B------:R-:W-:Y:S01]  /*3fb0*/  F2FP.SATFINITE.E4M3.F32.PACK_AB_MERGE_C R121, R120, R97, RZ ;  /* 0x000000617879723e */ /* 0x000fe200048070ff */
[----:B------:R-:W-:Y:S01]  /*3fc0*/  FFMA.FTZ R118, R43, R113, -R118 ;  /* 0x000000712b767223 */ /* 0x000fe20000010876 */
[----:B------:R-:W-:Y:S01]  /*3fd0*/  F2FP.F16.E4M3.UNPACK_B R43, R7.H1 ;  /* 0x00000007ff2b723e */ /* 0x000fe200030006ff */
[----:B------:R-:W-:Y:S01]  /*3fe0*/  FFMA.FTZ R115, R42, R113, R51 ;  /* 0x000000712a737223 */ /* 0x000fe20000010033 */
[----:B------:R-:W-:Y:S01]  /*3ff0*/  F2FP.F16.E4M3.UNPACK_B R97, R116.H1 ;  /* 0x00000074ff61723e */ /* 0x000fe200030006ff */
[----:B------:R-:W-:Y:S01]  /*4000*/  HADD2.F32 R51, -RZ, R50.H1_H1 ;  /* 0x30000032ff337230 */ /* 0x000fe20000004100 */
[----:B------:R-:W-:Y:S01]  /*4010*/  F2FP.F16.E4M3.UNPACK_B R42, R6.H1 ;  /* 0x00000006ff2a723e */ /* 0x000fe200030006ff */
        /* <DEDUP_REMOVED lines=13> */
[-C--:B------:R-:W-:Y:S01]  /*40f0*/  FMUL.FTZ R117, R43, R113.reuse ;  /* 0x000000712b757220 */ /* 0x080fe20000410000 */
[----:B------:R-:W-:Y:S01]  /*4100*/  F2FP.F16.E4M3.UNPACK_B R6, R6 ;  /* 0x00000006ff06723e */ /* 0x000fe200020006ff */
[----:B------:R-:W-:Y:S01]  /*4110*/  FMUL.FTZ R114, R42, R113 ;  /* 0x000000712a727220 */ /* 0x000fe20000410000 */
[----:B------:R-:W-:-:S02]  /*4120*/  HADD2.F32 R97, -RZ, R97.H0_H0 ;  /* 0x20000061ff617230 */ /* 0x000fc40000004100 */
[-C--:B------:R-:W-:Y:S01]  /*4130*/  FFMA.FTZ R117, R42, R48.reuse, -R117 ;  /* 0x000000302a757223 */ /* 0x080fe20000010875 */
[--C-:B------:R-:W-:Y:S02]  /*4140*/  HADD2.F32 R42, -RZ, R7.reuse.H0_H0 ;  /* 0x20000007ff2a7230 */ /* 0x100fe40000004100 */
[----:B------:R-:W-:Y:S01]  /*4150*/  FFMA.FTZ R114, R43, R48, R114 ;  /* 0x000000302b727223 */ /* 0x000fe20000010072 */
[----:B------:R-:W-:Y:S02]  /*4160*/  HADD2.F32 R43, -RZ, R7.H1_H1 ;  /* 0x30000007ff2b7230 */ /* 0x000fe40000004100 */
[----:B------:R-:W-:Y:S01]  /*4170*/  FFMA.FTZ R122, R49, R51, R120 ;  /* 0x00000033317a7223 */ /* 0x000fe20000010078 */
[--C-:B------:R-:W-:Y:S02]  /*4180*/  HADD2.F32 R7, -RZ, R6.reuse.H0_H0 ;  /* 0x20000006ff077230 */ /* 0x100fe40000004100 */
[----:B------:R-:W-:Y:S01]  /*4190*/  FMUL.FTZ R120, R42, R97 ;  /* 0x000000612a787220 */ /* 0x000fe20000410000 */
[----:B------:R-:W-:-:S02]  /*41a0*/  HADD2.F32 R6, -RZ, R6.H1_H1 ;  /* 0x30000006ff067230 */ /* 0x000fc40000004100 */
[----:B------:R-:W-:Y:S01]  /*41b0*/  FMUL.FTZ R51, R43, R97 ;  /* 0x000000612b337220 */ /* 0x000fe20000410000 */
[----:B------:R-:W-:Y:S01]  /*41c0*/  HADD2.F32 R116, -RZ, R116.H0_H0 ;  /* 0x20000074ff747230 */ /* 0x000fe20000004100 */
[----:B------:R-:W-:Y:S01]  /*41d0*/  F2FP.SATFINITE.E4M3.F32.PACK_AB_MERGE_C R114, R114, R117, RZ ;  /* 0x000000757272723e */ /* 0x000fe200048070ff */
[----:B------:R-:W-:Y:S01]  /*41e0*/  HADD2.F32 R50, -RZ, R50.H0_H0 ;  /* 0x20000032ff327230 */ /* 0x000fe20000004100 */
[----:B------:R-:W-:Y:S01]  /*41f0*/  F2FP.SATFINITE.E4M3.F32.PACK_AB_MERGE_C R119, R122, R119, RZ ;  /* 0x000000777a77723e */ /* 0x000fe200048070ff */
[----:B------:R-:W-:Y:S02]  /*4200*/  HADD2.F32 R96, -RZ, R96.H0_H0 ;  /* 0x20000060ff607230 */ /* 0x000fe40000004100 */
[-C--:B------:R-:W-:Y:S01]  /*4210*/  FMUL.FTZ R48, R6, R116.reuse ;  /* 0x0000007406307220 */ /* 0x080fe20000410000 */
[----:B------:R-:W-:Y:S01]  /*4220*/  FMUL.FTZ R49, R7, R116 ;  /* 0x0000007407317220 */ /* 0x000fe20000410000 */
[-C--:B------:R-:W-:Y:S01]  /*4230*/  FFMA.FTZ R51, R42, R50.reuse, -R51 ;  /* 0x000000322a337223 */ /* 0x080fe20000010833 */
[----:B------:R-:W-:Y:S01]  /*4240*/  FFMA.FTZ R120, R43, R50, R120 ;  /* 0x000000322b787223 */ /* 0x000fe20000010078 */
[-C--:B------:R-:W-:Y:S01]  /*4250*/  FFMA.FTZ R48, R7, R96.reuse, -R48 ;  /* 0x0000006007307223 */ /* 0x080fe20000010830 */
[----:B------:R-:W-:Y:S01]  /*4260*/  FFMA.FTZ R49, R6, R96, R49 ;  /* 0x0000006006317223 */ /* 0x000fe20000010031 */
[----:B------:R-:W-:-:S02]  /*4270*/  F2FP.SATFINITE.E4M3.F32.PACK_AB_MERGE_C R4, R115, R118, R121 ;  /* 0x000000767304723e */ /* 0x000fc40004807079 */
[----:B------:R-:W-:Y:S02]  /*4280*/  F2FP.SATFINITE.E4M3.F32.PACK_AB_MERGE_C R7, R120, R51, R119 ;  /* 0x000000337807723e */ /* 0x000fe40004807077 */
[----:B------:R-:W-:-:S07]  /*4290*/  F2FP.SATFINITE.E4M3.F32.PACK_AB_MERGE_C R6, R49, R48, R114 ;  /* 0x000000303106723e */ /* 0x000fce0004807072 */
.L_x_1397:
[----:B------:R-:W-:Y:S05]  /*42a0*/  BSYNC B2 ;  /* 0x0000000000027941 */ /* 0x000fea0003800000 */
.L_x_1396:
[----:B--2---:R2:W-:Y:S02]  /*42b0*/  STG.E.128 desc[UR40][R8.64+0x20], R4 ;  /* 0x0000200408007986 */ /* 0x0045e4000c101d28 */
.L_x_1395:
[----:B------:R-:W-:Y:S05]  /*42c0*/  BSYNC B1 ;  /* 0x0000000000017941 */ /* 0x000fea0003800000 */
.L_x_1394:
[----:B------:R-:W-:Y:S01]  /*42d0*/  ISETP.NE.AND P4, PT, R29, RZ, PT ;  /* 0x000000ff1d00720c */ /* 0x000fe20003f85270 */
[----:B------:R-:W-:-:S12]  /*42e0*/  BSSY B1, `(.L_x_1398) ;  /* 0x000006f000017945 */ /* 0x000fd80003800000 */
[----:B------:R-:W-:Y:S05]  /*42f0*/  @!P4 BRA `(.L_x_1399) ;  /* 0x0000000400b4c947 */ /* 0x000fea0003800000 */
[----:B-12---:R1:W2:Y:S01]  /*4300*/  LDS.128 R4, [R107+0x20400] ;  /* 0x020400006b047984 */ /* 0x0062a20000000c00 */
[----:B------:R-:W-:Y:S01]  /*4310*/  ISETP.GE.AND P4, PT, R217, R110, PT ;  /* 0x0000006ed900720c */ /* 0x000fe20003f86270 */
[----:B------:R-:W-:-:S12]  /*4320*/  BSSY B2, `(.L_x_1400) ;  /* 0x0000069000027945 */ /* 0x000fd80003800000 */
[----:B-1----:R-:W-:Y:S05]  /*4330*/  @P4 BRA `(.L_x_1401) ;  /* 0x00000004009c4947 */ /* 0x002fea0003800000 */
[----:B------:R-:W-:Y:S02]  /*4340*/  SHF.R.U32.HI R43, RZ, 0x8, R39 ;  /* 0x00000008ff2b7819 */ /* 0x000fe40000011627 */
[----:B------:R-:W-:Y:S02]  /*4350*/  SHF.R.U32.HI R38, RZ, 0x8, R41 ;  /* 0x00000008ff267819 */ /* 0x000fe40000011629 */
[----:B------:R-:W-:Y:S02]  /*4360*/  SHF.R.U32.HI R49, RZ, 0x10, R39 ;  /* 0x00000010ff317819 */ /* 0x000fe40000011627 */
[----:B------:R-:W-:Y:S01]  /*4370*/  LOP3.LUT R40, R39, 0xff0000ff, RZ, 0xc0, !PT ;  /* 0xff0000ff27287812 */ /* 0x000fe200078ec0ff */
[----:B------:R-:W-:Y:S01]  /*4380*/  IMAD.SHL.U32 R39, R43, 0x100, RZ ;  /* 0x000001002b277824 */ /* 0x000fe200078e00ff */
[----:B------:R-:W-:Y:S02]  /*4390*/  SHF.R.U32.HI R48, RZ, 0x10, R41 ;  /* 0x00000010ff307819 */ /* 0x000fe40000011629 */
[----:B------:R-:W-:Y:S01]  /*43a0*/  LOP3.LUT R42, R41, 0xff0000ff, RZ, 0xc0, !PT ;  /* 0xff0000ff292a7812 */ /* 0x000fe200078ec0ff */
        /* <DEDUP_REMOVED lines=53> */
[-C--:B------:R-:W-:Y:S01]  /*4700*/  F2FP.F16.E4M3.UNPACK_B R49, R51.reuse.H1 ;  /* 0x00000033ff31723e */ /* 0x080fe200030006ff */
        /* <DEDUP_REMOVED lines=42> */
.L_x_1401:
[----:B------:R-:W-:Y:S05]  /*49b0*/  BSYNC B2 ;  /* 0x0000000000027941 */ /* 0x000fea0003800000 */
.L_x_1400:
[----:B--2---:R3:W-:Y:S02]  /*49c0*/  STG.E.128 desc[UR40][R8.64+0x40], R4 ;  /* 0x0000400408007986 */ /* 0x0047e4000c101d28 */
.L_x_1399:
[----:B------:R-:W-:Y:S05]  /*49d0*/  BSYNC B1 ;  /* 0x0000000000017941 */ /* 0x000fea0003800000 */
.L_x_1398:
[----:B------:R-:W-:Y:S01]  /*49e0*/  ISETP.NE.AND P4, PT, R21, RZ, PT ;  /* 0x000000ff1500720c */ /* 0x000fe20003f85270 */
[----:B------:R-:W-:-:S12]  /*49f0*/  BSSY B1, `(.L_x_1402) ;  /* 0x000006f000017945 */ /* 0x000fd80003800000 */
[----:B------:R-:W-:Y:S05]  /*4a00*/  @!P4 BRA `(.L_x_1403) ;  /* 0x0000000400b4c947 */ /* 0x000fea0003800000 */
[----:B-123--:R1:W2:Y:S01]  /*4a10*/  LDS.128 R4, [R106+0x20400] ;  /* 0x020400006a047984 */ /* 0x00e2a20000000c00 */
        /* <DEDUP_REMOVED lines=106> */
.L_x_1405:
[----:B------:R-:W-:Y:S05]  /*50c0*/  BSYNC B2 ;  /* 0x0000000000027941 */ /* 0x000fea0003800000 */
.L_x_1404:
[----:B--2---:R4:W-:Y:S02]  /*50d0*/  STG.E.128 desc[UR40][R8.64+0x60], R4 ;  /* 0x0000600408007986 */ /* 0x0049e4000c101d28 */
.L_x_1403:
[----:B------:R-:W-:Y:S05]  /*50e0*/  BSYNC B1 ;  /* 0x0000000000017941 */ /* 0x000fea0003800000 */
.L_x_1402:
[----:B------:R-:W-:Y:S01]  /*50f0*/  ISETP.NE.AND P4, PT, R20, RZ, PT ;  /* 0x000000ff1400720c */ /* 0x000fe20003f85270 */
[----:B------:R-:W-:-:S12]  /*5100*/  BSSY B1, `(.L_x_1406) ;  /* 0x0000070000017945 */ /* 0x000fd80003800000 */
[----:B------:R-:W-:Y:S05]  /*5110*/  @!P4 BRA `(.L_x_1407) ;  /* 0x0000000400b8c947 */ /* 0x000fea0003800000 */
[----:B-1234-:R1:W2:Y:S01]  /*5120*/  LDS.128 R4, [R107+0x22400] ;  /* 0x022400006b047984 */ /* 0x01e2a20000000c00 */
[----:B------:R-:W-:Y:S01]  /*5130*/  ISETP.GE.AND P4, PT, R216, R110, PT ;  /* 0x0000006ed800720c */ /* 0x000fe20003f86270 */
[----:B------:R-:W-:-:S12]  /*5140*/  BSSY B2, `(.L_x_1408) ;  /* 0x000006a000027945 */ /* 0x000fd80003800000 */
[----:B-1----:R-:W-:Y:S05]  /*5150*/  @P4 BRA `(.L_x_1409) ;  /* 0x0000000400a04947 */ /* 0x002fea0003800000 */
[----:B------:R-:W-:Y:S01]  /*5160*/  SHF.R.U32.HI R35, RZ, 0x8, R33 ;  /* 0x00000008ff237819 */ /* 0x000fe20000011621 */
[----:B--2---:R-:W-:Y:S01]  /*5170*/  IMAD.MOV.U32 R32, RZ, RZ, R7 ;  /* 0x000000ffff207224 */ /* 0x004fe200078e0007 */
[----:B------:R-:W-:Y:S01]  /*5180*/  SHF.R.U32.HI R14, RZ, 0x8, R15 ;  /* 0x00000008ff0e7819 */ /* 0x000fe2000001160f */
[----:B------:R-:W-:Y:S01]  /*5190*/  IMAD.MOV.U32 R7, RZ, RZ, R4 ;  /* 0x000000ffff077224 */ /* 0x000fe200078e0004 */
[----:B------:R-:W-:Y:S02]  /*51a0*/  SHF.R.U32.HI R36, RZ, 0x10, R33 ;  /* 0x00000010ff247819 */ /* 0x000fe40000011621 */
[----:B------:R-:W-:Y:S01]  /*51b0*/  LOP3.LUT R34, R33, 0xff0000ff, RZ, 0xc0, !PT ;  /* 0xff0000ff21227812 */ /* 0x000fe200078ec0ff */
[----:B------:R-:W-:Y:S01]  /*51c0*/  IMAD.SHL.U32 R33, R35, 0x100, RZ ;  /* 0x0000010023217824 */ /* 0x000fe200078e00ff */
[----:B------:R-:W-:Y:S01]  /*51d0*/  SHF.R.U32.HI R37, RZ, 0x10, R15 ;  /* 0x00000010ff257819 */ /* 0x000fe2000001160f */
[----:B------:R-:W-:Y:S01]  /*51e0*/  IMAD.SHL.U32 R14, R14, 0x100, RZ ;  /* 0x000001000e0e7824 */ /* 0x000fe200078e00ff */
[----:B------:R-:W-:-:S02]  /*51f0*/  LOP3.LUT R15, R15, 0xff0000ff, RZ, 0xc0, !PT ;  /* 0xff0000ff0f0f7812 */ /* 0x000fc400078ec0ff */
[----:B------:R-:W-:Y:S01]  /*5200*/  LOP3.LUT R38, R34, 0xff00, R33, 0xf8, !PT ;  /* 0x0000ff0022267812 */ /* 0x000fe200078ef821 */
[----:B------:R-:W-:Y:S01]  /*5210*/  IMAD.U32 R33, R36, 0x10000, RZ ;  /* 0x0001000024217824 */ /* 0x000fe200078e00ff */
[----:B------:R-:W-:Y:S01]  /*5220*/  LOP3.LUT R15, R15, 0xff00, R14, 0xf8, !PT ;  /* 0x0000ff000f0f7812 */ /* 0x000fe200078ef80e */
[----:B------:R-:W-:Y:S01]  /*5230*/  IMAD.U32 R14, R37, 0x10000, RZ ;  /* 0x00010000250e7824 */ /* 0x000fe200078e00ff */
[----:B------:R-:W-:Y:S02]  /*5240*/  F2FP.F16.E4M3.UNPACK_B R4, R5 ;  /* 0x00000005ff04723e */ /* 0x000fe400020006ff */
[----:B------:R-:W-:Y:S02]  /*5250*/  F2FP.F16.E4M3.UNPACK_B R34, R47.H1 ;  /* 0x0000002fff22723e */ /* 0x000fe400030006ff */
[----:B------:R-:W-:Y:S02]  /*5260*/  F2FP.F16.E4M3.UNPACK_B R5, R5.H1 ;  /* 0x00000005ff05723e */ /* 0x000fe400030006ff */
[----:B------:R-:W-:Y:S01]  /*5270*/  LOP3.LUT R39, R38, 0xff0000, R33, 0xf8, !PT ;  /* 0x00ff000026277812 */ /* 0x000fe200078ef821 */
[--C-:B------:R-:W-:Y:S01]  /*5280*/  HADD2.F32 R38, -RZ, R34.reuse.H1_H1 ;  /* 0x30000022ff267230 */ /* 0x100fe20000004100 */
[----:B------:R-:W-:Y:S01]  /*5290*/  LOP3.LUT R36, R15, 0xff0000, R14, 0xf8, !PT ;  /* 0x00ff00000f247812 */ /* 0x000fe200078ef80e */
[----:B------:R-:W-:Y:S01]  /*52a0*/  HADD2.F32 R15, -RZ, R5.H1_H1 ;  /* 0x30000005ff0f7230 */ /* 0x000fe20000004100 */
[----:B------:R-:W-:Y:S01]  /*52b0*/  F2FP.F16.E4M3.UNPACK_B R33, R46.H1 ;  /* 0x0000002eff21723e */ /* 0x000fe200030006ff */
[----:B------:R-:W-:Y:S01]  /*52c0*/  HADD2.F32 R37, -RZ, R34.H0_H0 ;  /* 0x20000022ff257230 */ /* 0x000fe20000004100 */
[----:B------:R-:W-:Y:S01]  /*52d0*/  F2FP.F16.E4M3.UNPACK_B R47, R47 ;  /* 0x0000002fff2f723e */ /* 0x000fe200020006ff */
[----:B------:R-:W-:-:S02]  /*52e0*/  HADD2.F32 R14, -RZ, R4.H1_H1 ;  /* 0x30000004ff0e7230 */ /* 0x000fc40000004100 */
[----:B------:R-:W-:Y:S01]  /*52f0*/  FMUL.FTZ R40, R15, R38 ;  /* 0x000000260f287220 */ /* 0x000fe20000410000 */
[----:B------:R-:W-:Y:S01]  /*5300*/  HADD2.F32 R5, -RZ, R5.H0_H0 ;  /* 0x20000005ff057230 */ /* 0x000fe20000004100 */
[----:B------:R-:W-:Y:S01]  /*5310*/  F2FP.F16.E4M3.UNPACK_B R46, R46 ;  /* 0x0000002eff2e723e */ /* 0x000fe200020006ff */
[--C-:B------:R-:W-:Y:S02]  /*5320*/  HADD2.F32 R34, -RZ, R33.reuse.H1_H1 ;  /* 0x30000021ff227230 */ /* 0x100fe40000004100 */
[----:B------:R-:W-:Y:S01]  /*5330*/  FMUL.FTZ R41, R14, R37 ;  /* 0x000000250e297220 */ /* 0x000fe20000410000 */
[----:B------:R-:W-:Y:S02]  /*5340*/  HADD2.F32 R4, -RZ, R4.H0_H0 ;  /* 0x20000004ff047230 */ /* 0x000fe40000004100 */
[C---:B------:R-:W-:Y:S01]  /*5350*/  FMUL.FTZ R38, R5.reuse, R38 ;  /* 0x0000002605267220 */ /* 0x040fe20000410000 */
[----:B------:R-:W-:Y:S02]  /*5360*/  HADD2.F32 R35, -RZ, R33.H0_H0 ;  /* 0x20000021ff237230 */ /* 0x000fe40000004100 */
[-C--:B------:R-:W-:Y:S01]  /*5370*/  FFMA.FTZ R42, R5, R34.reuse, -R40 ;  /* 0x00000022052a7223 */ /* 0x080fe20000010828 */
[----:B------:R-:W-:Y:S01]  /*5380*/  F2FP.F16.E4M3.UNPACK_B R5, R7.H1 ;  /* 0x00000007ff05723e */ /* 0x000fe200030006ff */
[C---:B------:R-:W-:Y:S01]  /*5390*/  FMUL.FTZ R37, R4.reuse, R37 ;  /* 0x0000002504257220 */ /* 0x040fe20000410000 */
[----:B------:R-:W-:Y:S01]  /*53a0*/  F2FP.F16.E4M3.UNPACK_B R7, R7 ;  /* 0x00000007ff07723e */ /* 0x000fe200020006ff */
[----:B------:R-:W-:Y:S01]  /*53b0*/  FFMA.FTZ R49, R15, R34, R38 ;  /* 0x000000220f317223 */ /* 0x000fe20000010026 */
[-C--:B------:R-:W-:Y:S01]  /*53c0*/  FFMA.FTZ R4, R4, R35.reuse, -R41 ;  /* 0x0000002304047223 */ /* 0x080fe20000010829 */
[----:B------:R-:W-:Y:S01]  /*53d0*/  FFMA.FTZ R43, R14, R35, R37 ;  /* 0x000000230e2b7223 */ /* 0x000fe20000010025 */
[----:B------:R-:W-:-:S02]  /*53e0*/  HADD2.F32 R14, -RZ, R5.H0_H0 ;  /* 0x20000005ff0e7230 */ /* 0x000fc40000004100 */
[----:B------:R-:W-:Y:S01]  /*53f0*/  HADD2.F32 R15, -RZ, R5.H1_H1 ;  /* 0x30000005ff0f7230 */ /* 0x000fe20000004100 */
[----:B------:R-:W-:Y:S01]  /*5400*/  F2FP.SATFINITE.E4M3.F32.PACK_AB_MERGE_C R49, R49, R42, RZ ;  /* 0x0000002a3131723e */ /* 0x000fe200048070ff */
[----:B------:R-:W-:Y:S02]  /*5410*/  HADD2.F32 R5, -RZ, R7.H0_H0 ;  /* 0x20000007ff057230 */ /* 0x000fe40000004100 */
[--C-:B------:R-:W-:Y:S02]  /*5420*/  HADD2.F32 R35, -RZ, R47.reuse.H1_H1 ;  /* 0x3000002fff237230 */ /* 0x100fe40000004100 */
[----:B------:R-:W-:Y:S02]  /*5430*/  HADD2.F32 R34, -RZ, R47.H0_H0 ;  /* 0x2000002fff227230 */ /* 0x000fe40000004100 */
[----:B------:R-:W-:Y:S02]  /*5440*/  HADD2.F32 R7, -RZ, R7.H1_H1 ;  /* 0x30000007ff077230 */ /* 0x000fe40000004100 */
[----:B------:R-:W-:Y:S01]  /*5450*/  FMUL.FTZ R37, R15, R35 ;  /* 0x000000230f257220 */ /* 0x000fe20000410000 */
[----:B------:R-:W-:-:S02]  /*5460*/  HADD2.F32 R33, -RZ, R46.H1_H1 ;  /* 0x3000002eff217230 */ /* 0x000fc40000004100 */
[C---:B------:R-:W-:Y:S01]  /*5470*/  FMUL.FTZ R40, R14.reuse, R35 ;  /* 0x000000230e287220 */ /* 0x040fe20000410000 */
[----:B------:R-:W-:Y:S02]  /*5480*/  HADD2.F32 R46, -RZ, R46.H0_H0 ;  /* 0x2000002eff2e7230 */ /* 0x000fe40000004100 */
[-C--:B------:R-:W-:Y:S01]  /*5490*/  FMUL.FTZ R38, R7, R34.reuse ;  /* 0x0000002207267220 */ /* 0x080fe20000410000 */
[----:B------:R-:W-:Y:S01]  /*54a0*/  FMUL.FTZ R34, R5, R34 ;  /* 0x0000002205227220 */ /* 0x000fe20000410000 */
[-C--:B------:R-:W-:Y:S01]  /*54b0*/  FFMA.FTZ R37, R14, R33.reuse, -R37 ;  /* 0x000000210e257223 */ /* 0x080fe20000010825 */
[----:B------:R-:W-:Y:S01]  /*54c0*/  FFMA.FTZ R14, R15, R33, R40 ;  /* 0x000000210f0e7223 */ /* 0x000fe20000010028 */
[----:B------:R-:W-:Y:S01]  /*54d0*/  F2FP.F16.E4M3.UNPACK_B R35, R39.H1 ;  /* 0x00000027ff23723e */ /* 0x000fe200030006ff */
[----:B------:R-:W-:Y:S01]  /*54e0*/  FFMA.FTZ R41, R7, R46, R34 ;  /* 0x0000002e07297223 */ /* 0x000fe20000010022 */
[----:B------:R-:W-:Y:S01]  /*54f0*/  F2FP.F16.E4M3.UNPACK_B R7, R32.H1 ;  /* 0x00000020ff07723e */ /* 0x000fe200030006ff */
[----:B------:R-:W-:Y:S01]  /*5500*/  FFMA.FTZ R40, R5, R46, -R38 ;  /* 0x0000002e05287223 */ /* 0x000fe20000010826 */
[----:B------:R-:W-:Y:S01]  /*5510*/  F2FP.SATFINITE.E4M3.F32.PACK_AB_MERGE_C R48, R14, R37, RZ ;  /* 0x000000250e30723e */ /* 0x000fe200048070ff */
[----:B------:R-:W-:Y:S01]  /*5520*/  HADD2.F32 R37, -RZ, R35.H1_H1 ;  /* 0x30000023ff257230 */ /* 0x000fe20000004100 */
[----:B------:R-:W-:Y:S01]  /*5530*/  F2FP.F16.E4M3.UNPACK_B R33, R36.H1 ;  /* 0x00000024ff21723e */ /* 0x000fe200030006ff */
[--C-:B------:R-:W-:Y:S01]  /*5540*/  HADD2.F32 R15, -RZ, R7.reuse.H1_H1 ;  /* 0x30000007ff0f7230 */ /* 0x100fe20000004100 */
[----:B------:R-:W-:Y:S01]  /*5550*/  F2FP.F16.E4M3.UNPACK_B R5, R6.H1 ;  /* 0x00000006ff05723e */ /* 0x000fe200030006ff */
[----:B------:R-:W-:Y:S01]  /*5560*/  HADD2.F32 R14, -RZ, R7.H0_H0 ;  /* 0x20000007ff0e7230 */ /* 0x000fe20000004100 */
        /* <DEDUP_REMOVED lines=13> */
[----:B------:R-:W-:Y:S01]  /*5640*/  F2FP.F16.E4M3.UNPACK_B R6, R6 ;  /* 0x00000006ff06723e */ /* 0x000fe200020006ff */
[----:B------:R-:W-:Y:S01]  /*5650*/  FFMA.FTZ R46, R15, R34, R46 ;  /* 0x000000220f2e7223 */ /* 0x000fe2000001002e */
[-C--:B------:R-:W-:Y:S01]  /*5660*/  FFMA.FTZ R42, R5, R14.reuse, -R42 ;  /* 0x0000000e052a7223 */ /* 0x080fe2000001082a */
[----:B------:R-:W-:Y:S01]  /*5670*/  FFMA.FTZ R15, R7, R14, R38 ;  /* 0x0000000e070f7223 */ /* 0x000fe20000010026 */
[----:B------:R-:W-:-:S02]  /*5680*/  HADD2.F32 R7, -RZ, R32.H0_H0 ;  /* 0x20000020ff077230 */ /* 0x000fc40000004100 */
[----:B------:R-:W-:Y:S01]  /*5690*/  HADD2.F32 R5, -RZ, R6.H0_H0 ;  /* 0x20000006ff057230 */ /* 0x000fe20000004100 */
[----:B------:R-:W-:Y:S01]  /*56a0*/  F2FP.SATFINITE.E4M3.F32.PACK_AB_MERGE_C R46, R46, R47, RZ ;  /* 0x0000002f2e2e723e */ /* 0x000fe200048070ff */
[----:B------:R-:W-:Y:S01]  /*56b0*/  HADD2.F32 R32, -RZ, R32.H1_H1 ;  /* 0x30000020ff207230 */ /* 0x000fe20000004100 */
[----:B------:R-:W-:Y:S01]  /*56c0*/  F2FP.SATFINITE.E4M3.F32.PACK_AB_MERGE_C R15, R15, R42, RZ ;  /* 0x0000002a0f0f723e */ /* 0x000fe200048070ff */
[----:B------:R-:W-:Y:S02]  /*56d0*/  HADD2.F32 R35, -RZ, R35.H0_H0 ;  /* 0x20000023ff237230 */ /* 0x000fe40000004100 */
[----:B------:R-:W-:Y:S02]  /*56e0*/  HADD2.F32 R6, -RZ, R6.H1_H1 ;  /* 0x30000006ff067230 */ /* 0x000fe40000004100 */
[----:B------:R-:W-:Y:S02]  /*56f0*/  HADD2.F32 R39, -RZ, R39.H0_H0 ;  /* 0x20000027ff277230 */ /* 0x000fe40000004100 */
[----:B------:R-:W-:Y:S01]  /*5700*/  FMUL.FTZ R34, R32, R35 ;  /* 0x0000002320227220 */ /* 0x000fe20000410000 */
[----:B------:R-:W-:-:S02]  /*5710*/  HADD2.F32 R33, -RZ, R33.H0_H0 ;  /* 0x20000021ff217230 */ /* 0x000fc40000004100 */
        /* <DEDUP_REMOVED lines=8> */
[----:B------:R-:W-:Y:S02]  /*57a0*/  F2FP.SATFINITE.E4M3.F32.PACK_AB_MERGE_C R5, R43, R4, R49 ;  /* 0x000000042b05723e */ /* 0x000fe40004807031 */
[----:B------:R-:W-:-:S02]  /*57b0*/  F2FP.SATFINITE.E4M3.F32.PACK_AB_MERGE_C R4, R41, R40, R48 ;  /* 0x000000282904723e */ /* 0x000fc40004807030 */
[----:B------:R-:W-:Y:S02]  /*57c0*/  F2FP.SATFINITE.E4M3.F32.PACK_AB_MERGE_C R6, R39, R14, R15 ;  /* 0x0000000e2706723e */ /* 0x000fe4000480700f */
[----:B------:R-:W-:-:S07]  /*57d0*/  F2FP.SATFINITE.E4M3.F32.PACK_AB_MERGE_C R7, R35, R34, R46 ;  /* 0x000000222307723e */ /* 0x000fce000480702e */
.L_x_1409:
[----:B------:R-:W-:Y:S05]  /*57e0*/  BSYNC B2 ;  /* 0x0000000000027941 */ /* 0x000fea0003800000 */
.L_x_1408:
[----:B--2---:R1:W-:Y:S02]  /*57f0*/  STG.E.128 desc[UR40][R8.64+0x80], R4 ;  /* 0x0000800408007986 */ /* 0x0043e4000c101d28 */
.L_x_1407:
[----:B------:R-:W-:Y:S05]  /*5800*/  BSYNC B1 ;  /* 0x0000000000017941 */ /* 0x000fea0003800000 */
.L_x_1406:
[----:B------:R-:W-:-:S13]  /*5810*/  ISETP.NE.AND P4, PT, R3, RZ, PT ;  /* 0x000000ff0300720c */ /* 0x000fda0003f85270 */
[----:B------:R-:W-:Y:S05]  /*5820*/  @!P4 BRA `(.L_x_1389) ;  /* 0x0000003800e0c947 */ /* 0x000fea0003800000 */
[----:B-1234-:R1:W2:Y:S01]  /*5830*/  LDS.128 R4, [R106+0x22400] ;  /* 0x022400006a047984 */ /* 0x01e2a20000000c00 */
[----:B------:R-:W-:Y:S01]  /*5840*/  ISETP.GE.AND P4, PT, R220, R110, PT ;  /* 0x0000006edc00720c */ /* 0x000fe20003f86270 */
[----:B------:R-:W-:-:S12]  /*5850*/  BSSY B1, `(.L_x_1410) ;  /* 0x000006b000017945 */ /* 0x000fd80003800000 */
[----:B-1----:R-:W-:Y:S05]  /*5860*/  @P4 BRA `(.L_x_1411) ;  /* 0x0000000400a44947 */ /* 0x002fea0003800000 */
[----:B------:R-:W-:Y:S01]  /*5870*/  SHF.R.U32.HI R34, RZ, 0x8, R11 ;  /* 0x00000008ff227819 */ /* 0x000fe2000001160b */
[----:B--2---:R-:W-:Y:S01]  /*5880*/  IMAD.MOV.U32 R12, RZ, RZ, R7 ;  /* 0x000000ffff0c7224 */ /* 0x004fe200078e0007 */
[--C-:B------:R-:W-:Y:S02]  /*5890*/  SHF.R.U32.HI R15, RZ, 0x8, R13.reuse ;  /* 0x00000008ff0f7819 */ /* 0x100fe4000001160d */
[----:B------:R-:W-:Y:S01]  /*58a0*/  LOP3.LUT R14, R13, 0xff0000ff, RZ, 0xc0, !PT ;  /* 0xff0000ff0d0e7812 */ /* 0x000fe200078ec0ff */
[----:B------:R-:W-:Y:S01]  /*58b0*/  IMAD.SHL.U32 R7, R34, 0x100, RZ ;  /* 0x0000010022077824 */ /* 0x000fe200078e00ff */
[----:B------:R-:W-:Y:S01]  /*58c0*/  SHF.R.U32.HI R32, RZ, 0x10, R13 ;  /* 0x00000010ff207819 */ /* 0x000fe2000001160d */
[----:B------:R-:W-:Y:S01]  /*58d0*/  IMAD.SHL.U32 R13, R15, 0x100, RZ ;  /* 0x000001000f0d7824 */ /* 0x000fe200078e00ff */
[----:B------:R-:W-:Y:S02]  /*58e0*/  LOP3.LUT R10, R11, 0xff0000ff, RZ, 0xc0, !PT ;  /* 0xff0000ff0b0a7812 */ /* 0x000fe400078ec0ff */
[----:B------:R-:W-:Y:S01]  /*58f0*/  SHF.R.U32.HI R33, RZ, 0x10, R11 ;  /* 0x00000010ff217819 */ /* 0x000fe2000001160b */
[----:B------:R-:W-:Y:S01]  /*5900*/  IMAD.U32 R32, R32, 0x10000, RZ ;  /* 0x0001000020207824 */ /* 0x000fe200078e00ff */
[----:B------:R-:W-:Y:S01]  /*5910*/  LOP3.LUT R7, R10, 0xff00, R7, 0xf8, !PT ;  /* 0x0000ff000a077812 */ /* 0x000fe200078ef807 */
[----:B------:R-:W-:Y:S01]  /*5920*/  IMAD.MOV.U32 R11, RZ, RZ, R6 ;  /* 0x000000ffff0b7224 */ /* 0x000fe200078e0006 */
[----:B------:R-:W-:Y:S01]  /*5930*/  LOP3.LUT R13, R14, 0xff00, R13, 0xf8, !PT ;  /* 0x0000ff000e0d7812 */ /* 0x000fe200078ef80d */
[----:B------:R-:W-:Y:S01]  /*5940*/  IMAD.U32 R10, R33, 0x10000, RZ ;  /* 0x00010000210a7824 */ /* 0x000fe200078e00ff */
[----:B------:R-:W-:-:S02]  /*5950*/  F2FP.F16.E4M3.UNPACK_B R14, R45.H1 ;  /* 0x0000002dff0e723e */ /* 0x000fc400030006ff */
[-C--:B------:R-:W-:Y:S02]  /*5960*/  F2FP.F16.E4M3.UNPACK_B R6, R5.reuse ;  /* 0x00000005ff06723e */ /* 0x080fe400020006ff */
[----:B------:R-:W-:Y:S01]  /*5970*/  LOP3.LUT R34, R13, 0xff0000, R32, 0xf8, !PT ;  /* 0x00ff00000d227812 */ /* 0x000fe200078ef820 */
[----:B------:R-:W-:Y:S01]  /*5980*/  HADD2.F32 R32, -RZ, R14.H0_H0 ;  /* 0x2000000eff207230 */ /* 0x000fe20000004100 */
[----:B------:R-:W-:Y:S01]  /*5990*/  LOP3.LUT R15, R7, 0xff0000, R10, 0xf8, !PT ;  /* 0x00ff0000070f7812 */ /* 0x000fe200078ef80a */
[----:B------:R-:W-:Y:S01]  /*59a0*/  HADD2.F32 R7, -RZ, R6.H1_H1 ;  /* 0x30000006ff077230 */ /* 0x000fe20000004100 */
[----:B------:R-:W-:Y:S01]  /*59b0*/  F2FP.F16.E4M3.UNPACK_B R13, R44.H1 ;  /* 0x0000002cff0d723e */ /* 0x000fe200030006ff */
[----:B------:R-:W-:Y:S01]  /*59c0*/  HADD2.F32 R33, -RZ, R14.H1_H1 ;  /* 0x3000000eff217230 */ /* 0x000fe20000004100 */
[----:B------:R-:W-:Y:S01]  /*59d0*/  F2FP.F16.E4M3.UNPACK_B R5, R5.H1 ;  /* 0x00000005ff05723e */ /* 0x000fe200030006ff */
[----:B------:R-:W-:Y:S02]  /*59e0*/  HADD2.F32 R6, -RZ, R6.H0_H0 ;  /* 0x20000006ff067230 */ /* 0x000fe40000004100 */
[----:B------:R-:W-:Y:S01]  /*59f0*/  FMUL.FTZ R35, R7, R32 ;  /* 0x0000002007237220 */ /* 0x000fe20000410000 */
[----:B------:R-:W-:Y:S01]  /*5a00*/  HADD2.F32 R14, -RZ, R13.H0_H0 ;  /* 0x2000000dff0e7230 */ /* 0x000fe20000004100 */
[----:B------:R-:W-:Y:S01]  /*5a10*/  F2FP.F16.E4M3.UNPACK_B R45, R45 ;  /* 0x0000002dff2d723e */ /* 0x000fe200020006ff */
[----:B------:R-:W-:-:S02]  /*5a20*/  HADD2.F32 R10, -RZ, R5.H1_H1 ;  /* 0x30000005ff0a7230 */ /* 0x000fc40000004100 */
[C---:B------:R-:W-:Y:S01]  /*5a30*/  FMUL.FTZ R32, R6.reuse, R32 ;  /* 0x0000002006207220 */ /* 0x040fe20000410000 */
[----:B------:R-:W-:Y:S02]  /*5a40*/  HADD2.F32 R5, -RZ, R5.H0_H0 ;  /* 0x20000005ff057230 */ /* 0x000fe40000004100 */
[-C--:B------:R-:W-:Y:S01]  /*5a50*/  FFMA.FTZ R36, R6, R14.reuse, -R35 ;  /* 0x0000000e06247223 */ /* 0x080fe20000010823 */
[----:B------:R-:W-:Y:S02]  /*5a60*/  HADD2.F32 R13, -RZ, R13.H1_H1 ;  /* 0x3000000dff0d7230 */ /* 0x000fe40000004100 */
[CC--:B------:R-:W-:Y:S01]  /*5a70*/  FMUL.FTZ R6, R10.reuse, R33.reuse ;  /* 0x000000210a067220 */ /* 0x0c0fe20000410000 */
[----:B------:R-:W-:Y:S01]  /*5a80*/  FFMA.FTZ R37, R7, R14, R32 ;  /* 0x0000000e07257223 */ /* 0x000fe20000010020 */
[C---:B------:R-:W-:Y:S01]  /*5a90*/  FMUL.FTZ R33, R5.reuse, R33 ;  /* 0x0000002105217220 */ /* 0x040fe20000410000 */
[----:B------:R-:W-:Y:S01]  /*5aa0*/  F2FP.F16.E4M3.UNPACK_B R44, R44 ;  /* 0x0000002cff2c723e */ /* 0x000fe200020006ff */
[-C--:B------:R-:W-:Y:S01]  /*5ab0*/  FFMA.FTZ R38, R5, R13.reuse, -R6 ;  /* 0x0000000d05267223 */ /* 0x080fe20000010806 */
[-C--:B------:R-:W-:Y:S01]  /*5ac0*/  F2FP.F16.E4M3.UNPACK_B R5, R4.reuse.H1 ;  /* 0x00000004ff05723e */ /* 0x080fe200030006ff */
        /* <DEDUP_REMOVED lines=8> */
[----:B------:R-:W-:Y:S02]  /*5b50*/  HADD2.F32 R45, -RZ, R45.H0_H0 ;  /* 0x2000002dff2d7230 */ /* 0x000fe40000004100 */
[----:B------:R-:W-:Y:S01]  /*5b60*/  FMUL.FTZ R33, R7, R13 ;  /* 0x0000000d07217220 */ /* 0x000fe20000410000 */
[----:B------:R-:W-:-:S02]  /*5b70*/  HADD2.F32 R4, -RZ, R4.H1_H1 ;  /* 0x30000004ff047230 */ /* 0x000fc40000004100 */
[--C-:B------:R-:W-:Y:S02]  /*5b80*/  HADD2.F32 R10, -RZ, R44.reuse.H1_H1 ;  /* 0x3000002cff0a7230 */ /* 0x100fe40000004100 */
[----:B------:R-:W-:Y:S02]  /*5b90*/  HADD2.F32 R44, -RZ, R44.H0_H0 ;  /* 0x2000002cff2c7230 */ /* 0x000fe40000004100 */
[-C--:B------:R-:W-:Y:S01]  /*5ba0*/  FMUL.FTZ R14, R4, R45.reuse ;  /* 0x0000002d040e7220 */ /* 0x080fe20000410000 */
[----:B------:R-:W-:Y:S01]  /*5bb0*/  FMUL.FTZ R45, R5, R45 ;  /* 0x0000002d052d7220 */ /* 0x000fe20000410000 */
[-C--:B------:R-:W-:Y:S01]  /*5bc0*/  FFMA.FTZ R33, R6, R10.reuse, -R33 ;  /* 0x0000000a06217223 */ /* 0x080fe20000010821 */
[----:B------:R-:W-:Y:S01]  /*5bd0*/  FFMA.FTZ R32, R7, R10, R32 ;  /* 0x0000000a07207223 */ /* 0x000fe20000010020 */
[----:B------:R-:W-:Y:S01]  /*5be0*/  FFMA.FTZ R35, R5, R44, -R14 ;  /* 0x0000002c05237223 */ /* 0x000fe2000001080e */
        /* <DEDUP_REMOVED lines=12> */
[----:B------:R-:W-:Y:S01]  /*5cb0*/  FMUL.FTZ R39, R7, R33 ;  /* 0x0000002107277220 */ /* 0x000fe20000410000 */
[----:B------:R-:W-:-:S02]  /*5cc0*/  HADD2.F32 R5, -RZ, R4.H1_H1 ;  /* 0x30000004ff057230 */ /* 0x000fc40000004100 */
[C---:B------:R-:W-:Y:S01]  /*5cd0*/  FMUL.FTZ R38, R6.reuse, R33 ;  /* 0x0000002106267220 */ /* 0x040fe20000410000 */
[----:B------:R-:W-:Y:S02]  /*5ce0*/  HADD2.F32 R32, -RZ, R34.H1_H1 ;  /* 0x30000022ff207230 */ /* 0x000fe40000004100 */
[----:B------:R-:W-:Y:S01]  /*5cf0*/  FFMA.FTZ R39, R6, R13, -R39 ;  /* 0x0000000d06277223 */ /* 0x000fe20000010827 */
[----:B------:R-:W-:Y:S01]  /*5d00*/  HADD2.F32 R4, -RZ, R4.H0_H0 ;  /* 0x20000004ff047230 */ /* 0x000fe20000004100 */
[----:B------:R-:W-:Y:S01]  /*5d10*/  F2FP.F16.E4M3.UNPACK_B R11, R11 ;  /* 0x0000000bff0b723e */ /* 0x000fe200020006ff */
        /* <DEDUP_REMOVED lines=11> */
[----:B------:R-:W-:Y:S02]  /*5dd0*/  HADD2.F32 R12, -RZ, R12.H1_H1 ;  /* 0x3000000cff0c7230 */ /* 0x000fe40000004100 */
[----:B------:R-:W-:Y:S01]  /*5de0*/  FMUL.FTZ R7, R11, R34 ;  /* 0x000000220b077220 */ /* 0x000fe20000410000 */
[----:B------:R-:W-:-:S02]  /*5df0*/  HADD2.F32 R14, -RZ, R14.H0_H0 ;  /* 0x2000000eff0e7230 */ /* 0x000fc40000004100 */
[----:B------:R-:W-:Y:S01]  /*5e00*/  FMUL.FTZ R34, R4, R34 ;  /* 0x0000002204227220 */ /* 0x000fe20000410000 */
        /* <DEDUP_REMOVED lines=12> */
[----:B------:R-:W-:Y:S01]  /*5ed0*/  F2FP.SATFINITE.E4M3.F32.PACK_AB_MERGE_C R5, R37, R36, R41 ;  /* 0x000000242505723e */ /* 0x000fe20004807029 */
[----:B------:R-:W-:Y:S01]  /*5ee0*/  IMAD.MOV.U32 R6, RZ, RZ, R32 ;  /* 0x000000ffff067224 */ /* 0x000fe200078e0020 */
[----:B------:R-:W-:-:S07]  /*5ef0*/  F2FP.SATFINITE.E4M3.F32.PACK_AB_MERGE_C R4, R44, R35, R40 ;  /* 0x000000232c04723e */ /* 0x000fce0004807028 */
.L_x_1411:
[----:B------:R-:W-:Y:S05]  /*5f00*/  BSYNC B1 ;  /* 0x0000000000017941 */ /* 0x000fea0003800000 */
.L_x_1410:
[----:B--2---:R1:W-:Y:S01]  /*5f10*/  STG.E.128 desc[UR40][R8.64+0xa0], R4 ;  /* 0x0000a00408007986 */ /* 0x0043e2000c101d28 */
[----:B------:R-:W-:Y:S05]  /*5f20*/  BRA `(.L_x_1389) ;  /* 0x0000003400207947 */ /* 0x000fea0003800000 */
.L_x_1383:
        /* <DEDUP_REMOVED lines=42> */
.L_x_1413:
[----:B------:R-:W-:Y:S05]  /*61d0*/  BSYNC B1 ;  /* 0x0000000000017941 */ /* 0x000fea0003800000 */
.L_x_1412:
[----:B------:R-:W-:Y:S01]  /*61e0*/  UISETP.NE.AND UP0, UPT, UR42, 0x3, UPT ;  /* 0x000000032a00788c */ /* 0x000fe2000bf05270 */
[----:B-----5:R-:W-:Y:S02]  /*61f0*/  IMAD.MOV.U32 R111, RZ, RZ, R6 ;  /* 0x000000ffff6f7224 */ /* 0x020fe400078e0006 */
        /* <DEDUP_REMOVED lines=14> */
.L_x_1414:
[----:B------:R-:W-:Y:S01]  /*62e0*/  IMAD R104, R17, 0x8, R16 ;  /* 0x0000000811687824 */ /* 0x000fe200078e0210 */
[----:B------:R-:W-:Y:S01]  /*62f0*/  SHF.L.U32 R109, R206, 0x1f, RZ ;  /* 0x0000001fce6d7819 */ /* 0x000fe200000006ff */
[----:B------:R-:W-:Y:S03]  /*6300*/  BSSY B1, `(.L_x_1415) ;  /* 0x0000003000017945 */ /* 0x000fe60003800000 */
[----:B------:R-:W1:Y:S02]  /*6310*/  SYNCS.PHASECHK.TRANS64.TRYWAIT P5, [R104+URZ+0x2a890], R109 ;  /* 0x02a8906d680075a7 */ /* 0x000e6400080a017f */
[----:B-1----:R-:W-:Y:S05]  /*6320*/  @!P5 BRA `(.L_x_1416) ;  /* 0x000002800078d947 */ /* 0x002fea0003800000 */
.L_x_1756:
[----:B------:R-:W-:Y:S05]  /*6330*/  BSYNC B1 ;  /* 0x0000000000017941 */ /* 0x000fea0003800000 */
.L_x_1415:
[----:B------:R-:W-:Y:S05]  /*6340*/  @P4 BRA `(.L_x_1389) ;  /* 0x0000003000184947 */ /* 0x000fea0003800000 */
[----:B------:R-:W2:Y:S01]  /*6350*/  LDC R116, c[0x0][0x2f4] ;  /* 0x0000bd00ff747b82 */ /* 0x000ea20000000800 */
[----:B------:R-:W-:Y:S01]  /*6360*/  ISETP.NE.AND P4, PT, R65, RZ, PT ;  /* 0x000000ff4100720c */ /* 0x000fe20003f85270 */
[----:B------:R-:W-:Y:S01]  /*6370*/  ULDC.64 UR4, c[0x0][0x300] ;  /* 0x0000c00000047ab9 */ /* 0x000fe20000000a00 */
[----:B0-----:R-:W-:Y:S01]  /*6380*/  SHF.R.S32.HI R44, RZ, 0x1f, R201 ;  /* 0x0000001fff2c7819 */ /* 0x001fe200000114c9 */
[----:B------:R-:W-:Y:S01]  /*6390*/  IMAD.MOV.U32 R98, RZ, RZ, R48 ;  /* 0x000000ffff627224 */ /* 0x000fe200078e0030 */
[----:B------:R-:W-:Y:S03]  /*63a0*/  BSSY B1, `(.L_x_1417) ;  /* 0x00000f6000017945 */ /* 0x000fe60003800000 */
[----:B------:R-:W-:Y:S02]  /*63b0*/  IMAD R44, R44, UR4, RZ ;  /* 0x000000042c2c7c24 */ /* 0x000fe4000f8e02ff */
[----:B------:R-:W-:-:S04]  /*63c0*/  IMAD.WIDE.U32 R98, R201, UR4, R98 ;  /* 0x00000004c9627c25 */ /* 0x000fc8000f8e0062 */
[----:B------:R-:W-:-:S04]  /*63d0*/  IMAD R45, R201, UR5, R44 ;  /* 0x00000005c92d7c24 */ /* 0x000fc8000f8e022c */
[----:B------:R-:W-:Y:S02]  /*63e0*/  IMAD.IADD R118, R45, 0x1, R99 ;  /* 0x000000012d767824 */ /* 0x000fe400078e0263 */
[----:B--2---:R-:W-:Y:S01]  /*63f0*/  IMAD.IADD R120, R116, 0x1, -R77 ;  /* 0x0000000174787824 */ /* 0x004fe200078e0a4d */
[----:B------:R-:W-:Y:S06]  /*6400*/  @!P4 BRA `(.L_x_1418) ;  /* 0x0000000c00bcc947 */ /* 0x000fec0003800000 */
[----:B------:R-:W-:Y:S01]  /*6410*/  SEL R44, R77, R120, !P0 ;  /* 0x000000784d2c7207 */ /* 0x000fe20004000000 */
[----:B------:R-:W-:Y:S01]  /*6420*/  BSSY B2, `(.L_x_1419) ;  /* 0x00000e3000027945 */ /* 0x000fe20003800000 */
[----:B------:R-:W-:Y:S02]  /*6430*/  IADD3 R123, P4, P5, R62, R98, R72 ;  /* 0x000000623e7b7210 */ /* 0x000fe40007d9e048 */
[----:B------:R-:W-:Y:S02]  /*6440*/  SHF.R.S32.HI R45, RZ, 0x1f, R44 ;  /* 0x0000001fff2d7819 */ /* 0x000fe4000001142c */
[----:B------:R-:W-:Y:S02]  /*6450*/  IADD3.X R122, R101, R118, R69, P4, P5 ;  /* 0x00000076657a7210 */ /* 0x000fe400027ea445 */
[----:B------:R-:W-:Y:S02]  /*6460*/  LEA.HI R45, R45, R44, RZ, 0x5 ;  /* 0x0000002c2d2d7211 */ /* 0x000fe400078f28ff */
[----:B------:R-:W-:-:S02]  /*6470*/  ISETP.GE.AND P4, PT, R22, R110, PT ;  /* 0x0000006e1600720c */ /* 0x000fc40003f86270 */
[----:B------:R-:W-:-:S04]  /*6480*/  SHF.R.S32.HI R44, RZ, 0x5, R45 ;  /* 0x00000005ff2c7819 */ /* 0x000fc8000001142d */
[----:B------:R-:W-:-:S04]  /*6490*/  LEA.HI.SX32 R44, R91, R44, 0x1c ;  /* 0x0000002c5b2c7211 */ /* 0x000fc800078fe2ff */
[----:B------:R-:W-:Y:S01]  /*64a0*/  SHF.R.S32.HI R45, RZ, 0x1f, R44 ;  /* 0x0000001fff2d7819 */ /* 0x000fe2000001142c */
[----:B------:R-:W-:-:S03]  /*64b0*/  IMAD.SHL.U32 R125, R44, 0x10, RZ ;  /* 0x000000102c7d7824 */ /* 0x000fc600078e00ff */
[----:B------:R-:W-:Y:S02]  /*64c0*/  LEA.HI R45, R45, R44, RZ, 0x2 ;  /* 0x0000002c2d2d7211 */ /* 0x000fe400078f10ff */
[----:B------:R-:W-:-:S03]  /*64d0*/  LOP3.LUT R44, R208, 0x30, R125, 0xf8, !PT ;  /* 0x00000030d02c7812 */ /* 0x000fc600078ef87d */
[----:B------:R-:W-:Y:S01]  /*64e0*/  IMAD.SHL.U32 R45, R45, 0x800, RZ ;  /* 0x000008002d2d7824 */ /* 0x000fe200078e00ff */
[----:B------:R-:W-:-:S04]  /*64f0*/  LOP3.LUT R44, R44, R209, RZ, 0x3c, !PT ;  /* 0x000000d12c2c7212 */ /* 0x000fc800078e3cff */
[----:B------:R-:W-:-:S04]  /*6500*/  LOP3.LUT R45, R45, 0xffffe000, RZ, 0xc0, !PT ;  /* 0xffffe0002d2d7812 */ /* 0x000fc800078ec0ff */
[----:B------:R-:W-:Y:S01]  /*6510*/  IADD3 R44, R44, R45, R210 ;  /* 0x0000002d2c2c7210 */ /* 0x000fe20007ffe0d2 */
[----:B------:R-:W-:-:S04]  /*6520*/  IMAD R45, R17, 0x6000, R88 ;  /* 0x00006000112d7824 */ /* 0x000fc800078e0258 */
[----:B------:R-:W-:Y:S02]  /*6530*/  IMAD R47, R17, 0x6000, R44 ;  /* 0x00006000112f7824 */ /* 0x000fe400078e022c */
[C---:B------:R-:W-:Y:S02]  /*6540*/  IMAD.IADD R45, R16.reuse, 0x1, R45 ;  /* 0x00000001102d7824 */ /* 0x040fe400078e022d */
[----:B------:R-:W-:-:S04]  /*6550*/  IMAD.IADD R48, R16, 0x1, R47 ;  /* 0x0000000110307824 */ /* 0x000fc800078e022f */
[----:B------:R-:W0:Y:S04]  /*6560*/  LDS.128 R44, [R45+0x1e400] ;  /* 0x01e400002d2c7984 */ /* 0x000e280000000c00 */
[----:B------:R-:W2:Y:S01]  /*6570*/  LDS.128 R48, [R48+0x1e400] ;  /* 0x01e4000030307984 */ /* 0x000ea20000000c00 */
[----:B------:R-:W-:Y:S05]  /*6580*/  @P4 BRA `(.L_x_1420) ;  /* 0x0000000c00304947 */ /* 0x000fea0003800000 */
[--C-:B------:R-:W-:Y:S02]  /*6590*/  SHF.R.U32.HI R12, RZ, 0x8, R13.reuse ;  /* 0x00000008ff0c7819 */ /* 0x100fe4000001160d */
[----:B------:R-:W-:Y:S02]  /*65a0*/  SHF.R.U32.HI R132, RZ, 0x10, R13 ;  /* 0x00000010ff847819 */ /* 0x000fe4000001160d */
[----:B------:R-:W-:Y:S01]  /*65b0*/  LOP3.LUT R13, R13, 0xff0000ff, RZ, 0xc0, !PT ;  /* 0xff0000ff0d0d7812 */ /* 0x000fe200078ec0ff */
[----:B------:R-:W-:Y:S01]  /*65c0*/  IMAD.SHL.U32 R12, R12, 0x100, RZ ;  /* 0x000001000c0c7824 */ /* 0x000fe200078e00ff */
[----:B------:R-:W-:Y:S02]  /*65d0*/  SHF.R.U32.HI R14, RZ, 0x8, R15 ;  /* 0x00000008ff0e7819 */ /* 0x000fe4000001160f */
[----:B------:R-:W-:Y:S02]  /*65e0*/  SHF.R.U32.HI R42, RZ, 0x8, R43 ;  /* 0x00000008ff2a7819 */ /* 0x000fe4000001162b */
[----:B------:R-:W-:Y:S01]  /*65f0*/  LOP3.LUT R13, R13, 0xff00, R12, 0xf8, !PT ;  /* 0x0000ff000d0d7812 */ /* 0x000fe200078ef80c */
[----:B------:R-:W-:Y:S01]  /*6600*/  IMAD.SHL.U32 R12, R14, 0x100, RZ ;  /* 0x000001000e0c7824 */ /* 0x000fe200078e00ff */
[----:B------:R-:W-:Y:S01]  /*6610*/  SHF.R.U32.HI R129, RZ, 0x10, R15 ;  /* 0x00000010ff817819 */ /* 0x000fe2000001160f */
[----:B------:R-:W-:Y:S01]  /*6620*/  IMAD.U32 R14, R132, 0x10000, RZ ;  /* 0x00010000840e7824 */ /* 0x000fe200078e00ff */
[----:B------:R-:W-:Y:S01]  /*6630*/  SHF.R.U32.HI R40, RZ, 0x8, R41 ;  /* 0x00000008ff287819 */ /* 0x000fe20000011629 */
[----:B------:R-:W-:Y:S01]  /*6640*/  IMAD.SHL.U32 R42, R42, 0x100, RZ ;  /* 0x000001002a2a7824 */ /* 0x000fe200078e00ff */
[----:B------:R-:W-:-:S02]  /*6650*/  SHF.R.U32.HI R131, RZ, 0x10, R43 ;  /* 0x00000010ff837819 */ /* 0x000fc4000001162b */
[----:B------:R-:W-:Y:S01]  /*6660*/  LOP3.LUT R43, R43, 0xff0000ff, RZ, 0xc0, !PT ;  /* 0xff0000ff2b2b7812 */ /* 0x000fe200078ec0ff */
[----:B------:R-:W-:Y:S01]  /*6670*/  IMAD.SHL.U32 R40, R40, 0x100, RZ ;  /* 0x0000010028287824 */ /* 0x000fe200078e00ff */
[----:B------:R-:W-:Y:S01]  /*6680*/  LOP3.LUT R15, R15, 0xff0000ff, RZ, 0xc0, !PT ;  /* 0xff0000ff0f0f7812 */ /* 0x000fe200078ec0ff */
[----:B------:R-:W-:Y:S01]  /*6690*/  IMAD.U32 R131, R131, 0x10000, RZ ;  /* 0x0001000083837824 */ /* 0x000fe200078e00ff */
[----:B------:R-:W-:Y:S01]  /*66a0*/  LOP3.LUT R14, R13, 0xff0000, R14, 0xf8, !PT ;  /* 0x00ff00000d0e7812 */ /* 0x000fe200078ef80e */
[----:B------:R-:W-:Y:S01]  /*66b0*/  IMAD.U32 R13, R129, 0x10000, RZ ;  /* 0x00010000810d7824 */ /* 0x000fe200078e00ff */
[----:B------:R-:W-:Y:S02]  /*66c0*/  SHF.R.U32.HI R130, RZ, 0x10, R41 ;  /* 0x00000010ff827819 */ /* 0x000fe40000011629 */
[----:B------:R-:W-:Y:S02]  /*66d0*/  LOP3.LUT R136, R43, 0xff00, R42, 0xf8, !PT ;  /* 0x0000ff002b887812 */ /* 0x000fe400078ef82a */
[----:B------:R-:W-:-:S02]  /*66e0*/  LOP3.LUT R41, R41, 0xff0000ff, RZ, 0xc0, !PT ;  /* 0xff0000ff29297812 */ /* 0x000fc400078ec0ff */
[----:B------:R-:W-:Y:S01]  /*66f0*/  LOP3.LUT R12, R15, 0xff00, R12, 0xf8, !PT ;  /* 0x0000ff000f0c7812 */ /* 0x000fe200078ef80c */
[----:B------:R-:W-:Y:S01]  /*6700*/  IMAD.U32 R15, R130, 0x10000, RZ ;  /* 0x00010000820f7824 */ /* 0x000fe200078e00ff */
[----:B------:R-:W-:Y:S02]  /*6710*/  F2FP.F16.E4M3.UNPACK_B R132, R128.H1 ;  /* 0x00000080ff84723e */ /* 0x000fe400030006ff */
[----:B--2---:R-:W-:Y:S02]  /*6720*/  F2FP.F16.E4M3.UNPACK_B R43, R48.H1 ;  /* 0x00000030ff2b723e */ /* 0x004fe400030006ff */
[----:B0-----:R-:W-:Y:S02]  /*6730*/  F2FP.F16.E4M3.UNPACK_B R42, R44.H1 ;  /* 0x0000002cff2a723e */ /* 0x001fe400030006ff */
[----:B------:R-:W-:Y:S01]  /*6740*/  LOP3.LUT R134, R41, 0xff00, R40, 0xf8, !PT ;  /* 0x0000ff0029867812 */ /* 0x000fe200078ef828 */
[----:B------:R-:W-:Y:S01]  /*6750*/  HADD2.F32 R41, -RZ, R43.H0_H0 ;  /* 0x2000002bff297230 */ /* 0x000fe20000004100 */
[----:B------:R-:W-:Y:S01]  /*6760*/  LOP3.LUT R13, R12, 0xff0000, R13, 0xf8, !PT ;  /* 0x00ff00000c0d7812 */ /* 0x000fe200078ef80d */
[----:B------:R-:W-:Y:S01]  /*6770*/  HADD2.F32 R12, -RZ, R132.H0_H0 ;  /* 0x20000084ff0c7230 */ /* 0x000fe20000004100 */
[----:B------:R-:W-:Y:S01]  /*6780*/  F2FP.F16.E4M3.UNPACK_B R129, R127.H1 ;  /* 0x0000007fff81723e */ /* 0x000fe200030006ff */
[----:B------:R-:W-:Y:S01]  /*6790*/  HADD2.F32 R40, -RZ, R42.H0_H0 ;  /* 0x2000002aff287230 */ /* 0x000fe20000004100 */
[----:B------:R-:W-:Y:S01]  /*67a0*/  LOP3.LUT R15, R134, 0xff0000, R15, 0xf8, !PT ;  /* 0x00ff0000860f7812 */ /* 0x000fe200078ef80f */
[----:B------:R-:W-:-:S02]  /*67b0*/  HADD2.F32 R134, -RZ, R132.H1_H1 ;  /* 0x30000084ff867230 */ /* 0x000fc40000004100 */
[CC--:B------:R-:W-:Y:S01]  /*67c0*/  FMUL.FTZ R133, R41.reuse, R12.reuse ;  /* 0x0000000c29857220 */ /* 0x0c0fe20000410000 */
[--C-:B------:R-:W-:Y:S02]  /*67d0*/  HADD2.F32 R130, -RZ, R129.reuse.H0_H0 ;  /* 0x20000081ff827230 */ /* 0x100fe40000004100 */
[----:B------:R-:W-:Y:S01]  /*67e0*/  FMUL.FTZ R138, R40, R12 ;  /* 0x0000000c288a7220 */ /* 0x000fe20000410000 */
[----:B------:R-:W-:Y:S01]  /*67f0*/  LOP3.LUT R12, R136, 0xff0000, R131, 0xf8, !PT ;  /* 0x00ff0000880c7812 */ /* 0x000fe200078ef883 */
[----:B------:R-:W-:Y:S01]  /*6800*/  HADD2.F32 R131, -RZ, R129.H1_H1 ;  /* 0x30000081ff837230 */ /* 0x000fe20000004100 */
[----:B------:R-:W-:Y:S01]  /*6810*/  F2FP.F16.E4M3.UNPACK_B R132, R128 ;  /* 0x00000080ff84723e */ /* 0x000fe200020006ff */
[-C--:B------:R-:W-:Y:S01]  /*6820*/  FFMA.FTZ R40, R40, R130.reuse, -R133 ;  /* 0x0000008228287223 */ /* 0x080fe20000010885 */
[----:B------:R-:W-:Y:S01]  /*6830*/  FFMA.FTZ R41, R41, R130, R138 ;  /* 0x0000008229297223 */ /* 0x000fe2000001008a */
[----:B------:R-:W-:Y:S01]  /*6840*/  HADD2.F32 R129, -RZ, R43.H1_H1 ;  /* 0x3000002bff817230 */ /* 0x000fe20000004100 */
[----:B------:R-:W-:Y:S01]  /*6850*/  F2FP.F16.E4M3.UNPACK_B R130, R127 ;  /* 0x0000007fff82723e */ /* 0x000fe200020006ff */
[----:B------:R-:W-:Y:S01]  /*6860*/  HADD2.F32 R42, -RZ, R42.H1_H1 ;  /* 0x3000002aff2a7230 */ /* 0x000fe20000004100 */
[----:B------:R-:W-:Y:S01]  /*6870*/  F2FP.F16.E4M3.UNPACK_B R48, R48 ;  /* 0x00000030ff30723e */ /* 0x000fe200020006ff */
[----:B------:R-:W-:Y:S01]  /*6880*/  HADD2.F32 R133, -RZ, R132.H0_H0 ;  /* 0x20000084ff857230 */ /* 0x000fe20000004100 */
[----:B------:R-:W-:Y:S01]  /*6890*/  F2FP.F16.E4M3.UNPACK_B R127, R44 ;  /* 0x0000002cff7f723e */ /* 0x000fe200020006ff */
[-C--:B------:R-:W-:Y:S01]  /*68a0*/  FMUL.FTZ R43, R129, R134.reuse ;  /* 0x00000086812b7220 */ /* 0x080fe20000410000 */
[----:B------:R-:W-:Y:S01]  /*68b0*/  FMUL.FTZ R134, R42, R134 ;  /* 0x000000862a867220 */ /* 0x000fe20000410000 */
[----:B------:R-:W-:-:S02]  /*68c0*/  HADD2.F32 R128, -RZ, R48.H0_H0 ;  /* 0x20000030ff807230 */ /* 0x000fc40000004100 */
[----:B------:R-:W-:Y:S02]  /*68d0*/  HADD2.F32 R44, -RZ, R127.H0_H0 ;  /* 0x2000007fff2c7230 */ /* 0x000fe40000004100 */
[-C--:B------:R-:W-:Y:S01]  /*68e0*/  FFMA.FTZ R43, R42, R131.reuse, -R43 ;  /* 0x000000832a2b7223 */ /* 0x080fe2000001082b */
[----:B------:R-:W-:Y:S01]  /*68f0*/  FFMA.FTZ R42, R129, R131, R134 ;  /* 0x00000083812a7223 */ /* 0x000fe20000010086 */
[----:B------:R-:W-:Y:S02]  /*6900*/  HADD2.F32 R131, -RZ, R130.H0_H0 ;  /* 0x20000082ff837230 */ /* 0x000fe40000004100 */
[-C--:B------:R-:W-:Y:S01]  /*6910*/  FMUL.FTZ R135, R128, R133.reuse ;  /* 0x0000008580877220 */ /* 0x080fe20000410000 */
[----:B------:R-:W-:Y:S01]  /*6920*/  FMUL.FTZ R133, R44, R133 ;  /* 0x000000852c857220 */ /* 0x000fe20000410000 */
[----:B------:R-:W-:Y:S01]  /*6930*/  HADD2.F32 R132, -RZ, R132.H1_H1 ;  /* 0x30000084ff847230 */ /* 0x000fe20000004100 */
[----:B------:R-:W-:Y:S01]  /*6940*/  F2FP.F16.E4M3.UNPACK_B R134, R124.H1 ;  /* 0x0000007cff86723e */ /* 0x000fe200030006ff */
[----:B------:R-:W-:-:S02]  /*6950*/  HADD2.F32 R129, -RZ, R48.H1_H1 ;  /* 0x30000030ff817230 */ /* 0x000fc40000004100 */
[-C--:B------:R-:W-:Y:S01]  /*6960*/  FFMA.FTZ R48, R128, R131.reuse, R133 ;  /* 0x0000008380307223 */ /* 0x080fe20000010085 */
[----:B------:R-:W-:Y:S02]  /*6970*/  HADD2.F32 R127, -RZ, R127.H1_H1 ;  /* 0x3000007fff7f7230 */ /* 0x000fe40000004100 */
[----:B------:R-:W-:Y:S01]  /*6980*/  FFMA.FTZ R44, R44, R131, -R135 ;  /* 0x000000832c2c7223 */ /* 0x000fe20000010887 */
[----:B------:R-:W-:Y:S02]  /*6990*/  HADD2.F32 R130, -RZ, R130.H1_H1 ;  /* 0x30000082ff827230 */ /* 0x000fe40000004100 */
[----:B------:R-:W-:Y:S01]  /*69a0*/  FMUL.FTZ R128, R129, R132 ;  /* 0x0000008481807220 */ /* 0x000fe20000410000 */
[----:B------:R-:W-:Y:S01]  /*69b0*/  F2FP.F16.E4M3.UNPACK_B R131, R50.H1 ;  /* 0x00000032ff83723e */ /* 0x000fe200030006ff */
[C---:B------:R-:W-:Y:S01]  /*69c0*/  FMUL.FTZ R136, R127.reuse, R132 ;  /* 0x000000847f887220 */ /* 0x040fe20000410000 */
[----:B------:R-:W-:Y:S01]  /*69d0*/  F2FP.F16.E4M3.UNPACK_B R133, R126.H1 ;  /* 0x0000007eff85723e */ /* 0x000fe200030006ff */
[----:B------:R-:W-:Y:S01]  /*69e0*/  FFMA.FTZ R127, R127, R130, -R128 ;  /* 0x000000827f7f7223 */ /* 0x000fe20000010880 */
[----:B------:R-:W-:Y:S01]  /*69f0*/  F2FP.F16.E4M3.UNPACK_B R128, R46.H1 ;  /* 0x0000002eff80723e */ /* 0x000fe200030006ff */
[----:B------:R-:W-:-:S02]  /*6a00*/  HADD2.F32 R137, -RZ, R134.H0_H0 ;  /* 0x20000086ff897230 */ /* 0x000fc40000004100 */
[----:B------:R-:W-:Y:S01]  /*6a10*/  FFMA.FTZ R129, R129, R130, R136 ;  /* 0x0000008281817223 */ /* 0x000fe20000010088 */
[----:B------:R-:W-:Y:S01]  /*6a20*/  HADD2.F32 R132, -RZ, R131.H0_H0 ;  /* 0x20000083ff847230 */ /* 0x000fe20000004100 */
[----:B------:R-:W-:Y:S01]  /*6a30*/  F2FP.F16.E4M3.UNPACK_B R46, R46 ;  /* 0x0000002eff2e723e */ /* 0x000fe200020006ff */
        /* <DEDUP_REMOVED lines=8> */
[----:B------:R-:W-:Y:S01]  /*6ac0*/  HADD2.F32 R128, -RZ, R128.H1_H1 ;  /* 0x30000080ff807230 */ /* 0x000fe20000004100 */
[----:B------:R-:W-:Y:S01]  /*6ad0*/  F2FP.F16.E4M3.UNPACK_B R130, R124 ;  /* 0x0000007cff82723e */ /* 0x000fe200020006ff */
[----:B------:R-:W-:Y:S02]  /*6ae0*/  HADD2.F32 R133, -RZ, R133.H1_H1 ;  /* 0x30000085ff857230 */ /* 0x000fe40000004100 */
[----:B------:R-:W-:Y:S01]  /*6af0*/  FMUL.FTZ R139, R131, R134 ;  /* 0x00000086838b7220 */ /* 0x000fe20000410000 */
[----:B------:R-:W-:Y:S01]  /*6b00*/  F2FP.F16.E4M3.UNPACK_B R124, R50 ;  /* 0x00000032ff7c723e */ /* 0x000fe200020006ff */
[----:B------:R-:W-:Y:S01]  /*6b10*/  FMUL.FTZ R134, R128, R134 ;  /* 0x0000008680867220 */ /* 0x000fe20000410000 */
[----:B------:R-:W-:Y:S01]  /*6b20*/  FFMA.FTZ R132, R132, R135, R137 ;  /* 0x0000008784847223 */ /* 0x000fe20000010089 */
[----:B------:R-:W-:Y:S01]  /*6b30*/  FFMA.FTZ R143, R128, R133, -R139 ;  /* 0x00000085808f7223 */ /* 0x000fe2000001088b */
[----:B------:R-:W-:Y:S01]  /*6b40*/  F2FP.F16.E4M3.UNPACK_B R128, R126 ;  /* 0x0000007eff80723e */ /* 0x000fe200020006ff */
[----:B------:R-:W-:-:S02]  /*6b50*/  HADD2.F32 R126, -RZ, R124.H0_H0 ;  /* 0x2000007cff7e7230 */ /* 0x000fc40000004100 */
[----:B------:R-:W-:Y:S01]  /*6b60*/  FFMA.FTZ R145, R131, R133, R134 ;  /* 0x0000008583917223 */ /* 0x000fe20000010086 */
[--C-:B------:R-:W-:Y:S01]  /*6b70*/  HADD2.F32 R135, -RZ, R130.reuse.H0_H0 ;  /* 0x20000082ff877230 */ /* 0x100fe20000004100 */
[----:B------:R-:W-:Y:S01]  /*6b80*/  F2FP.SATFINITE.E4M3.F32.PACK_AB_MERGE_C R40, R43, R40, RZ ;  /* 0x000000282b28723e */ /* 0x000fe200048070ff */
[----:B------:R-:W-:Y:S01]  /*6b90*/  HADD2.F32 R137, -RZ, R130.H1_H1 ;  /* 0x30000082ff897230 */ /* 0x000fe20000004100 */
[----:B------:R-:W-:Y:S01]  /*6ba0*/  F2FP.F16.E4M3.UNPACK_B R42, R49 ;  /* 0x00000031ff2a723e */ /* 0x000fe200020006ff */
[----:B------:R-:W-:Y:S02]  /*6bb0*/  HADD2.F32 R50, -RZ, R46.H0_H0 ;  /* 0x2000002eff327230 */ /* 0x000fe40000004100 */
[----:B------:R-:W-:Y:S01]  /*6bc0*/  FMUL.FTZ R139, R126, R135 ;  /* 0x000000877e8b7220 */ /* 0x000fe20000410000 */
[----:B------:R-:W-:Y:S01]  /*6bd0*/  HADD2.F32 R124, -RZ, R124.H1_H1 ;  /* 0x3000007cff7c7230 */ /* 0x000fe20000004100 */
[----:B------:R-:W-:Y:S01]  /*6be0*/  F2FP.F16.E4M3.UNPACK_B R43, R15 ;  /* 0x0000000fff2b723e */ /* 0x000fe200020006ff */
[----:B------:R-:W-:-:S02]  /*6bf0*/  HADD2.F32 R46, -RZ, R46.H1_H1 ;  /* 0x3000002eff2e7230 */ /* 0x000fc40000004100 */
[----:B------:R-:W-:Y:S01]  /*6c00*/  FMUL.FTZ R135, R50, R135 ;  /* 0x0000008732877220 */ /* 0x000fe20000410000 */
[--C-:B------:R-:W-:Y:S02]  /*6c10*/  HADD2.F32 R131, -RZ, R128.reuse.H0_H0 ;  /* 0x20000080ff837230 */ /* 0x100fe40000004100 */
[-C--:B------:R-:W-:Y:S01]  /*6c20*/  FMUL.FTZ R141, R124, R137.reuse ;  /* 0x000000897c8d7220 */ /* 0x080fe20000410000 */
[----:B------:R-:W-:Y:S02]  /*6c30*/  HADD2.F32 R133, -RZ, R128.H1_H1 ;  /* 0x30000080ff857230 */ /* 0x000fe40000004100 */
[----:B------:R-:W-:Y:S01]  /*6c40*/  FMUL.FTZ R137, R46, R137 ;  /* 0x000000892e897220 */ /* 0x000fe20000410000 */
[----:B------:R-:W-:Y:S01]  /*6c50*/  F2FP.SATFINITE.E4M3.F32.PACK_AB_MERGE_C R48, R129, R48, R41 ;  /* 0x000000308130723e */ /* 0x000fe20004807029 */
[----:B------:R-:W-:Y:S01]  /*6c60*/  FFMA.FTZ R139, R50, R131, -R139 ;  /* 0x00000083328b7223 */ /* 0x000fe2000001088b */
[----:B------:R-:W-:Y:S01]  /*6c70*/  F2FP.F16.E4M3.UNPACK_B R41, R45 ;  /* 0x0000002dff29723e */ /* 0x000fe200020006ff */
[----:B------:R-:W-:Y:S01]  /*6c80*/  FFMA.FTZ R50, R126, R131, R135 ;  /* 0x000000837e327223 */ /* 0x000fe20000010087 */
[----:B------:R-:W-:Y:S01]  /*6c90*/  FFMA.FTZ R137, R124, R133, R137 ;  /* 0x000000857c897223 */ /* 0x000fe20000010089 */
[----:B------:R-:W-:Y:S01]  /*6ca0*/  F2FP.SATFINITE.E4M3.F32.PACK_AB_MERGE_C R44, R127, R44, R40 ;  /* 0x0000002c7f2c723e */ /* 0x000fe20004807028 */
        /* <DEDUP_REMOVED lines=16> */
[----:B------:R-:W-:Y:S01]  /*6db0*/  F2FP.F16.E4M3.UNPACK_B R127, R15.H1 ;  /* 0x0000000fff7f723e */ /* 0x000fe200030006ff */
[C---:B------:R-:W-:Y:S01]  /*6dc0*/  FMUL.FTZ R129, R43.reuse, R128 ;  /* 0x000000802b817220 */ /* 0x040fe20000410000 */
[----:B------:R-:W-:Y:S01]  /*6dd0*/  F2FP.F16.E4M3.UNPACK_B R14, R14.H1 ;  /* 0x0000000eff0e723e */ /* 0x000fe200030006ff */
[-C--:B------:R-:W-:Y:S01]  /*6de0*/  FFMA.FTZ R43, R43, R126.reuse, -R124 ;  /* 0x0000007e2b2b7223 */ /* 0x080fe2000001087c */
[----:B------:R-:W-:Y:S02]  /*6df0*/  HADD2.F32 R124, -RZ, R49.H0_H0 ;  /* 0x20000031ff7c7230 */ /* 0x000fe40000004100 */
[----:B------:R-:W-:Y:S01]  /*6e00*/  FFMA.FTZ R42, R42, R126, R129 ;  /* 0x0000007e2a2a7223 */ /* 0x000fe20000010081 */
[----:B------:R-:W-:Y:S01]  /*6e10*/  HADD2.F32 R128, -RZ, R127.H0_H0 ;  /* 0x2000007fff807230 */ /* 0x000fe20000004100 */
[----:B------:R-:W-:Y:S01]  /*6e20*/  F2FP.SATFINITE.E4M3.F32.PACK_AB_MERGE_C R132, R145, R132, RZ ;  /* 0x000000849184723e */ /* 0x000fe200048070ff */
[----:B------:R-:W-:-:S02]  /*6e30*/  HADD2.F32 R15, -RZ, R45.H0_H0 ;  /* 0x2000002dff0f7230 */ /* 0x000fc40000004100 */
[----:B------:R-:W-:Y:S01]  /*6e40*/  FFMA.FTZ R46, R46, R133, -R141 ;  /* 0x000000852e2e7223 */ /* 0x000fe2000001088d */
[----:B------:R-:W-:Y:S02]  /*6e50*/  HADD2.F32 R126, -RZ, R49.H1_H1 ;  /* 0x30000031ff7e7230 */ /* 0x000fe40000004100 */
[-C--:B------:R-:W-:Y:S01]  /*6e60*/  FMUL.FTZ R130, R124, R128.reuse ;  /* 0x000000807c827220 */ /* 0x080fe20000410000 */
[----:B------:R-:W-:Y:S02]  /*6e70*/  HADD2.F32 R127, -RZ, R127.H1_H1 ;  /* 0x3000007fff7f7230 */ /* 0x000fe40000004100 */
[----:B------:R-:W-:Y:S01]  /*6e80*/  FMUL.FTZ R129, R15, R128 ;  /* 0x000000800f817220 */ /* 0x000fe20000410000 */
[--C-:B------:R-:W-:Y:S01]  /*6e90*/  HADD2.F32 R49, -RZ, R14.reuse.H0_H0 ;  /* 0x2000000eff317230 */ /* 0x100fe20000004100 */
[----:B------:R-:W-:Y:S01]  /*6ea0*/  F2FP.SATFINITE.E4M3.F32.PACK_AB_MERGE_C R50, R137, R50, R132 ;  /* 0x000000328932723e */ /* 0x000fe20004807084 */
[----:B------:R-:W-:Y:S02]  /*6eb0*/  HADD2.F32 R45, -RZ, R45.H1_H1 ;  /* 0x3000002dff2d7230 */ /* 0x000fe40000004100 */
[----:B------:R-:W-:Y:S01]  /*6ec0*/  FMUL.FTZ R132, R126, R127 ;  /* 0x0000007f7e847220 */ /* 0x000fe20000410000 */
[----:B------:R-:W-:-:S02]  /*6ed0*/  HADD2.F32 R128, -RZ, R14.H1_H1 ;  /* 0x3000000eff807230 */ /* 0x000fc40000004100 */
[-C--:B------:R-:W-:Y:S01]  /*6ee0*/  FFMA.FTZ R14, R15, R49.reuse, -R130 ;  /* 0x000000310f0e7223 */ /* 0x080fe20000010882 */
[----:B------:R-:W-:Y:S01]  /*6ef0*/  F2FP.SATFINITE.E4M3.F32.PACK_AB_MERGE_C R136, R143, R136, RZ ;  /* 0x000000888f88723e */ /* 0x000fe200048070ff */
[----:B------:R-:W-:Y:S01]  /*6f00*/  FFMA.FTZ R15, R124, R49, R129 ;  /* 0x000000317c0f7223 */ /* 0x000fe20000010081 */
[C---:B------:R-:W-:Y:S01]  /*6f10*/  FMUL.FTZ R129, R45.reuse, R127 ;  /* 0x0000007f2d817220 */ /* 0x040fe20000410000 */
[-C--:B------:R-:W-:Y:S01]  /*6f20*/  FFMA.FTZ R45, R45, R128.reuse, -R132 ;  /* 0x000000802d2d7223 */ /* 0x080fe20000010884 */
[----:B------:R-:W-:Y:S02]  /*6f30*/  F2FP.SATFINITE.E4M3.F32.PACK_AB_MERGE_C R46, R46, R139, R136 ;  /* 0x0000008b2e2e723e */ /* 0x000fe40004807088 */
[----:B------:R-:W-:Y:S01]  /*6f40*/  F2FP.F16.E4M3.UNPACK_B R49, R47 ;  /* 0x0000002fff31723e */ /* 0x000fe200020006ff */
[----:B------:R-:W-:Y:S01]  /*6f50*/  FFMA.FTZ R136, R126, R128, R129 ;  /* 0x000000807e887223 */ /* 0x000fe20000010081 */
[----:B------:R-:W-:Y:S02]  /*6f60*/  F2FP.F16.E4M3.UNPACK_B R132, R12 ;  /* 0x0000000cff84723e */ /* 0x000fe400020006ff */
[----:B------:R-:W-:-:S02]  /*6f70*/  F2FP.F16.E4M3.UNPACK_B R126, R51.H1 ;  /* 0x00000033ff7e723e */ /* 0x000fc400030006ff */
[----:B------:R-:W-:Y:S01]  /*6f80*/  F2FP.F16.E4M3.UNPACK_B R133, R12.H1 ;  /* 0x0000000cff85723e */ /* 0x000fe200030006ff */
[----:B------:R-:W-:Y:S01]  /*6f90*/  HADD2.F32 R134, -RZ, R132.H0_H0 ;  /* 0x20000084ff867230 */ /* 0x000fe20000004100 */
[----:B------:R-:W-:Y:S01]  /*6fa0*/  F2FP.F16.E4M3.UNPACK_B R47, R47.H1 ;  /* 0x0000002fff2f723e */ /* 0x000fe200030006ff */
[----:B------:R-:W-:Y:S01]  /*6fb0*/  HADD2.F32 R12, -RZ, R126.H0_H0 ;  /* 0x2000007eff0c7230 */ /* 0x000fe20000004100 */
[----:B------:R-:W-:Y:S01]  /*6fc0*/  F2FP.F16.E4M3.UNPACK_B R127, R51 ;  /* 0x00000033ff7f723e */ /* 0x000fe200020006ff */
[----:B------:R-:W-:Y:S01]  /*6fd0*/  HADD2.F32 R51, -RZ, R49.H0_H0 ;  /* 0x20000031ff337230 */ /* 0x000fe20000004100 */
[-C--:B------:R-:W-:Y:S01]  /*6fe0*/  F2FP.F16.E4M3.UNPACK_B R129, R13.reuse ;  /* 0x0000000dff81723e */ /* 0x080fe200020006ff */
[----:B------:R-:W-:Y:S01]  /*6ff0*/  HADD2.F32 R135, -RZ, R133.H0_H0 ;  /* 0x20000085ff877230 */ /* 0x000fe20000004100 */
[----:B------:R-:W-:Y:S01]  /*7000*/  F2FP.F16.E4M3.UNPACK_B R13, R13.H1 ;  /* 0x0000000dff0d723e */ /* 0x000fe200030006ff */
[----:B------:R-:W-:Y:S02]  /*7010*/  HADD2.F32 R124, -RZ, R47.H0_H0 ;  /* 0x2000002fff7c7230 */ /* 0x000fe40000004100 */
[----:B------:R-:W-:Y:S01]  /*7020*/  FMUL.FTZ R137, R51, R134 ;  /* 0x0000008633897220 */ /* 0x000fe20000410000 */
[----:B------:R-:W-:-:S02]  /*7030*/  HADD2.F32 R128, -RZ, R127.H0_H0 ;  /* 0x2000007fff807230 */ /* 0x000fc40000004100 */
[-C--:B------:R-:W-:Y:S01]  /*7040*/  FMUL.FTZ R139, R12, R135.reuse ;  /* 0x000000870c8b7220 */ /* 0x080fe20000410000 */
[----:B------:R-:W-:Y:S02]  /*7050*/  HADD2.F32 R130, -RZ, R129.H0_H0 ;  /* 0x20000081ff827230 */ /* 0x000fe40000004100 */
[----:B------:R-:W-:Y:S01]  /*7060*/  FMUL.FTZ R135, R124, R135 ;  /* 0x000000877c877220 */ /* 0x000fe20000410000 */
[----:B------:R-:W-:Y:S02]  /*7070*/  HADD2.F32 R126, -RZ, R126.H1_H1 ;  /* 0x3000007eff7e7230 */ /* 0x000fe40000004100 */
[C---:B------:R-:W-:Y:S01]  /*7080*/  FMUL.FTZ R138, R128.reuse, R134 ;  /* 0x00000086808a7220 */ /* 0x040fe20000410000 */
[----:B------:R-:W-:Y:S02]  /*7090*/  HADD2.F32 R133, -RZ, R133.H1_H1 ;  /* 0x30000085ff857230 */ /* 0x000fe40000004100 */
[----:B------:R-:W-:Y:S01]  /*70a0*/  FFMA.FTZ R137, R128, R130, R137 ;  /* 0x0000008280897223 */ /* 0x000fe20000010089 */
[----:B------:R-:W-:-:S02]  /*70b0*/  HADD2.F32 R47, -RZ, R47.H1_H1 ;  /* 0x3000002fff2f7230 */ /* 0x000fc40000004100 */
[----:B------:R-:W-:Y:S01]  /*70c0*/  FFMA.FTZ R138, R51, R130, -R138 ;  /* 0x00000082338a7223 */ /* 0x000fe2000001088a */
[----:B------:R-:W-:Y:S02]  /*70d0*/  HADD2.F32 R131, -RZ, R13.H0_H0 ;  /* 0x2000000dff837230 */ /* 0x000fe40000004100 */
[-C--:B------:R-:W-:Y:S01]  /*70e0*/  FMUL.FTZ R128, R126, R133.reuse ;  /* 0x000000857e807220 */ /* 0x080fe20000410000 */
[----:B------:R-:W-:Y:S02]  /*70f0*/  HADD2.F32 R127, -RZ, R127.H1_H1 ;  /* 0x3000007fff7f7230 */ /* 0x000fe40000004100 */
[----:B------:R-:W-:Y:S01]  /*7100*/  FMUL.FTZ R133, R47, R133 ;  /* 0x000000852f857220 */ /* 0x000fe20000410000 */
[----:B------:R-:W-:Y:S02]  /*7110*/  HADD2.F32 R132, -RZ, R132.H1_H1 ;  /* 0x30000084ff847230 */ /* 0x000fe40000004100 */
[----:B------:R-:W-:Y:S01]  /*7120*/  FFMA.FTZ R135, R12, R131, R135 ;  /* 0x000000830c877223 */ /* 0x000fe20000010087 */
[----:B------:R-:W-:-:S02]  /*7130*/  HADD2.F32 R13, -RZ, R13.H1_H1 ;  /* 0x3000000dff0d7230 */ /* 0x000fc40000004100 */
[----:B------:R-:W-:Y:S01]  /*7140*/  FFMA.FTZ R139, R124, R131, -R139 ;  /* 0x000000837c8b7223 */ /* 0x000fe2000001088b */
[----:B------:R-:W-:Y:S02]  /*7150*/  HADD2.F32 R49, -RZ, R49.H1_H1 ;  /* 0x30000031ff317230 */ /* 0x000fe40000004100 */
[-C--:B------:R-:W-:Y:S01]  /*7160*/  FMUL.FTZ R124, R127, R132.reuse ;  /* 0x000000847f7c7220 */ /* 0x080fe20000410000 */
[----:B------:R-:W-:Y:S02]  /*7170*/  HADD2.F32 R12, -RZ, R129.H1_H1 ;  /* 0x30000081ff0c7230 */ /* 0x000fe40000004100 */
[-C--:B------:R-:W-:Y:S01]  /*7180*/  FFMA.FTZ R128, R47, R13.reuse, -R128 ;  /* 0x0000000d2f807223 */ /* 0x080fe20000010880 */
[----:B------:R-:W-:Y:S01]  /*7190*/  FFMA.FTZ R126, R126, R13, R133 ;  /* 0x0000000d7e7e7223 */ /* 0x000fe20000010085 */
[----:B------:R-:W-:Y:S01]  /*71a0*/  FMUL.FTZ R132, R49, R132 ;  /* 0x0000008431847220 */ /* 0x000fe20000410000 */
[----:B------:R-:W-:Y:S01]  /*71b0*/  F2FP.SATFINITE.E4M3.F32.PACK_AB_MERGE_C R14, R45, R14, RZ ;  /* 0x0000000e2d0e723e */ /* 0x000fe200048070ff */
[-C--:B------:R-:W-:Y:S01]  /*71c0*/  FFMA.FTZ R49, R49, R12.reuse, -R124 ;  /* 0x0000000c31317223 */ /* 0x080fe2000001087c */
[----:B------:R-:W-:Y:S01]  /*71d0*/  F2FP.SATFINITE.E4M3.F32.PACK_AB_MERGE_C R128, R128, R139, RZ ;  /* 0x0000008b8080723e */ /* 0x000fe200048070ff */
[----:B------:R-:W-:Y:S01]  /*71e0*/  FFMA.FTZ R132, R127, R12, R132 ;  /* 0x0000000c7f847223 */ /* 0x000fe20000010084 */
[----:B------:R-:W-:-:S02]  /*71f0*/  F2FP.SATFINITE.E4M3.F32.PACK_AB_MERGE_C R15, R136, R15, RZ ;  /* 0x0000000f880f723e */ /* 0x000fc400048070ff */
[----:B------:R-:W-:Y:S02]  /*7200*/  F2FP.SATFINITE.E4M3.F32.PACK_AB_MERGE_C R126, R126, R135, RZ ;  /* 0x000000877e7e723e */ /* 0x000fe400048070ff */
[----:B------:R-:W-:Y:S02]  /*7210*/  F2FP.SATFINITE.E4M3.F32.PACK_AB_MERGE_C R47, R49, R138, R128 ;  /* 0x0000008a312f723e */ /* 0x000fe40004807080 */
[----:B------:R-:W-:Y:S02]  /*7220*/  F2FP.SATFINITE.E4M3.F32.PACK_AB_MERGE_C R45, R43, R40, R14 ;  /* 0x000000282b2d723e */ /* 0x000fe4000480700e */
[----:B------:R-:W-:Y:S02]  /*7230*/  F2FP.SATFINITE.E4M3.F32.PACK_AB_MERGE_C R49, R42, R41, R15 ;  /* 0x000000292a31723e */ /* 0x000fe4000480700f */
[----:B------:R-:W-:-:S07]  /*7240*/  F2FP.SATFINITE.E4M3.F32.PACK_AB_MERGE_C R51, R132, R137, R126 ;  /* 0x000000898433723e */ /* 0x000fce000480707e */
.L_x_1420:
[----:B------:R-:W-:Y:S05]  /*7250*/  BSYNC B2 ;  /* 0x0000000000027941 */ /* 0x000fea0003800000 */
.L_x_1419:
        /* <DEDUP_REMOVED lines=9> */
[----:B--2---:R0:W-:Y:S03]  /*72f0*/  @!P4 STG.E.128 desc[UR40][R14.64], R48 ;  /* 0x000000300e00c986 */ /* 0x0041e6000c101d28 */
.L_x_1418:
[----:B------:R-:W-:Y:S05]  /*7300*/  BSYNC B1 ;  /* 0x0000000000017941 */ /* 0x000fea0003800000 */
.L_x_1417:
[----:B------:R-:W-:Y:S01]  /*7310*/  ISETP.NE.AND P4, PT, R64, RZ, PT ;  /* 0x000000ff4000720c */ /* 0x000fe20003f85270 */
[----:B------:R-:W-:-:S12]  /*7320*/  BSSY B1, `(.L_x_1421) ;  /* 0x00000f2000017945 */ /* 0x000fd80003800000 */
[----:B------:R-:W-:Y:S05]  /*7330*/  @!P4 BRA `(.L_x_1422) ;  /* 0x0000000c00c0c947 */ /* 0x000fea0003800000 */
[----:B0-----:R-:W-:Y:S01]  /*7340*/  SEL R12, R77, R120, !P1 ;  /* 0x000000784d0c7207 */ /* 0x001fe20004800000 */
        /* <DEDUP_REMOVED lines=24> */
[----:B------:R-:W-:Y:S02]  /*74d0*/  LOP3.LUT R8, R9, 0xff0000ff, RZ, 0xc0, !PT ;  /* 0xff0000ff09087812 */ /* 0x000fe400078ec0ff */
[----:B------:R-:W-:Y:S01]  /*74e0*/  SHF.R.U32.HI R51, RZ, 0x10, R9 ;  /* 0x00000010ff337819 */ /* 0x000fe20000011609 */
[----:B------:R-:W-:Y:S01]  /*74f0*/  IMAD.SHL.U32 R9, R124, 0x100, RZ ;  /* 0x000001007c097824 */ /* 0x000fe200078e00ff */
[----:B------:R-:W-:Y:S02]  /*7500*/  SHF.R.U32.HI R50, RZ, 0x8, R11 ;  /* 0x00000008ff327819 */ /* 0x000fe4000001160b */
[----:B------:R-:W-:Y:S02]  /*7510*/  SHF.R.U32.HI R49, RZ, 0x8, R39 ;  /* 0x00000008ff317819 */ /* 0x000fe40000011627 */
[----:B------:R-:W-:-:S02]  /*7520*/  LOP3.LUT R10, R11, 0xff0000ff, RZ, 0xc0, !PT ;  /* 0xff0000ff0b0a7812 */ /* 0x000fc400078ec0ff */
[----:B------:R-:W-:Y:S01]  /*7530*/  SHF.R.U32.HI R48, RZ, 0x10, R11 ;  /* 0x00000010ff307819 */ /* 0x000fe2000001160b */
[----:B------:R-:W-:Y:S01]  /*7540*/  IMAD.SHL.U32 R11, R50, 0x100, RZ ;  /* 0x00000100320b7824 */ /* 0x000fe200078e00ff */
[----:B------:R-:W-:Y:S01]  /*7550*/  LOP3.LUT R8, R8, 0xff00, R9, 0xf8, !PT ;  /* 0x0000ff0008087812 */ /* 0x000fe200078ef809 */
[----:B------:R-:W-:Y:S01]  /*7560*/  IMAD.U32 R9, R51, 0x10000, RZ ;  /* 0x0001000033097824 */ /* 0x000fe200078e00ff */
[--C-:B------:R-:W-:Y:S01]  /*7570*/  SHF.R.U32.HI R46, RZ, 0x8, R37.reuse ;  /* 0x00000008ff2e7819 */ /* 0x100fe20000011625 */
[----:B------:R-:W-:Y:S01]  /*7580*/  IMAD.SHL.U32 R49, R49, 0x100, RZ ;  /* 0x0000010031317824 */ /* 0x000fe200078e00ff */
[----:B------:R-:W-:Y:S02]  /*7590*/  LOP3.LUT R36, R37, 0xff0000ff, RZ, 0xc0, !PT ;  /* 0xff0000ff25247812 */ /* 0x000fe400078ec0ff */
[----:B------:R-:W-:Y:S01]  /*75a0*/  SHF.R.U32.HI R123, RZ, 0x10, R37 ;  /* 0x00000010ff7b7819 */ /* 0x000fe20000011625 */
[----:B0-----:R-:W-:Y:S01]  /*75b0*/  IMAD.MOV.U32 R37, RZ, RZ, R12 ;  /* 0x000000ffff257224 */ /* 0x001fe200078e000c */
[----:B------:R-:W-:-:S02]  /*75c0*/  LOP3.LUT R38, R39, 0xff0000ff, RZ, 0xc0, !PT ;  /* 0xff0000ff27267812 */ /* 0x000fc400078ec0ff */
[----:B------:R-:W-:Y:S01]  /*75d0*/  SHF.R.U32.HI R122, RZ, 0x10, R39 ;  /* 0x00000010ff7a7819 */ /* 0x000fe20000011627 */
[----:B------:R-:W-:Y:S01]  /*75e0*/  IMAD.SHL.U32 R39, R46, 0x100, RZ ;  /* 0x000001002e277824 */ /* 0x000fe200078e00ff */
[----:B------:R-:W-:Y:S02]  /*75f0*/  LOP3.LUT R11, R10, 0xff00, R11, 0xf8, !PT ;  /* 0x0000ff000a0b7812 */ /* 0x000fe400078ef80b */
[----:B------:R-:W-:Y:S01]  /*7600*/  LOP3.LUT R10, R8, 0xff0000, R9, 0xf8, !PT ;  /* 0x00ff0000080a7812 */ /* 0x000fe200078ef809 */
[----:B------:R-:W-:Y:S01]  /*7610*/  IMAD.U32 R8, R48, 0x10000, RZ ;  /* 0x0001000030087824 */ /* 0x000fe200078e00ff */
[----:B------:R-:W-:Y:S01]  /*7620*/  LOP3.LUT R51, R38, 0xff00, R49, 0xf8, !PT ;  /* 0x0000ff0026337812 */ /* 0x000fe200078ef831 */
[----:B------:R-:W-:Y:S01]  /*7630*/  IMAD.U32 R122, R122, 0x10000, RZ ;  /* 0x000100007a7a7824 */ /* 0x000fe200078e00ff */
[----:B------:R-:W-:Y:S02]  /*7640*/  F2FP.F16.E4M3.UNPACK_B R48, R121.H1 ;  /* 0x00000079ff30723e */ /* 0x000fe400030006ff */
[----:B--2---:R-:W-:-:S02]  /*7650*/  F2FP.F16.E4M3.UNPACK_B R46, R40.H1 ;  /* 0x00000028ff2e723e */ /* 0x004fc400030006ff */
[----:B------:R-:W-:Y:S01]  /*7660*/  F2FP.F16.E4M3.UNPACK_B R38, R37.H1 ;  /* 0x00000025ff26723e */ /* 0x000fe200030006ff */
[----:B------:R-:W-:Y:S01]  /*7670*/  HADD2.F32 R9, -RZ, R48.H0_H0 ;  /* 0x20000030ff097230 */ /* 0x000fe20000004100 */
[----:B------:R-:W-:Y:S01]  /*7680*/  LOP3.LUT R50, R36, 0xff00, R39, 0xf8, !PT ;  /* 0x0000ff0024327812 */ /* 0x000fe200078ef827 */
[----:B------:R-:W-:Y:S01]  /*7690*/  HADD2.F32 R36, -RZ, R46.H0_H0 ;  /* 0x2000002eff247230 */ /* 0x000fe20000004100 */
[----:B------:R-:W-:Y:S01]  /*76a0*/  F2FP.F16.E4M3.UNPACK_B R39, R117.H1 ;  /* 0x00000075ff27723e */ /* 0x000fe200030006ff */
[----:B------:R-:W-:Y:S01]  /*76b0*/  HADD2.F32 R12, -RZ, R38.H0_H0 ;  /* 0x20000026ff0c7230 */ /* 0x000fe20000004100 */
[----:B------:R-:W-:Y:S01]  /*76c0*/  LOP3.LUT R8, R11, 0xff0000, R8, 0xf8, !PT ;  /* 0x00ff00000b087812 */ /* 0x000fe200078ef808 */
[----:B------:R-:W-:Y:S02]  /*76d0*/  IMAD.U32 R11, R123, 0x10000, RZ ;  /* 0x000100007b0b7824 */ /* 0x000fe400078e00ff */
[----:B------:R-:W-:Y:S01]  /*76e0*/  FMUL.FTZ R123, R36, R9 ;  /* 0x00000009247b7220 */ /* 0x000fe20000410000 */
[----:B------:R-:W-:-:S02]  /*76f0*/  HADD2.F32 R49, -RZ, R39.H0_H0 ;  /* 0x20000027ff317230 */ /* 0x000fc40000004100 */
[----:B------:R-:W-:Y:S01]  /*7700*/  FMUL.FTZ R125, R12, R9 ;  /* 0x000000090c7d7220 */ /* 0x000fe20000410000 */
[----:B------:R-:W-:Y:S01]  /*7710*/  HADD2.F32 R48, -RZ, R48.H1_H1 ;  /* 0x30000030ff307230 */ /* 0x000fe20000004100 */
[----:B------:R-:W-:Y:S01]  /*7720*/  LOP3.LUT R11, R50, 0xff0000, R11, 0xf8, !PT ;  /* 0x00ff0000320b7812 */ /* 0x000fe200078ef80b */
[----:B------:R-:W-:Y:S02]  /*7730*/  HADD2.F32 R50, -RZ, R39.H1_H1 ;  /* 0x30000027ff327230 */ /* 0x000fe40000004100 */
[-C--:B------:R-:W-:Y:S01]  /*7740*/  FFMA.FTZ R12, R12, R49.reuse, -R123 ;  /* 0x000000310c0c7223 */ /* 0x080fe2000001087b */
[----:B------:R-:W-:Y:S01]  /*7750*/  FFMA.FTZ R36, R36, R49, R125 ;  /* 0x0000003124247223 */ /* 0x000fe2000001007d */
[----:B------:R-:W-:Y:S01]  /*7760*/  HADD2.F32 R39, -RZ, R38.H1_H1 ;  /* 0x30000026ff277230 */ /* 0x000fe20000004100 */
[----:B------:R-:W-:Y:S01]  /*7770*/  F2FP.F16.E4M3.UNPACK_B R121, R121 ;  /* 0x00000079ff79723e */ /* 0x000fe200020006ff */
[----:B------:R-:W-:Y:S01]  /*7780*/  HADD2.F32 R49, -RZ, R46.H1_H1 ;  /* 0x3000002eff317230 */ /* 0x000fe20000004100 */
[----:B------:R-:W-:-:S02]  /*7790*/  F2FP.F16.E4M3.UNPACK_B R40, R40 ;  /* 0x00000028ff28723e */ /* 0x000fc400020006ff */
[----:B------:R-:W-:Y:S01]  /*77a0*/  F2FP.F16.E4M3.UNPACK_B R46, R37 ;  /* 0x00000025ff2e723e */ /* 0x000fe200020006ff */
[-C--:B------:R-:W-:Y:S01]  /*77b0*/  FMUL.FTZ R124, R39, R48.reuse ;  /* 0x00000030277c7220 */ /* 0x080fe20000410000 */
[----:B------:R-:W-:Y:S01]  /*77c0*/  LOP3.LUT R9, R51, 0xff0000, R122, 0xf8, !PT ;  /* 0x00ff000033097812 */ /* 0x000fe200078ef87a */
[----:B------:R-:W-:Y:S01]  /*77d0*/  FMUL.FTZ R122, R49, R48 ;  /* 0x00000030317a7220 */ /* 0x000fe20000410000 */
[----:B------:R-:W-:Y:S01]  /*77e0*/  F2FP.F16.E4M3.UNPACK_B R117, R117 ;  /* 0x00000075ff75723e */ /* 0x000fe200020006ff */
[----:B------:R-:W-:Y:S02]  /*77f0*/  HADD2.F32 R123, -RZ, R121.H0_H0 ;  /* 0x20000079ff7b7230 */ /* 0x000fe40000004100 */
[----:B------:R-:W-:Y:S02]  /*7800*/  HADD2.F32 R48, -RZ, R40.H0_H0 ;  /* 0x20000028ff307230 */ /* 0x000fe40000004100 */
[----:B------:R-:W-:Y:S01]  /*7810*/  FFMA.FTZ R37, R39, R50, -R122 ;  /* 0x0000003227257223 */ /* 0x000fe2000001087a */
[----:B------:R-:W-:-:S02]  /*7820*/  HADD2.F32 R38, -RZ, R46.H0_H0 ;  /* 0x2000002eff267230 */ /* 0x000fc40000004100 */
[----:B------:R-:W-:Y:S01]  /*7830*/  FFMA.FTZ R39, R49, R50, R124 ;  /* 0x0000003231277223 */ /* 0x000fe2000001007c */
        /* <DEDUP_REMOVED lines=9> */
[CC--:B------:R-:W-:Y:S01]  /*78d0*/  FMUL.FTZ R51, R49.reuse, R121.reuse ;  /* 0x0000007931337220 */ /* 0x0c0fe20000410000 */
[----:B------:R-:W-:Y:S01]  /*78e0*/  F2FP.F16.E4M3.UNPACK_B R50, R42.H1 ;  /* 0x0000002aff32723e */ /* 0x000fe200030006ff */
[C---:B------:R-:W-:Y:S01]  /*78f0*/  FMUL.FTZ R124, R46.reuse, R121 ;  /* 0x000000792e7c7220 */ /* 0x040fe20000410000 */
[----:B------:R-:W-:Y:S01]  /*7900*/  F2FP.F16.E4M3.UNPACK_B R48, R119.H1 ;  /* 0x00000077ff30723e */ /* 0x000fe200030006ff */
[----:B------:R-:W-:Y:S01]  /*7910*/  FFMA.FTZ R123, R46, R117, -R51 ;  /* 0x000000752e7b7223 */ /* 0x000fe20000010833 */
[----:B------:R-:W-:Y:S01]  /*7920*/  F2FP.F16.E4M3.UNPACK_B R121, R115.H1 ;  /* 0x00000073ff79723e */ /* 0x000fe200030006ff */
[----:B------:R-:W-:Y:S01]  /*7930*/  HADD2.F32 R51, -RZ, R50.H0_H0 ;  /* 0x20000032ff337230 */ /* 0x000fe20000004100 */
[-C--:B------:R-:W-:Y:S01]  /*7940*/  F2FP.F16.E4M3.UNPACK_B R46, R14.reuse.H1 ;  /* 0x0000000eff2e723e */ /* 0x080fe200030006ff */
[----:B------:R-:W-:Y:S01]  /*7950*/  FFMA.FTZ R125, R49, R117, R124 ;  /* 0x00000075317d7223 */ /* 0x000fe2000001007c */
[----:B------:R-:W-:Y:S01]  /*7960*/  HADD2.F32 R117, -RZ, R48.H1_H1 ;  /* 0x30000030ff757230 */ /* 0x000fe20000004100 */
[----:B------:R-:W-:Y:S01]  /*7970*/  F2FP.F16.E4M3.UNPACK_B R119, R119 ;  /* 0x00000077ff77723e */ /* 0x000fe200020006ff */
[----:B------:R-:W-:Y:S01]  /*7980*/  HADD2.F32 R50, -RZ, R50.H1_H1 ;  /* 0x30000032ff327230 */ /* 0x000fe20000004100 */
[----:B------:R-:W-:Y:S01]  /*7990*/  F2FP.F16.E4M3.UNPACK_B R14, R14 ;  /* 0x0000000eff0e723e */ /* 0x000fe200020006ff */
[----:B------:R-:W-:Y:S01]  /*79a0*/  HADD2.F32 R122, -RZ, R48.H0_H0 ;  /* 0x20000030ff7a7230 */ /* 0x000fe20000004100 */
[----:B------:R-:W-:Y:S01]  /*79b0*/  F2FP.F16.E4M3.UNPACK_B R115, R115 ;  /* 0x00000073ff73723e */ /* 0x000fe200020006ff */
[----:B------:R-:W-:-:S02]  /*79c0*/  HADD2.F32 R48, -RZ, R46.H0_H0 ;  /* 0x2000002eff307230 */ /* 0x000fc40000004100 */
[----:B------:R-:W-:Y:S01]  /*79d0*/  FMUL.FTZ R129, R50, R117 ;  /* 0x0000007532817220 */ /* 0x000fe20000410000 */
[--C-:B------:R-:W-:Y:S02]  /*79e0*/  HADD2.F32 R49, -RZ, R121.reuse.H0_H0 ;  /* 0x20000079ff317230 */ /* 0x100fe40000004100 */
[-C--:B------:R-:W-:Y:S01]  /*79f0*/  FMUL.FTZ R127, R51, R122.reuse ;  /* 0x0000007a337f7220 */ /* 0x080fe20000410000 */
[----:B------:R-:W-:Y:S02]  /*7a00*/  HADD2.F32 R46, -RZ, R46.H1_H1 ;  /* 0x3000002eff2e7230 */ /* 0x000fe40000004100 */
[C---:B------:R-:W-:Y:S01]  /*7a10*/  FMUL.FTZ R122, R48.reuse, R122 ;  /* 0x0000007a307a7220 */ /* 0x040fe20000410000 */
[----:B------:R-:W-:Y:S02]  /*7a20*/  HADD2.F32 R121, -RZ, R121.H1_H1 ;  /* 0x30000079ff797230 */ /* 0x000fe40000004100 */
[----:B------:R-:W-:Y:S01]  /*7a30*/  FFMA.FTZ R127, R48, R49, -R127 ;  /* 0x00000031307f7223 */ /* 0x000fe2000001087f */
[----:B------:R-:W-:Y:S01]  /*7a40*/  F2FP.SATFINITE.E4M3.F32.PACK_AB_MERGE_C R12, R37, R12, RZ ;  /* 0x0000000c250c723e */ /* 0x000fe200048070ff */
[C---:B------:R-:W-:Y:S01]  /*7a50*/  FMUL.FTZ R117, R46.reuse, R117 ;  /* 0x000000752e757220 */ /* 0x040fe20000410000 */
[----:B------:R-:W-:Y:S01]  /*7a60*/  FFMA.FTZ R122, R51, R49, R122 ;  /* 0x00000031337a7223 */ /* 0x000fe2000001007a */
[----:B------:R-:W-:Y:S01]  /*7a70*/  FFMA.FTZ R124, R46, R121, -R129 ;  /* 0x000000792e7c7223 */ /* 0x000fe20000010881 */
[----:B------:R-:W-:Y:S01]  /*7a80*/  F2FP.F16.E4M3.UNPACK_B R46, R42 ;  /* 0x0000002aff2e723e */ /* 0x000fe200020006ff */
[----:B------:R-:W-:-:S02]  /*7a90*/  HADD2.F32 R51, -RZ, R119.H0_H0 ;  /* 0x20000077ff337230 */ /* 0x000fc40000004100 */
[----:B------:R-:W-:Y:S01]  /*7aa0*/  FFMA.FTZ R129, R50, R121, R117 ;  /* 0x0000007932817223 */ /* 0x000fe20000010075 */
[----:B------:R-:W-:Y:S01]  /*7ab0*/  HADD2.F32 R119, -RZ, R119.H1_H1 ;  /* 0x30000077ff777230 */ /* 0x000fe20000004100 */
[----:B------:R-:W-:Y:S01]  /*7ac0*/  F2FP.SATFINITE.E4M3.F32.PACK_AB_MERGE_C R36, R39, R36, RZ ;  /* 0x000000242724723e */ /* 0x000fe200048070ff */
[----:B------:R-:W-:Y:S01]  /*7ad0*/  HADD2.F32 R48, -RZ, R46.H0_H0 ;  /* 0x2000002eff307230 */ /* 0x000fe20000004100 */
[----:B------:R-:W-:Y:S01]  /*7ae0*/  F2FP.SATFINITE.E4M3.F32.PACK_AB_MERGE_C R12, R123, R38, R12 ;  /* 0x000000267b0c723e */ /* 0x000fe2000480700c */
[----:B------:R-:W-:Y:S01]  /*7af0*/  HADD2.F32 R42, -RZ, R14.H0_H0 ;  /* 0x2000000eff2a7230 */ /* 0x000fe20000004100 */
[----:B------:R-:W-:Y:S01]  /*7b00*/  F2FP.F16.E4M3.UNPACK_B R39, R41 ;  /* 0x00000029ff27723e */ /* 0x000fe200020006ff */
        /* <DEDUP_REMOVED lines=12> */
[-C--:B------:R-:W-:Y:S01]  /*7bd0*/  FFMA.FTZ R14, R14, R115.reuse, -R121 ;  /* 0x000000730e0e7223 */ /* 0x080fe20000010879 */
[----:B------:R-:W-:Y:S01]  /*7be0*/  FFMA.FTZ R119, R46, R115, R119 ;  /* 0x000000732e777223 */ /* 0x000fe20000010077 */
[----:B------:R-:W-:Y:S01]  /*7bf0*/  F2FP.SATFINITE.E4M3.F32.PACK_AB_MERGE_C R40, R125, R40, R36 ;  /* 0x000000287d28723e */ /* 0x000fe20004807024 */
[----:B------:R-:W-:Y:S01]  /*7c00*/  HADD2.F32 R46, -RZ, R39.H0_H0 ;  /* 0x20000027ff2e7230 */ /* 0x000fe20000004100 */
[----:B------:R-:W-:Y:S01]  /*7c10*/  F2FP.SATFINITE.E4M3.F32.PACK_AB_MERGE_C R124, R124, R127, RZ ;  /* 0x0000007f7c7c723e */ /* 0x000fe200048070ff */
[----:B------:R-:W-:Y:S01]  /*7c20*/  HADD2.F32 R115, -RZ, R38.H0_H0 ;  /* 0x20000026ff737230 */ /* 0x000fe20000004100 */
[----:B------:R-:W-:Y:S01]  /*7c30*/  F2FP.F16.E4M3.UNPACK_B R49, R10 ;  /* 0x0000000aff31723e */ /* 0x000fe200020006ff */
[----:B------:R-:W-:Y:S01]  /*7c40*/  HADD2.F32 R36, -RZ, R37.H0_H0 ;  /* 0x20000025ff247230 */ /* 0x000fe20000004100 */
[----:B------:R-:W-:Y:S01]  /*7c50*/  F2FP.SATFINITE.E4M3.F32.PACK_AB_MERGE_C R14, R14, R117, R124 ;  /* 0x000000750e0e723e */ /* 0x000fe2000480707c */
        /* <DEDUP_REMOVED lines=9> */
[----:B------:R-:W-:-:S02]  /*7cf0*/  HADD2.F32 R49, -RZ, R49.H1_H1 ;  /* 0x30000031ff317230 */ /* 0x000fc40000004100 */
[-C--:B------:R-:W-:Y:S01]  /*7d00*/  FMUL.FTZ R51, R48, R115.reuse ;  /* 0x0000007330337220 */ /* 0x080fe20000410000 */
[C---:B------:R-:W-:Y:S01]  /*7d10*/  FMUL.FTZ R115, R38.reuse, R115 ;  /* 0x0000007326737220 */ /* 0x040fe20000410000 */
[----:B------:R-:W-:Y:S01]  /*7d20*/  F2FP.F16.E4M3.UNPACK_B R50, R11.H1 ;  /* 0x0000000bff32723e */ /* 0x000fe200030006ff */
[----:B------:R-:W-:Y:S01]  /*7d30*/  HADD2.F32 R46, -RZ, R41.H0_H0 ;  /* 0x20000029ff2e7230 */ /* 0x000fe20000004100 */
[----:B------:R-:W-:Y:S01]  /*7d40*/  F2FP.F16.E4M3.UNPACK_B R39, R13.H1 ;  /* 0x0000000dff27723e */ /* 0x000fe200030006ff */
[-C--:B------:R-:W-:Y:S01]  /*7d50*/  FFMA.FTZ R13, R38, R49.reuse, -R51 ;  /* 0x00000031260d7223 */ /* 0x080fe20000010833 */
[----:B------:R-:W-:Y:S01]  /*7d60*/  F2FP.SATFINITE.E4M3.F32.PACK_AB_MERGE_C R122, R129, R122, RZ ;  /* 0x0000007a817a723e */ /* 0x000fe200048070ff */
[----:B------:R-:W-:Y:S01]  /*7d70*/  FFMA.FTZ R38, R48, R49, R115 ;  /* 0x0000003130267223 */ /* 0x000fe20000010073 */
[----:B------:R-:W-:Y:S01]  /*7d80*/  F2FP.F16.E4M3.UNPACK_B R10, R10.H1 ;  /* 0x0000000aff0a723e */ /* 0x000fe200030006ff */
[----:B------:R-:W-:Y:S01]  /*7d90*/  HADD2.F32 R49, -RZ, R50.H0_H0 ;  /* 0x20000032ff317230 */ /* 0x000fe20000004100 */
[----:B------:R-:W-:Y:S01]  /*7da0*/  F2FP.SATFINITE.E4M3.F32.PACK_AB_MERGE_C R42, R119, R42, R122 ;  /* 0x0000002a772a723e */ /* 0x000fe2000480707a */
[----:B------:R-:W-:Y:S01]  /*7db0*/  HADD2.F32 R11, -RZ, R39.H0_H0 ;  /* 0x20000027ff0b7230 */ /* 0x000fe20000004100 */
[----:B------:R-:W-:Y:S01]  /*7dc0*/  F2FP.F16.E4M3.UNPACK_B R115, R9.H1 ;  /* 0x00000009ff73723e */ /* 0x000fe200030006ff */
[----:B------:R-:W-:-:S02]  /*7dd0*/  HADD2.F32 R41, -RZ, R41.H1_H1 ;  /* 0x30000029ff297230 */ /* 0x000fc40000004100 */
[CC--:B------:R-:W-:Y:S01]  /*7de0*/  FMUL.FTZ R124, R46.reuse, R49.reuse ;  /* 0x000000312e7c7220 */ /* 0x0c0fe20000410000 */
[----:B------:R-:W-:Y:S02]  /*7df0*/  HADD2.F32 R122, -RZ, R50.H1_H1 ;  /* 0x30000032ff7a7230 */ /* 0x000fe40000004100 */
[----:B------:R-:W-:Y:S01]  /*7e00*/  FMUL.FTZ R49, R11, R49 ;  /* 0x000000310b317220 */ /* 0x000fe20000410000 */
[--C-:B------:R-:W-:Y:S01]  /*7e10*/  HADD2.F32 R48, -RZ, R10.reuse.H0_H0 ;  /* 0x2000000aff307230 */ /* 0x100fe20000004100 */
[----:B------:R-:W-:Y:S01]  /*7e20*/  F2FP.F16.E4M3.UNPACK_B R51, R9 ;  /* 0x00000009ff33723e */ /* 0x000fe200020006ff */
[----:B------:R-:W-:Y:S01]  /*7e30*/  HADD2.F32 R39, -RZ, R39.H1_H1 ;  /* 0x30000027ff277230 */ /* 0x000fe20000004100 */
[----:B------:R-:W-:Y:S01]  /*7e40*/  F2FP.F16.E4M3.UNPACK_B R9, R8 ;  /* 0x00000008ff09723e */ /* 0x000fe200020006ff */
[----:B------:R-:W-:Y:S02]  /*7e50*/  HADD2.F32 R50, -RZ, R10.H1_H1 ;  /* 0x3000000aff327230 */ /* 0x000fe40000004100 */
[----:B------:R-:W-:Y:S01]  /*7e60*/  FMUL.FTZ R10, R41, R122 ;  /* 0x0000007a290a7220 */ /* 0x000fe20000410000 */
[-C--:B------:R-:W-:Y:S01]  /*7e70*/  FFMA.FTZ R119, R46, R48.reuse, R49 ;  /* 0x000000302e777223 */ /* 0x080fe20000010031 */
[----:B------:R-:W-:Y:S01]  /*7e80*/  F2FP.F16.E4M3.UNPACK_B R46, R43 ;  /* 0x0000002bff2e723e */ /* 0x000fe200020006ff */
[----:B------:R-:W-:Y:S01]  /*7e90*/  FFMA.FTZ R124, R11, R48, -R124 ;  /* 0x000000300b7c7223 */ /* 0x000fe2000001087c */
[C---:B------:R-:W-:Y:S01]  /*7ea0*/  FFMA.FTZ R121, R39.reuse, R50, -R10 ;  /* 0x0000003227797223 */ /* 0x040fe2000001080a */
[----:B------:R-:W-:Y:S01]  /*7eb0*/  F2FP.F16.E4M3.UNPACK_B R10, R15 ;  /* 0x0000000fff0a723e */ /* 0x000fe200020006ff */
[----:B------:R-:W-:Y:S01]  /*7ec0*/  FMUL.FTZ R122, R39, R122 ;  /* 0x0000007a277a7220 */ /* 0x000fe20000410000 */
[----:B------:R-:W-:Y:S01]  /*7ed0*/  F2FP.F16.E4M3.UNPACK_B R43, R43.H1 ;  /* 0x0000002bff2b723e */ /* 0x000fe200030006ff */
[----:B------:R-:W-:Y:S01]  /*7ee0*/  HADD2.F32 R117, -RZ, R115.H0_H0 ;  /* 0x20000073ff757230 */ /* 0x000fe20000004100 */
[----:B------:R-:W-:Y:S01]  /*7ef0*/  F2FP.F16.E4M3.UNPACK_B R15, R15.H1 ;  /* 0x0000000fff0f723e */ /* 0x000fe200030006ff */
[----:B------:R-:W-:Y:S01]  /*7f00*/  FFMA.FTZ R126, R41, R50, R122 ;  /* 0x00000032297e7223 */ /* 0x000fe2000001007a */
[----:B------:R-:W-:Y:S01]  /*7f10*/  F2FP.F16.E4M3.UNPACK_B R48, R8.H1 ;  /* 0x00000008ff30723e */ /* 0x000fe200030006ff */
[----:B------:R-:W-:Y:S01]  /*7f20*/  HADD2.F32 R8, -RZ, R43.H0_H0 ;  /* 0x2000002bff087230 */ /* 0x000fe20000004100 */
[----:B------:R-:W-:Y:S01]  /*7f30*/  F2FP.SATFINITE.E4M3.F32.PACK_AB_MERGE_C R121, R121, R124, RZ ;  /* 0x0000007c7979723e */ /* 0x000fe200048070ff */
[----:B------:R-:W-:Y:S01]  /*7f40*/  HADD2.F32 R39, -RZ, R15.H0_H0 ;  /* 0x2000000fff277230 */ /* 0x000fe20000004100 */
[----:B------:R-:W-:Y:S01]  /*7f50*/  F2FP.SATFINITE.E4M3.F32.PACK_AB_MERGE_C R119, R126, R119, RZ ;  /* 0x000000777e77723e */ /* 0x000fe200048070ff */
[----:B------:R-:W-:-:S02]  /*7f60*/  HADD2.F32 R41, -RZ, R46.H0_H0 ;  /* 0x2000002eff297230 */ /* 0x000fc40000004100 */
[CC--:B------:R-:W-:Y:S01]  /*7f70*/  FMUL.FTZ R130, R8.reuse, R117.reuse ;  /* 0x0000007508827220 */ /* 0x0c0fe20000410000 */
[----:B------:R-:W-:Y:S02]  /*7f80*/  HADD2.F32 R122, -RZ, R51.H0_H0 ;  /* 0x20000033ff7a7230 */ /* 0x000fe40000004100 */
[----:B------:R-:W-:Y:S01]  /*7f90*/  FMUL.FTZ R117, R39, R117 ;  /* 0x0000007527757220 */ /* 0x000fe20000410000 */
[----:B------:R-:W-:Y:S01]  /*7fa0*/  HADD2.F32 R49, -RZ, R48.H0_H0 ;  /* 0x20000030ff317230 */ /* 0x000fe20000004100 */
[----:B------:R-:W-:Y:S01]  /*7fb0*/  F2FP.SATFINITE.E4M3.F32.PACK_AB_MERGE_C R13, R13, R36, R121 ;  /* 0x000000240d0d723e */ /* 0x000fe20004807079 */
[----:B------:R-:W-:Y:S02]  /*7fc0*/  HADD2.F32 R11, -RZ, R10.H0_H0 ;  /* 0x2000000aff0b7230 */ /* 0x000fe40000004100 */
[----:B------:R-:W-:Y:S01]  /*7fd0*/  FMUL.FTZ R128, R41, R122 ;  /* 0x0000007a29807220 */ /* 0x000fe20000410000 */
[----:B------:R-:W-:Y:S02]  /*7fe0*/  HADD2.F32 R50, -RZ, R9.H0_H0 ;  /* 0x20000009ff327230 */ /* 0x000fe40000004100 */
[----:B------:R-:W-:Y:S01]  /*7ff0*/  FFMA.FTZ R117, R8, R49, R117 ;  /* 0x0000003108757223 */ /* 0x000fe20000010075 */
[----:B------:R-:W-:-:S02]  /*8000*/  HADD2.F32 R43, -RZ, R43.H1_H1 ;  /* 0x3000002bff2b7230 */ /* 0x000fc40000004100 */
[C---:B------:R-:W-:Y:S01]  /*8010*/  FMUL.FTZ R122, R11.reuse, R122 ;  /* 0x0000007a0b7a7220 */ /* 0x040fe20000410000 */
[----:B------:R-:W-:Y:S02]  /*8020*/  HADD2.F32 R8, -RZ, R115.H1_H1 ;  /* 0x30000073ff087230 */ /* 0x000fe40000004100 */
[-C--:B------:R-:W-:Y:S01]  /*8030*/  FFMA.FTZ R128, R11, R50.reuse, -R128 ;  /* 0x000000320b807223 */ /* 0x080fe20000010880 */
[----:B------:R-:W-:Y:S02]  /*8040*/  HADD2.F32 R15, -RZ, R15.H1_H1 ;  /* 0x3000000fff0f7230 */ /* 0x000fe40000004100 */
[----:B------:R-:W-:Y:S01]  /*8050*/  FFMA.FTZ R122, R41, R50, R122 ;  /* 0x00000032297a7223 */ /* 0x000fe2000001007a */
[----:B------:R-:W-:Y:S02]  /*8060*/  HADD2.F32 R46, -RZ, R46.H1_H1 ;  /* 0x3000002eff2e7230 */ /* 0x000fe40000004100 */
[----:B------:R-:W-:Y:S01]  /*8070*/  FMUL.FTZ R50, R43, R8 ;  /* 0x000000082b327220 */ /* 0x000fe20000410000 */
[----:B------:R-:W-:-:S02]  /*8080*/  HADD2.F32 R51, -RZ, R51.H1_H1 ;  /* 0x30000033ff337230 */ /* 0x000fc40000004100 */
[----:B------:R-:W-:Y:S01]  /*8090*/  FMUL.FTZ R8, R15, R8 ;  /* 0x000000080f087220 */ /* 0x000fe20000410000 */
[----:B------:R-:W-:Y:S02]  /*80a0*/  HADD2.F32 R10, -RZ, R10.H1_H1 ;  /* 0x3000000aff0a7230 */ /* 0x000fe40000004100 */
[----:B------:R-:W-:Y:S01]  /*80b0*/  FFMA.FTZ R130, R39, R49, -R130 ;  /* 0x0000003127827223 */ /* 0x000fe20000010882 */
[----:B------:R-:W-:Y:S02]  /*80c0*/  HADD2.F32 R48, -RZ, R48.H1_H1 ;  /* 0x30000030ff307230 */ /* 0x000fe40000004100 */
[-C--:B------:R-:W-:Y:S01]  /*80d0*/  FMUL.FTZ R11, R46, R51.reuse ;  /* 0x000000332e0b7220 */ /* 0x080fe20000410000 */
[----:B------:R-:W-:Y:S02]  /*80e0*/  HADD2.F32 R9, -RZ, R9.H1_H1 ;  /* 0x30000009ff097230 */ /* 0x000fe40000004100 */
[----:B------:R-:W-:Y:S01]  /*80f0*/  FMUL.FTZ R51, R10, R51 ;  /* 0x000000330a337220 */ /* 0x000fe20000410000 */
[----:B------:R-:W-:Y:S01]  /*8100*/  F2FP.SATFINITE.E4M3.F32.PACK_AB_MERGE_C R41, R38, R37, R119 ;  /* 0x000000252629723e */ /* 0x000fe20004807077 */
[-C--:B------:R-:W-:Y:S01]  /*8110*/  FFMA.FTZ R15, R15, R48.reuse, -R50 ;  /* 0x000000300f0f7223 */ /* 0x080fe20000010832 */
[----:B------:R-:W-:Y:S01]  /*8120*/  FFMA.FTZ R8, R43, R48, R8 ;  /* 0x000000302b087223 */ /* 0x000fe20000010008 */
[-C--:B------:R-:W-:Y:S01]  /*8130*/  FFMA.FTZ R11, R10, R9.reuse, -R11 ;  /* 0x000000090a0b7223 */ /* 0x080fe2000001080b */
[----:B------:R-:W-:-:S02]  /*8140*/  FFMA.FTZ R51, R46, R9, R51 ;  /* 0x000000092e337223 */ /* 0x000fc40000010033 */
[----:B------:R-:W-:Y:S02]  /*8150*/  F2FP.SATFINITE.E4M3.F32.PACK_AB_MERGE_C R15, R15, R130, RZ ;  /* 0x000000820f0f723e */ /* 0x000fe400048070ff */
[----:B------:R-:W-:Y:S02]  /*8160*/  F2FP.SATFINITE.E4M3.F32.PACK_AB_MERGE_C R8, R8, R117, RZ ;  /* 0x000000750808723e */ /* 0x000fe400048070ff */
[----:B------:R-:W-:Y:S02]  /*8170*/  F2FP.SATFINITE.E4M3.F32.PACK_AB_MERGE_C R15, R11, R128, R15 ;  /* 0x000000800b0f723e */ /* 0x000fe4000480700f */
[----:B------:R-:W-:-:S07]  /*8180*/  F2FP.SATFINITE.E4M3.F32.PACK_AB_MERGE_C R43, R51, R122, R8 ;  /* 0x0000007a332b723e */ /* 0x000fce0004807008 */
.L_x_1424:
[----:B------:R-:W-:Y:S05]  /*8190*/  BSYNC B2 ;  /* 0x0000000000027941 */ /* 0x000fea0003800000 */
.L_x_1423:
        /* <DEDUP_REMOVED lines=10> */
.L_x_1422:
[----:B------:R-:W-:Y:S05]  /*8240*/  BSYNC B1 ;  /* 0x0000000000017941 */ /* 0x000fea0003800000 */
.L_x_1421:
[----:B------:R-:W-:-:S13]  /*8250*/  ISETP.NE.AND P4, PT, R29, RZ, PT ;  /* 0x000000ff1d00720c */ /* 0x000fda0003f85270 */
[----:B------:R-:W-:Y:S05]  /*8260*/  @!P4 BRA `(.L_x_1389) ;  /* 0x000000100050c947 */ /* 0x000fea0003800000 */
[----:B------:R-:W-:Y:S01]  /*8270*/  ISETP.NE.AND P6, PT, R105, RZ, PT ;  /* 0x000000ff6900720c */ /* 0x000fe20003fc5270 */
[----:B------:R-:W-:Y:S01]  /*8280*/  BSSY B1, `(.L_x_1425) ;  /* 0x00000e8000017945 */ /* 0x000fe20003800000 */
[----:B------:R-:W-:Y:S02]  /*8290*/  IADD3 R37, P4, P5, R62, R98, R70 ;  /* 0x000000623e257210 */ /* 0x000fe40007d9e046 */
[----:B------:R-:W-:Y:S02]  /*82a0*/  SEL R120, R77, R120, !P6 ;  /* 0x000000784d787207 */ /* 0x000fe40007000000 */
[----:B---3--:R-:W-:Y:S02]  /*82b0*/  IADD3.X R8, R101, R118, R67, P4, P5 ;  /* 0x0000007665087210 */ /* 0x008fe400027ea443 */
[----:B------:R-:W-:Y:S02]  /*82c0*/  SHF.R.S32.HI R9, RZ, 0x1f, R120 ;  /* 0x0000001fff097819 */ /* 0x000fe40000011478 */
[----:B------:R-:W-:-:S02]  /*82d0*/  IADD3 R36, P4, R37, R96, RZ ;  /* 0x0000006025247210 */ /* 0x000fc40007f9e0ff */
[----:B------:R-:W-:-:S03]  /*82e0*/  LEA.HI R9, R9, R120, RZ, 0x5 ;  /* 0x0000007809097211 */ /* 0x000fc600078f28ff */
[----:B------:R-:W-:Y:S01]  /*82f0*/  IMAD.X R37, R8, 0x1, R97, P4 ;  /* 0x0000000108257824 */ /* 0x000fe200020e0661 */
[----:B------:R-:W-:Y:S02]  /*8300*/  SHF.R.S32.HI R8, RZ, 0x5, R9 ;  /* 0x00000005ff087819 */ /* 0x000fe40000011409 */
[----:B------:R-:W-:Y:S02]  /*8310*/  ISETP.GE.AND P4, PT, R94, R110, PT ;  /* 0x0000006e5e00720c */ /* 0x000fe40003f86270 */
        /* <DEDUP_REMOVED lines=12> */
[----:B0-----:R-:W-:-:S04]  /*83e0*/  IMAD.IADD R12, R16, 0x1, R11 ;  /* 0x00000001100c7824 */ /* 0x001fc800078e020b */
[----:B------:R-:W0:Y:S04]  /*83f0*/  LDS.128 R8, [R9+0x1e400] ;  /* 0x01e4000009087984 */ /* 0x000e280000000c00 */
[----:B------:R-:W2:Y:S01]  /*8400*/  LDS.128 R12, [R12+0x1e400] ;  /* 0x01e400000c0c7984 */ /* 0x000ea20000000c00 */
[----:B------:R-:W-:Y:S05]  /*8410*/  @P4 BRA `(.L_x_1426) ;  /* 0x0000000c00384947 */ /* 0x000fea0003800000 */
[--C-:B------:R-:W-:Y:S01]  /*8420*/  SHF.R.U32.HI R4, RZ, 0x8, R5.reuse ;  /* 0x00000008ff047819 */ /* 0x100fe20000011605 */
[----:B0-----:R-:W-:Y:S01]  /*8430*/  IMAD.MOV.U32 R32, RZ, RZ, R8 ;  /* 0x000000ffff207224 */ /* 0x001fe200078e0008 */
[----:B------:R-:W-:Y:S02]  /*8440*/  SHF.R.U32.HI R42, RZ, 0x10, R5 ;  /* 0x00000010ff2a7819 */ /* 0x000fe40000011605 */
[----:B------:R-:W-:Y:S01]  /*8450*/  LOP3.LUT R5, R5, 0xff0000ff, RZ, 0xc0, !PT ;  /* 0xff0000ff05057812 */ /* 0x000fe200078ec0ff */
[----:B------:R-:W-:Y:S01]  /*8460*/  IMAD.SHL.U32 R4, R4, 0x100, RZ ;  /* 0x0000010004047824 */ /* 0x000fe200078e00ff */
[----:B------:R-:W-:Y:S02]  /*8470*/  SHF.R.U32.HI R38, RZ, 0x8, R7 ;  /* 0x00000008ff267819 */ /* 0x000fe40000011607 */
[----:B------:R-:W-:Y:S02]  /*8480*/  SHF.R.U32.HI R34, RZ, 0x8, R33 ;  /* 0x00000008ff227819 */ /* 0x000fe40000011621 */
[----:B------:R-:W-:-:S02]  /*8490*/  SHF.R.U32.HI R6, RZ, 0x8, R35 ;  /* 0x00000008ff067819 */ /* 0x000fc40000011623 */
[----:B------:R-:W-:Y:S01]  /*84a0*/  LOP3.LUT R5, R5, 0xff00, R4, 0xf8, !PT ;  /* 0x0000ff0005057812 */ /* 0x000fe200078ef804 */
[----:B------:R-:W-:Y:S01]  /*84b0*/  IMAD.SHL.U32 R4, R38, 0x100, RZ ;  /* 0x0000010026047824 */ /* 0x000fe200078e00ff */
[----:B------:R-:W-:Y:S01]  /*84c0*/  SHF.R.U32.HI R40, RZ, 0x10, R7 ;  /* 0x00000010ff287819 */ /* 0x000fe20000011607 */
[----:B------:R-:W-:Y:S01]  /*84d0*/  IMAD.SHL.U32 R8, R34, 0x100, RZ ;  /* 0x0000010022087824 */ /* 0x000fe200078e00ff */
[----:B------:R-:W-:Y:S02]  /*84e0*/  LOP3.LUT R7, R7, 0xff0000ff, RZ, 0xc0, !PT ;  /* 0xff0000ff07077812 */ /* 0x000fe400078ec0ff */
[----:B------:R-:W-:Y:S02]  /*84f0*/  SHF.R.U32.HI R45, RZ, 0x10, R33 ;  /* 0x00000010ff2d7819 */ /* 0x000fe40000011621 */
[----:B------:R-:W-:Y:S02]  /*8500*/  SHF.R.U32.HI R43, RZ, 0x10, R35 ;  /* 0x00000010ff2b7819 */ /* 0x000fe40000011623 */
[----:B------:R-:W-:Y:S01]  /*8510*/  LOP3.LUT R41, R35, 0xff0000ff, RZ, 0xc0, !PT ;  /* 0xff0000ff23297812 */ /* 0x000fe200078ec0ff */
[----:B--2---:R-:W-:Y:S01]  /*8520*/  IMAD.MOV.U32 R35, RZ, RZ, R12 ;  /* 0x000000ffff237224 */ /* 0x004fe200078e000c */
[----:B------:R-:W-:Y:S01]  /*8530*/  LOP3.LUT R33, R33, 0xff0000ff, RZ, 0xc0, !PT ;  /* 0xff0000ff21217812 */ /* 0x000fe200078ec0ff */
[----:B------:R-:W-:Y:S01]  /*8540*/  IMAD.SHL.U32 R12, R6, 0x100, RZ ;  /* 0x00000100060c7824 */ /* 0x000fe200078e00ff */
[----:B------:R-:W-:Y:S01]  /*8550*/  LOP3.LUT R7, R7, 0xff00, R4, 0xf8, !PT ;  /* 0x0000ff0007077812 */ /* 0x000fe200078ef804 */
[----:B------:R-:W-:Y:S01]  /*8560*/  IMAD.U32 R6, R42, 0x10000, RZ ;  /* 0x000100002a067824 */ /* 0x000fe200078e00ff */
[----:B------:R-:W-:Y:S01]  /*8570*/  LOP3.LUT R42, R33, 0xff00, R8, 0xf8, !PT ;  /* 0x0000ff00212a7812 */ /* 0x000fe200078ef808 */
[----:B------:R-:W-:Y:S01]  /*8580*/  IMAD.U32 R4, R40, 0x10000, RZ ;  /* 0x0001000028047824 */ /* 0x000fe200078e00ff */
[----:B------:R-:W-:Y:S01]  /*8590*/  F2FP.F16.E4M3.UNPACK_B R40, R114.H1 ;  /* 0x00000072ff28723e */ /* 0x000fe200030006ff */
[----:B------:R-:W-:Y:S01]  /*85a0*/  IMAD.U32 R43, R43, 0x10000, RZ ;  /* 0x000100002b2b7824 */ /* 0x000fe200078e00ff */
[----:B------:R-:W-:-:S02]  /*85b0*/  F2FP.F16.E4M3.UNPACK_B R38, R35.H1 ;  /* 0x00000023ff26723e */ /* 0x000fc400030006ff */
[----:B------:R-:W-:Y:S02]  /*85c0*/  F2FP.F16.E4M3.UNPACK_B R33, R32.H1 ;  /* 0x00000020ff21723e */ /* 0x000fe400030006ff */
[----:B------:R-:W-:Y:S01]  /*85d0*/  LOP3.LUT R44, R41, 0xff00, R12, 0xf8, !PT ;  /* 0x0000ff00292c7812 */ /* 0x000fe200078ef80c */
        /* <DEDUP_REMOVED lines=19> */
[----:B------:R-:W-:Y:S01]  /*8710*/  HADD2.F32 R34, -RZ, R33.H1_H1 ;  /* 0x30000021ff227230 */ /* 0x000fe20000004100 */
[----:B------:R-:W-:Y:S01]  /*8720*/  LOP3.LUT R7, R42, 0xff0000, R7, 0xf8, !PT ;  /* 0x00ff00002a077812 */ /* 0x000fe200078ef807 */
[----:B------:R-:W-:Y:S01]  /*8730*/  HADD2.F32 R42, -RZ, R114.H0_H0 ;  /* 0x20000072ff2a7230 */ /* 0x000fe20000004100 */
[----:B------:R-:W-:Y:S01]  /*8740*/  F2FP.F16.E4M3.UNPACK_B R112, R112 ;  /* 0x00000070ff70723e */ /* 0x000fe200020006ff */
[-C--:B------:R-:W-:Y:S01]  /*8750*/  FMUL.FTZ R45, R40, R43.reuse ;  /* 0x0000002b282d7220 */ /* 0x080fe20000410000 */
[----:B------:R-:W-:Y:S01]  /*8760*/  FMUL.FTZ R43, R34, R43 ;  /* 0x0000002b222b7220 */ /* 0x000fe20000410000 */
[----:B------:R-:W-:-:S02]  /*8770*/  HADD2.F32 R33, -RZ, R32.H0_H0 ;  /* 0x20000020ff217230 */ /* 0x000fc40000004100 */
[--C-:B------:R-:W-:Y:S02]  /*8780*/  HADD2.F32 R38, -RZ, R35.reuse.H0_H0 ;  /* 0x20000023ff267230 */ /* 0x100fe40000004100 */
[-C--:B------:R-:W-:Y:S01]  /*8790*/  FFMA.FTZ R49, R34, R41.reuse, -R45 ;  /* 0x0000002922317223 */ /* 0x080fe2000001082d */
[----:B------:R-:W-:Y:S01]  /*87a0*/  FFMA.FTZ R51, R40, R41, R43 ;  /* 0x0000002928337223 */ /* 0x000fe2000001002b */
[----:B------:R-:W-:Y:S02]  /*87b0*/  HADD2.F32 R34, -RZ, R112.H0_H0 ;  /* 0x20000070ff227230 */ /* 0x000fe40000004100 */
[-C--:B------:R-:W-:Y:S01]  /*87c0*/  FMUL.FTZ R41, R33, R42.reuse ;  /* 0x0000002a21297220 */ /* 0x080fe20000410000 */
[----:B------:R-:W-:Y:S02]  /*87d0*/  HADD2.F32 R114, -RZ, R114.H1_H1 ;  /* 0x30000072ff727230 */ /* 0x000fe40000004100 */
[----:B------:R-:W-:Y:S01]  /*87e0*/  FMUL.FTZ R40, R38, R42 ;  /* 0x0000002a26287220 */ /* 0x000fe20000410000 */
[----:B------:R-:W-:-:S02]  /*87f0*/  HADD2.F32 R35, -RZ, R35.H1_H1 ;  /* 0x30000023ff237230 */ /* 0x000fc40000004100 */
[-C--:B------:R-:W-:Y:S01]  /*8800*/  FFMA.FTZ R44, R38, R34.reuse, R41 ;  /* 0x00000022262c7223 */ /* 0x080fe20000010029 */
[----:B------:R-:W-:Y:S02]  /*8810*/  HADD2.F32 R32, -RZ, R32.H1_H1 ;  /* 0x30000020ff207230 */ /* 0x000fe40000004100 */
[----:B------:R-:W-:Y:S01]  /*8820*/  FFMA.FTZ R42, R33, R34, -R40 ;  /* 0x00000022212a7223 */ /* 0x000fe20000010828 */
[----:B------:R-:W-:Y:S02]  /*8830*/  HADD2.F32 R112, -RZ, R112.H1_H1 ;  /* 0x30000070ff707230 */ /* 0x000fe40000004100 */
[-C--:B------:R-:W-:Y:S01]  /*8840*/  FMUL.FTZ R41, R35, R114.reuse ;  /* 0x0000007223297220 */ /* 0x080fe20000410000 */
[----:B------:R-:W-:Y:S01]  /*8850*/  F2FP.F16.E4M3.UNPACK_B R33, R113.H1 ;  /* 0x00000071ff21723e */ /* 0x000fe200030006ff */
[C---:B------:R-:W-:Y:S01]  /*8860*/  FMUL.FTZ R114, R32.reuse, R114 ;  /* 0x0000007220727220 */ /* 0x040fe20000410000 */
[----:B------:R-:W-:Y:S01]  /*8870*/  F2FP.F16.E4M3.UNPACK_B R34, R14.H1 ;  /* 0x0000000eff22723e */ /* 0x000fe200030006ff */
[----:B------:R-:W-:Y:S01]  /*8880*/  FFMA.FTZ R45, R32, R112, -R41 ;  /* 0x00000070202d7223 */ /* 0x000fe20000010829 */
[----:B------:R-:W-:Y:S01]  /*8890*/  F2FP.F16.E4M3.UNPACK_B R40, R111.H1 ;  /* 0x0000006fff28723e */ /* 0x000fe200030006ff */
[----:B------:R-:W-:Y:S01]  /*88a0*/  HADD2.F32 R41, -RZ, R33.H0_H0 ;  /* 0x20000021ff297230 */ /* 0x000fe20000004100 */
[----:B------:R-:W-:Y:S01]  /*88b0*/  F2FP.F16.E4M3.UNPACK_B R32, R10.H1 ;  /* 0x0000000aff20723e */ /* 0x000fe200030006ff */
[----:B------:R-:W-:-:S02]  /*88c0*/  HADD2.F32 R38, -RZ, R34.H0_H0 ;  /* 0x20000022ff267230 */ /* 0x000fc40000004100 */
[----:B------:R-:W-:Y:S01]  /*88d0*/  FFMA.FTZ R47, R35, R112, R114 ;  /* 0x00000070232f7223 */ /* 0x000fe20000010072 */
[----:B------:R-:W-:Y:S01]  /*88e0*/  HADD2.F32 R43, -RZ, R33.H1_H1 ;  /* 0x30000021ff2b7230 */ /* 0x000fe20000004100 */
[----:B------:R-:W-:Y:S01]  /*88f0*/  F2FP.F16.E4M3.UNPACK_B R113, R113 ;  /* 0x00000071ff71723e */ /* 0x000fe200020006ff */
[----:B------:R-:W-:Y:S02]  /*8900*/  HADD2.F32 R33, -RZ, R32.H0_H0 ;  /* 0x20000020ff217230 */ /* 0x000fe40000004100 */
[-C--:B------:R-:W-:Y:S01]  /*8910*/  FMUL.FTZ R46, R38, R41.reuse ;  /* 0x00000029262e7220 */ /* 0x080fe20000410000 */
[----:B------:R-:W-:Y:S01]  /*8920*/  HADD2.F32 R35, -RZ, R40.H0_H0 ;  /* 0x20000028ff237230 */ /* 0x000fe20000004100 */
[----:B------:R-:W-:Y:S01]  /*8930*/  F2FP.F16.E4M3.UNPACK_B R10, R10 ;  /* 0x0000000aff0a723e */ /* 0x000fe200020006ff */
[----:B------:R-:W-:Y:S02]  /*8940*/  HADD2.F32 R34, -RZ, R34.H1_H1 ;  /* 0x30000022ff227230 */ /* 0x000fe40000004100 */
[----:B------:R-:W-:Y:S01]  /*8950*/  FMUL.FTZ R41, R33, R41 ;  /* 0x0000002921297220 */ /* 0x000fe20000410000 */
[----:B------:R-:W-:-:S02]  /*8960*/  HADD2.F32 R32, -RZ, R32.H1_H1 ;  /* 0x30000020ff207230 */ /* 0x000fc40000004100 */
[----:B------:R-:W-:Y:S01]  /*8970*/  FFMA.FTZ R46, R33, R35, -R46 ;  /* 0x00000023212e7223 */ /* 0x000fe2000001082e */
[----:B------:R-:W-:Y:S02]  /*8980*/  HADD2.F32 R33, -RZ, R40.H1_H1 ;  /* 0x30000028ff217230 */ /* 0x000fe40000004100 */
[----:B------:R-:W-:Y:S01]  /*8990*/  FMUL.FTZ R115, R34, R43 ;  /* 0x0000002b22737220 */ /* 0x000fe20000410000 */
[----:B------:R-:W-:Y:S01]  /*89a0*/  FFMA.FTZ R40, R38, R35, R41 ;  /* 0x0000002326287223 */ /* 0x000fe20000010029 */
[C---:B------:R-:W-:Y:S01]  /*89b0*/  FMUL.FTZ R43, R32.reuse, R43 ;  /* 0x0000002b202b7220 */ /* 0x040fe20000410000 */
[----:B------:R-:W-:Y:S01]  /*89c0*/  F2FP.F16.E4M3.UNPACK_B R111, R111 ;  /* 0x0000006fff6f723e */ /* 0x000fe200020006ff */
[-C--:B------:R-:W-:Y:S01]  /*89d0*/  FFMA.FTZ R115, R32, R33.reuse, -R115 ;  /* 0x0000002120737223 */ /* 0x080fe20000010873 */
[----:B------:R-:W-:Y:S01]  /*89e0*/  F2FP.F16.E4M3.UNPACK_B R32, R14 ;  /* 0x0000000eff20723e */ /* 0x000fe200020006ff */
[----:B------:R-:W-:Y:S01]  /*89f0*/  FFMA.FTZ R43, R34, R33, R43 ;  /* 0x00000021222b7223 */ /* 0x000fe2000001002b */
[----:B------:R-:W-:Y:S01]  /*8a00*/  HADD2.F32 R35, -RZ, R113.H0_H0 ;  /* 0x20000071ff237230 */ /* 0x000fe20000004100 */
[----:B------:R-:W-:Y:S01]  /*8a10*/  F2FP.SATFINITE.E4M3.F32.PACK_AB_MERGE_C R8, R49, R8, RZ ;  /* 0x000000083108723e */ /* 0x000fe200048070ff */
[----:B------:R-:W-:Y:S01]  /*8a20*/  HADD2.F32 R14, -RZ, R10.H0_H0 ;  /* 0x2000000aff0e7230 */ /* 0x000fe20000004100 */
[----:B------:R-:W-:Y:S01]  /*8a30*/  F2FP.SATFINITE.E4M3.F32.PACK_AB_MERGE_C R12, R51, R12, RZ ;  /* 0x0000000c330c723e */ /* 0x000fe200048070ff */
[----:B------:R-:W-:Y:S01]  /*8a40*/  HADD2.F32 R33, -RZ, R32.H0_H0 ;  /* 0x20000020ff217230 */ /* 0x000fe20000004100 */
[----:B------:R-:W-:Y:S01]  /*8a50*/  F2FP.SATFINITE.E4M3.F32.PACK_AB_MERGE_C R8, R45, R42, R8 ;  /* 0x0000002a2d08723e */ /* 0x000fe20004807008 */
[----:B------:R-:W-:-:S02]  /*8a60*/  HADD2.F32 R34, -RZ, R111.H0_H0 ;  /* 0x2000006fff227230 */ /* 0x000fc40000004100 */
[CC--:B------:R-:W-:Y:S01]  /*8a70*/  FMUL.FTZ R38, R14.reuse, R35.reuse ;  /* 0x000000230e267220 */ /* 0x0c0fe20000410000 */
[----:B------:R-:W-:Y:S02]  /*8a80*/  HADD2.F32 R113, -RZ, R113.H1_H1 ;  /* 0x30000071ff717230 */ /* 0x000fe40000004100 */
[C---:B------:R-:W-:Y:S01]  /*8a90*/  FMUL.FTZ R41, R33.reuse, R35 ;  /* 0x0000002321297220 */ /* 0x040fe20000410000 */
[----:B------:R-:W-:Y:S01]  /*8aa0*/  HADD2.F32 R32, -RZ, R32.H1_H1 ;  /* 0x30000020ff207230 */ /* 0x000fe20000004100 */
[----:B------:R-:W-:Y:S01]  /*8ab0*/  F2FP.F16.E4M3.UNPACK_B R42, R7 ;  /* 0x00000007ff2a723e */ /* 0x000fe200020006ff */
[----:B------:R-:W-:Y:S02]  /*8ac0*/  HADD2.F32 R10, -RZ, R10.H1_H1 ;  /* 0x3000000aff0a7230 */ /* 0x000fe40000004100 */
[-C--:B------:R-:W-:Y:S01]  /*8ad0*/  FFMA.FTZ R41, R14, R34.reuse, -R41 ;  /* 0x000000220e297223 */ /* 0x080fe20000010829 */
[----:B------:R-:W-:Y:S02]  /*8ae0*/  HADD2.F32 R111, -RZ, R111.H1_H1 ;  /* 0x3000006fff6f7230 */ /* 0x000fe40000004100 */
[-C--:B------:R-:W-:Y:S01]  /*8af0*/  FMUL.FTZ R35, R32, R113.reuse ;  /* 0x0000007120237220 */ /* 0x080fe20000410000 */
[----:B------:R-:W-:Y:S01]  /*8b00*/  FFMA.FTZ R14, R33, R34, R38 ;  /* 0x00000022210e7223 */ /* 0x000fe20000010026 */
[C---:B------:R-:W-:Y:S01]  /*8b10*/  FMUL.FTZ R113, R10.reuse, R113 ;  /* 0x000000710a717220 */ /* 0x040fe20000410000 */
[----:B------:R-:W-:Y:S01]  /*8b20*/  F2FP.F16.E4M3.UNPACK_B R34, R13 ;  /* 0x0000000dff22723e */ /* 0x000fe200020006ff */
[----:B------:R-:W-:Y:S01]  /*8b30*/  FFMA.FTZ R10, R10, R111, -R35 ;  /* 0x0000006f0a0a7223 */ /* 0x000fe20000010823 */
[----:B------:R-:W-:Y:S01]  /*8b40*/  F2FP.F16.E4M3.UNPACK_B R33, R9 ;  /* 0x00000009ff21723e */ /* 0x000fe200020006ff */
[----:B------:R-:W-:Y:S01]  /*8b50*/  FFMA.FTZ R113, R32, R111, R113 ;  /* 0x0000006f20717223 */ /* 0x000fe20000010071 */
[----:B------:R-:W-:Y:S01]  /*8b60*/  F2FP.SATFINITE.E4M3.F32.PACK_AB_MERGE_C R38, R43, R40, RZ ;  /* 0x000000282b26723e */ /* 0x000fe200048070ff */
[----:B------:R-:W-:Y:S01]  /*8b70*/  HADD2.F32 R35, -RZ, R34.H0_H0 ;  /* 0x20000022ff237230 */ /* 0x000fe20000004100 */
[----:B------:R-:W-:Y:S01]  /*8b80*/  F2FP.SATFINITE.E4M3.F32.PACK_AB_MERGE_C R46, R115, R46, RZ ;  /* 0x0000002e732e723e */ /* 0x000fe200048070ff */
[----:B------:R-:W-:Y:S01]  /*8b90*/  HADD2.F32 R43, -RZ, R42.H0_H0 ;  /* 0x2000002aff2b7230 */ /* 0x000fe20000004100 */
[----:B------:R-:W-:Y:S01]  /*8ba0*/  F2FP.F16.E4M3.UNPACK_B R40, R6 ;  /* 0x00000006ff28723e */ /* 0x000fe200020006ff */
[----:B------:R-:W-:Y:S01]  /*8bb0*/  HADD2.F32 R32, -RZ, R33.H0_H0 ;  /* 0x20000021ff207230 */ /* 0x000fe20000004100 */
[----:B------:R-:W-:-:S02]  /*8bc0*/  F2FP.SATFINITE.E4M3.F32.PACK_AB_MERGE_C R12, R47, R44, R12 ;  /* 0x0000002c2f0c723e */ /* 0x000fc4000480700c */
[----:B------:R-:W-:Y:S01]  /*8bd0*/  F2FP.SATFINITE.E4M3.F32.PACK_AB_MERGE_C R10, R10, R41, R46 ;  /* 0x000000290a0a723e */ /* 0x000fe2000480702e */
[----:B------:R-:W-:Y:S01]  /*8be0*/  HADD2.F32 R41, -RZ, R40.H0_H0 ;  /* 0x20000028ff297230 */ /* 0x000fe20000004100 */
[----:B------:R-:W-:Y:S01]  /*8bf0*/  F2FP.SATFINITE.E4M3.F32.PACK_AB_MERGE_C R14, R113, R14, R38 ;  /* 0x0000000e710e723e */ /* 0x000fe20004807026 */
[-C--:B------:R-:W-:Y:S01]  /*8c00*/  FMUL.FTZ R45, R35, R43.reuse ;  /* 0x0000002b232d7220 */ /* 0x080fe20000410000 */
[C---:B------:R-:W-:Y:S01]  /*8c10*/  FMUL.FTZ R44, R32.reuse, R43 ;  /* 0x0000002b202c7220 */ /* 0x040fe20000410000 */
[----:B------:R-:W-:Y:S01]  /*8c20*/  HADD2.F32 R38, -RZ, R34.H1_H1 ;  /* 0x30000022ff267230 */ /* 0x000fe20000004100 */
[----:B------:R-:W-:Y:S01]  /*8c30*/  F2FP.F16.E4M3.UNPACK_B R9, R9.H1 ;  /* 0x00000009ff09723e */ /* 0x000fe200030006ff */
[----:B------:R-:W-:Y:S02]  /*8c40*/  HADD2.F32 R43, -RZ, R42.H1_H1 ;  /* 0x3000002aff2b7230 */ /* 0x000fe40000004100 */
[----:B------:R-:W-:Y:S01]  /*8c50*/  FFMA.FTZ R32, R32, R41, -R45 ;  /* 0x0000002920207223 */ /* 0x000fe2000001082d */
[----:B------:R-:W-:-:S02]  /*8c60*/  HADD2.F32 R34, -RZ, R33.H1_H1 ;  /* 0x30000021ff227230 */ /* 0x000fc40000004100 */
[----:B------:R-:W-:Y:S01]  /*8c70*/  FFMA.FTZ R33, R35, R41, R44 ;  /* 0x0000002923217223 */ /* 0x000fe2000001002c */
[----:B------:R-:W-:Y:S02]  /*8c80*/  HADD2.F32 R35, -RZ, R40.H1_H1 ;  /* 0x30000028ff237230 */ /* 0x000fe40000004100 */
[----:B------:R-:W-:Y:S01]  /*8c90*/  FMUL.FTZ R41, R38, R43 ;  /* 0x0000002b26297220 */ /* 0x000fe20000410000 */
[----:B------:R-:W-:Y:S01]  /*8ca0*/  F2FP.F16.E4M3.UNPACK_B R13, R13.H1 ;  /* 0x0000000dff0d723e */ /* 0x000fe200030006ff */
[C---:B------:R-:W-:Y:S01]  /*8cb0*/  FMUL.FTZ R43, R34.reuse, R43 ;  /* 0x0000002b222b7220 */ /* 0x040fe20000410000 */
[----:B------:R-:W-:Y:S01]  /*8cc0*/  F2FP.F16.E4M3.UNPACK_B R40, R7.H1 ;  /* 0x00000007ff28723e */ /* 0x000fe200030006ff */
[-C--:B------:R-:W-:Y:S01]  /*8cd0*/  FFMA.FTZ R45, R34, R35.reuse, -R41 ;  /* 0x00000023222d7223 */ /* 0x080fe20000010829 */
[----:B------:R-:W-:Y:S02]  /*8ce0*/  HADD2.F32 R7, -RZ, R9.H0_H0 ;  /* 0x20000009ff077230 */ /* 0x000fe40000004100 */
[----:B------:R-:W-:Y:S01]  /*8cf0*/  FFMA.FTZ R46, R38, R35, R43 ;  /* 0x00000023262e7223 */ /* 0x000fe2000001002b */
[----:B------:R-:W-:Y:S01]  /*8d00*/  HADD2.F32 R34, -RZ, R13.H0_H0 ;  /* 0x2000000dff227230 */ /* 0x000fe20000004100 */
[----:B------:R-:W-:Y:S01]  /*8d10*/  F2FP.F16.E4M3.UNPACK_B R6, R6.H1 ;  /* 0x00000006ff06723e */ /* 0x000fe200030006ff */
[----:B------:R-:W-:-:S02]  /*8d20*/  HADD2.F32 R38, -RZ, R40.H0_H0 ;  /* 0x20000028ff267230 */ /* 0x000fc40000004100 */
[----:B------:R-:W-:Y:S02]  /*8d30*/  HADD2.F32 R13, -RZ, R13.H1_H1 ;  /* 0x3000000dff0d7230 */ /* 0x000fe40000004100 */
[----:B------:R-:W-:Y:S02]  /*8d40*/  HADD2.F32 R40, -RZ, R40.H1_H1 ;  /* 0x30000028ff287230 */ /* 0x000fe40000004100 */
[-C--:B------:R-:W-:Y:S01]  /*8d50*/  FMUL.FTZ R42, R34, R38.reuse ;  /* 0x00000026222a7220 */ /* 0x080fe20000410000 */
[--C-:B------:R-:W-:Y:S02]  /*8d60*/  HADD2.F32 R35, -RZ, R6.reuse.H0_H0 ;  /* 0x20000006ff237230 */ /* 0x100fe40000004100 */
[----:B------:R-:W-:Y:S01]  /*8d70*/  FMUL.FTZ R41, R7, R38 ;  /* 0x0000002607297220 */ /* 0x000fe20000410000 */
[----:B------:R-:W-:Y:S02]  /*8d80*/  HADD2.F32 R9, -RZ, R9.H1_H1 ;  /* 0x30000009ff097230 */ /* 0x000fe40000004100 */
[----:B------:R-:W-:-:S02]  /*8d90*/  HADD2.F32 R38, -RZ, R6.H1_H1 ;  /* 0x30000006ff267230 */ /* 0x000fc40000004100 */
[----:B------:R-:W-:Y:S01]  /*8da0*/  FMUL.FTZ R6, R13, R40 ;  /* 0x000000280d067220 */ /* 0x000fe20000410000 */
[-C--:B------:R-:W-:Y:S01]  /*8db0*/  FFMA.FTZ R48, R34, R35.reuse, R41 ;  /* 0x0000002322307223 */ /* 0x080fe20000010029 */
[----:B------:R-:W-:Y:S01]  /*8dc0*/  FFMA.FTZ R47, R7, R35, -R42 ;  /* 0x00000023072f7223 */ /* 0x000fe2000001082a */
[----:B------:R-:W-:Y:S01]  /*8dd0*/  F2FP.F16.E4M3.UNPACK_B R34, R15 ;  /* 0x0000000fff22723e */ /* 0x000fe200020006ff */
[C---:B------:R-:W-:Y:S01]  /*8de0*/  FFMA.FTZ R50, R9.reuse, R38, -R6 ;  /* 0x0000002609327223 */ /* 0x040fe20000010806 */
[----:B------:R-:W-:Y:S01]  /*8df0*/  FMUL.FTZ R40, R9, R40 ;  /* 0x0000002809287220 */ /* 0x000fe20000410000 */
[----:B------:R-:W-:Y:S02]  /*8e00*/  F2FP.F16.E4M3.UNPACK_B R6, R11 ;  /* 0x0000000bff06723e */ /* 0x000fe400020006ff */
[----:B------:R-:W-:Y:S01]  /*8e10*/  F2FP.F16.E4M3.UNPACK_B R15, R15.H1 ;  /* 0x0000000fff0f723e */ /* 0x000fe200030006ff */
[----:B------:R-:W-:Y:S01]  /*8e20*/  FFMA.FTZ R49, R13, R38, R40 ;  /* 0x000000260d317223 */ /* 0x000fe20000010028 */
[-C--:B------:R-:W-:Y:S01]  /*8e30*/  F2FP.F16.E4M3.UNPACK_B R41, R5.reuse ;  /* 0x00000005ff29723e */ /* 0x080fe200020006ff */
[----:B------:R-:W-:Y:S01]  /*8e40*/  HADD2.F32 R13, -RZ, R34.H0_H0 ;  /* 0x20000022ff0d7230 */ /* 0x000fe20000004100 */
[----:B------:R-:W-:Y:S01]  /*8e50*/  F2FP.F16.E4M3.UNPACK_B R42, R5.H1 ;  /* 0x00000005ff2a723e */ /* 0x000fe200030006ff */
[----:B------:R-:W-:Y:S01]  /*8e60*/  HADD2.F32 R7, -RZ, R6.H0_H0 ;  /* 0x20000006ff077230 */ /* 0x000fe20000004100 */
[----:B------:R-:W-:Y:S01]  /*8e70*/  F2FP.F16.E4M3.UNPACK_B R11, R11.H1 ;  /* 0x0000000bff0b723e */ /* 0x000fe200030006ff */
[----:B------:R-:W-:Y:S01]  /*8e80*/  HADD2.F32 R44, -RZ, R41.H0_H0 ;  /* 0x20000029ff2c7230 */ /* 0x000fe20000004100 */
[-C--:B------:R-:W-:Y:S01]  /*8e90*/  F2FP.F16.E4M3.UNPACK_B R5, R4.reuse ;  /* 0x00000004ff05723e */ /* 0x080fe200020006ff */
[----:B------:R-:W-:Y:S01]  /*8ea0*/  HADD2.F32 R43, -RZ, R42.H0_H0 ;  /* 0x2000002aff2b7230 */ /* 0x000fe20000004100 */
[----:B------:R-:W-:Y:S01]  /*8eb0*/  F2FP.F16.E4M3.UNPACK_B R35, R4.H1 ;  /* 0x00000004ff23723e */ /* 0x000fe200030006ff */
[----:B------:R-:W-:-:S02]  /*8ec0*/  HADD2.F32 R4, -RZ, R15.H0_H0 ;  /* 0x2000000fff047230 */ /* 0x000fc40000004100 */
[-C--:B------:R-:W-:Y:S01]  /*8ed0*/  FMUL.FTZ R110, R13, R44.reuse ;  /* 0x0000002c0d6e7220 */ /* 0x080fe20000410000 */
[----:B------:R-:W-:Y:S02]  /*8ee0*/  HADD2.F32 R9, -RZ, R11.H0_H0 ;  /* 0x2000000bff097230 */ /* 0x000fe40000004100 */
[----:B------:R-:W-:Y:S01]  /*8ef0*/  FMUL.FTZ R44, R7, R44 ;  /* 0x0000002c072c7220 */ /* 0x000fe20000410000 */
[----:B------:R-:W-:Y:S02]  /*8f00*/  HADD2.F32 R38, -RZ, R5.H0_H0 ;  /* 0x20000005ff267230 */ /* 0x000fe40000004100 */
[-C--:B------:R-:W-:Y:S01]  /*8f10*/  FMUL.FTZ R112, R4, R43.reuse ;  /* 0x0000002b04707220 */ /* 0x080fe20000410000 */
[----:B------:R-:W-:Y:S02]  /*8f20*/  HADD2.F32 R40, -RZ, R35.H0_H0 ;  /* 0x20000023ff287230 */ /* 0x000fe40000004100 */
[----:B------:R-:W-:Y:S01]  /*8f30*/  FMUL.FTZ R43, R9, R43 ;  /* 0x0000002b092b7220 */ /* 0x000fe20000410000 */
[----:B------:R-:W-:-:S02]  /*8f40*/  HADD2.F32 R15, -RZ, R15.H1_H1 ;  /* 0x3000000fff0f7230 */ /* 0x000fc40000004100 */
[-C--:B------:R-:W-:Y:S01]  /*8f50*/  FFMA.FTZ R110, R7, R38.reuse, -R110 ;  /* 0x00000026076e7223 */ /* 0x080fe2000001086e */
[----:B------:R-:W-:Y:S02]  /*8f60*/  HADD2.F32 R42, -RZ, R42.H1_H1 ;  /* 0x3000002aff2a7230 */ /* 0x000fe40000004100 */
[----:B------:R-:W-:Y:S01]  /*8f70*/  FFMA.FTZ R44, R13, R38, R44 ;  /* 0x000000260d2c7223 */ /* 0x000fe2000001002c */
        /* <DEDUP_REMOVED lines=17> */
[----:B------:R-:W-:-:S02]  /*9090*/  F2FP.SATFINITE.E4M3.F32.PACK_AB_MERGE_C R48, R49, R48, RZ ;  /* 0x000000303130723e */ /* 0x000fc400048070ff */
[----:B------:R-:W-:Y:S02]  /*90a0*/  F2FP.SATFINITE.E4M3.F32.PACK_AB_MERGE_C R11, R11, R112, RZ ;  /* 0x000000700b0b723e */ /* 0x000fe400048070ff */
[----:B------:R-:W-:Y:S02]  /*90b0*/  F2FP.SATFINITE.E4M3.F32.PACK_AB_MERGE_C R42, R42, R43, RZ ;  /* 0x0000002b2a2a723e */ /* 0x000fe400048070ff */
[----:B------:R-:W-:Y:S02]  /*90c0*/  F2FP.SATFINITE.E4M3.F32.PACK_AB_MERGE_C R9, R45, R32, R47 ;  /* 0x000000202d09723e */ /* 0x000fe4000480702f */
[----:B------:R-:W-:Y:S02]  /*90d0*/  F2FP.SATFINITE.E4M3.F32.PACK_AB_MERGE_C R11, R7, R110, R11 ;  /* 0x0000006e070b723e */ /* 0x000fe4000480700b */
[----:B------:R-:W-:Y:S02]  /*90e0*/  F2FP.SATFINITE.E4M3.F32.PACK_AB_MERGE_C R13, R46, R33, R48 ;  /* 0x000000212e0d723e */ /* 0x000fe40004807030 */
[----:B------:R-:W-:-:S07]  /*90f0*/  F2FP.SATFINITE.E4M3.F32.PACK_AB_MERGE_C R15, R41, R44, R42 ;  /* 0x0000002c290f723e */ /* 0x000fce000480702a */
.L_x_1426:
[----:B------:R-:W-:Y:S05]  /*9100*/  BSYNC B1 ;  /* 0x0000000000017941 */ /* 0x000fea0003800000 */
.L_x_1425:
[----:B0-----:R4:W-:Y:S01]  /*9110*/  STG.E.128 desc[UR40][R36.64], R8 ;  /* 0x0000000824007986 */ /* 0x0019e2000c101d28 */
[----:B------:R-:W-:-:S13]  /*9120*/  ISETP.GE.AND P4, PT, R39, R116, PT ;  /* 0x000000742700720c */ /* 0x000fda0003f86270 */
[----:B------:R-:W-:Y:S05]  /*9130*/  @P4 BRA `(.L_x_1389) ;  /* 0x00000000009c4947 */ /* 0x000fea0003800000 */
[--C-:B------:R-:W-:Y:S02]  /*9140*/  SHF.R.S32.HI R4, RZ, 0x1f, R39.reuse ;  /* 0x0000001fff047819 */ /* 0x100fe40000011427 */
[----:B------:R-:W-:-:S04]  /*9150*/  IADD3 R39, P4, P5, R62, R98, R39 ;  /* 0x000000623e277210 */ /* 0x000fc80007d9e027 */
[----:B------:R-:W-:Y:S02]  /*9160*/  IADD3.X R4, R101, R118, R4, P4, P5 ;  /* 0x0000007665047210 */ /* 0x000fe400027ea404 */
[----:B------:R-:W-:-:S05]  /*9170*/  IADD3 R96, P4, R39, R96, RZ ;  /* 0x0000006027607210 */ /* 0x000fca0007f9e0ff */
[----:B------:R-:W-:-:S05]  /*9180*/  IMAD.X R97, R4, 0x1, R97, P4 ;  /* 0x0000000104617824 */ /* 0x000fca00020e0661 */
[----:B--2---:R0:W-:Y:S01]  /*9190*/  STG.E.128 desc[UR40][R96.64], R12 ;  /* 0x0000000c60007986 */ /* 0x0041e2000c101d28 */
[----:B------:R-:W-:Y:S05]  /*91a0*/  BRA `(.L_x_1389) ;  /* 0x0000000000807947 */ /* 0x000fea0003800000 */
.L_x_1382:
[----:B------:R-:W-:-:S06]  /*91b0*/  UISETP.NE.AND UP0, UPT, UR42, 0x3, UPT ;  /* 0x000000032a00788c */ /* 0x000fcc000bf05270 */
[----:B------:R-:W-:-:S13]  /*91c0*/  PLOP3.LUT P3, PT, PT, PT, UP0, 0x80, 0x0 ;  /* 0x000000000000781c */ /* 0x000fda0003f6f008 */
[----:B------:R-:W-:Y:S05]  /*91d0*/  @!P3 BRA `(.L_x_1427) ;  /* 0x000000000004b947 */ /* 0x000fea0003800000 */
[----:B------:R-:W-:Y:S01]  /*91e0*/  BPT.TRAP 0x1 ;  /* 0x000000040000795c */ /* 0x000fe20000300000 */
.L_x_1427:
[----:B------:R-:W-:Y:S01]  /*91f0*/  IMAD R104, R17, 0x8, R16 ;  /* 0x0000000811687824 */ /* 0x000fe200078e0210 */
[----:B------:R-:W-:Y:S01]  /*9200*/  SHF.L.U32 R109, R206, 0x1f, RZ ;  /* 0x0000001fce6d7819 */ /* 0x000fe200000006ff */
[----:B------:R-:W-:Y:S01]  /*9210*/  IMAD R108, R24, -0x80, R2 ;  /* 0xffffff80186c7824 */ /* 0x000fe200078e0202 */
[----:B------:R-:W-:Y:S02]  /*9220*/  BSSY B1, `(.L_x_1428) ;  /* 0x0000004000017945 */ /* 0x000fe40003800000 */
[----:B------:R-:W0:Y:S02]  /*9230*/  SYNCS.PHASECHK.TRANS64.TRYWAIT P4, [R104+URZ+0x2a890], R109 ;  /* 0x02a8906d680075a7 */ /* 0x000e24000808017f */
[----:B------:R-:W-:Y:S01]  /*9240*/  VIMNMX R108, R108, 0x80, PT ;  /* 0x000000806c6c7848 */ /* 0x000fe20003fe0100 */
[----:B0-----:R-:W-:Y:S06]  /*9250*/  @!P4 BRA `(.L_x_1429) ;  /* 0x0000025000c0c947 */ /* 0x001fec0003800000 */
.L_x_1757:
[----:B------:R-:W-:Y:S05]  /*9260*/  BSYNC B1 ;  /* 0x0000000000017941 */ /* 0x000fea0003800000 */
.L_x_1428:
        /* <DEDUP_REMOVED lines=20> */
.L_x_1389:
[----:B------:R-:W-:Y:S05]  /*93b0*/  BSYNC B0 ;  /* 0x0000000000007941 */ /* 0x000fea0003800000 */
.L_x_1381:
[----:B-1234-:R-:W1:Y:S01]  /*93c0*/  S2R R4, SR_TID.X ;  /* 0x0000000000047919 */ /* 0x01ee620000002100 */
[----:B------:R-:W-:Y:S01]  /*93d0*/  @!PT LDS RZ, [RZ] ;  /* 0x00000000fffff984 */ /* 0x000fe20000000800 */
[----:B------:R-:W-:Y:S01]  /*93e0*/  @!PT LDS RZ, [RZ] ;  /* 0x00000000fffff984 */ /* 0x000fe20000000800 */
[----:B------:R-:W-:Y:S01]  /*93f0*/  @!PT LDS RZ, [RZ] ;  /* 0x00000000fffff984 */ /* 0x000fe20000000800 */
[----:B------:R-:W-:Y:S01]  /*9400*/  @!PT LDS RZ, [RZ] ;  /* 0x00000000fffff984 */ /* 0x000fe20000000800 */
[----:B------:R2:W-:Y:S06]  /*9410*/  MEMBAR.ALL.CTA ;  /* 0x0000000000007992 */ /* 0x0005ec0000008000 */
[----:B--2---:R-:W2:Y:S01]  /*9420*/  FENCE.VIEW.ASYNC.S ;  /* 0x00000000000073c6 */ /* 0x004ea20000000000 */
[----:B------:R-:W-:Y:S05]  /*9430*/  WARPSYNC.ALL ;  /* 0x0000000000007948 */ /* 0x000fea0003800000 */
[----:B------:R-:W-:Y:S01]  /*9440*/  BSSY B0, `(.L_x_1430) ;  /* 0x0000009000007945 */ /* 0x000fe20003800000 */
[----:B-1----:R-:W-:Y:S01]  /*9450*/  LOP3.LUT R4, R4, 0x7f, RZ, 0xc0, !PT ;  /* 0x0000007f04047812 */ /* 0x002fe200078ec0ff */
[----:B--2---:R1:W-:Y:S03]  /*9460*/  BAR.SYNC.DEFER_BLOCKING R78, 0x80 ;  /* 0x0002004e0000751d */ /* 0x0043e60000010000 */
[----:B------:R-:W-:-:S13]  /*9470*/  ISETP.NE.AND P4, PT, R4, RZ, PT ;  /* 0x000000ff0400720c */ /* 0x000fda0003f85270 */
[----:B------:R-:W-:-:S05]  /*9480*/  @!P4 VIADD R4, R104, 0x2a8a0 ;  /* 0x0002a8a06804c836 */ /* 0x000fca0000000000 */
[----:B------:R-:W-:-:S04]  /*9490*/  @!P4 PRMT R4, RZ, 0x654, R4 ;  /* 0x00000654ff04c816 */ /* 0x000fc80000000004 */
[----:B------:R1:W-:Y:S01]  /*94a0*/  @!P4 SYNCS.ARRIVE.TRANS64.RED.A1T0 RZ, [R4+URZ], RZ ;  /* 0x000000ff04ffc9a7 */ /* 0x0003e2000810043f */
[----:B------:R-:W-:Y:S05]  /*94b0*/  @!P3 BRA `(.L_x_1431) ;  /* 0x000000000004b947 */ /* 0x000fea0003800000 */
[----:B------:R-:W-:Y:S01]  /*94c0*/  BPT.TRAP 0x1 ;  /* 0x000000040000795c */ /* 0x000fe20000300000 */
.L_x_1431:
[----:B------:R-:W-:Y:S05]  /*94d0*/  BSYNC B0 ;  /* 0x0000000000007941 */ /* 0x000fea0003800000 */
.L_x_1430:
[----:B------:R-:W2:Y:S01]  /*94e0*/  SYNCS.PHASECHK.TRANS64.TRYWAIT P3, [R104+URZ+0x2a8b0], R109 ;  /* 0x02a8b06d680075a7 */ /* 0x000ea2000806017f */
[----:B------:R-:W-:Y:S04]  /*94f0*/  BSSY B0, `(.L_x_1432) ;  /* 0x0000002000007945 */ /* 0x000fe80003800000 */
[----:B--2---:R-:W-:Y:S05]  /*9500*/  @!P3 BRA `(.L_x_1433) ;  /* 0x000002500028b947 */ /* 0x004fea0003800000 */
.L_x_1758:
[----:B------:R-:W-:Y:S05]  /*9510*/  BSYNC B0 ;  /* 0x0000000000007941 */ /* 0x000fea0003800000 */
.L_x_1432:
[----:B------:R-:W-:Y:S01]  /*9520*/  ISETP.GE.AND P3, PT, R201, R108, PT ;  /* 0x0000006cc900720c */ /* 0x000fe20003f66270 */
[----:B------:R-:W-:-:S12]  /*9530*/  BSSY B0, `(.L_x_1434) ;  /* 0x000001f000007945 */ /* 0x000fd80003800000 */
[----:B------:R-:W-:Y:S05]  /*9540*/  @P3 BRA `(.L_x_1435) ;  /* 0x0000000000743947 */ /* 0x000fea0003800000 */
[----:B-1----:R-:W-:Y:S01]  /*9550*/  IMAD.WIDE R4, R24, 0x80, R30 ;  /* 0x0000008018047825 */ /* 0x002fe200078e021e */
[----:B------:R-:W-:Y:S01]  /*9560*/  ULDC.64 UR4, c[0x0][0x328] ;  /* 0x0000ca0000047ab9 */ /* 0x000fe20000000a00 */
[----:B------:R-:W-:Y:S02]  /*9570*/  ULDC.64 UR6, c[0x0][0x318] ;  /* 0x0000c60000067ab9 */ /* 0x000fe40000000a00 */
[----:B------:R-:W-:Y:S02]  /*9580*/  IMAD.MOV.U32 R6, RZ, RZ, R60 ;  /* 0x000000ffff067224 */ /* 0x000fe400078e003c */
[----:B------:R-:W-:Y:S02]  /*9590*/  IMAD.MOV.U32 R7, RZ, RZ, R66 ;  /* 0x000000ffff077224 */ /* 0x000fe400078e0042 */
[----:B------:R-:W-:Y:S02]  /*95a0*/  IMAD R5, R5, UR4, RZ ;  /* 0x0000000405057c24 */ /* 0x000fe4000f8e02ff */
[----:B------:R-:W-:Y:S01]  /*95b0*/  IMAD.WIDE.U32 R6, R4, UR4, R6 ;  /* 0x0000000404067c25 */ /* 0x000fe2000f8e0006 */
[----:B------:R-:W-:-:S03]  /*95c0*/  ULDC UR4, c[0x0][0x2f4] ;  /* 0x0000bd0000047ab9 */ /* 0x000fc60000000800 */
[----:B------:R-:W-:Y:S01]  /*95d0*/  IMAD R5, R4, UR5, R5 ;  /* 0x0000000504057c24 */ /* 0x000fe2000f8e0205 */
[----:B------:R-:W-:-:S04]  /*95e0*/  IADD3 R8, P3, R6, UR6, RZ ;  /* 0x0000000606087c10 */ /* 0x000fc8000ff7e0ff */
[----:B------:R-:W-:Y:S02]  /*95f0*/  IADD3.X R9, R7, UR7, R5, P3, !PT ;  /* 0x0000000707097c10 */ /* 0x000fe40009ffe405 */
[----:B------:R-:W-:-:S13]  /*9600*/  ISETP.GE.AND P3, PT, R22, UR4, PT ;  /* 0x0000000416007c0c */ /* 0x000fda000bf66270 */
[----:B------:R-:W1:Y:S04]  /*9610*/  @!P3 LDS.128 R4, [R107+0xc400] ;  /* 0x00c400006b04b984 */ /* 0x000e680000000c00 */
[----:B-1----:R-:W-:Y:S01]  /*9620*/  @!P3 STG.E.128 desc[UR40][R8.64], R4 ;  /* 0x000000040800b986 */ /* 0x002fe2000c101d28 */
        /* <DEDUP_REMOVED lines=14> */
[----:B-1----:R3:W-:Y:S02]  /*9710*/  @!P3 STG.E.128 desc[UR40][R8.64+0xa0], R4 ;  /* 0x0000a0040800b986 */ /* 0x0027e4000c101d28 */
.L_x_1435:
[----:B------:R-:W-:Y:S05]  /*9720*/  BSYNC B0 ;  /* 0x0000000000007941 */ /* 0x000fea0003800000 */
.L_x_1434:
[----:B------:R-:W-:Y:S01]  /*9730*/  @!PT LDS RZ, [RZ] ;  /* 0x00000000fffff984 */ /* 0x000fe20000000800 */
[----:B------:R-:W-:Y:S01]  /*9740*/  @!PT LDS RZ, [RZ] ;  /* 0x00000000fffff984 */ /* 0x000fe20000000800 */
[----:B------:R-:W-:Y:S01]  /*9750*/  @!PT LDS RZ, [RZ] ;  /* 0x00000000fffff984 */ /* 0x000fe20000000800 */
[----:B------:R-:W-:Y:S01]  /*9760*/  @!PT LDS RZ, [RZ] ;  /* 0x00000000fffff984 */ /* 0x000fe20000000800 */
[----:B------:R4:W-:Y:S06]  /*9770*/  MEMBAR.ALL.CTA ;  /* 0x0000000000007992 */ /* 0x0009ec0000008000 */
[----:B----4-:R-:W4:Y:S01]  /*9780*/  FENCE.VIEW.ASYNC.S ;  /* 0x00000000000073c6 */ /* 0x010f220000000000 */
[----:B------:R-:W-:Y:S02]  /*9790*/  VIADD R17, R17, 0x1 ;  /* 0x0000000111117836 */ /* 0x000fe40000000000 */
[----:B0-2---:R-:W-:Y:S01]  /*97a0*/  @!P4 VIADD R104, R104, 0x2a8c0 ;  /* 0x0002a8c06868c836 */ /* 0x005fe20000000000 */
[----:B----4-:R0:W-:Y:S02]  /*97b0*/  BAR.SYNC.DEFER_BLOCKING R78, 0x80 ;  /* 0x0002004e0000751d */ /* 0x0101e40000010000 */
[----:B------:R-:W-:-:S02]  /*97c0*/  ISETP.NE.AND P3, PT, R17, 0x2, PT ;  /* 0x000000021100780c */ /* 0x000fc40003f65270 */
[----:B------:R-:W-:Y:S02]  /*97d0*/  @!P4 PRMT R104, RZ, 0x654, R104 ;  /* 0x00000654ff68c816 */ /* 0x000fe40000000068 */
[----:B---3--:R-:W-:Y:S02]  /*97e0*/  SEL R5, RZ, 0x1, P3 ;  /* 0x00000001ff057807 */ /* 0x008fe40001800000 */
[----:B------:R-:W-:Y:S02]  /*97f0*/  SEL R17, R17, RZ, P3 ;  /* 0x000000ff11117207 */ /* 0x000fe40001800000 */
[----:B------:R-:W-:Y:S01]  /*9800*/  LOP3.LUT R206, R206, R5, RZ, 0x3c, !PT ;  /* 0x00000005cece7212 */ /* 0x000fe200078e3cff */
[----:B------:R0:W-:Y:S01]  /*9810*/  @!P4 SYNCS.ARRIVE.TRANS64.RED.A1T0 RZ, [R104+URZ], RZ ;  /* 0x000000ff68ffc9a7 */ /* 0x0001e2000810043f */
[----:B------:R-:W-:Y:S05]  /*9820*/  @P2 BRA `(.L_x_1436) ;  /* 0xffffff94006c2947 */ /* 0x000fea000383ffff */
[----:B-1----:R-:W1:Y:S01]  /*9830*/  S2R R4, SR_TID.X ;  /* 0x0000000000047919 */ /* 0x002e620000002100 */
[----:B------:R-:W-:Y:S02]  /*9840*/  PLOP3.LUT P0, PT, PT, PT, PT, 0x8, 0x0 ;  /* 0x000000000000781c */ /* 0x000fe40003f0e170 */
[----:B-1----:R-:W-:-:S04]  /*9850*/  SHF.R.U32.HI R4, RZ, 0x7, R4 ;  /* 0x00000007ff047819 */ /* 0x002fc80000011604 */
[----:B------:R-:W-:-:S13]  /*9860*/  ISETP.NE.AND P5, PT, R4, 0x1, PT ;  /* 0x000000010400780c */ /* 0x000fda0003fa5270 */
[----:B------:R-:W-:Y:S06]  /*9870*/  @!P5 BAR.ARV 0x9, 0x100 ;  /* 0x024400000000db1d */ /* 0x000fec0000002000 */
.L_x_1376:
[----:B------:R-:W1:Y:S01]  /*9880*/  LDC R0, c[0x0][0x448] ;  /* 0x00011200ff007b82 */ /* 0x000e620000000800 */
[----:B------:R-:W-:-:S07]  /*9890*/  VIADD R3, R207, 0x7f ;  /* 0x0000007fcf037836 */ /* 0x000fce0000000000 */
[----:B------:R-:W2:Y:S01]  /*98a0*/  LDC.64 R6, c[0x0][0x9e0] ;  /* 0x00027800ff067b82 */ /* 0x000ea20000000a00 */
[----:B-1----:R-:W-:Y:S02]  /*98b0*/  ISETP.NE.AND P1, PT, R0, 0x1, PT ;  /* 0x000000010000780c */ /* 0x002fe40003f25270 */
[----:B--2---:R-:W-:-:S11]  /*98c0*/  ISETP.GE.AND P2, PT, R7, 0x1, PT ;  /* 0x000000010700780c */ /* 0x004fd60003f46270 */
[----:B------:R-:W1:Y:S08]  /*98d0*/  @P1 LDC R0, c[0x0][0x44c] ;  /* 0x00011300ff001b82 */ /* 0x000e700000000800 */
[----:B------:R-:W2:Y:S01]  /*98e0*/  @P1 LDC R5, c[0x0][0x450] ;  /* 0x00011400ff051b82 */ /* 0x000ea20000000800 */
[----:B-1----:R-:W-:-:S05]  /*98f0*/  @P1 IMAD.HI.U32 R0, R3, R0, RZ ;  /* 0x0000000003001227 */ /* 0x002fca00078e00ff */
[----:B--2---:R-:W-:-:S05]  /*9900*/  @P1 SHF.R.U32.HI R3, RZ, R5, R0 ;  /* 0x00000005ff031219 */ /* 0x004fca0000011600 */
[----:B------:R-:W-:Y:S01]  /*9910*/  IMAD.IADD R3, R28, 0x1, R3 ;  /* 0x000000011c037824 */ /* 0x000fe200078e0203 */
[----:B------:R-:W-:Y:S06]  /*9920*/  @P0 BRA `(.L_x_1437) ;  /* 0x00000000000c0947 */ /* 0x000fec0003800000 */
[----:B------:R-:W1:Y:S01]  /*9930*/  FENCE.VIEW.ASYNC.G ;  /* 0x00000000000073c6 */ /* 0x000e620000000100 */
[----:B------:R-:W-:Y:S05]  /*9940*/  WARPSYNC.ALL ;  /* 0x0000000000007948 */ /* 0x000fea0003800000 */
[----:B-1----:R-:W-:Y:S06]  /*9950*/  BAR.ARV 0xc, 0x180 ;  /* 0x0306000000007b1d */ /* 0x002fec0000002000 */
.L_x_1437:
[----:B------:R-:W-:Y:S01]  /*9960*/  IMAD.IADD R0, R3, 0x1, R6 ;  /* 0x0000000103007824 */ /* 0x000fe200078e0206 */
[----:B------:R-:W-:Y:S06]  /*9970*/  @!P2 BRA `(.L_x_1438) ;  /* 0x000000000048a947 */ /* 0x000fec0003800000 */
[C---:B------:R-:W-:Y:S01]  /*9980*/  ISETP.GT.AND P0, PT, R3.reuse, RZ, PT ;  /* 0x000000ff0300720c */ /* 0x040fe20003f04270 */
[----:B------:R-:W-:Y:S01]  /*9990*/  BSSY B0, `(.L_x_1439) ;  /* 0x000000e000007945 */ /* 0x000fe20003800000 */
[----:B------:R-:W-:-:S11]  /*99a0*/  VIADD R2, R3, 0xffffffff ;  /* 0xffffffff03027836 */ /* 0x000fd60000000000 */
        /* <DEDUP_REMOVED lines=8> */
.L_x_1440:
[----:B------:R-:W-:-:S13]  /*9a30*/  ISETP.NE.AND P0, PT, R7, 0x1, PT ;  /* 0x000000010700780c */ /* 0x000fda0003f05270 */
[----:B------:R-:W1:Y:S02]  /*9a40*/  @P0 LDC.64 R4, c[0x0][0x9e8] ;  /* 0x00027a00ff040b82 */ /* 0x000e640000000a00 */
[----:B-1----:R-:W-:-:S05]  /*9a50*/  @P0 IMAD.HI.U32 R4, R2, R4, RZ ;  /* 0x0000000402040227 */ /* 0x002fca00078e00ff */
[----:B------:R-:W-:-:S07]  /*9a60*/  @P0 SHF.R.U32.HI R2, RZ, R5, R4 ;  /* 0x00000005ff020219 */ /* 0x000fce0000011604 */
.L_x_1441:
[----:B------:R-:W-:Y:S05]  /*9a70*/  BSYNC B0 ;  /* 0x0000000000007941 */ /* 0x000fea0003800000 */
.L_x_1439:
[----:B------:R-:W-:-:S05]  /*9a80*/  IMAD R3, R2, R7, R7 ;  /* 0x0000000702037224 */ /* 0x000fca00078e0207 */
[----:B------:R-:W-:-:S07]  /*9a90*/  VIMNMX R0, R0, R3, PT ;  /* 0x0000000300007248 */ /* 0x000fce0003fe0100 */
.L_x_1438:
[----:B------:R-:W1:Y:S01]  /*9aa0*/  @P1 LDC R2, c[0x0][0x44c] ;  /* 0x00011300ff021b82 */ /* 0x000e620000000800 */
[----:B------:R-:W-:Y:S01]  /*9ab0*/  VIADD R0, R0, 0x7f ;  /* 0x0000007f00007836 */ /* 0x000fe20000000000 */
[----:B------:R-:W-:Y:S01]  /*9ac0*/  ULDC UR4, c[0x0][0x9dc] ;  /* 0x0002770000047ab9 */ /* 0x000fe20000000800 */
[----:B------:R-:W-:-:S03]  /*9ad0*/  IMAD.MOV.U32 R5, RZ, RZ, R207 ;  /* 0x000000ffff057224 */ /* 0x000fc600078e00cf */
[----:B------:R-:W-:Y:S02]  /*9ae0*/  SHF.R.S32.HI R3, RZ, 0x1f, R0 ;  /* 0x0000001fff037819 */ /* 0x000fe40000011400 */
[----:B------:R-:W2:Y:S02]  /*9af0*/  @P1 LDC R9, c[0x0][0x450] ;  /* 0x00011400ff091b82 */ /* 0x000ea40000000800 */
[----:B------:R-:W-:-:S04]  /*9b00*/  LEA.HI R3, R3, R0, RZ, 0x7 ;  /* 0x0000000003037211 */ /* 0x000fc800078f38ff */
[----:B------:R-:W-:-:S04]  /*9b10*/  SHF.R.S32.HI R0, RZ, 0x7, R3 ;  /* 0x00000007ff007819 */ /* 0x000fc80000011403 */
[----:B------:R-:W-:Y:S01]  /*9b20*/  VIMNMX R27, R27, R0, PT ;  /* 0x000000001b1b7248 */ /* 0x000fe20003fe0100 */
[----:B-1----:R-:W-:-:S05]  /*9b30*/  @P1 IMAD.HI.U32 R2, R207, R2, RZ ;  /* 0x00000002cf021227 */ /* 0x002fca00078e00ff */
[----:B--2---:R-:W-:-:S05]  /*9b40*/  @P1 SHF.R.U32.HI R5, RZ, R9, R2 ;  /* 0x00000009ff051219 */ /* 0x004fca0000011602 */
[----:B------:R-:W-:-:S04]  /*9b50*/  IMAD.IADD R2, R102, 0x1, R5 ;  /* 0x0000000166027824 */ /* 0x000fc800078e0205 */
[----:B------:R-:W-:Y:S01]  /*9b60*/  VIADD R0, R2, -UR4 ;  /* 0x8000000402007c36 */ /* 0x000fe20008000000 */
[----:B------:R-:W-:Y:S06]  /*9b70*/  @!P2 BRA `(.L_x_1442) ;  /* 0x000000000044a947 */ /* 0x000fec0003800000 */
[----:B------:R-:W-:Y:S01]  /*9b80*/  ISETP.GT.AND P0, PT, R2, -0x1, PT ;  /* 0xffffffff0200780c */ /* 0x000fe20003f04270 */
[----:B------:R-:W-:-:S12]  /*9b90*/  BSSY B0, `(.L_x_1443) ;  /* 0x000000d000007945 */ /* 0x000fd80003800000 */
        /* <DEDUP_REMOVED lines=8> */
.L_x_1444:
[----:B------:R-:W-:-:S13]  /*9c20*/  ISETP.NE.AND P0, PT, R7, 0x1, PT ;  /* 0x000000010700780c */ /* 0x000fda0003f05270 */
[----:B------:R-:W1:Y:S02]  /*9c30*/  @P0 LDC.64 R4, c[0x0][0x9e8] ;  /* 0x00027a00ff040b82 */ /* 0x000e640000000a00 */
[----:B-1----:R-:W-:-:S05]  /*9c40*/  @P0 IMAD.HI.U32 R4, R2, R4, RZ ;  /* 0x0000000402040227 */ /* 0x002fca00078e00ff */
[----:B------:R-:W-:-:S07]  /*9c50*/  @P0 SHF.R.U32.HI R2, RZ, R5, R4 ;  /* 0x00000005ff020219 */ /* 0x000fce0000011604 */
.L_x_1445:
[----:B------:R-:W-:Y:S05]  /*9c60*/  BSYNC B0 ;  /* 0x0000000000007941 */ /* 0x000fea0003800000 */
.L_x_1443:
[----:B------:R-:W-:-:S05]  /*9c70*/  IMAD R3, R2, R7, RZ ;  /* 0x0000000702037224 */ /* 0x000fca00078e02ff */
[----:B------:R-:W-:-:S07]  /*9c80*/  VIMNMX R0, R0, R3, !PT ;  /* 0x0000000300007248 */ /* 0x000fce0007fe0100 */
.L_x_1442:
[----:B------:R-:W-:Y:S01]  /*9c90*/  SHF.R.S32.HI R3, RZ, 0x1f, R0 ;  /* 0x0000001fff037819 */ /* 0x000fe20000011400 */
[----:B------:R-:W-:Y:S01]  /*9ca0*/  BSSY B0, `(.L_x_1446) ;  /* 0x0000026000007945 */ /* 0x000fe20003800000 */
[----:B------:R-:W-:Y:S02]  /*9cb0*/  IMAD.MOV.U32 R103, RZ, RZ, RZ ;  /* 0x000000ffff677224 */ /* 0x000fe400078e00ff */
[----:B------:R-:W-:-:S04]  /*9cc0*/  LEA.HI R3, R3, R0, RZ, 0x7 ;  /* 0x0000000003037211 */ /* 0x000fc800078f38ff */
        /* <DEDUP_REMOVED lines=9> */
[----:B------:R-:W1:Y:S01]  /*9d60*/  I2F.RP R4, R5 ;  /* 0x0000000500047306 */ /* 0x000e620000209400 */
[----:B------:R-:W-:Y:S02]  /*9d70*/  IABS R9, R6 ;  /* 0x0000000600097213 */ /* 0x000fe40000000000 */
[----:B------:R-:W-:-:S05]  /*9d80*/  IMAD.IADD R0, R0, 0x1, -R212 ;  /* 0x0000000100007824 */ /* 0x000fca00078e0ad4 */
[----:B-1----:R-:W1:Y:S02]  /*9d90*/  MUFU.RCP R4, R4 ;  /* 0x0000000400047308 */ /* 0x002e640000001000 */
[----:B-1----:R-:W-:Y:S02]  /*9da0*/  VIADD R2, R4, 0xffffffe ;  /* 0x0ffffffe04027836 */ /* 0x002fe40000000000 */
[----:B------:R-:W-:-:S04]  /*9db0*/  IMAD.MOV R4, RZ, RZ, -R9 ;  /* 0x000000ffff047224 */ /* 0x000fc800078e0a09 */
[----:B------:R1:W2:Y:S02]  /*9dc0*/  F2I.FTZ.U32.TRUNC.NTZ R3, R2 ;  /* 0x0000000200037305 */ /* 0x0002a4000021f000 */
[----:B-1----:R-:W-:Y:S02]  /*9dd0*/  IMAD.MOV.U32 R2, RZ, RZ, RZ ;  /* 0x000000ffff027224 */ /* 0x002fe400078e00ff */
[----:B--2---:R-:W-:-:S04]  /*9de0*/  IMAD.MOV R8, RZ, RZ, -R3 ;  /* 0x000000ffff087224 */ /* 0x004fc800078e0a03 */
[----:B------:R-:W-:Y:S01]  /*9df0*/  IMAD R7, R8, R5, RZ ;  /* 0x0000000508077224 */ /* 0x000fe200078e02ff */
[----:B------:R-:W-:Y:S02]  /*9e00*/  IABS R8, R0 ;  /* 0x0000000000087213 */ /* 0x000fe40000000000 */
[----:B------:R-:W-:Y:S01]  /*9e10*/  LOP3.LUT R0, R0, R6, RZ, 0x3c, !PT ;  /* 0x0000000600007212 */ /* 0x000fe200078e3cff */
[----:B------:R-:W-:-:S03]  /*9e20*/  IMAD.HI.U32 R3, R3, R7, R2 ;  /* 0x0000000703037227 */ /* 0x000fc600078e0002 */
[----:B------:R-:W-:Y:S01]  /*9e30*/  ISETP.GE.AND P2, PT, R0, RZ, PT ;  /* 0x000000ff0000720c */ /* 0x000fe20003f46270 */
        /* <DEDUP_REMOVED lines=12> */
.L_x_1447:
[----:B------:R-:W-:Y:S05]  /*9f00*/  BSYNC B0 ;  /* 0x0000000000007941 */ /* 0x000fea0003800000 */
.L_x_1446:
[-C--:B------:R-:W-:Y:S01]  /*9f10*/  IMAD R212, R227, R103.reuse, R212 ;  /* 0x00000067e3d47224 */ /* 0x080fe200078e02d4 */
[----:B------:R-:W-:Y:S02]  /*9f20*/  PLOP3.LUT P0, PT, PT, PT, PT, 0x80, 0x0 ;  /* 0x000000000000781c */ /* 0x000fe40003f0f070 */
[----:B------:R-:W-:Y:S02]  /*9f30*/  CS2R R4, SRZ ;  /* 0x0000000000047805 */ /* 0x000fe4000001ff00 */
[----:B------:R-:W-:Y:S01]  /*9f40*/  CS2R R120, SRZ ;  /* 0x0000000000787805 */ /* 0x000fe2000001ff00 */
[----:B------:R-:W-:Y:S01]  /*9f50*/  IMAD.MOV.U32 R0, RZ, RZ, RZ ;  /* 0x000000ffff007224 */ /* 0x000fe200078e00ff */
[----:B------:R-:W-:Y:S02]  /*9f60*/  VIADDMNMX R103, R212, R103, R27, PT ;  /* 0x00000067d4677246 */ /* 0x000fe4000380011b */
[----:B------:R-:W-:Y:S02]  /*9f70*/  CS2R R142, SRZ ;  /* 0x00000000008e7805 */ /* 0x000fe4000001ff00 */
[----:B------:R-:W-:Y:S01]  /*9f80*/  CS2R R28, SRZ ;  /* 0x00000000001c7805 */ /* 0x000fe2000001ff00 */
[----:B------:R-:W-:Y:S01]  /*9f90*/  IMAD.MOV.U32 R6, RZ, RZ, RZ ;  /* 0x000000ffff067224 */ /* 0x000fe200078e00ff */
[----:B------:R-:W-:-:S02]  /*9fa0*/  ISETP.GT.AND P1, PT, R103, R212, PT ;  /* 0x000000d46700720c */ /* 0x000fc40003f24270 */
[----:B------:R-:W-:Y:S01]  /*9fb0*/  CS2R R92, SRZ ;  /* 0x00000000005c7805 */ /* 0x000fe2000001ff00 */
[----:B------:R-:W-:Y:S01]  /*9fc0*/  IMAD.MOV.U32 R144, RZ, RZ, RZ ;  /* 0x000000ffff907224 */ /* 0x000fe200078e00ff */
        /* <DEDUP_REMOVED lines=37> */
[----:B0-----:R-:W-:Y:S01]  /*a220*/  IMAD.MOV.U32 R104, RZ, RZ, RZ ;  /* 0x000000ffff687224 */ /* 0x001fe200078e00ff */
[----:B------:R-:W-:-:S02]  /*a230*/  CS2R R98, SRZ ;  /* 0x0000000000627805 */ /* 0x000fc4000001ff00 */
[----:B------:R-:W-:Y:S02]  /*a240*/  CS2R R96, SRZ ;  /* 0x0000000000607805 */ /* 0x000fe4000001ff00 */
[----:B------:R-:W-:Y:S02]  /*a250*/  CS2R R90, SRZ ;  /* 0x00000000005a7805 */ /* 0x000fe4000001ff00 */
[----:B------:R-:W-:Y:S01]  /*a260*/  CS2R R108, SRZ ;  /* 0x00000000006c7805 */ /* 0x000fe2000001ff00 */
[----:B------:R-:W-:Y:S01]  /*a270*/  IMAD.MOV.U32 R12, RZ, RZ, RZ ;  /* 0x000000ffff0c7224 */ /* 0x000fe200078e00ff */
[----:B------:R-:W-:Y:S01]  /*a280*/  CS2R R114, SRZ ;  /* 0x0000000000727805 */ /* 0x000fe2000001ff00 */
[----:B------:R-:W-:Y:S02]  /*a290*/  IMAD.MOV.U32 R111, RZ, RZ, RZ ;  /* 0x000000ffff6f7224 */ /* 0x000fe400078e00ff */
[----:B------:R-:W-:Y:S01]  /*a2a0*/  IMAD.MOV.U32 R72, RZ, RZ, RZ ;  /* 0x000000ffff487224 */ /* 0x000fe200078e00ff */
[----:B------:R-:W-:Y:S06]  /*a2b0*/  @!P1 BRA `(.L_x_1448) ;  /* 0x0000016000709947 */ /* 0x000fec0003800000 */
        /* <DEDUP_REMOVED lines=8> */
.L_x_1761:
[----:B-1----:R-:W-:Y:S01]  /*a340*/  LEA.HI R0, R211, R211, RZ, 0x1 ;  /* 0x000000d3d3007211 */ /* 0x002fe200078f08ff */
[----:B------:R-:W-:-:S03]  /*a350*/  ULOP3.LUT UP0, URZ, UR39, 0x3ff, URZ, 0xc0, !UPT ;  /* 0x000003ff273f7892 */ /* 0x000fc6000f80c03f */
[----:B------:R-:W-:-:S03]  /*a360*/  LOP3.LUT R0, R0, 0x3e, RZ, 0xc0, !PT ;  /* 0x0000003e00007812 */ /* 0x000fc600078ec0ff */
[----:B------:R-:W-:Y:S02]  /*a370*/  PLOP3.LUT P0, PT, PT, PT, UP0, 0x80, 0x0 ;  /* 0x000000000000781c */ /* 0x000fe40003f0f008 */
[----:B------:R-:W-:-:S05]  /*a380*/  IMAD.IADD R0, R211, 0x1, -R0 ;  /* 0x00000001d3007824 */ /* 0x000fca00078e0a00 */
        /* <DEDUP_REMOVED lines=17> */
[----:B01----:R-:W-:-:S07]  /*a4a0*/  IMAD.MOV.U32 R13, RZ, RZ, RZ ;  /* 0x000000ffff0d7224 */ /* 0x003fce00078e00ff */
[----:B------:R-:W-:-:S07]  /*a4b0*/  LEPC R20, `(.L_x_1450) ;  /* 0x000000001014794e */ /* 0x000fce0000000000 */
[----:B--2--5:R-:W-:Y:S05]  /*a4c0*/  CALL.ABS.NOINC R2 ;  /* 0x0000000002007343 */ /* 0x024fea0003c00000 */
.L_x_1450:
[----:B------:R-:W-:Y:S01]  /*a4d0*/  ULDC.64 UR6, c[0x0][0x998] ;  /* 0x0002660000067ab9 */ /* 0x000fe20000000a00 */
[----:B------:R-:W-:Y:S01]  /*a4e0*/  ULDC.64 UR4, c[0x0][0x990] ;  /* 0x0002640000047ab9 */ /* 0x000fe20000000a00 */
[----:B------:R-:W-:Y:S02]  /*a4f0*/  ISETP.NE.U32.AND P1, PT, RZ, UR6, PT ;  /* 0x00000006ff007c0c */ /* 0x000fe4000bf25070 */
[----:B------:R-:W-:Y:S02]  /*a500*/  ISETP.NE.U32.AND P0, PT, RZ, UR4, PT ;  /* 0x00000004ff007c0c */ /* 0x000fe4000bf05070 */
[----:B------:R-:W-:Y:S02]  /*a510*/  ISETP.NE.AND.EX P1, PT, RZ, UR7, PT, P1 ;  /* 0x00000007ff007c0c */ /* 0x000fe4000bf25310 */
[----:B------:R-:W-:-:S11]  /*a520*/  ISETP.NE.AND.EX P0, PT, RZ, UR5, PT, P0 ;  /* 0x00000005ff007c0c */ /* 0x000fd6000bf05300 */
[----:B------:R-:W1:Y:S01]  /*a530*/  @P1 LDC.64 R8, c[0x0][0x9b8] ;  /* 0x00026e00ff081b82 */ /* 0x000e620000000a00 */
[--C-:B------:R-:W-:Y:S02]  /*a540*/  @P1 SHF.R.S32.HI R5, RZ, 0x1f, R215.reuse ;  /* 0x0000001fff051819 */ /* 0x100fe400000114d7 */
[----:B------:R-:W-:-:S05]  /*a550*/  @P0 SHF.R.S32.HI R3, RZ, 0x1f, R215 ;  /* 0x0000001fff030819 */ /* 0x000fca00000114d7 */
[----:B------:R-:W2:Y:S08]  /*a560*/  @P0 LDC.64 R6, c[0x0][0x9a8] ;  /* 0x00026a00ff060b82 */ /* 0x000eb00000000a00 */
[----:B------:R-:W3:Y:S08]  /*a570*/  @P0 LDC.64 R10, c[0x0][0x9b0] ;  /* 0x00026c00ff0a0b82 */ /* 0x000ef00000000a00 */
[----:B0-----:R-:W0:Y:S01]  /*a580*/  @P1 LDC.64 R12, c[0x0][0x9c0] ;  /* 0x00027000ff0c1b82 */ /* 0x001e220000000a00 */
[----:B-1----:R-:W-:-:S02]  /*a590*/  @P1 IMAD R2, R5, R8, RZ ;  /* 0x0000000805021224 */ /* 0x002fc400078e02ff */
[----:B------:R-:W-:-:S04]  /*a5a0*/  @P1 IMAD.WIDE.U32 R4, R215, R8, RZ ;  /* 0x00000008d7041225 */ /* 0x000fc800078e00ff */
[----:B------:R-:W-:Y:S02]  /*a5b0*/  @P1 IMAD R9, R215, R9, R2 ;  /* 0x00000009d7091224 */ /* 0x000fe400078e0202 */
[-C--:B--2---:R-:W-:Y:S02]  /*a5c0*/  @P0 IMAD R0, R3, R6.reuse, RZ ;  /* 0x0000000603000224 */ /* 0x084fe400078e02ff */
[----:B------:R-:W-:-:S04]  /*a5d0*/  @P0 IMAD.WIDE.U32 R2, R215, R6, RZ ;  /* 0x00000006d7020225 */ /* 0x000fc800078e00ff */
[----:B------:R-:W-:Y:S02]  /*a5e0*/  @P0 IMAD R7, R215, R7, R0 ;  /* 0x00000007d7070224 */ /* 0x000fe400078e0200 */
[----:B------:R-:W-:Y:S02]  /*a5f0*/  @P1 IMAD.IADD R5, R5, 0x1, R9 ;  /* 0x0000000105051824 */ /* 0x000fe400078e0209 */
[----:B------:R-:W-:Y:S02]  /*a600*/  @P0 IMAD.IADD R3, R3, 0x1, R7 ;  /* 0x0000000103030824 */ /* 0x000fe400078e0207 */
[----:B------:R-:W-:Y:S02]  /*a610*/  IMAD.MOV.U32 R0, RZ, RZ, 0x3f800000 ;  /* 0x3f800000ff007424 */ /* 0x000fe400078e00ff */
[----:B---3--:R-:W-:-:S04]  /*a620*/  @P0 IMAD.WIDE.U32 R2, R222, R10, R2 ;  /* 0x0000000ade020225 */ /* 0x008fc800078e0002 */
[----:B0-----:R-:W-:Y:S01]  /*a630*/  @P1 IMAD.WIDE.U32 R6, R222, R12, R4 ;  /* 0x0000000cde061225 */ /* 0x001fe200078e0004 */
[----:B------:R-:W-:Y:S01]  /*a640*/  @P0 LEA R4, P2, R2, UR4, 0x2 ;  /* 0x0000000402040c11 */ /* 0x000fe2000f8410ff */
[----:B------:R-:W-:Y:S02]  /*a650*/  ULDC UR4, c[0x0][0x3f4] ;  /* 0x0000fd0000047ab9 */ /* 0x000fe40000000800 */
[----:B------:R-:W-:Y:S01]  /*a660*/  @P0 IMAD R5, R222, R11, R3 ;  /* 0x0000000bde050224 */ /* 0x000fe200078e0203 */
[----:B------:R-:W-:Y:S01]  /*a670*/  @P1 LEA R8, P3, R6, UR6, 0x2 ;  /* 0x0000000606081c11 */ /* 0x000fe2000f8610ff */
[----:B------:R-:W-:-:S03]  /*a680*/  @P1 IMAD R3, R222, R13, R7 ;  /* 0x0000000dde031224 */ /* 0x000fc600078e0207 */
[----:B------:R-:W-:Y:S02]  /*a690*/  @P0 LEA.HI.X R5, R2, UR5, R5, 0x2, P2 ;  /* 0x0000000502050c11 */ /* 0x000fe400090f1405 */
[----:B------:R-:W-:Y:S01]  /*a6a0*/  @P1 LEA.HI.X R9, R6, UR7, R3, 0x2, P3 ;  /* 0x0000000706091c11 */ /* 0x000fe200098f1403 */
[----:B------:R-:W-:-:S04]  /*a6b0*/  IMAD.MOV.U32 R3, RZ, RZ, 0x3f800000 ;  /* 0x3f800000ff037424 */ /* 0x000fc800078e00ff */
        /* <DEDUP_REMOVED lines=17> */
.L_x_1454:
[----:B-1----:R1:W2:Y:S02]  /*a7d0*/  SYNCS.PHASECHK.TRANS64.TRYWAIT P0, [R16+URZ+0x2a800], R3 ;  /* 0x02a80003100075a7 */ /* 0x0022a4000800017f */
[----:B--2---:R-:W-:Y:S05]  /*a7e0*/  @!P0 NANOSLEEP.SYNCS 0x989680 ;  /* 0x009896800000895d */ /* 0x004fea0003900000 */
[----:B------:R-:W2:Y:S02]  /*a7f0*/  @!P0 SYNCS.PHASECHK.TRANS64 P0, [R16+URZ+0x2a800], R3 ;  /* 0x02a80003100085a7 */ /* 0x000ea4000800007f */
[----:B--2---:R-:W-:Y:S05]  /*a800*/  @!P0 BRA `(.L_x_1454) ;  /* 0xfffffffc00f08947 */ /* 0x004fea000383ffff */
.L_x_1453:
[----:B------:R-:W-:Y:S05]  /*a810*/  BSYNC B0 ;  /* 0x0000000000007941 */ /* 0x000fea0003800000 */
.L_x_1452:
[----:B------:R-:W-:Y:S05]  /*a820*/  BRA `(.L_x_1455) ;  /* 0x00000070002c7947 */ /* 0x000fea0003800000 */
.L_x_1451:
[----:B------:R-:W-:Y:S01]  /*a830*/  ULOP3.LUT UP0, URZ, UR39, 0x1bf, URZ, 0xc0, !UPT ;  /* 0x000001bf273f7892 */ /* 0x000fe2000f80c03f */
[----:B-----5:R-:W-:Y:S01]  /*a840*/  SHF.R.S32.HI R0, RZ, 0x1f, R26 ;  /* 0x0000001fff007819 */ /* 0x020fe2000001141a */
[----:B------:R-:W-:Y:S01]  /*a850*/  ULDC.64 UR4, c[0x0][0x3f8] ;  /* 0x0000fe0000047ab9 */ /* 0x000fe20000000a00 */
[----:B------:R-:W-:Y:S01]  /*a860*/  ULDC.64 UR6, c[0x0][0x408] ;  /* 0x0001020000067ab9 */ /* 0x000fe20000000a00 */
[----:B------:R-:W-:Y:S02]  /*a870*/  IMAD.WIDE.U32 R24, R26, UR4, RZ ;  /* 0x000000041a187c25 */ /* 0x000fe4000f8e00ff */
[----:B------:R-:W-:Y:S02]  /*a880*/  PLOP3.LUT P0, PT, PT, PT, UP0, 0x80, 0x0 ;  /* 0x000000000000781c */ /* 0x000fe40003f0f008 */
[C---:B------:R-:W-:Y:S02]  /*a890*/  IMAD R3, R0.reuse, UR4, RZ ;  /* 0x0000000400037c24 */ /* 0x040fe4000f8e02ff */
[----:B------:R-:W-:-:S02]  /*a8a0*/  IMAD R5, R0, UR6, RZ ;  /* 0x0000000600057c24 */ /* 0x000fc4000f8e02ff */
[C---:B------:R-:W-:Y:S02]  /*a8b0*/  IMAD R3, R26.reuse, UR5, R3 ;  /* 0x000000051a037c24 */ /* 0x040fe4000f8e0203 */
[C---:B------:R-:W-:Y:S02]  /*a8c0*/  IMAD R5, R26.reuse, UR7, R5 ;  /* 0x000000071a057c24 */ /* 0x040fe4000f8e0205 */
[----:B------:R-:W-:-:S04]  /*a8d0*/  IMAD.WIDE.U32 R26, R26, UR6, RZ ;  /* 0x000000061a1a7c25 */ /* 0x000fc8000f8e00ff */
[----:B------:R-:W-:Y:S02]  /*a8e0*/  IMAD.IADD R29, R3, 0x1, R25 ;  /* 0x00000001031d7824 */ /* 0x000fe400078e0219 */
[----:B------:R-:W-:Y:S01]  /*a8f0*/  IMAD.IADD R31, R5, 0x1, R27 ;  /* 0x00000001051f7824 */ /* 0x000fe200078e021b */
[----:B------:R-:W-:Y:S06]  /*a900*/  @!P0 BRA `(.L_x_1456) ;  /* 0x0000000000408947 */ /* 0x000fec0003800000 */
        /* <DEDUP_REMOVED lines=16> */
.L_x_1456:
[----:B------:R-:W-:Y:S01]  /*aa10*/  ULDC.U8 UR4, c[0x0][0x410] ;  /* 0x0001040000047ab9 */ /* 0x000fe20000000000 */
[----:B------:R-:W-:Y:S01]  /*aa20*/  BSSY B0, `(.L_x_1457) ;  /* 0x00006e3000007945 */ /* 0x000fe20003800000 */
[----:B------:R-:W-:Y:S01]  /*aa30*/  ISETP.NE.AND P0, PT, RZ, UR4, PT ;  /* 0x00000004ff007c0c */ /* 0x000fe2000bf05270 */
[----:B------:R-:W-:-:S12]  /*aa40*/  IMAD.IADD R10, R201, 0x1, R207 ;  /* 0x00000001c90a7824 */ /* 0x000fd800078e02cf */
[----:B------:R-:W-:Y:S05]  /*aa50*/  @!P0 BRA `(.L_x_1458) ;  /* 0x0000003400b08947 */ /* 0x000fea0003800000 */
[----:B------:R-:W0:Y:S01]  /*aa60*/  LDC R21, c[0x0][0x448] ;  /* 0x00011200ff157b82 */ /* 0x000e220000000800 */
[----:B------:R-:W-:Y:S01]  /*aa70*/  IMAD.MOV.U32 R11, RZ, RZ, R10 ;  /* 0x000000ffff0b7224 */ /* 0x000fe200078e000a */
[----:B------:R-:W-:Y:S01]  /*aa80*/  ULDC.64 UR4, c[0x0][0x3f8] ;  /* 0x0000fe0000047ab9 */ /* 0x000fe20000000a00 */
[----:B------:R-:W-:Y:S01]  /*aa90*/  IMAD.MOV.U32 R8, RZ, RZ, R26 ;  /* 0x000000ffff087224 */ /* 0x000fe200078e001a */
[----:B------:R-:W-:Y:S01]  /*aaa0*/  ULDC.64 UR6, c[0x0][0x408] ;  /* 0x0001020000067ab9 */ /* 0x000fe20000000a00 */
[----:B------:R-:W-:Y:S01]  /*aab0*/  IMAD.MOV.U32 R9, RZ, RZ, R31 ;  /* 0x000000ffff097224 */ /* 0x000fe200078e001f */
[----:B------:R-:W-:Y:S01]  /*aac0*/  ULDC.64 UR8, c[0x0][0x400] ;  /* 0x0001000000087ab9 */ /* 0x000fe20000000a00 */
[----:B------:R-:W-:Y:S02]  /*aad0*/  IMAD.MOV.U32 R6, RZ, RZ, R24 ;  /* 0x000000ffff067224 */ /* 0x000fe400078e0018 */
[----:B------:R-:W-:Y:S01]  /*aae0*/  IMAD.MOV.U32 R7, RZ, RZ, R29 ;  /* 0x000000ffff077224 */ /* 0x000fe200078e001d */
[----:B0-----:R-:W-:-:S13]  /*aaf0*/  ISETP.NE.AND P0, PT, R21, 0x1, PT ;  /* 0x000000011500780c */ /* 0x001fda0003f05270 */
[----:B------:R-:W0:Y:S08]  /*ab00*/  @P0 LDC R3, c[0x0][0x44c] ;  /* 0x00011300ff030b82 */ /* 0x000e300000000800 */
[----:B------:R-:W1:Y:S01]  /*ab10*/  @P0 LDC R5, c[0x0][0x450] ;  /* 0x00011400ff050b82 */ /* 0x000e620000000800 */
[----:B0-----:R-:W-:-:S05]  /*ab20*/  @P0 IMAD.HI.U32 R0, R10, R3, RZ ;  /* 0x000000030a000227 */ /* 0x001fca00078e00ff */
[----:B-1----:R-:W-:-:S04]  /*ab30*/  @P0 SHF.R.U32.HI R11, RZ, R5, R0 ;  /* 0x00000005ff0b0219 */ /* 0x002fc80000011600 */
[----:B------:R-:W-:Y:S01]  /*ab40*/  SHF.R.S32.HI R0, RZ, 0x1f, R11 ;  /* 0x0000001fff007819 */ /* 0x000fe2000001140b */
[----:B------:R-:W-:-:S04]  /*ab50*/  IMAD.WIDE.U32 R8, R11, UR6, R8 ;  /* 0x000000060b087c25 */ /* 0x000fc8000f8e0008 */
[----:B------:R-:W-:Y:S01]  /*ab60*/  IMAD R4, R0, UR4, RZ ;  /* 0x0000000400047c24 */ /* 0x000fe2000f8e02ff */
[----:B------:R-:W-:Y:S01]  /*ab70*/  IADD3 R5, P1, R8, UR8, RZ ;  /* 0x0000000808057c10 */ /* 0x000fe2000ff3e0ff */
[----:B------:R-:W-:-:S04]  /*ab80*/  IMAD.WIDE.U32 R6, R11, UR4, R6 ;  /* 0x000000040b067c25 */ /* 0x000fc8000f8e0006 */
[----:B------:R-:W-:Y:S02]  /*ab90*/  IMAD R0, R0, UR6, RZ ;  /* 0x0000000600007c24 */ /* 0x000fe4000f8e02ff */
[C---:B------:R-:W-:Y:S01]  /*aba0*/  IMAD R13, R11.reuse, UR5, R4 ;  /* 0x000000050b0d7c24 */ /* 0x040fe2000f8e0204 */
[----:B------:R-:W-:Y:S01]  /*abb0*/  ULDC.64 UR4, c[0x0][0x3e8] ;  /* 0x0000fa0000047ab9 */ /* 0x000fe20000000a00 */
[----:B------:R-:W-:Y:S01]  /*abc0*/  IMAD R8, R11, UR7, R0 ;  /* 0x000000070b087c24 */ /* 0x000fe2000f8e0200 */
[----:B------:R-:W-:Y:S01]  /*abd0*/  IADD3 R3, P0, R6, UR4, RZ ;  /* 0x0000000406037c10 */ /* 0x000fe2000ff1e0ff */
[----:B------:R-:W-:-:S03]  /*abe0*/  UMOV UR4, 0xffffffff ;  /* 0xffffffff00047882 */ /* 0x000fc60000000000 */
[----:B------:R-:W-:Y:S02]  /*abf0*/  IADD3.X R13, R7, UR5, R13, P0, !PT ;  /* 0x00000005070d7c10 */ /* 0x000fe400087fe40d */
[----:B------:R-:W-:Y:S01]  /*ac00*/  IADD3.X R4, R9, UR9, R8, P1, !PT ;  /* 0x0000000909047c10 */ /* 0x000fe20008ffe408 */
[----:B------:R-:W-:Y:S06]  /*ac10*/  BRA.DIV UR4, `(.L_x_1459) ;  /* 0x0000023a04a07947 */ /* 0x000fec000b800000 */
[----:B------:R0:W1:Y:S04]  /*ac20*/  SHFL.IDX PT, R0, R13, RZ, 0x1e1f ;  /* 0x001e1fff0d007589 */ /* 0x00006800000e0000 */
[----:B------:R-:W2:Y:S04]  /*ac30*/  SHFL.IDX PT, R3, R3, RZ, 0x1e1f ;  /* 0x001e1fff03037589 */ /* 0x000ea800000e0000 */
[----:B------:R-:W3:Y:S04]  /*ac40*/  SHFL.IDX PT, R4, R4, RZ, 0x1e1f ;  /* 0x001e1fff04047589 */ /* 0x000ee800000e0000 */
[----:B------:R0:W4:Y:S02]  /*ac50*/  SHFL.IDX PT, R14, R5, RZ, 0x1e1f ;  /* 0x001e1fff050e7589 */ /* 0x00012400000e0000 */
.L_x_1767:
[----:B0-----:R-:W-:Y:S01]  /*ac60*/  IMAD R5, R202, R21, RZ ;  /* 0x00000015ca057224 */ /* 0x001fe200078e02ff */
[----:B------:R-:W-:Y:S01]  /*ac70*/  BSSY B1, `(.L_x_1460) ;  /* 0x000004c000017945 */ /* 0x000fe20003800000 */
[----:B------:R-:W-:Y:S02]  /*ac80*/  CS2R R8, SRZ ;  /* 0x0000000000087805 */ /* 0x000fe4000001ff00 */
[----:B------:R-:W-:Y:S02]  /*ac90*/  CS2R R12, SRZ ;  /* 0x00000000000c7805 */ /* 0x000fe4000001ff00 */
[----:B------:R-:W-:Y:S02]  /*aca0*/  CS2R R24, SRZ ;  /* 0x0000000000187805 */ /* 0x000fe4000001ff00 */
[----:B------:R-:W-:Y:S02]  /*acb0*/  ISETP.GE.AND P0, PT, R10, R5, PT ;  /* 0x000000050a00720c */ /* 0x000fe40003f06270 */
        /* <DEDUP_REMOVED lines=17> */
[C---:B--2---:R-:W-:Y:S02]  /*add0*/  @!P4 IADD3 R6, P0, R218.reuse, R3, RZ ;  /* 0x00000003da06c210 */ /* 0x044fe40007f1e0ff */
[----:B----4-:R-:W-:-:S03]  /*ade0*/  @!P4 IADD3 R8, P1, R218, R14, RZ ;  /* 0x0000000eda08c210 */ /* 0x010fc60007f3e0ff */
[--C-:B-1----:R-:W-:Y:S02]  /*adf0*/  @!P4 IMAD.X R7, R0, 0x1, R9.reuse, P0 ;  /* 0x000000010007c824 */ /* 0x102fe400000e0609 */
[----:B---3--:R-:W-:Y:S01]  /*ae00*/  @!P4 IMAD.X R9, R4, 0x1, R9, P1 ;  /* 0x000000010409c824 */ /* 0x008fe200008e0609 */
        /* <DEDUP_REMOVED lines=9> */
[--C-:B------:R-:W-:Y:S01]  /*aea0*/  @!P3 IMAD.X R11, R0, 0x1, R21.reuse, P4 ;  /* 0x00000001000bb824 */ /* 0x100fe200020e0615 */
[----:B------:R-:W-:Y:S01]  /*aeb0*/  ISETP.GE.AND P0, PT, R204, UR4, PT ;  /* 0x00000004cc007c0c */ /* 0x000fe2000bf06270 */
[----:B------:R-:W-:Y:S01]  /*aec0*/  @!P3 IMAD.X R47, R4, 0x1, R21, P5 ;  /* 0x00000001042fb824 */ /* 0x000fe200028e0615 */
[----:B------:R-:W-:-:S02]  /*aed0*/  @!P2 IADD3 R48, P4, R219, R3, RZ ;  /* 0x00000003db30a210 */ /* 0x000fc40007f9e0ff */
[-C--:B------:R-:W-:Y:S01]  /*aee0*/  @!P2 IADD3 R50, P5, R219, R14.reuse, RZ ;  /* 0x0000000edb32a210 */ /* 0x080fe20007fbe0ff */
[----:B------:R1:W5:Y:S01]  /*aef0*/  @!P3 LD.E.64 R30, desc[UR40][R10.64] ;  /* 0x000000280a1eb980 */ /* 0x000362000c101b00 */
[----:B------:R-:W-:Y:S01]  /*af00*/  SHF.R.S32.HI R15, RZ, 0x1f, R216 ;  /* 0x0000001fff0f7819 */ /* 0x000fe200000114d8 */
[--C-:B------:R-:W-:Y:S01]  /*af10*/  @!P2 IMAD.X R49, R0, 0x1, R13.reuse, P4 ;  /* 0x000000010031a824 */ /* 0x100fe200020e060d */
[----:B------:R-:W-:Y:S01]  /*af20*/  @!P1 IADD3 R52, P4, R216, R3, RZ ;  /* 0x00000003d8349210 */ /* 0x000fe20007f9e0ff */
[----:B------:R-:W-:Y:S01]  /*af30*/  @!P2 IMAD.X R51, R4, 0x1, R13, P5 ;  /* 0x000000010433a824 */ /* 0x000fe200028e060d */
[----:B------:R-:W-:-:S03]  /*af40*/  @!P1 IADD3 R54, P5, R216, R14, RZ ;  /* 0x0000000ed8369210 */ /* 0x000fc60007fbe0ff */
[----:B0-----:R-:W-:Y:S01]  /*af50*/  @!P0 SHF.R.S32.HI R9, RZ, 0x1f, R204 ;  /* 0x0000001fff098819 */ /* 0x001fe200000114cc */
[--C-:B------:R-:W-:Y:S01]  /*af60*/  @!P1 IMAD.X R53, R0, 0x1, R15.reuse, P4 ;  /* 0x0000000100359824 */ /* 0x100fe200020e060f */
[----:B------:R-:W-:Y:S01]  /*af70*/  ISETP.GE.AND P4, PT, R220, UR4, PT ;  /* 0x00000004dc007c0c */ /* 0x000fe2000bf86270 */
[----:B------:R-:W-:Y:S01]  /*af80*/  @!P1 IMAD.X R55, R4, 0x1, R15, P5 ;  /* 0x0000000104379824 */ /* 0x000fe200028e060f */
[----:B------:R-:W-:Y:S02]  /*af90*/  @!P0 IADD3 R6, P5, R204, R3, RZ ;  /* 0x00000003cc068210 */ /* 0x000fe40007fbe0ff */
[----:B------:R-:W-:Y:S02]  /*afa0*/  CS2R R24, SRZ ;  /* 0x0000000000187805 */ /* 0x000fe4000001ff00 */
[----:B------:R-:W-:Y:S02]  /*afb0*/  SHF.R.S32.HI R13, RZ, 0x1f, R220 ;  /* 0x0000001fff0d7819 */ /* 0x000fe400000114dc */
[----:B------:R-:W-:-:S02]  /*afc0*/  CS2R R26, SRZ ;  /* 0x00000000001a7805 */ /* 0x000fc4000001ff00 */
[----:B------:R-:W-:Y:S01]  /*afd0*/  CS2R R20, SRZ ;  /* 0x0000000000147805 */ /* 0x000fe2000001ff00 */
[--C-:B------:R-:W-:Y:S01]  /*afe0*/  @!P0 IMAD.X R7, R0, 0x1, R9.reuse, P5 ;  /* 0x0000000100078824 */ /* 0x100fe200028e0609 */
[----:B------:R-:W-:Y:S02]  /*aff0*/  @!P0 IADD3 R42, P5, R204, R14, RZ ;  /* 0x0000000ecc2a8210 */ /* 0x000fe40007fbe0ff */
[----:B------:R-:W-:Y:S02]  /*b000*/  CS2R R38, SRZ ;  /* 0x0000000000267805 */ /* 0x000fe4000001ff00 */
[----:B------:R-:W-:Y:S02]  /*b010*/  CS2R R40, SRZ ;  /* 0x0000000000287805 */ /* 0x000fe4000001ff00 */
[----:B-1----:R-:W-:Y:S01]  /*b020*/  CS2R R10, SRZ ;  /* 0x00000000000a7805 */ /* 0x002fe2000001ff00 */
[----:B------:R0:W5:Y:S01]  /*b030*/  @!P3 LD.E.64 R28, desc[UR40][R46.64] ;  /* 0x000000282e1cb980 */ /* 0x000162000c101b00 */
[----:B------:R-:W-:Y:S01]  /*b040*/  @!P0 IMAD.X R43, R4, 0x1, R9, P5 ;  /* 0x00000001042b8824 */ /* 0x000fe200028e0609 */
[----:B------:R-:W-:-:S02]  /*b050*/  @!P4 IADD3 R56, P5, R220, R3, RZ ;  /* 0x00000003dc38c210 */ /* 0x000fc40007fbe0ff */
[----:B------:R-:W-:Y:S01]  /*b060*/  CS2R R8, SRZ ;  /* 0x0000000000087805 */ /* 0x000fe2000001ff00 */
[----:B------:R0:W5:Y:S02]  /*b070*/  @!P2 LD.E.64 R24, desc[UR40][R48.64] ;  /* 0x000000283018a980 */ /* 0x000164000c101b00 */
[--C-:B------:R-:W-:Y:S01]  /*b080*/  @!P4 IMAD.X R57, R0, 0x1, R13.reuse, P5 ;  /* 0x000000010039c824 */ /* 0x100fe200028e060d */
[----:B------:R-:W-:Y:S01]  /*b090*/  @!P4 IADD3 R14, P5, R220, R14, RZ ;  /* 0x0000000edc0ec210 */ /* 0x000fe20007fbe0ff */
[----:B------:R0:W5:Y:S04]  /*b0a0*/  @!P2 LD.E.64 R26, desc[UR40][R50.64] ;  /* 0x00000028321aa980 */ /* 0x000168000c101b00 */
[----:B------:R-:W-:Y:S01]  /*b0b0*/  @!P4 IMAD.X R15, R4, 0x1, R13, P5 ;  /* 0x00000001040fc824 */ /* 0x000fe200028e060d */
[----:B------:R-:W-:Y:S01]  /*b0c0*/  CS2R R12, SRZ ;  /* 0x00000000000c7805 */ /* 0x000fe2000001ff00 */
[----:B------:R0:W5:Y:S04]  /*b0d0*/  @!P1 LD.E.64 R20, desc[UR40][R54.64] ;  /* 0x0000002836149980 */ /* 0x000168000c101b00 */
[----:B------:R0:W5:Y:S04]  /*b0e0*/  @!P0 LD.E.64 R38, desc[UR40][R6.64] ;  /* 0x0000002806268980 */ /* 0x000168000c101b00 */
[----:B------:R0:W5:Y:S04]  /*b0f0*/  @!P1 LD.E.64 R12, desc[UR40][R52.64] ;  /* 0x00000028340c9980 */ /* 0x000168000c101b00 */
[----:B------:R0:W5:Y:S04]  /*b100*/  @!P0 LD.E.64 R40, desc[UR40][R42.64] ;  /* 0x000000282a288980 */ /* 0x000168000c101b00 */
[----:B------:R0:W5:Y:S04]  /*b110*/  @!P4 LD.E.64 R8, desc[UR40][R56.64] ;  /* 0x000000283808c980 */ /* 0x000168000c101b00 */
[----:B------:R0:W5:Y:S02]  /*b120*/  @!P4 LD.E.64 R10, desc[UR40][R14.64] ;  /* 0x000000280e0ac980 */ /* 0x000164000c101b00 */
.L_x_1461:
[----:B------:R-:W-:Y:S05]  /*b130*/  BSYNC B1 ;  /* 0x0000000000017941 */ /* 0x000fea0003800000 */
.L_x_1460:
[----:B------:R-:W-:Y:S01]  /*b140*/  ULEA.HI UR4, UR38, UR38, URZ, 0x1 ;  /* 0x0000002626047291 */ /* 0x000fe2000f8f083f */
[----:B-1----:R-:W-:Y:S01]  /*b150*/  VIADDMNMX R0, R5, -R207, 0x80, PT ;  /* 0x0000008005007446 */ /* 0x002fe200038009cf */
[----:B------:R-:W-:Y:S02]  /*b160*/  BSSY B1, `(.L_x_1462) ;  /* 0x0000008000017945 */ /* 0x000fe40003800000 */
[----:B------:R-:W-:Y:S01]  /*b170*/  ULOP3.LUT UR4, UR4, 0xfffffffe, URZ, 0xc0, !UPT ;  /* 0xfffffffe04047892 */ /* 0x000fe2000f8ec03f */
[----:B------:R-:W-:-:S03]  /*b180*/  ISETP.GE.AND P1, PT, R201, R0, PT ;  /* 0x00000000c900720c */ /* 0x000fc60003f26270 */
[----:B------:R-:W-:-:S06]  /*b190*/  UIADD3 UR4, UR38, -UR4, URZ ;  /* 0x8000000426047290 */ /* 0x000fcc000fffe03f */
[----:B--2---:R-:W-:-:S05]  /*b1a0*/  IMAD.U32 R3, RZ, RZ, UR4 ;  /* 0x00000004ff037e24 */ /* 0x004fca000f8e00ff */
[----:B------:R-:W-:-:S04]  /*b1b0*/  SHF.L.U32 R3, R3, 0x1f, RZ ;  /* 0x0000001f03037819 */ /* 0x000fc800000006ff */
[----:B------:R-:W1:Y:S02]  /*b1c0*/  SYNCS.PHASECHK.TRANS64.TRYWAIT P0, [R16+URZ+0x2a800], R3 ;  /* 0x02a80003100075a7 */ /* 0x000e64000800017f */
[----:B-1----:R-:W-:Y:S05]  /*b1d0*/  @!P0 BRA `(.L_x_1463) ;  /* 0x00000234009c8947 */ /* 0x002fea0003800000 */
.L_x_1768:
[----:B------:R-:W-:Y:S05]  /*b1e0*/  BSYNC B1 ;  /* 0x0000000000017941 */ /* 0x000fea0003800000 */
.L_x_1462:
[----:B------:R-:W-:Y:S05]  /*b1f0*/  @P1 BRA `(.L_x_1464) ;  /* 0x0000006400941947 */ /* 0x000fea0003800000 */
[----:B------:R-:W2:Y:S01]  /*b200*/  LDC R5, c[0x0][0x3f4] ;  /* 0x0000fd00ff057b82 */ /* 0x000ea20000000800 */
[----:B------:R-:W-:Y:S01]  /*b210*/  LEA.HI R36, R37, R36, RZ, 0x2 ;  /* 0x0000002425247211 */ /* 0x000fe200078f10ff */
[----:B------:R-:W-:Y:S03]  /*b220*/  BSSY B1, `(.L_x_1465) ;  /* 0x0000086000017945 */ /* 0x000fe60003800000 */
[--C-:B------:R-:W-:Y:S02]  /*b230*/  SHF.R.S32.HI R0, RZ, 0x2, R36.reuse ;  /* 0x00000002ff007819 */ /* 0x100fe40000011424 */
[----:B-1----:R-:W-:-:S04]  /*b240*/  SHF.R.S32.HI R3, RZ, 0x1f, R36 ;  /* 0x0000001fff037819 */ /* 0x002fc80000011424 */
[----:B------:R-:W-:-:S04]  /*b250*/  LEA.HI R3, R3, R0, RZ, 0x2 ;  /* 0x0000000003037211 */ /* 0x000fc800078f10ff */
[----:B0-----:R-:W-:Y:S01]  /*b260*/  LOP3.LUT R7, R3, 0xfffffffc, RZ, 0xc0, !PT ;  /* 0xfffffffc03077812 */ /* 0x001fe200078ec0ff */
[----:B------:R-:W-:-:S04]  /*b270*/  IMAD.IADD R3, R16, 0x1, R223 ;  /* 0x0000000110037824 */ /* 0x000fc800078e02df */
[----:B------:R-:W-:Y:S02]  /*b280*/  IMAD.IADD R7, R0, 0x1, -R7 ;  /* 0x0000000100077824 */ /* 0x000fe400078e0a07 */
[----:B------:R-:W-:Y:S01]  /*b290*/  VIADD R0, R3, 0x20 ;  /* 0x0000002003007836 */ /* 0x000fe20000000000 */
[-C--:B--2---:R-:W-:Y:S02]  /*b2a0*/  ISETP.GE.AND P6, PT, R204, R5.reuse, PT ;  /* 0x00000005cc00720c */ /* 0x084fe40003fc6270 */
[----:B------:R-:W-:Y:S02]  /*b2b0*/  LOP3.LUT P0, RZ, R7, 0x2, RZ, 0xc0, !PT ;  /* 0x0000000207ff7812 */ /* 0x000fe4000780c0ff */
[-C--:B------:R-:W-:Y:S02]  /*b2c0*/  ISETP.GE.AND P1, PT, R218, R5.reuse, PT ;  /* 0x00000005da00720c */ /* 0x080fe40003f26270 */
[-C--:B------:R-:W-:Y:S02]  /*b2d0*/  ISETP.GE.AND P2, PT, R217, R5.reuse, PT ;  /* 0x00000005d900720c */ /* 0x080fe40003f46270 */
[----:B------:R-:W-:-:S02]  /*b2e0*/  ISETP.GE.AND P3, PT, R219, R5, PT ;  /* 0x00000005db00720c */ /* 0x000fc40003f66270 */
[-C--:B------:R-:W-:Y:S02]  /*b2f0*/  ISETP.GE.AND P4, PT, R216, R5.reuse, PT ;  /* 0x00000005d800720c */ /* 0x080fe40003f86270 */
[----:B------:R-:W-:Y:S01]  /*b300*/  ISETP.GE.AND P5, PT, R220, R5, PT ;  /* 0x00000005dc00720c */ /* 0x000fe20003fa6270 */
[----:B------:R-:W-:-:S12]  /*b310*/  @P6 BRA `(.L_x_1466) ;  /* 0x0000000400d86947 */ /* 0x000fd80003800000 */
[----:B---3--:R-:W0:Y:S01]  /*b320*/  LDS.128 R4, [R3+0x18400] ;  /* 0x0184000003047984 */ /* 0x008e220000000c00 */
[----:B-----5:R-:W-:Y:S02]  /*b330*/  SHF.R.U32.HI R37, RZ, 0x8, R39 ;  /* 0x00000008ff257819 */ /* 0x020fe40000011627 */
[----:B------:R-:W-:Y:S02]  /*b340*/  LOP3.LUT R36, R39, 0xff, RZ, 0xc0, !PT ;  /* 0x000000ff27247812 */ /* 0x000fe400078ec0ff */
[----:B------:R-:W-:Y:S02]  /*b350*/  LOP3.LUT R37, R37, 0xff, RZ, 0xc0, !PT ;  /* 0x000000ff25257812 */ /* 0x000fe400078ec0ff */
[----:B------:R-:W-:Y:S02]  /*b360*/  SHF.R.U32.HI R15, RZ, 0x8, R38 ;  /* 0x00000008ff0f7819 */ /* 0x000fe40000011626 */
[----:B------:R-:W-:Y:S02]  /*b370*/  SHF.R.U32.HI R45, RZ, 0x8, R41 ;  /* 0x00000008ff2d7819 */ /* 0x000fe40000011629 */
[----:B------:R-:W-:-:S02]  /*b380*/  PRMT R36, R37, 0x7604, R36 ;  /* 0x0000760425247816 */ /* 0x000fc40000000024 */
[----:B----4-:R-:W-:Y:S02]  /*b390*/  LOP3.LUT R14, R38, 0xff, RZ, 0xc0, !PT ;  /* 0x000000ff260e7812 */ /* 0x010fe400078ec0ff */
[----:B------:R-:W-:Y:S02]  /*b3a0*/  LOP3.LUT R15, R15, 0xff, RZ, 0xc0, !PT ;  /* 0x000000ff0f0f7812 */ /* 0x000fe400078ec0ff */
[----:B------:R-:W-:Y:S02]  /*b3b0*/  SHF.R.U32.HI R47, RZ, 0x10, R39 ;  /* 0x00000010ff2f7819 */ /* 0x000fe40000011627 */
[----:B------:R-:W-:Y:S02]  /*b3c0*/  SHF.R.U32.HI R37, RZ, 0x8, R40 ;  /* 0x00000008ff257819 */ /* 0x000fe40000011628 */
[----:B------:R-:W-:Y:S02]  /*b3d0*/  LOP3.LUT R42, R41, 0xff, RZ, 0xc0, !PT ;  /* 0x000000ff292a7812 */ /* 0x000fe400078ec0ff */
[----:B------:R-:W-:-:S02]  /*b3e0*/  LOP3.LUT R45, R45, 0xff, RZ, 0xc0, !PT ;  /* 0x000000ff2d2d7812 */ /* 0x000fc400078ec0ff */
[----:B------:R-:W-:Y:S02]  /*b3f0*/  SHF.R.U32.HI R46, RZ, 0x10, R41 ;  /* 0x00000010ff2e7819 */ /* 0x000fe40000011629 */
[----:B------:R-:W-:Y:S02]  /*b400*/  PRMT R15, R15, 0x7604, R14 ;  /* 0x000076040f0f7816 */ /* 0x000fe4000000000e */
[----:B------:R-:W-:Y:S01]  /*b410*/  LOP3.LUT R43, R37, 0xff, RZ, 0xc0, !PT ;  /* 0x000000ff252b7812 */ /* 0x000fe200078ec0ff */
[----:B------:R-:W-:Y:S01]  /*b420*/  IMAD.U32 R37, R47, 0x10000, RZ ;  /* 0x000100002f257824 */ /* 0x000fe200078e00ff */
[----:B------:R-:W-:Y:S01]  /*b430*/  PRMT R42, R45, 0x7604, R42 ;  /* 0x000076042d2a7816 */ /* 0x000fe2000000002a */
[----:B------:R-:W-:Y:S01]  /*b440*/  IMAD.U32 R45, R46, 0x10000, RZ ;  /* 0x000100002e2d7824 */ /* 0x000fe200078e00ff */
[----:B------:R-:W-:Y:S02]  /*b450*/  LOP3.LUT R14, R40, 0xff, RZ, 0xc0, !PT ;  /* 0x000000ff280e7812 */ /* 0x000fe400078ec0ff */
[----:B------:R-:W-:-:S02]  /*b460*/  LOP3.LUT R37, R36, 0xff0000, R37, 0xf8, !PT ;  /* 0x00ff000024257812 */ /* 0x000fc400078ef825 */
[----:B------:R-:W-:Y:S02]  /*b470*/  PRMT R43, R43, 0x7604, R14 ;  /* 0x000076042b2b7816 */ /* 0x000fe4000000000e */
[----:B------:R-:W-:Y:S02]  /*b480*/  LOP3.LUT R45, R42, 0xff0000, R45, 0xf8, !PT ;  /* 0x00ff00002a2d7812 */ /* 0x000fe400078ef82d */
[----:B------:R-:W-:Y:S02]  /*b490*/  LOP3.LUT R43, R43, 0xff0000, R40, 0xf8, !PT ;  /* 0x00ff00002b2b7812 */ /* 0x000fe400078ef828 */
[----:B------:R-:W-:Y:S02]  /*b4a0*/  LOP3.LUT R45, R45, 0xff000000, R41, 0xf8, !PT ;  /* 0xff0000002d2d7812 */ /* 0x000fe400078ef829 */
[----:B------:R-:W-:Y:S02]  /*b4b0*/  LOP3.LUT R39, R37, 0xff000000, R39, 0xf8, !PT ;  /* 0xff00000025277812 */ /* 0x000fe400078ef827 */
[----:B0-----:R-:W-:-:S02]  /*b4c0*/  F2FP.F16.E4M3.UNPACK_B R14, R6.H1 ;  /* 0x00000006ff0e723e */ /* 0x001fc400030006ff */
[----:B------:R-:W-:Y:S02]  /*b4d0*/  LOP3.LUT R43, R43, 0xff000000, R40, 0xf8, !PT ;  /* 0xff0000002b2b7812 */ /* 0x000fe400078ef828 */
[----:B------:R-:W-:Y:S01]  /*b4e0*/  F2FP.F16.E4M3.UNPACK_B R46, R45 ;  /* 0x0000002dff2e723e */ /* 0x000fe200020006ff */
[--C-:B------:R-:W-:Y:S01]  /*b4f0*/  HADD2.F32 R37, -RZ, R14.reuse.H0_H0 ;  /* 0x2000000eff257230 */ /* 0x100fe20000004100 */
[----:B------:R-:W-:Y:S01]  /*b500*/  F2FP.F16.E4M3.UNPACK_B R40, R39 ;  /* 0x00000027ff28723e */ /* 0x000fe200020006ff */
[----:B------:R-:W-:Y:S01]  /*b510*/  HADD2.F32 R14, -RZ, R14.H1_H1 ;  /* 0x3000000eff0e7230 */ /* 0x000fe20000004100 */
[--C-:B------:R-:W-:Y:S01]  /*b520*/  LOP3.LUT R15, R15, 0xff0000, R38.reuse, 0xf8, !PT ;  /* 0x00ff00000f0f7812 */ /* 0x100fe200078ef826 */
[----:B------:R-:W-:Y:S01]  /*b530*/  HADD2.F32 R47, -RZ, R46.H1_H1 ;  /* 0x3000002eff2f7230 */ /* 0x000fe20000004100 */
[----:B------:R-:W-:Y:S01]  /*b540*/  F2FP.F16.E4M3.UNPACK_B R36, R6 ;  /* 0x00000006ff24723e */ /* 0x000fe200020006ff */
[----:B------:R-:W-:Y:S01]  /*b550*/  HADD2.F32 R41, -RZ, R40.H1_H1 ;  /* 0x30000028ff297230 */ /* 0x000fe20000004100 */
[----:B------:R-:W-:Y:S01]  /*b560*/  LOP3.LUT R42, R15, 0xff000000, R38, 0xf8, !PT ;  /* 0xff0000000f2a7812 */ /* 0x000fe200078ef826 */
[----:B------:R-:W-:-:S02]  /*b570*/  HADD2.F32 R46, -RZ, R46.H0_H0 ;  /* 0x2000002eff2e7230 */ /* 0x000fc40000004100 */
[C---:B------:R-:W-:Y:S01]  /*b580*/  FMUL.FTZ R48, R14.reuse, R47 ;  /* 0x0000002f0e307220 */ /* 0x040fe20000410000 */
[----:B------:R-:W-:Y:S01]  /*b590*/  F2FP.F16.E4M3.UNPACK_B R15, R5.H1 ;  /* 0x00000005ff0f723e */ /* 0x000fe200030006ff */
[----:B------:R-:W-:Y:S01]  /*b5a0*/  FMUL.FTZ R52, R14, R41 ;  /* 0x000000290e347220 */ /* 0x000fe20000410000 */
[----:B------:R-:W-:Y:S01]  /*b5b0*/  F2FP.F16.E4M3.UNPACK_B R14, R5 ;  /* 0x00000005ff0e723e */ /* 0x000fe200020006ff */
[----:B------:R-:W-:Y:S02]  /*b5c0*/  HADD2.F32 R5, -RZ, R36.H1_H1 ;  /* 0x30000024ff057230 */ /* 0x000fe40000004100 */
        /* <DEDUP_REMOVED lines=8> */
[-C--:B------:R-:W-:Y:S01]  /*b650*/  FMUL.FTZ R49, R5, R40.reuse ;  /* 0x0000002805317220 */ /* 0x080fe20000410000 */
        /* <DEDUP_REMOVED lines=66> */
.L_x_1466:
[----:B------:R-:W-:Y:S05]  /*ba80*/  BSYNC B1 ;  /* 0x0000000000017941 */ /* 0x000fea0003800000 */
.L_x_1465:
[----:B------:R-:W-:Y:S01]  /*ba90*/  BSSY B1, `(.L_x_1467) ;  /* 0x000007d000017945 */ /* 0x000fe20003800000 */
[----:B------:R-:W-:-:S03]  /*baa0*/  @P0 VIADD R0, R3, 0xffffffe0 ;  /* 0xffffffe003000836 */ /* 0x000fc60000000000 */
[----:B------:R-:W-:Y:S05]  /*bab0*/  @P1 BRA `(.L_x_1468) ;  /* 0x0000000400e81947 */ /* 0x000fea0003800000 */
[----:B0--3--:R-:W0:Y:S01]  /*bac0*/  LDS.128 R4, [R0+0x18400] ;  /* 0x0184000000047984 */ /* 0x009e220000000c00 */
[----:B-----5:R-:W-:Y:S02]  /*bad0*/  SHF.R.U32.HI R36, RZ, 0x8, R33 ;  /* 0x00000008ff247819 */ /* 0x020fe40000011621 */
[----:B------:R-:W-:Y:S02]  /*bae0*/  SHF.R.U32.HI R40, RZ, 0x8, R35 ;  /* 0x00000008ff287819 */ /* 0x000fe40000011623 */
[----:B------:R-:W-:Y:S02]  /*baf0*/  LOP3.LUT R37, R33, 0xff, RZ, 0xc0, !PT ;  /* 0x000000ff21257812 */ /* 0x000fe400078ec0ff */
[----:B------:R-:W-:Y:S02]  /*bb00*/  LOP3.LUT R41, R35, 0xff, RZ, 0xc0, !PT ;  /* 0x000000ff23297812 */ /* 0x000fe400078ec0ff */
[----:B------:R-:W-:Y:S02]  /*bb10*/  LOP3.LUT R36, R36, 0xff, RZ, 0xc0, !PT ;  /* 0x000000ff24247812 */ /* 0x000fe400078ec0ff */
[----:B------:R-:W-:-:S02]  /*bb20*/  LOP3.LUT R40, R40, 0xff, RZ, 0xc0, !PT ;  /* 0x000000ff28287812 */ /* 0x000fc400078ec0ff */
[----:B----4-:R-:W-:Y:S02]  /*bb30*/  SHF.R.U32.HI R14, RZ, 0x8, R32 ;  /* 0x00000008ff0e7819 */ /* 0x010fe40000011620 */
        /* <DEDUP_REMOVED lines=29> */
[----:B------:R-:W-:Y:S01]  /*bd10*/  LOP3.LUT R36, R15, 0xff000000, R32, 0xf8, !PT ;  /* 0xff0000000f247812 */ /* 0x000fe200078ef820 */
[--C-:B------:R-:W-:Y:S01]  /*bd20*/  HADD2.F32 R38, -RZ, R35.reuse.H1_H1 ;  /* 0x30000023ff267230 */ /* 0x100fe20000004100 */
[----:B------:R-:W-:Y:S01]  /*bd30*/  F2FP.F16.E4M3.UNPACK_B R32, R6 ;  /* 0x00000006ff20723e */ /* 0x000fe200020006ff */
        /* <DEDUP_REMOVED lines=82> */
.L_x_1468:
[----:B------:R-:W-:Y:S05]  /*c260*/  BSYNC B1 ;  /* 0x0000000000017941 */ /* 0x000fea0003800000 */
.L_x_1467:
[----:B------:R-:W-:Y:S04]  /*c270*/  BSSY B1, `(.L_x_1469) ;  /* 0x0000078000017945 */ /* 0x000fe80003800000 */
[----:B------:R-:W-:Y:S05]  /*c280*/  @P2 BRA `(.L_x_1470) ;  /* 0x0000000400d82947 */ /* 0x000fea0003800000 */
[----:B01-3--:R-:W0:Y:S01]  /*c290*/  LDS.128 R4, [R3+0x1a400] ;  /* 0x01a4000003047984 */ /* 0x00be220000000c00 */
[----:B-----5:R-:W-:Y:S02]  /*c2a0*/  SHF.R.U32.HI R33, RZ, 0x8, R31 ;  /* 0x00000008ff217819 */ /* 0x020fe4000001161f */
        /* <DEDUP_REMOVED lines=14> */
[----:B----4-:R-:W-:-:S02]  /*c390*/  LOP3.LUT R14, R30, 0xff, RZ, 0xc0, !PT ;  /* 0x000000ff1e0e7812 */ /* 0x010fc400078ec0ff */
        /* <DEDUP_REMOVED lines=12> */
[----:B------:R-:W-:Y:S01]  /*c460*/  LOP3.LUT R35, R35, 0xff0000, R28, 0xf8, !PT ;  /* 0x00ff000023237812 */ /* 0x000fe200078ef81c */
[----:B------:R-:W-:Y:S01]  /*c470*/  HADD2.F32 R14, -RZ, R14.H1_H1 ;  /* 0x3000000eff0e7230 */ /* 0x000fe20000004100 */
[----:B------:R-:W-:Y:S01]  /*c480*/  LOP3.LUT R15, R15, 0xff0000, R30, 0xf8, !PT ;  /* 0x00ff00000f0f7812 */ /* 0x000fe200078ef81e */
[--C-:B------:R-:W-:Y:S01]  /*c490*/  HADD2.F32 R38, -RZ, R36.reuse.H1_H1 ;  /* 0x30000024ff267230 */ /* 0x100fe20000004100 */
[----:B------:R-:W-:Y:S01]  /*c4a0*/  LOP3.LUT R35, R35, 0xff000000, R28, 0xf8, !PT ;  /* 0xff00000023237812 */ /* 0x000fe200078ef81c */
[--C-:B------:R-:W-:Y:S01]  /*c4b0*/  HADD2.F32 R34, -RZ, R31.reuse.H1_H1 ;  /* 0x3000001fff227230 */ /* 0x100fe20000004100 */
[----:B------:R-:W-:Y:S01]  /*c4c0*/  F2FP.F16.E4M3.UNPACK_B R28, R6 ;  /* 0x00000006ff1c723e */ /* 0x000fe200020006ff */
[----:B------:R-:W-:Y:S01]  /*c4d0*/  HADD2.F32 R36, -RZ, R36.H0_H0 ;  /* 0x20000024ff247230 */ /* 0x000fe20000004100 */
[----:B------:R-:W-:Y:S01]  /*c4e0*/  LOP3.LUT R32, R15, 0xff000000, R30, 0xf8, !PT ;  /* 0xff0000000f207812 */ /* 0x000fe200078ef81e */
        /* <DEDUP_REMOVED lines=9> */
[----:B------:R-:W-:Y:S01]  /*c580*/  F2FP.F16.E4M3.UNPACK_B R30, R7 ;  /* 0x00000007ff1e723e */ /* 0x000fe200020006ff */
[C---:B------:R-:W-:Y:S01]  /*c590*/  FMUL.FTZ R29, R5.reuse, R36 ;  /* 0x00000024051d7220 */ /* 0x040fe20000410000 */
[----:B------:R-:W-:Y:S01]  /*c5a0*/  F2FP.F16.E4M3.UNPACK_B R37, R37.H1 ;  /* 0x00000025ff25723e */ /* 0x000fe200030006ff */
[----:B------:R-:W-:Y:S01]  /*c5b0*/  FMUL.FTZ R39, R5, R31 ;  /* 0x0000001f05277220 */ /* 0x000fe20000410000 */
        /* <DEDUP_REMOVED lines=67> */
.L_x_1470:
[----:B------:R-:W-:Y:S05]  /*c9f0*/  BSYNC B1 ;  /* 0x0000000000017941 */ /* 0x000fea0003800000 */
.L_x_1469:
[----:B------:R-:W-:Y:S04]  /*ca00*/  BSSY B1, `(.L_x_1471) ;  /* 0x000007c000017945 */ /* 0x000fe80003800000 */
[----:B------:R-:W-:Y:S05]  /*ca10*/  @P3 BRA `(.L_x_1472) ;  /* 0x0000000400e83947 */ /* 0x000fea0003800000 */
[----:B0123--:R-:W0:Y:S01]  /*ca20*/  LDS.128 R4, [R0+0x1a400] ;  /* 0x01a4000000047984 */ /* 0x00fe220000000c00 */
        /* <DEDUP_REMOVED lines=121> */
.L_x_1472:
[----:B------:R-:W-:Y:S05]  /*d1c0*/  BSYNC B1 ;  /* 0x0000000000017941 */ /* 0x000fea0003800000 */
.L_x_1471:
[----:B------:R-:W-:Y:S04]  /*d1d0*/  BSSY B1, `(.L_x_1473) ;  /* 0x0000078000017945 */ /* 0x000fe80003800000 */
[----:B------:R-:W-:Y:S05]  /*d1e0*/  @P4 BRA `(.L_x_1474) ;  /* 0x0000000400d84947 */ /* 0x000fea0003800000 */
[----:B0123--:R-:W0:Y:S01]  /*d1f0*/  LDS.128 R4, [R3+0x1c400] ;  /* 0x01c4000003047984 */ /* 0x00fe220000000c00 */
        /* <DEDUP_REMOVED lines=24> */
[----:B------:R-:W-:Y:S02]  /*d380*/  LOP3.LUT R15, R15, 0xff0000, R12, 0xf8, !PT ;  /* 0x00ff00000f0f7812 */ /* 0x000fe400078ef80c */
[----:B0-----:R-:W-:Y:S02]  /*d390*/  F2FP.F16.E4M3.UNPACK_B R14, R6.H1 ;  /* 0x00000006ff0e723e */ /* 0x001fe400030006ff */
[----:B------:R-:W-:Y:S02]  /*d3a0*/  F2FP.F16.E4M3.UNPACK_B R28, R29 ;  /* 0x0000001dff1c723e */ /* 0x000fe400020006ff */
[----:B------:R-:W-:-:S02]  /*d3b0*/  F2FP.F16.E4M3.UNPACK_B R21, R25 ;  /* 0x00000019ff15723e */ /* 0x000fc400020006ff */
[----:B------:R-:W-:Y:S01]  /*d3c0*/  LOP3.LUT R24, R15, 0xff000000, R12, 0xf8, !PT ;  /* 0xff0000000f187812 */ /* 0x000fe200078ef80c */
[----:B------:R-:W-:Y:S01]  /*d3d0*/  HADD2.F32 R12, -RZ, R14.H1_H1 ;  /* 0x3000000eff0c7230 */ /* 0x000fe20000004100 */
[----:B------:R-:W-:Y:S01]  /*d3e0*/  F2FP.F16.E4M3.UNPACK_B R13, R5.H1 ;  /* 0x00000005ff0d723e */ /* 0x000fe200030006ff */
[----:B------:R-:W-:Y:S01]  /*d3f0*/  HADD2.F32 R30, -RZ, R28.H1_H1 ;  /* 0x3000001cff1e7230 */ /* 0x000fe20000004100 */
[--C-:B------:R-:W-:Y:S01]  /*d400*/  LOP3.LUT R27, R27, 0xff0000, R20.reuse, 0xf8, !PT ;  /* 0x00ff00001b1b7812 */ /* 0x100fe200078ef814 */
[----:B------:R-:W-:Y:S01]  /*d410*/  HADD2.F32 R26, -RZ, R21.H1_H1 ;  /* 0x30000015ff1a7230 */ /* 0x000fe20000004100 */
[----:B------:R-:W-:Y:S01]  /*d420*/  F2FP.F16.E4M3.UNPACK_B R29, R29.H1 ;  /* 0x0000001dff1d723e */ /* 0x000fe200030006ff */
[----:B------:R-:W-:Y:S01]  /*d430*/  HADD2.F32 R15, -RZ, R14.H0_H0 ;  /* 0x2000000eff0f7230 */ /* 0x000fe20000004100 */
[----:B------:R-:W-:Y:S01]  /*d440*/  F2FP.F16.E4M3.UNPACK_B R14, R6 ;  /* 0x00000006ff0e723e */ /* 0x000fe200020006ff */
[C---:B------:R-:W-:Y:S01]  /*d450*/  FMUL.FTZ R32, R12.reuse, R30 ;  /* 0x0000001e0c207220 */ /* 0x040fe20000410000 */
[----:B------:R-:W-:Y:S01]  /*d460*/  FMUL.FTZ R31, R12, R26 ;  /* 0x0000001a0c1f7220 */ /* 0x000fe20000410000 */
[----:B------:R-:W-:Y:S01]  /*d470*/  F2FP.F16.E4M3.UNPACK_B R12, R5 ;  /* 0x00000005ff0c723e */ /* 0x000fe200020006ff */
[----:B------:R-:W-:Y:S01]  /*d480*/  HADD2.F32 R28, -RZ, R28.H0_H0 ;  /* 0x2000001cff1c7230 */ /* 0x000fe20000004100 */
[----:B------:R-:W-:Y:S01]  /*d490*/  LOP3.LUT R27, R27, 0xff000000, R20, 0xf8, !PT ;  /* 0xff0000001b1b7812 */ /* 0x000fe200078ef814 */
[----:B------:R-:W-:-:S02]  /*d4a0*/  HADD2.F32 R5, -RZ, R14.H1_H1 ;  /* 0x3000000eff057230 */ /* 0x000fc40000004100 */
[C---:B------:R-:W-:Y:S01]  /*d4b0*/  FFMA.FTZ R32, R15.reuse, R26, -R32 ;  /* 0x0000001a0f207223 */ /* 0x040fe20000010820 */
[----:B------:R-:W-:Y:S01]  /*d4c0*/  FFMA.FTZ R33, R15, R30, R31 ;  /* 0x0000001e0f217223 */ /* 0x000fe2000001001f */
[----:B------:R-:W-:Y:S01]  /*d4d0*/  HADD2.F32 R21, -RZ, R21.H0_H0 ;  /* 0x20000015ff157230 */ /* 0x000fe20000004100 */
[----:B------:R-:W-:Y:S01]  /*d4e0*/  F2FP.F16.E4M3.UNPACK_B R20, R7 ;  /* 0x00000007ff14723e */ /* 0x000fe200020006ff */
[----:B------:R-:W-:Y:S01]  /*d4f0*/  HADD2.F32 R14, -RZ, R14.H0_H0 ;  /* 0x2000000eff0e7230 */ /* 0x000fe20000004100 */
[----:B------:R-:W-:Y:S01]  /*d500*/  F2FP.F16.E4M3.UNPACK_B R25, R25.H1 ;  /* 0x00000019ff19723e */ /* 0x000fe200030006ff */
[C---:B------:R-:W-:Y:S01]  /*d510*/  FMUL.FTZ R15, R5.reuse, R28 ;  /* 0x0000001c050f7220 */ /* 0x040fe20000410000 */
[----:B------:R-:W-:Y:S01]  /*d520*/  FMUL.FTZ R31, R5, R21 ;  /* 0x00000015051f7220 */ /* 0x000fe20000410000 */
[----:B------:R-:W-:Y:S01]  /*d530*/  F2FP.F16.E4M3.UNPACK_B R7, R7.H1 ;  /* 0x00000007ff07723e */ /* 0x000fe200030006ff */
        /* <DEDUP_REMOVED lines=16> */
[----:B------:R-:W-:Y:S01]  /*d640*/  F2FP.F16.E4M3.UNPACK_B R4, R4.H1 ;  /* 0x00000004ff04723e */ /* 0x000fe200030006ff */
[----:B------:R-:W-:Y:S01]  /*d650*/  FMUL.FTZ R20, R14, R25 ;  /* 0x000000190e147220 */ /* 0x000fe20000410000 */
[----:B------:R-:W-:Y:S01]  /*d660*/  F2FP.F16.E4M3.UNPACK_B R15, R27 ;  /* 0x0000001bff0f723e */ /* 0x000fe200020006ff */
[C---:B------:R-:W-:Y:S01]  /*d670*/  FFMA.FTZ R36, R5.reuse, R25, -R28 ;  /* 0x0000001905247223 */ /* 0x040fe2000001081c */
[-C--:B------:R-:W-:Y:S01]  /*d680*/  F2FP.F16.E4M3.UNPACK_B R14, R24.reuse ;  /* 0x00000018ff0e723e */ /* 0x080fe200020006ff */
[----:B------:R-:W-:Y:S01]  /*d690*/  FFMA.FTZ R29, R5, R29, R20 ;  /* 0x0000001d051d7223 */ /* 0x000fe20000010014 */
[----:B------:R-:W-:Y:S01]  /*d6a0*/  HADD2.F32 R7, -RZ, R4.H1_H1 ;  /* 0x30000004ff077230 */ /* 0x000fe20000004100 */
[----:B------:R-:W-:Y:S01]  /*d6b0*/  F2FP.F16.E4M3.UNPACK_B R24, R24.H1 ;  /* 0x00000018ff18723e */ /* 0x000fe200030006ff */
[----:B------:R-:W-:Y:S01]  /*d6c0*/  HADD2.F32 R26, -RZ, R15.H1_H1 ;  /* 0x3000000fff1a7230 */ /* 0x000fe20000004100 */
[----:B------:R-:W-:Y:S01]  /*d6d0*/  F2FP.F16.E4M3.UNPACK_B R27, R27.H1 ;  /* 0x0000001bff1b723e */ /* 0x000fe200030006ff */
[----:B------:R-:W-:-:S02]  /*d6e0*/  HADD2.F32 R20, -RZ, R14.H1_H1 ;  /* 0x3000000eff147230 */ /* 0x000fc40000004100 */
[----:B------:R-:W-:Y:S02]  /*d6f0*/  HADD2.F32 R5, -RZ, R4.H0_H0 ;  /* 0x20000004ff057230 */ /* 0x000fe40000004100 */
[----:B------:R-:W-:Y:S01]  /*d700*/  FMUL.FTZ R28, R7, R26 ;  /* 0x0000001a071c7220 */ /* 0x000fe20000410000 */
[----:B------:R-:W-:Y:S02]  /*d710*/  HADD2.F32 R21, -RZ, R15.H0_H0 ;  /* 0x2000000fff157230 */ /* 0x000fe40000004100 */
[----:B------:R-:W-:Y:S02]  /*d720*/  HADD2.F32 R4, -RZ, R6.H1_H1 ;  /* 0x30000006ff047230 */ /* 0x000fe40000004100 */
[-C--:B------:R-:W-:Y:S01]  /*d730*/  FFMA.FTZ R28, R5, R20.reuse, -R28 ;  /* 0x00000014051c7223 */ /* 0x080fe2000001081c */
[----:B------:R-:W-:Y:S02]  /*d740*/  HADD2.F32 R15, -RZ, R14.H0_H0 ;  /* 0x2000000eff0f7230 */ /* 0x000fe40000004100 */
[----:B------:R-:W-:Y:S01]  /*d750*/  FMUL.FTZ R14, R7, R20 ;  /* 0x00000014070e7220 */ /* 0x000fe20000410000 */
[----:B------:R-:W-:-:S02]  /*d760*/  HADD2.F32 R6, -RZ, R6.H0_H0 ;  /* 0x20000006ff067230 */ /* 0x000fc40000004100 */
[C---:B------:R-:W-:Y:S01]  /*d770*/  FMUL.FTZ R7, R4.reuse, R21 ;  /* 0x0000001504077220 */ /* 0x040fe20000410000 */
[-C--:B------:R-:W-:Y:S01]  /*d780*/  FMUL.FTZ R4, R4, R15.reuse ;  /* 0x0000000f04047220 */ /* 0x080fe20000410000 */
[----:B------:R-:W-:Y:S02]  /*d790*/  FFMA.FTZ R25, R5, R26, R14 ;  /* 0x0000001a05197223 */ /* 0x000fe4000001000e */
[C---:B------:R-:W-:Y:S01]  /*d7a0*/  FFMA.FTZ R15, R6.reuse, R15, -R7 ;  /* 0x0000000f060f7223 */ /* 0x040fe20000010807 */
[----:B------:R-:W-:Y:S02]  /*d7b0*/  HADD2.F32 R5, -RZ, R13.H1_H1 ;  /* 0x3000000dff057230 */ /* 0x000fe40000004100 */
[----:B------:R-:W-:Y:S01]  /*d7c0*/  FFMA.FTZ R20, R6, R21, R4 ;  /* 0x0000001506147223 */ /* 0x000fe20000010004 */
[----:B------:R-:W-:Y:S02]  /*d7d0*/  HADD2.F32 R6, -RZ, R24.H1_H1 ;  /* 0x30000018ff067230 */ /* 0x000fe40000004100 */
[----:B------:R-:W-:-:S02]  /*d7e0*/  HADD2.F32 R14, -RZ, R27.H1_H1 ;  /* 0x3000001bff0e7230 */ /* 0x000fc40000004100 */
[----:B------:R-:W-:Y:S02]  /*d7f0*/  HADD2.F32 R27, -RZ, R27.H0_H0 ;  /* 0x2000001bff1b7230 */ /* 0x000fe40000004100 */
[C---:B------:R-:W-:Y:S01]  /*d800*/  FMUL.FTZ R21, R5.reuse, R6 ;  /* 0x0000000605157220 */ /* 0x040fe20000410000 */
[----:B------:R-:W-:Y:S02]  /*d810*/  HADD2.F32 R4, -RZ, R12.H1_H1 ;  /* 0x3000000cff047230 */ /* 0x000fe40000004100 */
[----:B------:R-:W-:Y:S02]  /*d820*/  HADD2.F32 R7, -RZ, R24.H0_H0 ;  /* 0x20000018ff077230 */ /* 0x000fe40000004100 */
[----:B------:R-:W-:Y:S01]  /*d830*/  FMUL.FTZ R24, R5, R14 ;  /* 0x0000000e05187220 */ /* 0x000fe20000410000 */
[----:B------:R-:W-:Y:S02]  /*d840*/  HADD2.F32 R13, -RZ, R13.H0_H0 ;  /* 0x2000000dff0d7230 */ /* 0x000fe40000004100 */
[----:B------:R-:W-:Y:S01]  /*d850*/  FMUL.FTZ R5, R4, R27 ;  /* 0x0000001b04057220 */ /* 0x000fe20000410000 */
[----:B------:R-:W-:-:S02]  /*d860*/  HADD2.F32 R12, -RZ, R12.H0_H0 ;  /* 0x2000000cff0c7230 */ /* 0x000fc40000004100 */
[-C--:B------:R-:W-:Y:S01]  /*d870*/  FMUL.FTZ R4, R4, R7.reuse ;  /* 0x0000000704047220 */ /* 0x080fe20000410000 */
[C---:B------:R-:W-:Y:S01]  /*d880*/  FFMA.FTZ R24, R13.reuse, R6, -R24 ;  /* 0x000000060d187223 */ /* 0x040fe20000010818 */
[----:B------:R-:W-:Y:S01]  /*d890*/  FFMA.FTZ R21, R13, R14, R21 ;  /* 0x0000000e0d157223 */ /* 0x000fe20000010015 */
[C---:B------:R-:W-:Y:S01]  /*d8a0*/  FFMA.FTZ R5, R12.reuse, R7, -R5 ;  /* 0x000000070c057223 */ /* 0x040fe20000010805 */
[----:B------:R-:W-:Y:S01]  /*d8b0*/  FFMA.FTZ R12, R12, R27, R4 ;  /* 0x0000001b0c0c7223 */ /* 0x000fe20000010004 */
[----:B------:R-:W-:Y:S02]  /*d8c0*/  F2FP.SATFINITE.E4M3.F32.PACK_AB_MERGE_C R6, R33, R32, RZ ;  /* 0x000000202106723e */ /* 0x000fe400048070ff */
[----:B------:R-:W-:Y:S02]  /*d8d0*/  F2FP.SATFINITE.E4M3.F32.PACK_AB_MERGE_C R7, R29, R36, RZ ;  /* 0x000000241d07723e */ /* 0x000fe400048070ff */
[----:B------:R-:W-:Y:S02]  /*d8e0*/  F2FP.SATFINITE.E4M3.F32.PACK_AB_MERGE_C R4, R25, R28, RZ ;  /* 0x0000001c1904723e */ /* 0x000fe400048070ff */
[----:B------:R-:W-:-:S02]  /*d8f0*/  F2FP.SATFINITE.E4M3.F32.PACK_AB_MERGE_C R21, R21, R24, RZ ;  /* 0x000000181515723e */ /* 0x000fc400048070ff */
[----:B------:R-:W-:Y:S02]  /*d900*/  F2FP.SATFINITE.E4M3.F32.PACK_AB_MERGE_C R6, R31, R30, R6 ;  /* 0x0000001e1f06723e */ /* 0x000fe40004807006 */
[----:B------:R-:W-:Y:S02]  /*d910*/  F2FP.SATFINITE.E4M3.F32.PACK_AB_MERGE_C R7, R35, R34, R7 ;  /* 0x000000222307723e */ /* 0x000fe40004807007 */
[----:B------:R-:W-:Y:S02]  /*d920*/  F2FP.SATFINITE.E4M3.F32.PACK_AB_MERGE_C R4, R20, R15, R4 ;  /* 0x0000000f1404723e */ /* 0x000fe40004807004 */
[----:B------:R-:W-:-:S05]  /*d930*/  F2FP.SATFINITE.E4M3.F32.PACK_AB_MERGE_C R5, R12, R5, R21 ;  /* 0x000000050c05723e */ /* 0x000fca0004807015 */
[----:B------:R0:W-:Y:S02]  /*d940*/  STS.128 [R3+0x1c400], R4 ;  /* 0x01c4000403007388 */ /* 0x0001e40000000c00 */
.L_x_1474:
[----:B------:R-:W-:Y:S05]  /*d950*/  BSYNC B1 ;  /* 0x0000000000017941 */ /* 0x000fea0003800000 */
.L_x_1473:
[----:B------:R-:W-:Y:S05]  /*d960*/  @P5 BRA `(.L_x_1464) ;  /* 0x0000003c00b85947 */ /* 0x000fea0003800000 */
[----:B0123--:R-:W0:Y:S01]  /*d970*/  LDS.128 R4, [R0+0x1c400] ;  /* 0x01c4000000047984 */ /* 0x00fe220000000c00 */
[----:B-----5:R-:W-:Y:S02]  /*d980*/  SHF.R.U32.HI R13, RZ, 0x8, R9 ;  /* 0x00000008ff0d7819 */ /* 0x020fe40000011609 */
[----:B------:R-:W-:Y:S02]  /*d990*/  SHF.R.U32.HI R24, RZ, 0x8, R11 ;  /* 0x00000008ff187819 */ /* 0x000fe4000001160b */
[----:B------:R-:W-:Y:S02]  /*d9a0*/  SHF.R.U32.HI R15, RZ, 0x8, R10 ;  /* 0x00000008ff0f7819 */ /* 0x000fe4000001160a */
[----:B----4-:R-:W-:Y:S02]  /*d9b0*/  LOP3.LUT R14, R9, 0xff, RZ, 0xc0, !PT ;  /* 0x000000ff090e7812 */ /* 0x010fe400078ec0ff */
[----:B------:R-:W-:Y:S02]  /*d9c0*/  LOP3.LUT R25, R11, 0xff, RZ, 0xc0, !PT ;  /* 0x000000ff0b197812 */ /* 0x000fe400078ec0ff */
        /* <DEDUP_REMOVED lines=117> */
.L_x_1458:
        /* <DEDUP_REMOVED lines=31> */
[----:B0-----:R-:W4:Y:S02]  /*e310*/  SHFL.IDX PT, R21, R21, RZ, 0x1e1f ;  /* 0x001e1fff15157589 */ /* 0x001f2400000e0000 */
.L_x_1774:
[----:B------:R-:W-:Y:S01]  /*e320*/  IMAD R37, R202, R25, RZ ;  /* 0x00000019ca257224 */ /* 0x000fe200078e02ff */
        /* <DEDUP_REMOVED lines=31> */
[----:B------:R-:W-:Y:S02]  /*e520*/  SHF.R.S32.HI R7, RZ, 0x4, R7 ;  /* 0x00000004ff077819 */ /* 0x000fe40000011407 */
[----:B------:R-:W-:Y:S02]  /*e530*/  @!P2 SHF.R.S32.HI R5, RZ, 0x1f, R22 ;  /* 0x0000001fff05a819 */ /* 0x000fe40000011416 */
[C---:B--2---:R-:W-:Y:S01]  /*e540*/  @!P2 IADD3 R38, P3, R22.reuse, R3, RZ ;  /* 0x000000031626a210 */ /* 0x044fe20007f7e0ff */
[----:B------:R-:W-:Y:S01]  /*e550*/  @!P1 IMAD.SHL.U32 R46, R7, 0x10, RZ ;  /* 0x00000010072e9824 */ /* 0x000fe200078e00ff */
[----:B----4-:R-:W-:Y:S02]  /*e560*/  @!P2 IADD3 R40, P4, R22, R21, RZ ;  /* 0x000000151628a210 */ /* 0x010fe40007f9e0ff */
[----:B------:R-:W-:Y:S02]  /*e570*/  CS2R R6, SRZ ;  /* 0x0000000000067805 */ /* 0x000fe4000001ff00 */
[----:B------:R-:W-:Y:S01]  /*e580*/  SHF.R.S32.HI R4, RZ, 0x4, R4 ;  /* 0x00000004ff047819 */ /* 0x000fe20000011404 */
[--C-:B-1----:R-:W-:Y:S01]  /*e590*/  @!P2 IMAD.X R39, R0, 0x1, R5.reuse, P3 ;  /* 0x000000010027a824 */ /* 0x102fe200018e0605 */
[-C--:B------:R-:W-:Y:S01]  /*e5a0*/  @!P1 IADD3 R42, P5, R3, R46.reuse, RZ ;  /* 0x0000002e032a9210 */ /* 0x080fe20007fbe0ff */
[----:B---3--:R-:W-:Y:S01]  /*e5b0*/  @!P2 IMAD.X R41, R20, 0x1, R5, P4 ;  /* 0x000000011429a824 */ /* 0x008fe200020e0605 */
[----:B------:R-:W-:Y:S01]  /*e5c0*/  @!P1 SHF.R.S32.HI R5, RZ, 0x1f, R46 ;  /* 0x0000001fff059819 */ /* 0x000fe2000001142e */
[----:B------:R-:W-:Y:S01]  /*e5d0*/  @!P0 IMAD.SHL.U32 R50, R4, 0x10, RZ ;  /* 0x0000001004328824 */ /* 0x000fe200078e00ff */
[----:B------:R-:W-:-:S02]  /*e5e0*/  @!P1 IADD3 R46, P4, R21, R46, RZ ;  /* 0x0000002e152e9210 */ /* 0x000fc40007f9e0ff */
[----:B------:R-:W-:Y:S02]  /*e5f0*/  CS2R R8, SRZ ;  /* 0x0000000000087805 */ /* 0x000fe4000001ff00 */
[----:B------:R-:W-:Y:S01]  /*e600*/  CS2R R10, SRZ ;  /* 0x00000000000a7805 */ /* 0x000fe2000001ff00 */
[--C-:B------:R-:W-:Y:S01]  /*e610*/  @!P1 IMAD.X R43, R0, 0x1, R5.reuse, P5 ;  /* 0x00000001002b9824 */ /* 0x100fe200028e0605 */
[-C--:B------:R-:W-:Y:S01]  /*e620*/  @!P0 IADD3 R48, P3, R3, R50.reuse, RZ ;  /* 0x0000003203308210 */ /* 0x080fe20007f7e0ff */
[----:B------:R-:W-:Y:S01]  /*e630*/  @!P1 IMAD.X R47, R20, 0x1, R5, P4 ;  /* 0x00000001142f9824 */ /* 0x000fe200020e0605 */
[----:B------:R-:W-:Y:S02]  /*e640*/  @!P0 SHF.R.S32.HI R3, RZ, 0x1f, R50 ;  /* 0x0000001fff038819 */ /* 0x000fe40000011432 */
[----:B------:R-:W-:Y:S02]  /*e650*/  CS2R R4, SRZ ;  /* 0x0000000000047805 */ /* 0x000fe4000001ff00 */
[----:B------:R-:W-:-:S02]  /*e660*/  @!P0 IADD3 R50, P5, R21, R50, RZ ;  /* 0x0000003215328210 */ /* 0x000fc40007fbe0ff */
[----:B------:R-:W-:Y:S02]  /*e670*/  CS2R R32, SRZ ;  /* 0x0000000000207805 */ /* 0x000fe4000001ff00 */
[----:B------:R-:W-:Y:S02]  /*e680*/  CS2R R34, SRZ ;  /* 0x0000000000227805 */ /* 0x000fe4000001ff00 */
[----:B------:R-:W-:Y:S02]  /*e690*/  CS2R R12, SRZ ;  /* 0x00000000000c7805 */ /* 0x000fe4000001ff00 */
[----:B------:R-:W-:Y:S01]  /*e6a0*/  CS2R R14, SRZ ;  /* 0x00000000000e7805 */ /* 0x000fe2000001ff00 */
[--C-:B------:R-:W-:Y:S01]  /*e6b0*/  @!P0 IMAD.X R49, R0, 0x1, R3.reuse, P3 ;  /* 0x0000000100318824 */ /* 0x100fe200018e0603 */
[----:B------:R0:W5:Y:S01]  /*e6c0*/  @!P2 LD.E.128 R24, desc[UR40][R38.64] ;  /* 0x000000282618a980 */ /* 0x000162000c101d00 */
[----:B------:R-:W-:-:S03]  /*e6d0*/  @!P0 IMAD.X R51, R20, 0x1, R3, P5 ;  /* 0x0000000114338824 */ /* 0x000fc600028e0603 */
[----:B------:R0:W5:Y:S04]  /*e6e0*/  @!P2 LD.E.128 R4, desc[UR40][R40.64] ;  /* 0x000000282804a980 */ /* 0x000168000c101d00 */
[----:B------:R0:W5:Y:S04]  /*e6f0*/  @!P1 LD.E.128 R28, desc[UR40][R42.64] ;  /* 0x000000282a1c9980 */ /* 0x000168000c101d00 */
[----:B------:R0:W5:Y:S04]  /*e700*/  @!P1 LD.E.128 R8, desc[UR40][R46.64] ;  /* 0x000000282e089980 */ /* 0x000168000c101d00 */
[----:B------:R0:W5:Y:S04]  /*e710*/  @!P0 LD.E.128 R32, desc[UR40][R48.64] ;  /* 0x0000002830208980 */ /* 0x000168000c101d00 */
[----:B------:R0:W5:Y:S02]  /*e720*/  @!P0 LD.E.128 R12, desc[UR40][R50.64] ;  /* 0x00000028320c8980 */ /* 0x000164000c101d00 */
.L_x_1477:
[----:B------:R-:W-:Y:S05]  /*e730*/  BSYNC B1 ;  /* 0x0000000000017941 */ /* 0x000fea0003800000 */
.L_x_1476:
        /* <DEDUP_REMOVED lines=10> */
.L_x_1775:
[----:B------:R-:W-:Y:S05]  /*e7e0*/  BSYNC B1 ;  /* 0x0000000000017941 */ /* 0x000fea0003800000 */
.L_x_1478:
[----:B------:R-:W-:Y:S05]  /*e7f0*/  @P1 BRA `(.L_x_1464) ;  /* 0x0000003000141947 */ /* 0x000fea0003800000 */
[----:B-1----:R-:W1:Y:S01]  /*e800*/  LDC R3, c[0x0][0x3f4] ;  /* 0x0000fd00ff037b82 */ /* 0x002e620000000800 */
[C---:B------:R-:W-:Y:S01]  /*e810*/  VIADD R0, R22.reuse, 0x20 ;  /* 0x0000002016007836 */ /* 0x040fe20000000000 */
[----:B------:R-:W-:Y:S01]  /*e820*/  BSSY B1, `(.L_x_1480) ;  /* 0x0000100000017945 */ /* 0x000fe20003800000 */
[C---:B---3--:R-:W-:Y:S01]  /*e830*/  VIADD R20, R22.reuse, 0x40 ;  /* 0x0000004016147836 */ /* 0x048fe20000000000 */
[-C--:B-1----:R-:W-:Y:S02]  /*e840*/  ISETP.GE.AND P0, PT, R22, R3.reuse, PT ;  /* 0x000000031600720c */ /* 0x082fe40003f06270 */
[-C--:B------:R-:W-:Y:S02]  /*e850*/  ISETP.GE.AND P1, PT, R0, R3.reuse, PT ;  /* 0x000000030000720c */ /* 0x080fe40003f26270 */
[----:B------:R-:W-:-:S09]  /*e860*/  ISETP.GE.AND P2, PT, R20, R3, PT ;  /* 0x000000031400720c */ /* 0x000fd20003f46270 */
[----:B------:R-:W-:Y:S05]  /*e870*/  @P0 BRA `(.L_x_1481) ;  /* 0x0000000c00e80947 */ /* 0x000fea0003800000 */
[----:B------:R-:W2:Y:S01]  /*e880*/  LDL R66, [R1+0x64] ;  /* 0x0000640001427983 */ /* 0x000ea20000100800 */
[----:B------:R-:W-:Y:S02]  /*e890*/  LEA.HI R0, R36, R36, RZ, 0x1 ;  /* 0x0000002424007211 */ /* 0x000fe400078f08ff */
[----:B-----5:R-:W-:Y:S02]  /*e8a0*/  LOP3.LUT R20, R24, 0xff, RZ, 0xc0, !PT ;  /* 0x000000ff18147812 */ /* 0x020fe400078ec0ff */
[----:B----4-:R-:W-:Y:S02]  /*e8b0*/  LOP3.LUT R21, R0, 0xfffffffe, RZ, 0xc0, !PT ;  /* 0xfffffffe00157812 */ /* 0x010fe400078ec0ff */
[----:B------:R-:W-:Y:S02]  /*e8c0*/  SHF.R.U32.HI R0, RZ, 0x8, R24 ;  /* 0x00000008ff007819 */ /* 0x000fe40000011618 */
[----:B------:R-:W-:Y:S01]  /*e8d0*/  SHF.R.U32.HI R37, RZ, 0x8, R25 ;  /* 0x00000008ff257819 */ /* 0x000fe20000011619 */
[----:B0-----:R-:W-:Y:S01]  /*e8e0*/  IMAD.IADD R40, R36, 0x1, -R21 ;  /* 0x0000000124287824 */ /* 0x001fe200078e0a15 */
[----:B------:R-:W-:-:S02]  /*e8f0*/  LOP3.LUT R21, R0, 0xff, RZ, 0xc0, !PT ;  /* 0x000000ff00157812 */ /* 0x000fc400078ec0ff */
[----:B------:R-:W-:Y:S02]  /*e900*/  SHF.R.U32.HI R39, RZ, 0x8, R26 ;  /* 0x00000008ff277819 */ /* 0x000fe4000001161a */
[----:B------:R-:W-:Y:S02]  /*e910*/  LEA.HI R0, R3, R40, RZ, 0x1c ;  /* 0x0000002803007211 */ /* 0x000fe400078fe0ff */
[----:B------:R-:W-:Y:S02]  /*e920*/  PRMT R45, R21, 0x7604, R20 ;  /* 0x00007604152d7816 */ /* 0x000fe40000000014 */
[----:B------:R-:W-:Y:S02]  /*e930*/  SHF.R.S32.HI R21, RZ, 0x1f, R0 ;  /* 0x0000001fff157819 */ /* 0x000fe40000011400 */
[----:B------:R-:W-:Y:S02]  /*e940*/  LOP3.LUT R36, R25, 0xff, RZ, 0xc0, !PT ;  /* 0x000000ff19247812 */ /* 0x000fe400078ec0ff */
[----:B------:R-:W-:Y:S01]  /*e950*/  LEA.HI R20, R21, R0, RZ, 0x2 ;  /* 0x0000000015147211 */ /* 0x000fe200078f10ff */
[----:B------:R-:W-:Y:S01]  /*e960*/  IMAD.SHL.U32 R21, R0, 0x10, RZ ;  /* 0x0000001000157824 */ /* 0x000fe200078e00ff */
[----:B------:R-:W-:-:S02]  /*e970*/  LOP3.LUT R38, R26, 0xff, RZ, 0xc0, !PT ;  /* 0x000000ff1a267812 */ /* 0x000fc400078ec0ff */
[----:B------:R-:W-:Y:S01]  /*e980*/  LOP3.LUT R37, R37, 0xff, RZ, 0xc0, !PT ;  /* 0x000000ff25257812 */ /* 0x000fe200078ec0ff */
[----:B------:R-:W-:Y:S01]  /*e990*/  IMAD.SHL.U32 R20, R20, 0x800, RZ ;  /* 0x0000080014147824 */ /* 0x000fe200078e00ff */
[----:B------:R-:W-:Y:S02]  /*e9a0*/  LOP3.LUT R0, R208, 0x30, R21, 0xf8, !PT ;  /* 0x00000030d0007812 */ /* 0x000fe400078ef815 */
[----:B------:R-:W-:Y:S02]  /*e9b0*/  LOP3.LUT R39, R39, 0xff, RZ, 0xc0, !PT ;  /* 0x000000ff27277812 */ /* 0x000fe400078ec0ff */
[----:B------:R-:W-:Y:S02]  /*e9c0*/  LOP3.LUT R0, R0, R209, RZ, 0x3c, !PT ;  /* 0x000000d100007212 */ /* 0x000fe400078e3cff */
[----:B------:R-:W-:Y:S02]  /*e9d0*/  LOP3.LUT R21, R20, 0xffffe000, RZ, 0xc0, !PT ;  /* 0xffffe00014157812 */ /* 0x000fe400078ec0ff */
[----:B------:R-:W-:-:S02]  /*e9e0*/  PRMT R46, R37, 0x7604, R36 ;  /* 0x00007604252e7816 */ /* 0x000fc40000000024 */
[----:B------:R-:W-:Y:S02]  /*e9f0*/  IADD3 R21, R0, R210, R21 ;  /* 0x000000d200157210 */ /* 0x000fe40007ffe015 */
[----:B------:R-:W-:Y:S02]  /*ea00*/  PRMT R47, R39, 0x7604, R38 ;  /* 0x00007604272f7816 */ /* 0x000fe40000000026 */
[----:B------:R-:W-:Y:S01]  /*ea10*/  SHF.R.U32.HI R37, RZ, 0x8, R27 ;  /* 0x00000008ff257819 */ /* 0x000fe2000001161b */
[----:B------:R-:W-:Y:S01]  /*ea20*/  IMAD.IADD R0, R16, 0x1, R21 ;  /* 0x0000000110007824 */ /* 0x000fe200078e0215 */
[----:B------:R-:W-:Y:S02]  /*ea30*/  SHF.R.U32.HI R39, RZ, 0x8, R4 ;  /* 0x00000008ff277819 */ /* 0x000fe40000011604 */
[----:B------:R-:W-:Y:S02]  /*ea40*/  SHF.R.U32.HI R40, RZ, 0x8, R5 ;  /* 0x00000008ff287819 */ /* 0x000fe40000011605 */
[----:B------:R-:W-:-:S02]  /*ea50*/  LOP3.LUT R36, R27, 0xff, RZ, 0xc0, !PT ;  /* 0x000000ff1b247812 */ /* 0x000fc400078ec0ff */
[----:B------:R-:W-:Y:S02]  /*ea60*/  LOP3.LUT R38, R4, 0xff, RZ, 0xc0, !PT ;  /* 0x000000ff04267812 */ /* 0x000fe400078ec0ff */
[----:B------:R-:W-:Y:S02]  /*ea70*/  LOP3.LUT R37, R37, 0xff, RZ, 0xc0, !PT ;  /* 0x000000ff25257812 */ /* 0x000fe400078ec0ff */
[----:B------:R-:W-:Y:S02]  /*ea80*/  LOP3.LUT R39, R39, 0xff, RZ, 0xc0, !PT ;  /* 0x000000ff27277812 */ /* 0x000fe400078ec0ff */
[----:B------:R-:W-:Y:S02]  /*ea90*/  LOP3.LUT R21, R40, 0xff, RZ, 0xc0, !PT ;  /* 0x000000ff28157812 */ /* 0x000fe400078ec0ff */
[----:B------:R-:W0:Y:S01]  /*eaa0*/  LDS.128 R40, [R0+0x18400] ;  /* 0x0184000000287984 */ /* 0x000e220000000c00 */
[----:B------:R-:W-:Y:S02]  /*eab0*/  PRMT R20, R37, 0x7604, R36 ;  /* 0x0000760425147816 */ /* 0x000fe40000000024 */
[----:B------:R-:W-:-:S02]  /*eac0*/  PRMT R53, R39, 0x7604, R38 ;  /* 0x0000760427357816 */ /* 0x000fc40000000026 */
[----:B------:R-:W-:Y:S02]  /*ead0*/  SHF.R.U32.HI R52, RZ, 0x8, R7 ;  /* 0x00000008ff347819 */ /* 0x000fe40000011607 */
[----:B------:R-:W-:Y:S02]  /*eae0*/  LOP3.LUT R51, R7, 0xff, RZ, 0xc0, !PT ;  /* 0x000000ff07337812 */ /* 0x000fe400078ec0ff */
[----:B------:R-:W-:Y:S02]  /*eaf0*/  LOP3.LUT R52, R52, 0xff, RZ, 0xc0, !PT ;  /* 0x000000ff34347812 */ /* 0x000fe400078ec0ff */
[----:B------:R-:W-:Y:S02]  /*eb00*/  SHF.R.U32.HI R50, RZ, 0x8, R6 ;  /* 0x00000008ff327819 */ /* 0x000fe40000011606 */
[----:B------:R-:W-:Y:S02]  /*eb10*/  LOP3.LUT R48, R5, 0xff, RZ, 0xc0, !PT ;  /* 0x000000ff05307812 */ /* 0x000fe400078ec0ff */
[----:B------:R-:W-:-:S02]  /*eb20*/  PRMT R52, R52, 0x7604, R51 ;  /* 0x0000760434347816 */ /* 0x000fc40000000033 */
[----:B------:R-:W-:Y:S02]  /*eb30*/  SHF.R.U32.HI R51, RZ, 0x10, R5 ;  /* 0x00000010ff337819 */ /* 0x000fe40000011605 */
[----:B------:R-:W-:Y:S02]  /*eb40*/  LOP3.LUT R49, R6, 0xff, RZ, 0xc0, !PT ;  /* 0x000000ff06317812 */ /* 0x000fe400078ec0ff */
[----:B------:R-:W-:Y:S01]  /*eb50*/  LOP3.LUT R50, R50, 0xff, RZ, 0xc0, !PT ;  /* 0x000000ff32327812 */ /* 0x000fe200078ec0ff */
[----:B------:R-:W-:Y:S01]  /*eb60*/  IMAD.U32 R51, R51, 0x10000, RZ ;  /* 0x0001000033337824 */ /* 0x000fe200078e00ff */
[----:B------:R-:W-:Y:S02]  /*eb70*/  PRMT R48, R21, 0x7604, R48 ;  /* 0x0000760415307816 */ /* 0x000fe40000000030 */
[----:B------:R-:W-:Y:S02]  /*eb80*/  SHF.R.U32.HI R21, RZ, 0x10, R25 ;  /* 0x00000010ff157819 */ /* 0x000fe40000011619 */
[----:B------:R-:W-:-:S02]  /*eb90*/  PRMT R57, R50, 0x7604, R49 ;  /* 0x0000760432397816 */ /* 0x000fc40000000031 */
[----:B------:R-:W-:Y:S01]  /*eba0*/  SHF.R.U32.HI R49, RZ, 0x10, R27 ;  /* 0x00000010ff317819 */ /* 0x000fe2000001161b */
[----:B------:R-:W-:Y:S01]  /*ebb0*/  IMAD.U32 R21, R21, 0x10000, RZ ;  /* 0x0001000015157824 */ /* 0x000fe200078e00ff */
[----:B------:R-:W-:Y:S02]  /*ebc0*/  SHF.R.U32.HI R59, RZ, 0x10, R7 ;  /* 0x00000010ff3b7819 */ /* 0x000fe40000011607 */
[----:B------:R-:W-:Y:S01]  /*ebd0*/  LOP3.LUT R55, R48, 0xff0000, R51, 0xf8, !PT ;  /* 0x00ff000030377812 */ /* 0x000fe200078ef833 */
[----:B------:R-:W-:Y:S01]  /*ebe0*/  IMAD.U32 R49, R49, 0x10000, RZ ;  /* 0x0001000031317824 */ /* 0x000fe200078e00ff */
[----:B------:R-:W-:Y:S01]  /*ebf0*/  LOP3.LUT R45, R45, 0xff0000, R24, 0xf8, !PT ;  /* 0x00ff00002d2d7812 */ /* 0x000fe200078ef818 */
[----:B------:R-:W-:Y:S01]  /*ec00*/  IMAD.U32 R59, R59, 0x10000, RZ ;  /* 0x000100003b3b7824 */ /* 0x000fe200078e00ff */
        /* <DEDUP_REMOVED lines=8> */
[----:B------:R-:W-:Y:S02]  /*ec90*/  LOP3.LUT R53, R53, 0xff0000, R4, 0xf8, !PT ;  /* 0x00ff000035357812 */ /* 0x000fe400078ef804 */
[----:B------:R-:W-:Y:S02]  /*eca0*/  LOP3.LUT R57, R57, 0xff0000, R6, 0xf8, !PT ;  /* 0x00ff000039397812 */ /* 0x000fe400078ef806 */
[----:B------:R-:W-:Y:S02]  /*ecb0*/  F2FP.F16.E4M3.UNPACK_B R52, R55 ;  /* 0x00000037ff34723e */ /* 0x000fe400020006ff */
[----:B0-----:R-:W-:Y:S02]  /*ecc0*/  F2FP.F16.E4M3.UNPACK_B R26, R41 ;  /* 0x00000029ff1a723e */ /* 0x001fe400020006ff */
[----:B------:R-:W-:Y:S02]  /*ecd0*/  LOP3.LUT R54, R49, 0xff000000, R27, 0xf8, !PT ;  /* 0xff00000031367812 */ /* 0x000fe400078ef81b */
[----:B------:R-:W-:-:S02]  /*ece0*/  F2FP.F16.E4M3.UNPACK_B R27, R24 ;  /* 0x00000018ff1b723e */ /* 0x000fc400020006ff */
[----:B------:R-:W-:Y:S01]  /*ecf0*/  LOP3.LUT R56, R53, 0xff000000, R4, 0xf8, !PT ;  /* 0xff00000035387812 */ /* 0x000fe200078ef804 */
[----:B------:R-:W-:Y:S01]  /*ed00*/  HADD2.F32 R53, -RZ, R52.H0_H0 ;  /* 0x20000034ff357230 */ /* 0x000fe20000004100 */
[----:B------:R-:W-:Y:S01]  /*ed10*/  LOP3.LUT R5, R57, 0xff000000, R6, 0xf8, !PT ;  /* 0xff00000039057812 */ /* 0x000fe200078ef806 */
[----:B------:R-:W-:Y:S01]  /*ed20*/  HADD2.F32 R6, -RZ, R26.H0_H0 ;  /* 0x2000001aff067230 */ /* 0x000fe20000004100 */
[-C--:B------:R-:W-:Y:S01]  /*ed30*/  F2FP.F16.E4M3.UNPACK_B R48, R43.reuse ;  /* 0x0000002bff30723e */ /* 0x080fe200020006ff */
[----:B------:R-:W-:Y:S01]  /*ed40*/  HADD2.F32 R50, -RZ, R27.H0_H0 ;  /* 0x2000001bff327230 */ /* 0x000fe20000004100 */
[----:B------:R-:W-:Y:S01]  /*ed50*/  F2FP.F16.E4M3.UNPACK_B R49, R43.H1 ;  /* 0x0000002bff31723e */ /* 0x000fe200030006ff */
[----:B------:R-:W-:Y:S01]  /*ed60*/  HADD2.F32 R57, -RZ, R52.H1_H1 ;  /* 0x30000034ff397230 */ /* 0x000fe20000004100 */
[----:B------:R-:W-:Y:S01]  /*ed70*/  F2FP.F16.E4M3.UNPACK_B R43, R40.H1 ;  /* 0x00000028ff2b723e */ /* 0x000fe200030006ff */
[----:B------:R-:W-:Y:S02]  /*ed80*/  HADD2.F32 R26, -RZ, R26.H1_H1 ;  /* 0x3000001aff1a7230 */ /* 0x000fe40000004100 */
[----:B------:R-:W-:Y:S01]  /*ed90*/  FMUL.FTZ R58, R6, R50 ;  /* 0x00000032063a7220 */ /* 0x000fe20000410000 */
[----:B------:R-:W-:-:S02]  /*eda0*/  F2FP.F16.E4M3.UNPACK_B R55, R55.H1 ;  /* 0x00000037ff37723e */ /* 0x000fc400030006ff */
[----:B------:R-:W-:Y:S01]  /*edb0*/  LOP3.LUT R59, R59, 0xff000000, R7, 0xf8, !PT ;  /* 0xff0000003b3b7812 */ /* 0x000fe200078ef807 */
[----:B------:R-:W-:Y:S01]  /*edc0*/  FMUL.FTZ R61, R26, R57 ;  /* 0x000000391a3d7220 */ /* 0x000fe20000410000 */
[-C--:B------:R-:W-:Y:S01]  /*edd0*/  F2FP.F16.E4M3.UNPACK_B R7, R42.reuse ;  /* 0x0000002aff07723e */ /* 0x080fe200020006ff */
[----:B------:R-:W-:Y:S01]  /*ede0*/  HADD2.F32 R52, -RZ, R55.H0_H0 ;  /* 0x20000037ff347230 */ /* 0x000fe20000004100 */
[----:B------:R-:W-:Y:S01]  /*edf0*/  F2FP.F16.E4M3.UNPACK_B R42, R42.H1 ;  /* 0x0000002aff2a723e */ /* 0x000fe200030006ff */
[----:B--2---:R-:W0:Y:S02]  /*ee00*/  LDS.128 R36, [R66+0x18400] ;  /* 0x0184000042247984 */ /* 0x004e240000000c00 */
[----:B0-----:R-:W-:Y:S02]  /*ee10*/  F2FP.F16.E4M3.UNPACK_B R21, R37 ;  /* 0x00000025ff15723e */ /* 0x001fe400020006ff */
[-C--:B------:R-:W-:Y:S02]  /*ee20*/  F2FP.F16.E4M3.UNPACK_B R46, R39.reuse ;  /* 0x00000027ff2e723e */ /* 0x080fe400020006ff */
[----:B------:R-:W-:Y:S01]  /*ee30*/  F2FP.F16.E4M3.UNPACK_B R47, R39.H1 ;  /* 0x00000027ff2f723e */ /* 0x000fe200030006ff */
[----:B------:R-:W-:Y:S01]  /*ee40*/  HADD2.F32 R25, -RZ, R21.H0_H0 ;  /* 0x20000015ff197230 */ /* 0x000fe20000004100 */
[----:B------:R-:W-:-:S02]  /*ee50*/  F2FP.F16.E4M3.UNPACK_B R39, R36 ;  /* 0x00000024ff27723e */ /* 0x000fc400020006ff */
[----:B------:R-:W-:Y:S02]  /*ee60*/  F2FP.F16.E4M3.UNPACK_B R45, R36.H1 ;  /* 0x00000024ff2d723e */ /* 0x000fe400030006ff */
[----:B------:R-:W-:Y:S02]  /*ee70*/  F2FP.F16.E4M3.UNPACK_B R36, R41.H1 ;  /* 0x00000029ff24723e */ /* 0x000fe400030006ff */
[----:B------:R-:W-:Y:S01]  /*ee80*/  F2FP.F16.E4M3.UNPACK_B R41, R40 ;  /* 0x00000028ff29723e */ /* 0x000fe200020006ff */
[----:B------:R-:W-:Y:S01]  /*ee90*/  FMUL.FTZ R40, R6, R53 ;  /* 0x0000003506287220 */ /* 0x000fe20000410000 */
[----:B------:R-:W-:Y:S02]  /*eea0*/  F2FP.F16.E4M3.UNPACK_B R37, R37.H1 ;  /* 0x00000025ff25723e */ /* 0x000fe400030006ff */
[----:B------:R-:W-:Y:S01]  /*eeb0*/  F2FP.F16.E4M3.UNPACK_B R4, R38 ;  /* 0x00000026ff04723e */ /* 0x000fe200020006ff */
[C---:B------:R-:W-:Y:S01]  /*eec0*/  FFMA.FTZ R6, R25.reuse, R50, -R40 ;  /* 0x0000003219067223 */ /* 0x040fe20000010828 */
[----:B------:R-:W-:Y:S01]  /*eed0*/  F2FP.F16.E4M3.UNPACK_B R40, R24.H1 ;  /* 0x00000018ff28723e */ /* 0x000fe200030006ff */
[----:B------:R-:W-:Y:S01]  /*eee0*/  FFMA.FTZ R25, R25, R53, R58 ;  /* 0x0000003519197223 */ /* 0x000fe2000001003a */
[----:B------:R-:W-:Y:S01]  /*eef0*/  HADD2.F32 R53, -RZ, R27.H1_H1 ;  /* 0x3000001bff357230 */ /* 0x000fe20000004100 */
[----:B------:R-:W-:Y:S01]  /*ef00*/  F2FP.F16.E4M3.UNPACK_B R38, R38.H1 ;  /* 0x00000026ff26723e */ /* 0x000fe200030006ff */
[----:B------:R-:W-:-:S02]  /*ef10*/  HADD2.F32 R24, -RZ, R21.H1_H1 ;  /* 0x30000015ff187230 */ /* 0x000fc40000004100 */
[----:B------:R-:W-:Y:S02]  /*ef20*/  HADD2.F32 R21, -RZ, R36.H0_H0 ;  /* 0x20000024ff157230 */ /* 0x000fe40000004100 */
[-C--:B------:R-:W-:Y:S01]  /*ef30*/  FMUL.FTZ R26, R26, R53.reuse ;  /* 0x000000351a1a7220 */ /* 0x080fe20000410000 */
[----:B------:R-:W-:Y:S02]  /*ef40*/  HADD2.F32 R50, -RZ, R40.H0_H0 ;  /* 0x20000028ff327230 */ /* 0x000fe40000004100 */
[----:B------:R-:W-:Y:S02]  /*ef50*/  HADD2.F32 R27, -RZ, R37.H0_H0 ;  /* 0x20000025ff1b7230 */ /* 0x000fe40000004100 */
[C---:B------:R-:W-:Y:S01]  /*ef60*/  FMUL.FTZ R58, R21.reuse, R52 ;  /* 0x00000034153a7220 */ /* 0x040fe20000410000 */
[----:B------:R-:W-:Y:S02]  /*ef70*/  HADD2.F32 R36, -RZ, R36.H1_H1 ;  /* 0x30000024ff247230 */ /* 0x000fe40000004100 */
[-C--:B------:R-:W-:Y:S01]  /*ef80*/  FMUL.FTZ R63, R21, R50.reuse ;  /* 0x00000032153f7220 */ /* 0x080fe20000410000 */
[C---:B------:R-:W-:Y:S01]  /*ef90*/  FFMA.FTZ R21, R24.reuse, R53, -R61 ;  /* 0x0000003518157223 */ /* 0x040fe2000001083d */
[----:B------:R-:W-:Y:S01]  /*efa0*/  FFMA.FTZ R24, R24, R57, R26 ;  /* 0x0000003918187223 */ /* 0x000fe2000001001a */
[C---:B------:R-:W-:Y:S01]  /*efb0*/  FFMA.FTZ R26, R27.reuse, R50, -R58 ;  /* 0x000000321b1a7223 */ /* 0x040fe2000001083a */
[-C--:B------:R-:W-:Y:S01]  /*efc0*/  F2FP.F16.E4M3.UNPACK_B R58, R59.reuse ;  /* 0x0000003bff3a723e */ /* 0x080fe200020006ff */
[----:B------:R-:W-:Y:S01]  /*efd0*/  FFMA.FTZ R27, R27, R52, R63 ;  /* 0x000000341b1b7223 */ /* 0x000fe2000001003f */
[-C--:B------:R-:W-:Y:S01]  /*efe0*/  F2FP.F16.E4M3.UNPACK_B R53, R54.reuse ;  /* 0x00000036ff35723e */ /* 0x080fe200020006ff */
[----:B------:R-:W-:Y:S01]  /*eff0*/  HADD2.F32 R57, -RZ, R55.H1_H1 ;  /* 0x30000037ff397230 */ /* 0x000fe20000004100 */
[----:B------:R-:W-:Y:S01]  /*f000*/  F2FP.F16.E4M3.UNPACK_B R59, R59.H1 ;  /* 0x0000003bff3b723e */ /* 0x000fe200030006ff */
[----:B------:R-:W-:Y:S01]  /*f010*/  HADD2.F32 R52, -RZ, R40.H1_H1 ;  /* 0x30000028ff347230 */ /* 0x000fe20000004100 */
[----:B------:R-:W-:Y:S01]  /*f020*/  F2FP.F16.E4M3.UNPACK_B R54, R54.H1 ;  /* 0x00000036ff36723e */ /* 0x000fe200030006ff */
[----:B------:R-:W-:-:S02]  /*f030*/  HADD2.F32 R61, -RZ, R58.H0_H0 ;  /* 0x2000003aff3d7230 */ /* 0x000fc40000004100 */
[C---:B------:R-:W-:Y:S01]  /*f040*/  FMUL.FTZ R60, R36.reuse, R57 ;  /* 0x00000039243c7220 */ /* 0x040fe20000410000 */
[----:B------:R-:W-:Y:S02]  /*f050*/  HADD2.F32 R50, -RZ, R48.H0_H0 ;  /* 0x20000030ff327230 */ /* 0x000fe40000004100 */
[----:B------:R-:W-:Y:S01]  /*f060*/  FMUL.FTZ R36, R36, R52 ;  /* 0x0000003424247220 */ /* 0x000fe20000410000 */
[----:B------:R-:W-:Y:S02]  /*f070*/  HADD2.F32 R55, -RZ, R53.H0_H0 ;  /* 0x20000035ff377230 */ /* 0x000fe40000004100 */
        /* <DEDUP_REMOVED lines=8> */
[----:B------:R-:W-:Y:S01]  /*f100*/  FFMA.FTZ R36, R40, R55, -R65 ;  /* 0x0000003728247223 */ /* 0x000fe20000010841 */
[----:B------:R-:W-:Y:S02]  /*f110*/  HADD2.F32 R61, -RZ, R59.H0_H0 ;  /* 0x2000003bff3d7230 */ /* 0x000fe40000004100 */
[----:B------:R-:W-:Y:S01]  /*f120*/  HADD2.F32 R50, -RZ, R49.H0_H0 ;  /* 0x20000031ff327230 */ /* 0x000fe20000004100 */
[----:B------:R-:W-:Y:S01]  /*f130*/  F2FP.SATFINITE.E4M3.F32.PACK_AB_MERGE_C R27, R60, R27, RZ ;  /* 0x0000001b3c1b723e */ /* 0x000fe200048070ff */
[----:B------:R-:W-:Y:S02]  /*f140*/  HADD2.F32 R57, -RZ, R58.H1_H1 ;  /* 0x3000003aff397230 */ /* 0x000fe40000004100 */
[----:B------:R-:W-:-:S02]  /*f150*/  HADD2.F32 R55, -RZ, R54.H0_H0 ;  /* 0x20000036ff377230 */ /* 0x000fc40000004100 */
[----:B------:R-:W-:Y:S01]  /*f160*/  FMUL.FTZ R67, R50, R61 ;  /* 0x0000003d32437220 */ /* 0x000fe20000410000 */
[----:B------:R-:W-:Y:S02]  /*f170*/  HADD2.F32 R53, -RZ, R53.H1_H1 ;  /* 0x30000035ff357230 */ /* 0x000fe40000004100 */
[----:B------:R-:W-:Y:S01]  /*f180*/  FMUL.FTZ R65, R48, R57 ;  /* 0x0000003930417220 */ /* 0x000fe20000410000 */
[----:B------:R-:W-:Y:S02]  /*f190*/  HADD2.F32 R40, -RZ, R47.H0_H0 ;  /* 0x2000002fff287230 */ /* 0x000fe40000004100 */
[----:B------:R-:W-:Y:S01]  /*f1a0*/  FMUL.FTZ R50, R50, R55 ;  /* 0x0000003732327220 */ /* 0x000fe20000410000 */
[----:B------:R-:W-:Y:S02]  /*f1b0*/  HADD2.F32 R46, -RZ, R46.H1_H1 ;  /* 0x3000002eff2e7230 */ /* 0x000fe40000004100 */
[----:B------:R-:W-:Y:S01]  /*f1c0*/  FMUL.FTZ R48, R48, R53 ;  /* 0x0000003530307220 */ /* 0x000fe20000410000 */
[----:B------:R-:W-:-:S02]  /*f1d0*/  HADD2.F32 R54, -RZ, R54.H1_H1 ;  /* 0x30000036ff367230 */ /* 0x000fc40000004100 */
[----:B------:R-:W-:Y:S01]  /*f1e0*/  FFMA.FTZ R61, R40, R61, R50 ;  /* 0x0000003d283d7223 */ /* 0x000fe20000010032 */
[-C--:B------:R-:W-:Y:S01]  /*f1f0*/  F2FP.F16.E4M3.UNPACK_B R50, R56.reuse.H1 ;  /* 0x00000038ff32723e */ /* 0x080fe200030006ff */
[C---:B------:R-:W-:Y:S01]  /*f200*/  FFMA.FTZ R58, R46.reuse, R57, R48 ;  /* 0x000000392e3a7223 */ /* 0x040fe20000010030 */
[----:B------:R-:W-:Y:S01]  /*f210*/  F2FP.F16.E4M3.UNPACK_B R48, R51.H1 ;  /* 0x00000033ff30723e */ /* 0x000fe200030006ff */
[----:B------:R-:W-:Y:S01]  /*f220*/  FFMA.FTZ R65, R46, R53, -R65 ;  /* 0x000000352e417223 */ /* 0x000fe20000010841 */
[----:B------:R-:W-:Y:S01]  /*f230*/  FFMA.FTZ R67, R40, R55, -R67 ;  /* 0x0000003728437223 */ /* 0x000fe20000010843 */
[----:B------:R-:W-:Y:S01]  /*f240*/  HADD2.F32 R52, -RZ, R59.H1_H1 ;  /* 0x3000003bff347230 */ /* 0x000fe20000004100 */
[----:B------:R-:W-:Y:S01]  /*f250*/  F2FP.F16.E4M3.UNPACK_B R56, R56 ;  /* 0x00000038ff38723e */ /* 0x000fe200020006ff */
[----:B------:R-:W-:Y:S01]  /*f260*/  HADD2.F32 R49, -RZ, R49.H1_H1 ;  /* 0x30000031ff317230 */ /* 0x000fe20000004100 */
[----:B------:R-:W-:Y:S01]  /*f270*/  F2FP.F16.E4M3.UNPACK_B R51, R51 ;  /* 0x00000033ff33723e */ /* 0x000fe200020006ff */
[----:B------:R-:W-:Y:S01]  /*f280*/  HADD2.F32 R55, -RZ, R50.H0_H0 ;  /* 0x20000032ff377230 */ /* 0x000fe20000004100 */
[----:B------:R-:W-:Y:S01]  /*f290*/  F2FP.SATFINITE.E4M3.F32.PACK_AB_MERGE_C R25, R24, R25, R27 ;  /* 0x000000191819723e */ /* 0x000fe2000480701b */
[----:B------:R-:W-:-:S02]  /*f2a0*/  HADD2.F32 R46, -RZ, R43.H0_H0 ;  /* 0x2000002bff2e7230 */ /* 0x000fc40000004100 */
[C---:B------:R-:W-:Y:S01]  /*f2b0*/  FMUL.FTZ R62, R49.reuse, R52 ;  /* 0x00000034313e7220 */ /* 0x040fe20000410000 */
[----:B------:R-:W-:Y:S02]  /*f2c0*/  HADD2.F32 R53, -RZ, R48.H0_H0 ;  /* 0x20000030ff357230 */ /* 0x000fe40000004100 */
[----:B------:R-:W-:Y:S01]  /*f2d0*/  FMUL.FTZ R57, R49, R54 ;  /* 0x0000003631397220 */ /* 0x000fe20000410000 */
        /* <DEDUP_REMOVED lines=8> */
[----:B------:R-:W-:Y:S02]  /*f360*/  HADD2.F32 R48, -RZ, R48.H1_H1 ;  /* 0x30000030ff307230 */ /* 0x000fe40000004100 */
[C---:B------:R-:W-:Y:S01]  /*f370*/  FFMA.FTZ R62, R47.reuse, R54, -R62 ;  /* 0x000000362f3e7223 */ /* 0x040fe2000001083e */
[----:B------:R-:W-:Y:S02]  /*f380*/  HADD2.F32 R45, -RZ, R45.H1_H1 ;  /* 0x3000002dff2d7230 */ /* 0x000fe40000004100 */
[----:B------:R-:W-:Y:S01]  /*f390*/  FFMA.FTZ R64, R47, R52, R57 ;  /* 0x000000342f407223 */ /* 0x000fe20000010039 */
[C---:B------:R-:W-:Y:S01]  /*f3a0*/  FMUL.FTZ R40, R43.reuse, R50 ;  /* 0x000000322b287220 */ /* 0x040fe20000410000 */
[----:B------:R-:W-:Y:S01]  /*f3b0*/  FMUL.FTZ R49, R43, R48 ;  /* 0x000000302b317220 */ /* 0x000fe20000410000 */
[----:B------:R-:W-:-:S02]  /*f3c0*/  HADD2.F32 R47, -RZ, R56.H0_H0 ;  /* 0x20000038ff2f7230 */ /* 0x000fc40000004100 */
[----:B------:R-:W-:Y:S02]  /*f3d0*/  HADD2.F32 R43, -RZ, R41.H0_H0 ;  /* 0x20000029ff2b7230 */ /* 0x000fe40000004100 */
[C---:B------:R-:W-:Y:S01]  /*f3e0*/  FFMA.FTZ R52, R45.reuse, R48, -R40 ;  /* 0x000000302d347223 */ /* 0x040fe20000010828 */
        /* <DEDUP_REMOVED lines=8> */
[C---:B------:R-:W-:Y:S01]  /*f470*/  FFMA.FTZ R49, R40.reuse, R45, -R49 ;  /* 0x0000002d28317223 */ /* 0x040fe20000010831 */
[----:B------:R-:W-:Y:S01]  /*f480*/  HADD2.F32 R46, -RZ, R51.H1_H1 ;  /* 0x30000033ff2e7230 */ /* 0x000fe20000004100 */
[----:B------:R-:W-:Y:S01]  /*f490*/  F2FP.F16.E4M3.UNPACK_B R45, R5.H1 ;  /* 0x00000005ff2d723e */ /* 0x000fe200030006ff */
[----:B------:R-:W-:Y:S02]  /*f4a0*/  HADD2.F32 R39, -RZ, R39.H1_H1 ;  /* 0x30000027ff277230 */ /* 0x000fe40000004100 */
[C---:B------:R-:W-:Y:S01]  /*f4b0*/  FMUL.FTZ R48, R41.reuse, R56 ;  /* 0x0000003829307220 */ /* 0x040fe20000410000 */
[----:B------:R-:W-:Y:S01]  /*f4c0*/  FFMA.FTZ R47, R40, R47, R43 ;  /* 0x0000002f282f7223 */ /* 0x000fe2000001002b */
[----:B------:R-:W-:Y:S01]  /*f4d0*/  F2FP.F16.E4M3.UNPACK_B R43, R20.H1 ;  /* 0x00000014ff2b723e */ /* 0x000fe200030006ff */
        /* <DEDUP_REMOVED lines=16> */
[----:B------:R-:W-:Y:S02]  /*f5e0*/  HADD2.F32 R38, -RZ, R38.H1_H1 ;  /* 0x30000026ff267230 */ /* 0x000fe40000004100 */
[C---:B------:R-:W-:Y:S01]  /*f5f0*/  FMUL.FTZ R41, R42.reuse, R45 ;  /* 0x0000002d2a297220 */ /* 0x040fe20000410000 */
[----:B------:R-:W-:Y:S02]  /*f600*/  HADD2.F32 R39, -RZ, R20.H1_H1 ;  /* 0x30000014ff277230 */ /* 0x000fe40000004100 */
[-C--:B------:R-:W-:Y:S01]  /*f610*/  FMUL.FTZ R42, R42, R43.reuse ;  /* 0x0000002b2a2a7220 */ /* 0x080fe20000410000 */
[--C-:B------:R-:W-:Y:S02]  /*f620*/  HADD2.F32 R40, -RZ, R5.reuse.H0_H0 ;  /* 0x20000005ff287230 */ /* 0x100fe40000004100 */
[----:B------:R-:W-:Y:S01]  /*f630*/  FFMA.FTZ R51, R38, R43, -R41 ;  /* 0x0000002b26337223 */ /* 0x000fe20000010829 */
[----:B------:R-:W-:-:S02]  /*f640*/  HADD2.F32 R41, -RZ, R5.H1_H1 ;  /* 0x30000005ff297230 */ /* 0x000fc40000004100 */
[----:B------:R-:W-:Y:S01]  /*f650*/  FFMA.FTZ R57, R38, R45, R42 ;  /* 0x0000002d26397223 */ /* 0x000fe2000001002a */
[----:B------:R-:W-:Y:S01]  /*f660*/  HADD2.F32 R38, -RZ, R20.H0_H0 ;  /* 0x20000014ff267230 */ /* 0x000fe20000004100 */
[----:B------:R-:W-:Y:S01]  /*f670*/  F2FP.SATFINITE.E4M3.F32.PACK_AB_MERGE_C R50, R50, R55, RZ ;  /* 0x000000373232723e */ /* 0x000fe200048070ff */
[--C-:B------:R-:W-:Y:S01]  /*f680*/  HADD2.F32 R20, -RZ, R7.reuse.H0_H0 ;  /* 0x20000007ff147230 */ /* 0x100fe20000004100 */
[----:B------:R-:W-:Y:S01]  /*f690*/  F2FP.SATFINITE.E4M3.F32.PACK_AB_MERGE_C R51, R51, R54, RZ ;  /* 0x000000363333723e */ /* 0x000fe200048070ff */
[----:B------:R-:W-:Y:S01]  /*f6a0*/  HADD2.F32 R7, -RZ, R7.H1_H1 ;  /* 0x30000007ff077230 */ /* 0x000fe20000004100 */
[----:B------:R-:W-:Y:S01]  /*f6b0*/  F2FP.SATFINITE.E4M3.F32.PACK_AB_MERGE_C R27, R58, R37, R61 ;  /* 0x000000253a1b723e */ /* 0x000fe2000480703d */
[--C-:B------:R-:W-:Y:S02]  /*f6c0*/  HADD2.F32 R5, -RZ, R4.reuse.H0_H0 ;  /* 0x20000004ff057230 */ /* 0x100fe40000004100 */
[----:B------:R-:W-:Y:S01]  /*f6d0*/  FMUL.FTZ R42, R20, R40 ;  /* 0x00000028142a7220 */ /* 0x000fe20000410000 */
[----:B------:R-:W-:-:S02]  /*f6e0*/  HADD2.F32 R4, -RZ, R4.H1_H1 ;  /* 0x30000004ff047230 */ /* 0x000fc40000004100 */
[-C--:B------:R-:W-:Y:S01]  /*f6f0*/  FMUL.FTZ R43, R20, R38.reuse ;  /* 0x00000026142b7220 */ /* 0x080fe20000410000 */
[C---:B------:R-:W-:Y:S01]  /*f700*/  FMUL.FTZ R45, R7.reuse, R41 ;  /* 0x00000029072d7220 */ /* 0x040fe20000410000 */
[-C--:B------:R-:W-:Y:S01]  /*f710*/  FMUL.FTZ R20, R7, R39.reuse ;  /* 0x0000002707147220 */ /* 0x080fe20000410000 */
[C---:B------:R-:W-:Y:S01]  /*f720*/  FFMA.FTZ R42, R5.reuse, R38, -R42 ;  /* 0x00000026052a7223 */ /* 0x040fe2000001082a */
[----:B------:R-:W-:Y:S01]  /*f730*/  FFMA.FTZ R43, R5, R40, R43 ;  /* 0x00000028052b7223 */ /* 0x000fe2000001002b */
[C---:B------:R-:W-:Y:S01]  /*f740*/  FFMA.FTZ R45, R4.reuse, R39, -R45 ;  /* 0x00000027042d7223 */ /* 0x040fe2000001082d */
[----:B------:R-:W-:Y:S01]  /*f750*/  FFMA.FTZ R20, R4, R41, R20 ;  /* 0x0000002904147223 */ /* 0x000fe20000010014 */
[----:B------:R-:W-:Y:S02]  /*f760*/  F2FP.SATFINITE.E4M3.F32.PACK_AB_MERGE_C R5, R63, R26, RZ ;  /* 0x0000001a3f05723e */ /* 0x000fe400048070ff */
[----:B------:R-:W-:Y:S02]  /*f770*/  F2FP.SATFINITE.E4M3.F32.PACK_AB_MERGE_C R7, R62, R67, RZ ;  /* 0x000000433e07723e */ /* 0x000fe400048070ff */
[----:B------:R-:W-:-:S02]  /*f780*/  F2FP.SATFINITE.E4M3.F32.PACK_AB_MERGE_C R4, R52, R53, RZ ;  /* 0x000000353404723e */ /* 0x000fc400048070ff */
[----:B------:R-:W-:Y:S02]  /*f790*/  F2FP.SATFINITE.E4M3.F32.PACK_AB_MERGE_C R26, R57, R46, RZ ;  /* 0x0000002e391a723e */ /* 0x000fe400048070ff */
[----:B------:R-:W-:Y:S02]  /*f7a0*/  F2FP.SATFINITE.E4M3.F32.PACK_AB_MERGE_C R5, R21, R6, R5 ;  /* 0x000000061505723e */ /* 0x000fe40004807005 */
[----:B------:R-:W-:Y:S02]  /*f7b0*/  F2FP.SATFINITE.E4M3.F32.PACK_AB_MERGE_C R7, R65, R36, R7 ;  /* 0x000000244107723e */ /* 0x000fe40004807007 */
[----:B------:R-:W-:Y:S02]  /*f7c0*/  F2FP.SATFINITE.E4M3.F32.PACK_AB_MERGE_C R4, R48, R49, R4 ;  /* 0x000000313004723e */ /* 0x000fe40004807004 */
[----:B------:R-:W-:Y:S02]  /*f7d0*/  F2FP.SATFINITE.E4M3.F32.PACK_AB_MERGE_C R6, R45, R42, R51 ;  /* 0x0000002a2d06723e */ /* 0x000fe40004807033 */
[----:B------:R-:W-:-:S02]  /*f7e0*/  F2FP.SATFINITE.E4M3.F32.PACK_AB_MERGE_C R24, R56, R47, R50 ;  /* 0x0000002f3818723e */ /* 0x000fc40004807032 */
[----:B------:R-:W-:Y:S01]  /*f7f0*/  F2FP.SATFINITE.E4M3.F32.PACK_AB_MERGE_C R26, R20, R43, R26 ;  /* 0x0000002b141a723e */ /* 0x000fe2000480701a */
[----:B------:R1:W-:Y:S04]  /*f800*/  STS.128 [R66+0x18400], R4 ;  /* 0x0184000442007388 */ /* 0x0003e80000000c00 */
[----:B------:R1:W-:Y:S02]  /*f810*/  STS.128 [R0+0x18400], R24 ;  /* 0x0184001800007388 */ /* 0x0003e40000000c00 */
.L_x_1481:
[----:B------:R-:W-:Y:S05]  /*f820*/  BSYNC B1 ;  /* 0x0000000000017941 */ /* 0x000fea0003800000 */
.L_x_1480:
[----:B------:R-:W-:Y:S04]  /*f830*/  BSSY B1, `(.L_x_1482) ;  /* 0x0000105000017945 */ /* 0x000fe80003800000 */
[----:B------:R-:W-:Y:S05]  /*f840*/  @P1 BRA `(.L_x_1483) ;  /* 0x00000010000c1947 */ /* 0x000fea0003800000 */
[----:B------:R-:W2:Y:S01]  /*f850*/  LDL R61, [R1+0x60] ;  /* 0x00006000013d7983 */ /* 0x000ea20000100800 */
[----:B-1---5:R-:W-:Y:S01]  /*f860*/  IMAD.IADD R4, R204, 0x1, R217 ;  /* 0x00000001cc047824 */ /* 0x022fe200078e02d9 */
[----:B------:R-:W-:Y:S02]  /*f870*/  SHF.R.U32.HI R0, RZ, 0x8, R28 ;  /* 0x00000008ff007819 */ /* 0x000fe4000001161c */
[----:B----4-:R-:W-:Y:S02]  /*f880*/  LOP3.LUT R21, R31, 0xff, RZ, 0xc0, !PT ;  /* 0x000000ff1f157812 */ /* 0x010fe400078ec0ff */
[----:B------:R-:W-:Y:S02]  /*f890*/  SHF.R.S32.HI R5, RZ, 0x1f, R4 ;  /* 0x0000001fff057819 */ /* 0x000fe40000011404 */
[----:B------:R-:W-:Y:S02]  /*f8a0*/  SHF.R.U32.HI R24, RZ, 0x8, R8 ;  /* 0x00000008ff187819 */ /* 0x000fe40000011608 */
[----:B------:R-:W-:-:S02]  /*f8b0*/  LEA.HI R4, R5, R4, RZ, 0x4 ;  /* 0x0000000405047211 */ /* 0x000fc400078f20ff */
[----:B------:R-:W-:Y:S02]  /*f8c0*/  LOP3.LUT R5, R28, 0xff, RZ, 0xc0, !PT ;  /* 0x000000ff1c057812 */ /* 0x000fe400078ec0ff */
[----:B------:R-:W-:Y:S02]  /*f8d0*/  SHF.R.S32.HI R20, RZ, 0x4, R4 ;  /* 0x00000004ff147819 */ /* 0x000fe40000011404 */
[----:B------:R-:W-:Y:S02]  /*f8e0*/  LOP3.LUT R4, R0, 0xff, RZ, 0xc0, !PT ;  /* 0x000000ff00047812 */ /* 0x000fe400078ec0ff */
[----:B------:R-:W-:Y:S02]  /*f8f0*/  LEA.HI R0, R3, R20, RZ, 0x1c ;  /* 0x0000001403007211 */ /* 0x000fe400078fe0ff */
[----:B------:R-:W-:Y:S02]  /*f900*/  PRMT R37, R4, 0x7604, R5 ;  /* 0x0000760404257816 */ /* 0x000fe40000000005 */
[----:B------:R-:W-:-:S02]  /*f910*/  SHF.R.S32.HI R5, RZ, 0x1f, R0 ;  /* 0x0000001fff057819 */ /* 0x000fc40000011400 */
[----:B------:R-:W-:Y:S02]  /*f920*/  SHF.R.U32.HI R20, RZ, 0x8, R31 ;  /* 0x00000008ff147819 */ /* 0x000fe4000001161f */
[----:B------:R-:W-:Y:S01]  /*f930*/  LEA.HI R4, R5, R0, RZ, 0x2 ;  /* 0x0000000005047211 */ /* 0x000fe200078f10ff */
[----:B------:R-:W-:Y:S01]  /*f940*/  IMAD.SHL.U32 R5, R0, 0x10, RZ ;  /* 0x0000001000057824 */ /* 0x000fe200078e00ff */
[----:B------:R-:W-:Y:S02]  /*f950*/  LOP3.LUT R20, R20, 0xff, RZ, 0xc0, !PT ;  /* 0x000000ff14147812 */ /* 0x000fe400078ec0ff */
[----:B------:R-:W-:Y:S01]  /*f960*/  SHF.R.U32.HI R6, RZ, 0x8, R29 ;  /* 0x00000008ff067819 */ /* 0x000fe2000001161d */
[----:B------:R-:W-:Y:S01]  /*f970*/  IMAD.SHL.U32 R4, R4, 0x800, RZ ;  /* 0x0000080004047824 */ /* 0x000fe200078e00ff */
[----:B------:R-:W-:Y:S02]  /*f980*/  LOP3.LUT R0, R208, 0x30, R5, 0xf8, !PT ;  /* 0x00000030d0007812 */ /* 0x000fe400078ef805 */
[----:B0-----:R-:W-:-:S02]  /*f990*/  PRMT R41, R20, 0x7604, R21 ;  /* 0x0000760414297816 */ /* 0x001fc40000000015 */
[----:B------:R-:W-:Y:S02]  /*f9a0*/  LOP3.LUT R0, R0, R209, RZ, 0x3c, !PT ;  /* 0x000000d100007212 */ /* 0x000fe400078e3cff */
[----:B------:R-:W-:Y:S02]  /*f9b0*/  LOP3.LUT R5, R4, 0xffffe000, RZ, 0xc0, !PT ;  /* 0xffffe00004057812 */ /* 0x000fe400078ec0ff */
[----:B------:R-:W-:Y:S02]  /*f9c0*/  LOP3.LUT R25, R8, 0xff, RZ, 0xc0, !PT ;  /* 0x000000ff08197812 */ /* 0x000fe400078ec0ff */
[----:B------:R-:W-:Y:S02]  /*f9d0*/  LOP3.LUT R24, R24, 0xff, RZ, 0xc0, !PT ;  /* 0x000000ff18187812 */ /* 0x000fe400078ec0ff */
[----:B------:R-:W-:Y:S02]  /*f9e0*/  IADD3 R21, R0, R210, R5 ;  /* 0x000000d200157210 */ /* 0x000fe40007ffe005 */
[----:B------:R-:W-:-:S02]  /*f9f0*/  SHF.R.U32.HI R0, RZ, 0x8, R9 ;  /* 0x00000008ff007819 */ /* 0x000fc40000011609 */
[----:B------:R-:W-:Y:S02]  /*fa00*/  LOP3.LUT R7, R29, 0xff, RZ, 0xc0, !PT ;  /* 0x000000ff1d077812 */ /* 0x000fe400078ec0ff */
[----:B------:R-:W-:Y:S02]  /*fa10*/  LOP3.LUT R6, R6, 0xff, RZ, 0xc0, !PT ;  /* 0x000000ff06067812 */ /* 0x000fe400078ec0ff */
[----:B------:R-:W-:Y:S02]  /*fa20*/  PRMT R43, R24, 0x7604, R25 ;  /* 0x00007604182b7816 */ /* 0x000fe40000000019 */
        /* <DEDUP_REMOVED lines=20> */
[----:B------:R-:W-:Y:S02]  /*fb70*/  SHF.R.U32.HI R40, RZ, 0x10, R31 ;  /* 0x00000010ff287819 */ /* 0x000fe4000001161f */
[----:B------:R-:W-:Y:S02]  /*fb80*/  LOP3.LUT R21, R21, 0xff, RZ, 0xc0, !PT ;  /* 0x000000ff15157812 */ /* 0x000fe400078ec0ff */
[----:B------:R-:W-:Y:S02]  /*fb90*/  SHF.R.U32.HI R38, RZ, 0x10, R30 ;  /* 0x00000010ff267819 */ /* 0x000fe4000001161e */
[----:B------:R-:W-:-:S02]  /*fba0*/  LOP3.LUT R20, R20, 0xff, RZ, 0xc0, !PT ;  /* 0x000000ff14147812 */ /* 0x000fc400078ec0ff */
[----:B------:R-:W-:Y:S02]  /*fbb0*/  LOP3.LUT R40, R40, 0xff, RZ, 0xc0, !PT ;  /* 0x000000ff28287812 */ /* 0x000fe400078ec0ff */
[----:B------:R-:W-:Y:S02]  /*fbc0*/  PRMT R21, R21, 0x7054, R36 ;  /* 0x0000705415157816 */ /* 0x000fe40000000024 */
[----:B------:R-:W-:Y:S02]  /*fbd0*/  SHF.R.U32.HI R36, RZ, 0x10, R9 ;  /* 0x00000010ff247819 */ /* 0x000fe40000011609 */
[----:B------:R-:W-:Y:S02]  /*fbe0*/  LOP3.LUT R38, R38, 0xff, RZ, 0xc0, !PT ;  /* 0x000000ff26267812 */ /* 0x000fe400078ec0ff */
[----:B------:R-:W-:Y:S02]  /*fbf0*/  PRMT R37, R20, 0x7054, R37 ;  /* 0x0000705414257816 */ /* 0x000fe40000000025 */
[----:B------:R-:W-:-:S02]  /*fc00*/  PRMT R41, R40, 0x7054, R41 ;  /* 0x0000705428297816 */ /* 0x000fc40000000029 */
[----:B------:R-:W-:Y:S02]  /*fc10*/  SHF.R.U32.HI R20, RZ, 0x10, R8 ;  /* 0x00000010ff147819 */ /* 0x000fe40000011608 */
[----:B------:R-:W-:Y:S02]  /*fc20*/  SHF.R.U32.HI R40, RZ, 0x10, R11 ;  /* 0x00000010ff287819 */ /* 0x000fe4000001160b */
[----:B------:R-:W-:Y:S02]  /*fc30*/  LOP3.LUT R36, R36, 0xff, RZ, 0xc0, !PT ;  /* 0x000000ff24247812 */ /* 0x000fe400078ec0ff */
[----:B------:R-:W-:Y:S02]  /*fc40*/  PRMT R39, R38, 0x7054, R39 ;  /* 0x0000705426277816 */ /* 0x000fe40000000027 */
[----:B------:R-:W-:Y:S02]  /*fc50*/  SHF.R.U32.HI R38, RZ, 0x10, R10 ;  /* 0x00000010ff267819 */ /* 0x000fe4000001160a */
[----:B------:R-:W-:-:S02]  /*fc60*/  LOP3.LUT R20, R20, 0xff, RZ, 0xc0, !PT ;  /* 0x000000ff14147812 */ /* 0x000fc400078ec0ff */
[----:B------:R-:W-:Y:S02]  /*fc70*/  LOP3.LUT R40, R40, 0xff, RZ, 0xc0, !PT ;  /* 0x000000ff28287812 */ /* 0x000fe400078ec0ff */
[----:B------:R-:W-:Y:S02]  /*fc80*/  PRMT R49, R36, 0x7054, R45 ;  /* 0x0000705424317816 */ /* 0x000fe4000000002d */
[----:B------:R-:W-:Y:S02]  /*fc90*/  LOP3.LUT R38, R38, 0xff, RZ, 0xc0, !PT ;  /* 0x000000ff26267812 */ /* 0x000fe400078ec0ff */
[----:B------:R-:W-:Y:S02]  /*fca0*/  PRMT R43, R20, 0x7054, R43 ;  /* 0x00007054142b7816 */ /* 0x000fe4000000002b */
[----:B------:R-:W-:Y:S02]  /*fcb0*/  PRMT R53, R40, 0x7054, R53 ;  /* 0x0000705428357816 */ /* 0x000fe40000000035 */
[----:B------:R-:W-:-:S02]  /*fcc0*/  LOP3.LUT R49, R49, 0xff000000, R9, 0xf8, !PT ;  /* 0xff00000031317812 */ /* 0x000fc400078ef809 */
[----:B------:R-:W-:Y:S02]  /*fcd0*/  PRMT R51, R38, 0x7054, R47 ;  /* 0x0000705426337816 */ /* 0x000fe4000000002f */
[----:B------:R-:W-:Y:S02]  /*fce0*/  LOP3.LUT R21, R21, 0xff000000, R29, 0xf8, !PT ;  /* 0xff00000015157812 */ /* 0x000fe400078ef81d */
[----:B------:R-:W-:Y:S02]  /*fcf0*/  LOP3.LUT R47, R43, 0xff000000, R8, 0xf8, !PT ;  /* 0xff0000002b2f7812 */ /* 0x000fe400078ef808 */
[----:B------:R-:W-:Y:S02]  /*fd00*/  LOP3.LUT R53, R53, 0xff000000, R11, 0xf8, !PT ;  /* 0xff00000035357812 */ /* 0x000fe400078ef80b */
[----:B------:R-:W-:Y:S02]  /*fd10*/  F2FP.F16.E4M3.UNPACK_B R43, R49 ;  /* 0x00000031ff2b723e */ /* 0x000fe400020006ff */
[----:B0-----:R-:W-:-:S02]  /*fd20*/  F2FP.F16.E4M3.UNPACK_B R11, R25 ;  /* 0x00000019ff0b723e */ /* 0x001fc400020006ff */
[----:B------:R-:W-:Y:S01]  /*fd30*/  LOP3.LUT R45, R41, 0xff000000, R31, 0xf8, !PT ;  /* 0xff000000292d7812 */ /* 0x000fe200078ef81f */
[----:B------:R-:W-:Y:S01]  /*fd40*/  HADD2.F32 R48, -RZ, R43.H0_H0 ;  /* 0x2000002bff307230 */ /* 0x000fe20000004100 */
[----:B------:R-:W-:Y:S02]  /*fd50*/  F2FP.F16.E4M3.UNPACK_B R41, R21 ;  /* 0x00000015ff29723e */ /* 0x000fe400020006ff */
[----:B------:R-:W-:Y:S02]  /*fd60*/  LOP3.LUT R20, R39, 0xff000000, R30, 0xf8, !PT ;  /* 0xff00000027147812 */ /* 0x000fe400078ef81e */
[----:B------:R-:W-:Y:S01]  /*fd70*/  LOP3.LUT R8, R51, 0xff000000, R10, 0xf8, !PT ;  /* 0xff00000033087812 */ /* 0x000fe200078ef80a */
[--C-:B------:R-:W-:Y:S01]  /*fd80*/  HADD2.F32 R46, -RZ, R41.reuse.H0_H0 ;  /* 0x20000029ff2e7230 */ /* 0x100fe20000004100 */
[----:B------:R-:W-:Y:S01]  /*fd90*/  LOP3.LUT R42, R37, 0xff000000, R28, 0xf8, !PT ;  /* 0xff000000252a7812 */ /* 0x000fe200078ef81c */
[----:B------:R-:W-:Y:S01]  /*fda0*/  HADD2.F32 R41, -RZ, R41.H1_H1 ;  /* 0x30000029ff297230 */ /* 0x000fe20000004100 */
[----:B------:R-:W-:-:S02]  /*fdb0*/  F2FP.F16.E4M3.UNPACK_B R39, R27 ;  /* 0x0000001bff27723e */ /* 0x000fc400020006ff */
[----:B------:R-:W-:Y:S02]  /*fdc0*/  F2FP.F16.E4M3.UNPACK_B R40, R27.H1 ;  /* 0x0000001bff28723e */ /* 0x000fe400030006ff */
[-C--:B------:R-:W-:Y:S02]  /*fdd0*/  F2FP.F16.E4M3.UNPACK_B R27, R24.reuse ;  /* 0x00000018ff1b723e */ /* 0x080fe400020006ff */
[----:B------:R-:W-:Y:S02]  /*fde0*/  F2FP.F16.E4M3.UNPACK_B R37, R24.H1 ;  /* 0x00000018ff25723e */ /* 0x000fe400030006ff */
[----:B------:R-:W-:Y:S02]  /*fdf0*/  F2FP.F16.E4M3.UNPACK_B R25, R25.H1 ;  /* 0x00000019ff19723e */ /* 0x000fe400030006ff */
[----:B------:R-:W-:Y:S02]  /*fe00*/  F2FP.F16.E4M3.UNPACK_B R38, R26.H1 ;  /* 0x0000001aff26723e */ /* 0x000fe400030006ff */
[----:B------:R-:W-:Y:S01]  /*fe10*/  F2FP.F16.E4M3.UNPACK_B R49, R49.H1 ;  /* 0x00000031ff31723e */ /* 0x000fe200030006ff */
[----:B--2---:R-:W0:Y:S02]  /*fe20*/  LDS.128 R4, [R61+0x18400] ;  /* 0x018400003d047984 */ /* 0x004e240000000c00 */
[----:B0-----:R-:W-:-:S02]  /*fe30*/  F2FP.F16.E4M3.UNPACK_B R10, R5 ;  /* 0x00000005ff0a723e */ /* 0x001fc400020006ff */
[----:B------:R-:W-:Y:S01]  /*fe40*/  F2FP.F16.E4M3.UNPACK_B R30, R5.H1 ;  /* 0x00000005ff1e723e */ /* 0x000fe200030006ff */
[--C-:B------:R-:W-:Y:S01]  /*fe50*/  HADD2.F32 R5, -RZ, R11.reuse.H0_H0 ;  /* 0x2000000bff057230 */ /* 0x100fe20000004100 */
[-C--:B------:R-:W-:Y:S01]  /*fe60*/  F2FP.F16.E4M3.UNPACK_B R31, R7.reuse ;  /* 0x00000007ff1f723e */ /* 0x080fe200020006ff */
[--C-:B------:R-:W-:Y:S01]  /*fe70*/  HADD2.F32 R9, -RZ, R10.reuse.H0_H0 ;  /* 0x2000000aff097230 */ /* 0x100fe20000004100 */
[----:B------:R-:W-:Y:S01]  /*fe80*/  F2FP.F16.E4M3.UNPACK_B R36, R7.H1 ;  /* 0x00000007ff24723e */ /* 0x000fe200030006ff */
[----:B------:R-:W-:Y:S01]  /*fe90*/  HADD2.F32 R11, -RZ, R11.H1_H1 ;  /* 0x3000000bff0b7230 */ /* 0x000fe20000004100 */
[----:B------:R-:W-:Y:S01]  /*fea0*/  F2FP.F16.E4M3.UNPACK_B R28, R4 ;  /* 0x00000004ff1c723e */ /* 0x000fe200020006ff */
[C---:B------:R-:W-:Y:S01]  /*feb0*/  FMUL.FTZ R24, R5.reuse, R48 ;  /* 0x0000003005187220 */ /* 0x040fe20000410000 */
[----:B------:R-:W-:Y:S01]  /*fec0*/  F2FP.F16.E4M3.UNPACK_B R29, R4.H1 ;  /* 0x00000004ff1d723e */ /* 0x000fe200030006ff */
[----:B------:R-:W-:Y:S01]  /*fed0*/  FMUL.FTZ R51, R5, R46 ;  /* 0x0000002e05337220 */ /* 0x000fe20000410000 */
[----:B------:R-:W-:Y:S01]  /*fee0*/  F2FP.F16.E4M3.UNPACK_B R4, R6 ;  /* 0x00000006ff04723e */ /* 0x000fe200020006ff */
[C---:B------:R-:W-:Y:S01]  /*fef0*/  FFMA.FTZ R5, R9.reuse, R46, -R24 ;  /* 0x0000002e09057223 */ /* 0x040fe20000010818 */
[----:B------:R-:W-:Y:S01]  /*ff00*/  F2FP.F16.E4M3.UNPACK_B R7, R6.H1 ;  /* 0x00000006ff07723e */ /* 0x000fe200030006ff */
[----:B------:R-:W-:Y:S01]  /*ff10*/  HADD2.F32 R46, -RZ, R43.H1_H1 ;  /* 0x3000002bff2e7230 */ /* 0x000fe20000004100 */
[----:B------:R-:W-:Y:S01]  /*ff20*/  F2FP.F16.E4M3.UNPACK_B R6, R26 ;  /* 0x0000001aff06723e */ /* 0x000fe200020006ff */
[----:B------:R-:W-:Y:S01]  /*ff30*/  FFMA.FTZ R9, R9, R48, R51 ;  /* 0x0000003009097223 */ /* 0x000fe20000010033 */
[----:B------:R-:W-:Y:S01]  /*ff40*/  F2FP.F16.E4M3.UNPACK_B R26, R21.H1 ;  /* 0x00000015ff1a723e */ /* 0x000fe200030006ff */
[----:B------:R-:W-:-:S02]  /*ff50*/  HADD2.F32 R24, -RZ, R10.H1_H1 ;  /* 0x3000000aff187230 */ /* 0x000fc40000004100 */
[C---:B------:R-:W-:Y:S01]  /*ff60*/  FMUL.FTZ R51, R11.reuse, R46 ;  /* 0x0000002e0b337220 */ /* 0x040fe20000410000 */
[----:B------:R-:W-:Y:S02]  /*ff70*/  HADD2.F32 R48, -RZ, R49.H0_H0 ;  /* 0x20000031ff307230 */ /* 0x000fe40000004100 */
[----:B------:R-:W-:Y:S01]  /*ff80*/  FMUL.FTZ R11, R11, R41 ;  /* 0x000000290b0b7220 */ /* 0x000fe20000410000 */
[----:B------:R-:W-:Y:S02]  /*ff90*/  HADD2.F32 R10, -RZ, R25.H0_H0 ;  /* 0x20000019ff0a7230 */ /* 0x000fe40000004100 */
[----:B------:R-:W-:Y:S02]  /*ffa0*/  HADD2.F32 R43, -RZ, R26.H0_H0 ;  /* 0x2000001aff2b7230 */ /* 0x000fe40000004100 */
[----:B------:R-:W-:Y:S02]  /*ffb0*/  HADD2.F32 R21, -RZ, R30.H0_H0 ;  /* 0x2000001eff157230 */ /* 0x000fe40000004100 */
[----:B------:R-:W-:Y:S01]  /*ffc0*/  FMUL.FTZ R50, R10, R48 ;  /* 0x000000300a327220 */ /* 0x000fe20000410000 */
[----:B------:R-:W-:-:S02]  /*ffd0*/  HADD2.F32 R49, -RZ, R49.H1_H1 ;  /* 0x30000031ff317230 */ /* 0x000fc40000004100 */
[----:B------:R-:W-:Y:S01]  /*ffe0*/  FMUL.FTZ R55, R10, R43 ;  /* 0x0000002b0a377220 */ /* 0x000fe20000410000 */
[C---:B------:R-:W-:Y:S01]  /*fff0*/  FFMA.FTZ R10, R24.reuse, R41, -R51 ;  /* 0x00000029180a7223 */ /* 0x040fe20000010833 */
[----:B------:R-:W-:Y:S01]  /*10000*/  FFMA.FTZ R24, R24, R46, R11 ;  /* 0x0000002e18187223 */ /* 0x000fe2000001000b */
[C---:B------:R-:W-:Y:S01]  /*10010*/  FFMA.FTZ R11, R21.reuse, R43, -R50 ;  /* 0x0000002b150b7223 */ /* 0x040fe20000010832 */
[----:B------:R-:W-:Y:S01]  /*10020*/  F2FP.F16.E4M3.UNPACK_B R50, R53 ;  /* 0x00000035ff32723e */ /* 0x000fe200020006ff */
[----:B------:R-:W-:Y:S01]  /*10030*/  HADD2.F32 R43, -RZ, R26.H1_H1 ;  /* 0x3000001aff2b7230 */ /* 0x000fe20000004100 */
[----:B------:R-:W-:Y:S01]  /*10040*/  F2FP.F16.E4M3.UNPACK_B R46, R45 ;  /* 0x0000002dff2e723e */ /* 0x000fe200020006ff */
[----:B------:R-:W-:Y:S01]  /*10050*/  FFMA.FTZ R21, R21, R48, R55 ;  /* 0x0000003015157223 */ /* 0x000fe20000010037 */
[----:B------:R-:W-:Y:S01]  /*10060*/  HADD2.F32 R26, -RZ, R25.H1_H1 ;  /* 0x30000019ff1a7230 */ /* 0x000fe20000004100 */
[----:B------:R-:W-:Y:S01]  /*10070*/  F2FP.F16.E4M3.UNPACK_B R53, R53.H1 ;  /* 0x00000035ff35723e */ /* 0x000fe200030006ff */
[----:B------:R-:W-:Y:S01]  /*10080*/  HADD2.F32 R52, -RZ, R50.H0_H0 ;  /* 0x20000032ff347230 */ /* 0x000fe20000004100 */
[----:B------:R-:W-:Y:S01]  /*10090*/  F2FP.F16.E4M3.UNPACK_B R45, R45.H1 ;  /* 0x0000002dff2d723e */ /* 0x000fe200030006ff */
        /* <DEDUP_REMOVED lines=9> */
[C---:B------:R-:W-:Y:S01]  /*10130*/  FFMA.FTZ R56, R30.reuse, R49, R26 ;  /* 0x000000311e387223 */ /* 0x040fe2000001001a */
[----:B------:R-:W-:Y:S02]  /*10140*/  HADD2.F32 R39, -RZ, R39.H1_H1 ;  /* 0x30000027ff277230 */ /* 0x000fe40000004100 */
[C---:B------:R-:W-:Y:S01]  /*10150*/  FFMA.FTZ R58, R25.reuse, R48, -R58 ;  /* 0x00000030193a7223 */ /* 0x040fe2000001083a */
[----:B------:R-:W-:Y:S02]  /*10160*/  HADD2.F32 R46, -RZ, R46.H1_H1 ;  /* 0x3000002eff2e7230 */ /* 0x000fe40000004100 */
[----:B------:R-:W-:Y:S01]  /*10170*/  FFMA.FTZ R52, R25, R52, R41 ;  /* 0x0000003419347223 */ /* 0x000fe20000010029 */
[----:B------:R-:W-:Y:S01]  /*10180*/  FFMA.FTZ R54, R30, R43, -R51 ;  /* 0x0000002b1e367223 */ /* 0x000fe20000010833 */
[----:B------:R-:W-:Y:S02]  /*10190*/  HADD2.F32 R31, -RZ, R31.H1_H1 ;  /* 0x3000001fff1f7230 */ /* 0x000fe40000004100 */
[----:B------:R-:W-:Y:S01]  /*101a0*/  FMUL.FTZ R48, R39, R50 ;  /* 0x0000003227307220 */ /* 0x000fe20000410000 */
[----:B------:R-:W-:-:S02]  /*101b0*/  HADD2.F32 R41, -RZ, R53.H0_H0 ;  /* 0x20000035ff297230 */ /* 0x000fc40000004100 */
[-C--:B------:R-:W-:Y:S01]  /*101c0*/  FMUL.FTZ R39, R39, R46.reuse ;  /* 0x0000002e27277220 */ /* 0x080fe20000410000 */
[----:B------:R-:W-:Y:S02]  /*101d0*/  HADD2.F32 R26, -RZ, R40.H0_H0 ;  /* 0x20000028ff1a7230 */ /* 0x000fe40000004100 */
[C---:B------:R-:W-:Y:S01]  /*101e0*/  FFMA.FTZ R51, R31.reuse, R46, -R48 ;  /* 0x0000002e1f337223 */ /* 0x040fe20000010830 */
[--C-:B------:R-:W-:Y:S02]  /*101f0*/  HADD2.F32 R30, -RZ, R45.reuse.H0_H0 ;  /* 0x2000002dff1e7230 */ /* 0x100fe40000004100 */
[----:B------:R-:W-:Y:S01]  /*10200*/  FFMA.FTZ R55, R31, R50, R39 ;  /* 0x000000321f377223 */ /* 0x000fe20000010027 */
[----:B------:R-:W-:Y:S02]  /*10210*/  HADD2.F32 R25, -RZ, R36.H0_H0 ;  /* 0x20000024ff197230 */ /* 0x000fe40000004100 */
[----:B------:R-:W-:Y:S01]  /*10220*/  FMUL.FTZ R60, R26, R41 ;  /* 0x000000291a3c7220 */ /* 0x000fe20000410000 */
[----:B------:R-:W-:-:S02]  /*10230*/  HADD2.F32 R45, -RZ, R45.H1_H1 ;  /* 0x3000002dff2d7230 */ /* 0x000fc40000004100 */
[-C--:B------:R-:W-:Y:S01]  /*10240*/  FMUL.FTZ R26, R26, R30.reuse ;  /* 0x0000001e1a1a7220 */ /* 0x080fe20000410000 */
[----:B------:R-:W-:Y:S01]  /*10250*/  F2FP.F16.E4M3.UNPACK_B R39, R47.H1 ;  /* 0x0000002fff27723e */ /* 0x000fe200030006ff */
[----:B------:R-:W-:Y:S02]  /*10260*/  HADD2.F32 R53, -RZ, R53.H1_H1 ;  /* 0x30000035ff357230 */ /* 0x000fe40000004100 */
[C---:B------:R-:W-:Y:S01]  /*10270*/  FFMA.FTZ R60, R25.reuse, R30, -R60 ;  /* 0x0000001e193c7223 */ /* 0x040fe2000001083c */
[----:B------:R-:W-:Y:S02]  /*10280*/  HADD2.F32 R40, -RZ, R40.H1_H1 ;  /* 0x30000028ff287230 */ /* 0x000fe40000004100 */
[----:B------:R-:W-:Y:S01]  /*10290*/  FFMA.FTZ R57, R25, R41, R26 ;  /* 0x0000002919397223 */ /* 0x000fe2000001001a */
[----:B------:R-:W-:Y:S01]  /*102a0*/  F2FP.F16.E4M3.UNPACK_B R30, R42.H1 ;  /* 0x0000002aff1e723e */ /* 0x000fe200030006ff */
[----:B------:R-:W-:Y:S01]  /*102b0*/  HADD2.F32 R36, -RZ, R36.H1_H1 ;  /* 0x30000024ff247230 */ /* 0x000fe20000004100 */
[----:B------:R-:W-:Y:S01]  /*102c0*/  F2FP.F16.E4M3.UNPACK_B R47, R47 ;  /* 0x0000002fff2f723e */ /* 0x000fe200020006ff */
[----:B------:R-:W-:-:S02]  /*102d0*/  HADD2.F32 R41, -RZ, R39.H0_H0 ;  /* 0x20000027ff297230 */ /* 0x000fc40000004100 */
[C---:B------:R-:W-:Y:S01]  /*102e0*/  FMUL.FTZ R43, R40.reuse, R53 ;  /* 0x00000035282b7220 */ /* 0x040fe20000410000 */
[----:B------:R-:W-:Y:S02]  /*102f0*/  HADD2.F32 R26, -RZ, R37.H0_H0 ;  /* 0x20000025ff1a7230 */ /* 0x000fe40000004100 */
[-C--:B------:R-:W-:Y:S01]  /*10300*/  FMUL.FTZ R46, R40, R45.reuse ;  /* 0x0000002d282e7220 */ /* 0x080fe20000410000 */
[----:B------:R-:W-:Y:S02]  /*10310*/  HADD2.F32 R31, -RZ, R30.H0_H0 ;  /* 0x2000001eff1f7230 */ /* 0x000fe40000004100 */
[C---:B------:R-:W-:Y:S01]  /*10320*/  FFMA.FTZ R59, R36.reuse, R45, -R43 ;  /* 0x0000002d243b7223 */ /* 0x040fe2000001082b */
[----:B------:R-:W-:Y:S02]  /*10330*/  HADD2.F32 R25, -RZ, R29.H0_H0 ;  /* 0x2000001dff197230 */ /* 0x000fe40000004100 */
[----:B------:R-:W-:Y:S01]  /*10340*/  FFMA.FTZ R62, R36, R53, R46 ;  /* 0x00000035243e7223 */ /* 0x000fe2000001002e */
[----:B------:R-:W-:Y:S01]  /*10350*/  FMUL.FTZ R40, R26, R41 ;  /* 0x000000291a287220 */ /* 0x000fe20000410000 */
[----:B------:R-:W-:-:S02]  /*10360*/  HADD2.F32 R36, -RZ, R39.H1_H1 ;  /* 0x30000027ff247230 */ /* 0x000fc40000004100 */
[-C--:B------:R-:W-:Y:S01]  /*10370*/  FMUL.FTZ R26, R26, R31.reuse ;  /* 0x0000001f1a1a7220 */ /* 0x080fe20000410000 */
[----:B------:R-:W-:Y:S02]  /*10380*/  HADD2.F32 R37, -RZ, R37.H1_H1 ;  /* 0x30000025ff257230 */ /* 0x000fe40000004100 */
[----:B------:R-:W-:Y:S01]  /*10390*/  FFMA.FTZ R43, R25, R31, -R40 ;  /* 0x0000001f192b7223 */ /* 0x000fe20000010828 */
[----:B------:R-:W-:Y:S01]  /*103a0*/  HADD2.F32 R30, -RZ, R30.H1_H1 ;  /* 0x3000001eff1e7230 */ /* 0x000fe20000004100 */
[----:B------:R-:W-:Y:S01]  /*103b0*/  F2FP.F16.E4M3.UNPACK_B R42, R42 ;  /* 0x0000002aff2a723e */ /* 0x000fe200020006ff */
[----:B------:R-:W-:Y:S02]  /*103c0*/  HADD2.F32 R29, -RZ, R29.H1_H1 ;  /* 0x3000001dff1d7230 */ /* 0x000fe40000004100 */
[----:B------:R-:W-:Y:S01]  /*103d0*/  FMUL.FTZ R40, R37, R36 ;  /* 0x0000002425287220 */ /* 0x000fe20000410000 */
[----:B------:R-:W-:Y:S01]  /*103e0*/  FFMA.FTZ R41, R25, R41, R26 ;  /* 0x0000002919297223 */ /* 0x000fe2000001001a */
        /* <DEDUP_REMOVED lines=15> */
[----:B------:R-:W-:Y:S01]  /*104e0*/  FFMA.FTZ R31, R25, R31, R26 ;  /* 0x0000001f191f7223 */ /* 0x000fe2000001001a */
[----:B------:R-:W-:Y:S01]  /*104f0*/  HADD2.F32 R28, -RZ, R28.H1_H1 ;  /* 0x3000001cff1c7230 */ /* 0x000fe20000004100 */
[----:B------:R-:W-:Y:S01]  /*10500*/  F2FP.F16.E4M3.UNPACK_B R25, R20.H1 ;  /* 0x00000014ff19723e */ /* 0x000fe200030006ff */
[C---:B------:R-:W-:Y:S01]  /*10510*/  FMUL.FTZ R37, R27.reuse, R47 ;  /* 0x0000002f1b257220 */ /* 0x040fe20000410000 */
[----:B------:R-:W-:Y:S01]  /*10520*/  FMUL.FTZ R40, R27, R42 ;  /* 0x0000002a1b287220 */ /* 0x000fe20000410000 */
[----:B------:R-:W-:Y:S01]  /*10530*/  HADD2.F32 R30, -RZ, R29.H0_H0 ;  /* 0x2000001dff1e7230 */ /* 0x000fe20000004100 */
[----:B------:R-:W-:Y:S01]  /*10540*/  F2FP.F16.E4M3.UNPACK_B R20, R20 ;  /* 0x00000014ff14723e */ /* 0x000fe200020006ff */
[----:B------:R-:W-:-:S02]  /*10550*/  HADD2.F32 R26, -RZ, R38.H0_H0 ;  /* 0x20000026ff1a7230 */ /* 0x000fc40000004100 */
[C---:B------:R-:W-:Y:S01]  /*10560*/  FFMA.FTZ R37, R28.reuse, R42, -R37 ;  /* 0x0000002a1c257223 */ /* 0x040fe20000010825 */
[----:B------:R-:W-:Y:S01]  /*10570*/  FFMA.FTZ R40, R28, R47, R40 ;  /* 0x0000002f1c287223 */ /* 0x000fe20000010028 */
[----:B------:R-:W-:Y:S01]  /*10580*/  HADD2.F32 R27, -RZ, R25.H0_H0 ;  /* 0x20000019ff1b7230 */ /* 0x000fe20000004100 */
[----:B------:R-:W-:Y:S01]  /*10590*/  F2FP.F16.E4M3.UNPACK_B R8, R8 ;  /* 0x00000008ff08723e */ /* 0x000fe200020006ff */
[----:B------:R-:W-:Y:S02]  /*105a0*/  HADD2.F32 R29, -RZ, R29.H1_H1 ;  /* 0x3000001dff1d7230 */ /* 0x000fe40000004100 */
[C---:B------:R-:W-:Y:S01]  /*105b0*/  FMUL.FTZ R42, R26.reuse, R30 ;  /* 0x0000001e1a2a7220 */ /* 0x040fe20000410000 */
[----:B------:R-:W-:Y:S02]  /*105c0*/  HADD2.F32 R38, -RZ, R38.H1_H1 ;  /* 0x30000026ff267230 */ /* 0x000fe40000004100 */
[----:B------:R-:W-:Y:S01]  /*105d0*/  FMUL.FTZ R26, R26, R27 ;  /* 0x0000001b1a1a7220 */ /* 0x000fe20000410000 */
[----:B------:R-:W-:Y:S01]  /*105e0*/  HADD2.F32 R28, -RZ, R25.H1_H1 ;  /* 0x30000019ff1c7230 */ /* 0x000fe20000004100 */
[----:B------:R-:W-:Y:S01]  /*105f0*/  F2FP.SATFINITE.E4M3.F32.PACK_AB_MERGE_C R21, R56, R21, RZ ;  /* 0x000000153815723e */ /* 0x000fe200048070ff */
[----:B------:R-:W-:-:S02]  /*10600*/  HADD2.F32 R25, -RZ, R7.H0_H0 ;  /* 0x20000007ff197230 */ /* 0x000fc40000004100 */
[C---:B------:R-:W-:Y:S01]  /*10610*/  FMUL.FTZ R50, R38.reuse, R29 ;  /* 0x0000001d26327220 */ /* 0x040fe20000410000 */
[----:B------:R-:W-:Y:S02]  /*10620*/  HADD2.F32 R7, -RZ, R7.H1_H1 ;  /* 0x30000007ff077230 */ /* 0x000fe40000004100 */
[----:B------:R-:W-:Y:S01]  /*10630*/  FMUL.FTZ R38, R38, R28 ;  /* 0x0000001c26267220 */ /* 0x000fe20000410000 */
[----:B------:R-:W-:Y:S01]  /*10640*/  F2FP.SATFINITE.E4M3.F32.PACK_AB_MERGE_C R57, R62, R57, RZ ;  /* 0x000000393e39723e */ /* 0x000fe200048070ff */
[C---:B------:R-:W-:Y:S01]  /*10650*/  FFMA.FTZ R42, R25.reuse, R27, -R42 ;  /* 0x0000001b192a7223 */ /* 0x040fe2000001082a */
[----:B------:R-:W-:Y:S01]  /*10660*/  FFMA.FTZ R26, R25, R30, R26 ;  /* 0x0000001e191a7223 */ /* 0x000fe2000001001a */
[C---:B------:R-:W-:Y:S01]  /*10670*/  FFMA.FTZ R47, R7.reuse, R28, -R50 ;  /* 0x0000001c072f7223 */ /* 0x040fe20000010832 */
[----:B------:R-:W-:Y:S01]  /*10680*/  FFMA.FTZ R49, R7, R29, R38 ;  /* 0x0000001d07317223 */ /* 0x000fe20000010026 */
[--C-:B------:R-:W-:Y:S01]  /*10690*/  HADD2.F32 R25, -RZ, R20.reuse.H0_H0 ;  /* 0x20000014ff197230 */ /* 0x100fe20000004100 */
[----:B------:R-:W-:Y:S01]  /*106a0*/  F2FP.SATFINITE.E4M3.F32.PACK_AB_MERGE_C R5, R10, R5, R11 ;  /* 0x000000050a05723e */ /* 0x000fe2000480700b */
[----:B------:R-:W-:Y:S01]  /*106b0*/  HADD2.F32 R27, -RZ, R20.H1_H1 ;  /* 0x30000014ff1b7230 */ /* 0x000fe20000004100 */
[----:B------:R-:W-:Y:S01]  /*106c0*/  F2FP.SATFINITE.E4M3.F32.PACK_AB_MERGE_C R42, R47, R42, RZ ;  /* 0x0000002a2f2a723e */ /* 0x000fe200048070ff */
[----:B------:R-:W-:Y:S01]  /*106d0*/  HADD2.F32 R20, -RZ, R8.H0_H0 ;  /* 0x20000008ff147230 */ /* 0x000fe20000004100 */
[----:B------:R-:W-:Y:S01]  /*106e0*/  F2FP.SATFINITE.E4M3.F32.PACK_AB_MERGE_C R26, R49, R26, RZ ;  /* 0x0000001a311a723e */ /* 0x000fe200048070ff */
[----:B------:R-:W-:Y:S01]  /*106f0*/  HADD2.F32 R7, -RZ, R6.H0_H0 ;  /* 0x20000006ff077230 */ /* 0x000fe20000004100 */
[----:B------:R-:W-:Y:S01]  /*10700*/  F2FP.SATFINITE.E4M3.F32.PACK_AB_MERGE_C R9, R24, R9, R21 ;  /* 0x000000091809723e */ /* 0x000fe20004807015 */
[----:B------:R-:W-:Y:S01]  /*10710*/  HADD2.F32 R29, -RZ, R8.H1_H1 ;  /* 0x30000008ff1d7230 */ /* 0x000fe20000004100 */
[----:B------:R-:W-:Y:S01]  /*10720*/  F2FP.SATFINITE.E4M3.F32.PACK_AB_MERGE_C R11, R55, R52, R57 ;  /* 0x00000034370b723e */ /* 0x000fe20004807039 */
[----:B------:R-:W-:-:S02]  /*10730*/  HADD2.F32 R8, -RZ, R6.H1_H1 ;  /* 0x30000006ff087230 */ /* 0x000fc40000004100 */
[CC--:B------:R-:W-:Y:S01]  /*10740*/  FMUL.FTZ R39, R7.reuse, R20.reuse ;  /* 0x0000001407277220 */ /* 0x0c0fe20000410000 */
[--C-:B------:R-:W-:Y:S02]  /*10750*/  HADD2.F32 R6, -RZ, R4.reuse.H0_H0 ;  /* 0x20000004ff067230 */ /* 0x100fe40000004100 */
[----:B------:R-:W-:Y:S01]  /*10760*/  FMUL.FTZ R7, R7, R25 ;  /* 0x0000001907077220 */ /* 0x000fe20000410000 */
[----:B------:R-:W-:Y:S02]  /*10770*/  HADD2.F32 R4, -RZ, R4.H1_H1 ;  /* 0x30000004ff047230 */ /* 0x000fe40000004100 */
[C---:B------:R-:W-:Y:S01]  /*10780*/  FMUL.FTZ R45, R8.reuse, R29 ;  /* 0x0000001d082d7220 */ /* 0x040fe20000410000 */
        /* <DEDUP_REMOVED lines=11> */
[----:B------:R-:W-:-:S02]  /*10840*/  F2FP.SATFINITE.E4M3.F32.PACK_AB_MERGE_C R8, R40, R31, R8 ;  /* 0x0000001f2808723e */ /* 0x000fc40004807008 */
[----:B------:R-:W-:Y:S01]  /*10850*/  F2FP.SATFINITE.E4M3.F32.PACK_AB_MERGE_C R10, R29, R20, R26 ;  /* 0x000000141d0a723e */ /* 0x000fe2000480701a */
[----:B------:R2:W-:Y:S04]  /*10860*/  STS.128 [R61+0x18400], R4 ;  /* 0x018400043d007388 */ /* 0x0005e80000000c00 */
[----:B------:R2:W-:Y:S02]  /*10870*/  STS.128 [R0+0x18400], R8 ;  /* 0x0184000800007388 */ /* 0x0005e40000000c00 */
.L_x_1483:
[----:B------:R-:W-:Y:S05]  /*10880*/  BSYNC B1 ;  /* 0x0000000000017941 */ /* 0x000fea0003800000 */
.L_x_1482:
[----:B------:R-:W-:Y:S05]  /*10890*/  @P2 BRA `(.L_x_1464) ;  /* 0x0000000c00ec2947 */ /* 0x000fea0003800000 */
[----:B0-----:R-:W3:Y:S01]  /*108a0*/  LDL R51, [R1+0x5c] ;  /* 0x00005c0001337983 */ /* 0x001ee20000100800 */
[----:B-12---:R-:W-:Y:S01]  /*108b0*/  IMAD.IADD R0, R204, 0x1, R216 ;  /* 0x00000001cc007824 */ /* 0x006fe200078e02d8 */
        /* <DEDUP_REMOVED lines=10> */
[----:B----4-:R-:W-:-:S02]  /*10960*/  PRMT R21, R5, 0x7604, R0 ;  /* 0x0000760405157816 */ /* 0x010fc40000000000 */
[----:B------:R-:W-:Y:S02]  /*10970*/  SHF.R.S32.HI R0, RZ, 0x1f, R3 ;  /* 0x0000001fff007819 */ /* 0x000fe40000011403 */
[----:B------:R-:W-:Y:S02]  /*10980*/  PRMT R25, R9, 0x7604, R4 ;  /* 0x0000760409197816 */ /* 0x000fe40000000004 */
[----:B------:R-:W-:Y:S01]  /*10990*/  LEA.HI R4, R0, R3, RZ, 0x2 ;  /* 0x0000000300047211 */ /* 0x000fe200078f10ff */
[----:B------:R-:W-:Y:S01]  /*109a0*/  IMAD.SHL.U32 R3, R3, 0x10, RZ ;  /* 0x0000001003037824 */ /* 0x000fe200078e00ff */
[----:B------:R-:W-:Y:S02]  /*109b0*/  SHF.R.U32.HI R7, RZ, 0x8, R33 ;  /* 0x00000008ff077819 */ /* 0x000fe40000011621 */
[----:B------:R-:W-:Y:S01]  /*109c0*/  LOP3.LUT R6, R33, 0xff, RZ, 0xc0, !PT ;  /* 0x000000ff21067812 */ /* 0x000fe200078ec0ff */
[----:B------:R-:W-:Y:S01]  /*109d0*/  IMAD.SHL.U32 R4, R4, 0x800, RZ ;  /* 0x0000080004047824 */ /* 0x000fe200078e00ff */
[----:B------:R-:W-:-:S02]  /*109e0*/  LOP3.LUT R0, R208, 0x30, R3, 0xf8, !PT ;  /* 0x00000030d0007812 */ /* 0x000fc400078ef803 */
[----:B------:R-:W-:Y:S02]  /*109f0*/  LOP3.LUT R7, R7, 0xff, RZ, 0xc0, !PT ;  /* 0x000000ff07077812 */ /* 0x000fe400078ec0ff */
[----:B------:R-:W-:Y:S02]  /*10a00*/  SHF.R.U32.HI R8, RZ, 0x8, R12 ;  /* 0x00000008ff087819 */ /* 0x000fe4000001160c */
[----:B------:R-:W-:Y:S02]  /*10a10*/  LOP3.LUT R0, R0, R209, RZ, 0x3c, !PT ;  /* 0x000000d100007212 */ /* 0x000fe400078e3cff */
[----:B------:R-:W-:Y:S02]  /*10a20*/  LOP3.LUT R3, R4, 0xffffe000, RZ, 0xc0, !PT ;  /* 0xffffe00004037812 */ /* 0x000fe400078ec0ff */
[----:B------:R-:W-:Y:S02]  /*10a30*/  PRMT R20, R7, 0x7604, R6 ;  /* 0x0000760407147816 */ /* 0x000fe40000000006 */
[----:B------:R-:W-:-:S02]  /*10a40*/  LOP3.LUT R7, R12, 0xff, RZ, 0xc0, !PT ;  /* 0x000000ff0c077812 */ /* 0x000fc400078ec0ff */
[----:B------:R-:W-:Y:S02]  /*10a50*/  LOP3.LUT R8, R8, 0xff, RZ, 0xc0, !PT ;  /* 0x000000ff08087812 */ /* 0x000fe400078ec0ff */
[----:B------:R-:W-:Y:S02]  /*10a60*/  IADD3 R3, R0, R210, R3 ;  /* 0x000000d200037210 */ /* 0x000fe40007ffe003 */
[----:B------:R-:W-:Y:S02]  /*10a70*/  SHF.R.U32.HI R6, RZ, 0x8, R35 ;  /* 0x00000008ff067819 */ /* 0x000fe40000011623 */
[----:B------:R-:W-:Y:S01]  /*10a80*/  PRMT R29, R8, 0x7604, R7 ;  /* 0x00007604081d7816 */ /* 0x000fe20000000007 */
[----:B------:R-:W-:Y:S01]  /*10a90*/  IMAD.IADD R0, R16, 0x1, R3 ;  /* 0x0000000110007824 */ /* 0x000fe200078e0203 */
[----:B------:R-:W-:Y:S02]  /*10aa0*/  SHF.R.U32.HI R8, RZ, 0x8, R13 ;  /* 0x00000008ff087819 */ /* 0x000fe4000001160d */
[----:B------:R-:W-:-:S02]  /*10ab0*/  LOP3.LUT R5, R35, 0xff, RZ, 0xc0, !PT ;  /* 0x000000ff23057812 */ /* 0x000fc400078ec0ff */
[----:B------:R-:W-:Y:S02]  /*10ac0*/  LOP3.LUT R6, R6, 0xff, RZ, 0xc0, !PT ;  /* 0x000000ff06067812 */ /* 0x000fe400078ec0ff */
[----:B------:R-:W-:Y:S02]  /*10ad0*/  LOP3.LUT R3, R8, 0xff, RZ, 0xc0, !PT ;  /* 0x000000ff08037812 */ /* 0x000fe400078ec0ff */
[----:B------:R-:W0:Y:S01]  /*10ae0*/  LDS.128 R8, [R0+0x18400] ;  /* 0x0184000000087984 */ /* 0x000e220000000c00 */
[----:B------:R-:W-:Y:S02]  /*10af0*/  PRMT R24, R6, 0x7604, R5 ;  /* 0x0000760406187816 */ /* 0x000fe40000000005 */
[----:B------:R-:W-:Y:S02]  /*10b00*/  SHF.R.U32.HI R28, RZ, 0x8, R14 ;  /* 0x00000008ff1c7819 */ /* 0x000fe4000001160e */
[----:B------:R-:W-:Y:S02]  /*10b10*/  SHF.R.U32.HI R31, RZ, 0x8, R15 ;  /* 0x00000008ff1f7819 */ /* 0x000fe4000001160f */
[----:B------:R-:W-:-:S02]  /*10b20*/  LOP3.LUT R27, R14, 0xff, RZ, 0xc0, !PT ;  /* 0x000000ff0e1b7812 */ /* 0x000fc400078ec0ff */
[----:B------:R-:W-:Y:S02]  /*10b30*/  LOP3.LUT R28, R28, 0xff, RZ, 0xc0, !PT ;  /* 0x000000ff1c1c7812 */ /* 0x000fe400078ec0ff */
[----:B------:R-:W-:Y:S02]  /*10b40*/  LOP3.LUT R30, R15, 0xff, RZ, 0xc0, !PT ;  /* 0x000000ff0f1e7812 */ /* 0x000fe400078ec0ff */
[----:B------:R-:W-:Y:S02]  /*10b50*/  LOP3.LUT R31, R31, 0xff, RZ, 0xc0, !PT ;  /* 0x000000ff1f1f7812 */ /* 0x000fe400078ec0ff */
[----:B------:R-:W-:Y:S02]  /*10b60*/  LOP3.LUT R26, R13, 0xff, RZ, 0xc0, !PT ;  /* 0x000000ff0d1a7812 */ /* 0x000fe400078ec0ff */
[----:B------:R-:W-:Y:S02]  /*10b70*/  PRMT R37, R28, 0x7604, R27 ;  /* 0x000076041c257816 */ /* 0x000fe4000000001b */
[----:B------:R-:W-:-:S02]  /*10b80*/  PRMT R30, R31, 0x7604, R30 ;  /* 0x000076041f1e7816 */ /* 0x000fc4000000001e */
[----:B------:R-:W-:Y:S02]  /*10b90*/  SHF.R.U32.HI R27, RZ, 0x10, R35 ;  /* 0x00000010ff1b7819 */ /* 0x000fe40000011623 */
[----:B------:R-:W-:Y:S02]  /*10ba0*/  PRMT R26, R3, 0x7604, R26 ;  /* 0x00007604031a7816 */ /* 0x000fe4000000001a */
[----:B------:R-:W-:Y:S01]  /*10bb0*/  SHF.R.U32.HI R31, RZ, 0x10, R13 ;  /* 0x00000010ff1f7819 */ /* 0x000fe2000001160d */
[----:B------:R-:W-:Y:S01]  /*10bc0*/  IMAD.U32 R27, R27, 0x10000, RZ ;  /* 0x000100001b1b7824 */ /* 0x000fe200078e00ff */
[----:B------:R-:W-:Y:S02]  /*10bd0*/  SHF.R.U32.HI R3, RZ, 0x10, R33 ;  /* 0x00000010ff037819 */ /* 0x000fe40000011621 */
[----:B------:R-:W-:Y:S01]  /*10be0*/  SHF.R.U32.HI R39, RZ, 0x10, R15 ;  /* 0x00000010ff277819 */ /* 0x000fe2000001160f */
        /* <DEDUP_REMOVED lines=16> */
[----:B------:R-:W-:Y:S02]  /*10cf0*/  F2FP.F16.E4M3.UNPACK_B R34, R33 ;  /* 0x00000021ff22723e */ /* 0x000fe400020006ff */
[----:B------:R-:W-:-:S02]  /*10d00*/  LOP3.LUT R37, R29, 0xff000000, R12, 0xf8, !PT ;  /* 0xff0000001d257812 */ /* 0x000fc400078ef80c */
[----:B------:R-:W-:Y:S02]  /*10d10*/  LOP3.LUT R21, R21, 0xff0000, R32, 0xf8, !PT ;  /* 0x00ff000015157812 */ /* 0x000fe400078ef820 */
[----:B------:R-:W-:Y:S02]  /*10d20*/  LOP3.LUT R12, R3, 0xff000000, R14, 0xf8, !PT ;  /* 0xff000000030c7812 */ /* 0x000fe400078ef80e */
[----:B------:R-:W-:Y:S01]  /*10d30*/  LOP3.LUT R40, R39, 0xff000000, R15, 0xf8, !PT ;  /* 0xff00000027287812 */ /* 0x000fe200078ef80f */
[--C-:B------:R-:W-:Y:S01]  /*10d40*/  HADD2.F32 R39, -RZ, R38.reuse.H0_H0 ;  /* 0x20000026ff277230 */ /* 0x100fe20000004100 */
[----:B------:R-:W-:Y:S01]  /*10d50*/  LOP3.LUT R32, R21, 0xff000000, R32, 0xf8, !PT ;  /* 0xff00000015207812 */ /* 0x000fe200078ef820 */
[----:B------:R-:W-:Y:S01]  /*10d60*/  HADD2.F32 R38, -RZ, R38.H1_H1 ;  /* 0x30000026ff267230 */ /* 0x000fe20000004100 */
[----:B------:R-:W-:Y:S02]  /*10d70*/  F2FP.F16.E4M3.UNPACK_B R28, R9.H1 ;  /* 0x00000009ff1c723e */ /* 0x000fe400030006ff */
[----:B------:R-:W-:-:S02]  /*10d80*/  F2FP.F16.E4M3.UNPACK_B R30, R11 ;  /* 0x0000000bff1e723e */ /* 0x000fc400020006ff */
[----:B------:R-:W-:Y:S02]  /*10d90*/  F2FP.F16.E4M3.UNPACK_B R31, R11.H1 ;  /* 0x0000000bff1f723e */ /* 0x000fe400030006ff */
[-C--:B------:R-:W-:Y:S02]  /*10da0*/  F2FP.F16.E4M3.UNPACK_B R11, R8.reuse ;  /* 0x00000008ff0b723e */ /* 0x080fe400020006ff */
[----:B------:R-:W-:Y:S02]  /*10db0*/  F2FP.F16.E4M3.UNPACK_B R26, R8.H1 ;  /* 0x00000008ff1a723e */ /* 0x000fe400030006ff */
[----:B------:R-:W-:Y:S02]  /*10dc0*/  F2FP.F16.E4M3.UNPACK_B R33, R33.H1 ;  /* 0x00000021ff21723e */ /* 0x000fe400030006ff */
[----:B------:R-:W-:Y:S01]  /*10dd0*/  F2FP.F16.E4M3.UNPACK_B R29, R10.H1 ;  /* 0x0000000aff1d723e */ /* 0x000fe200030006ff */
[----:B---3--:R-:W0:Y:S02]  /*10de0*/  LDS.128 R4, [R51+0x18400] ;  /* 0x0184000033047984 */ /* 0x008e240000000c00 */
[----:B0-----:R-:W-:-:S02]  /*10df0*/  F2FP.F16.E4M3.UNPACK_B R24, R7 ;  /* 0x00000007ff18723e */ /* 0x001fc400020006ff */
[----:B------:R-:W-:Y:S02]  /*10e00*/  F2FP.F16.E4M3.UNPACK_B R25, R7.H1 ;  /* 0x00000007ff19723e */ /* 0x000fe400030006ff */
[-C--:B------:R-:W-:Y:S02]  /*10e10*/  F2FP.F16.E4M3.UNPACK_B R14, R5.reuse ;  /* 0x00000005ff0e723e */ /* 0x080fe400020006ff */
[-C--:B------:R-:W-:Y:S02]  /*10e20*/  F2FP.F16.E4M3.UNPACK_B R7, R4.reuse ;  /* 0x00000004ff07723e */ /* 0x080fe400020006ff */
[----:B------:R-:W-:Y:S01]  /*10e30*/  F2FP.F16.E4M3.UNPACK_B R13, R4.H1 ;  /* 0x00000004ff0d723e */ /* 0x000fe200030006ff */
[--C-:B------:R-:W-:Y:S01]  /*10e40*/  HADD2.F32 R4, -RZ, R27.reuse.H0_H0 ;  /* 0x2000001bff047230 */ /* 0x100fe20000004100 */
[----:B------:R-:W-:Y:S01]  /*10e50*/  F2FP.F16.E4M3.UNPACK_B R15, R5.H1 ;  /* 0x00000005ff0f723e */ /* 0x000fe200030006ff */
[----:B------:R-:W-:Y:S01]  /*10e60*/  HADD2.F32 R5, -RZ, R34.H0_H0 ;  /* 0x20000022ff057230 */ /* 0x000fe20000004100 */
[-C--:B------:R-:W-:Y:S01]  /*10e70*/  F2FP.F16.E4M3.UNPACK_B R3, R6.reuse ;  /* 0x00000006ff03723e */ /* 0x080fe200020006ff */
[----:B------:R-:W-:Y:S01]  /*10e80*/  HADD2.F32 R27, -RZ, R27.H1_H1 ;  /* 0x3000001bff1b7230 */ /* 0x000fe20000004100 */
[----:B------:R-:W-:Y:S01]  /*10e90*/  F2FP.F16.E4M3.UNPACK_B R21, R6.H1 ;  /* 0x00000006ff15723e */ /* 0x000fe200030006ff */
[----:B------:R-:W-:-:S02]  /*10ea0*/  HADD2.F32 R6, -RZ, R14.H0_H0 ;  /* 0x2000000eff067230 */ /* 0x000fc40000004100 */
[C---:B------:R-:W-:Y:S01]  /*10eb0*/  FMUL.FTZ R9, R4.reuse, R39 ;  /* 0x0000002704097220 */ /* 0x040fe20000410000 */
[-C--:B------:R-:W-:Y:S01]  /*10ec0*/  FMUL.FTZ R8, R4, R5.reuse ;  /* 0x0000000504087220 */ /* 0x080fe20000410000 */
[----:B------:R-:W-:Y:S02]  /*10ed0*/  HADD2.F32 R34, -RZ, R34.H1_H1 ;  /* 0x30000022ff227230 */ /* 0x000fe40000004100 */
[C---:B------:R-:W-:Y:S01]  /*10ee0*/  FMUL.FTZ R43, R27.reuse, R38 ;  /* 0x000000261b2b7220 */ /* 0x040fe20000410000 */
[C---:B------:R-:W-:Y:S01]  /*10ef0*/  FFMA.FTZ R5, R6.reuse, R5, -R9 ;  /* 0x0000000506057223 */ /* 0x040fe20000010809 */
[----:B------:R-:W-:Y:S01]  /*10f00*/  FFMA.FTZ R9, R6, R39, R8 ;  /* 0x0000002706097223 */ /* 0x000fe20000010008 */
[----:B------:R-:W-:Y:S01]  /*10f10*/  F2FP.F16.E4M3.UNPACK_B R39, R35.H1 ;  /* 0x00000023ff27723e */ /* 0x000fe200030006ff */
[----:B------:R-:W-:Y:S02]  /*10f20*/  HADD2.F32 R6, -RZ, R28.H0_H0 ;  /* 0x2000001cff067230 */ /* 0x000fe40000004100 */
[----:B------:R-:W-:Y:S01]  /*10f30*/  FMUL.FTZ R27, R27, R34 ;  /* 0x000000221b1b7220 */ /* 0x000fe20000410000 */
[----:B------:R-:W-:Y:S01]  /*10f40*/  HADD2.F32 R35, -RZ, R33.H0_H0 ;  /* 0x20000021ff237230 */ /* 0x000fe20000004100 */
[----:B------:R-:W-:Y:S01]  /*10f50*/  F2FP.F16.E4M3.UNPACK_B R4, R10 ;  /* 0x0000000aff04723e */ /* 0x000fe200020006ff */
[----:B------:R-:W-:-:S02]  /*10f60*/  HADD2.F32 R41, -RZ, R39.H0_H0 ;  /* 0x20000027ff297230 */ /* 0x000fc40000004100 */
[----:B------:R-:W-:Y:S02]  /*10f70*/  HADD2.F32 R14, -RZ, R14.H1_H1 ;  /* 0x3000000eff0e7230 */ /* 0x000fe40000004100 */
[C---:B------:R-:W-:Y:S01]  /*10f80*/  FMUL.FTZ R42, R6.reuse, R35 ;  /* 0x00000023062a7220 */ /* 0x040fe20000410000 */
[----:B------:R-:W-:Y:S02]  /*10f90*/  HADD2.F32 R10, -RZ, R15.H0_H0 ;  /* 0x2000000fff0a7230 */ /* 0x000fe40000004100 */
[-C--:B------:R-:W-:Y:S01]  /*10fa0*/  FMUL.FTZ R45, R6, R41.reuse ;  /* 0x00000029062d7220 */ /* 0x080fe20000410000 */
[----:B------:R-:W-:Y:S02]  /*10fb0*/  HADD2.F32 R39, -RZ, R39.H1_H1 ;  /* 0x30000027ff277230 */ /* 0x000fe40000004100 */
[C---:B------:R-:W-:Y:S01]  /*10fc0*/  FFMA.FTZ R6, R14.reuse, R34, -R43 ;  /* 0x000000220e067223 */ /* 0x040fe2000001082b */
[----:B------:R-:W-:Y:S01]  /*10fd0*/  FFMA.FTZ R8, R14, R38, R27 ;  /* 0x000000260e087223 */ /* 0x000fe2000001001b */
[----:B------:R-:W-:Y:S01]  /*10fe0*/  F2FP.F16.E4M3.UNPACK_B R34, R40 ;  /* 0x00000028ff22723e */ /* 0x000fe200020006ff */
[----:B------:R-:W-:Y:S01]  /*10ff0*/  FFMA.FTZ R42, R10, R41, R42 ;  /* 0x000000290a2a7223 */ /* 0x000fe2000001002a */
[----:B------:R-:W-:Y:S01]  /*11000*/  F2FP.F16.E4M3.UNPACK_B R27, R36 ;  /* 0x00000024ff1b723e */ /* 0x000fe200020006ff */
[----:B------:R-:W-:-:S02]  /*11010*/  HADD2.F32 R28, -RZ, R28.H1_H1 ;  /* 0x3000001cff1c7230 */ /* 0x000fc40000004100 */
[----:B------:R-:W-:Y:S01]  /*11020*/  FFMA.FTZ R45, R10, R35, -R45 ;  /* 0x000000230a2d7223 */ /* 0x000fe2000001082d */
[----:B------:R-:W-:Y:S01]  /*11030*/  HADD2.F32 R41, -RZ, R34.H0_H0 ;  /* 0x20000022ff297230 */ /* 0x000fe20000004100 */
[----:B------:R-:W-:Y:S01]  /*11040*/  F2FP.F16.E4M3.UNPACK_B R40, R40.H1 ;  /* 0x00000028ff28723e */ /* 0x000fe200030006ff */
[----:B------:R-:W-:Y:S02]  /*11050*/  HADD2.F32 R14, -RZ, R30.H0_H0 ;  /* 0x2000001eff0e7230 */ /* 0x000fe40000004100 */
[----:B------:R-:W-:Y:S01]  /*11060*/  FMUL.FTZ R38, R28, R39 ;  /* 0x000000271c267220 */ /* 0x000fe20000410000 */
[----:B------:R-:W-:Y:S01]  /*11070*/  HADD2.F32 R35, -RZ, R27.H0_H0 ;  /* 0x2000001bff237230 */ /* 0x000fe20000004100 */
[----:B------:R-:W-:Y:S01]  /*11080*/  F2FP.F16.E4M3.UNPACK_B R36, R36.H1 ;  /* 0x00000024ff24723e */ /* 0x000fe200030006ff */
[----:B------:R-:W-:Y:S02]  /*11090*/  HADD2.F32 R33, -RZ, R33.H1_H1 ;  /* 0x30000021ff217230 */ /* 0x000fe40000004100 */
[----:B------:R-:W-:Y:S01]  /*110a0*/  FMUL.FTZ R43, R14, R41 ;  /* 0x000000290e2b7220 */ /* 0x000fe20000410000 */
[----:B------:R-:W-:-:S02]  /*110b0*/  HADD2.F32 R15, -RZ, R15.H1_H1 ;  /* 0x3000000fff0f7230 */ /* 0x000fc40000004100 */
[----:B------:R-:W-:Y:S01]  /*110c0*/  FMUL.FTZ R14, R14, R35 ;  /* 0x000000230e0e7220 */ /* 0x000fe20000410000 */
[----:B------:R-:W-:Y:S02]  /*110d0*/  HADD2.F32 R10, -RZ, R24.H0_H0 ;  /* 0x20000018ff0a7230 */ /* 0x000fe40000004100 */
[-C--:B------:R-:W-:Y:S01]  /*110e0*/  FMUL.FTZ R28, R28, R33.reuse ;  /* 0x000000211c1c7220 */ /* 0x080fe20000410000 */
[----:B------:R-:W-:Y:S02]  /*110f0*/  HADD2.F32 R30, -RZ, R30.H1_H1 ;  /* 0x3000001eff1e7230 */ /* 0x000fe40000004100 */
[----:B------:R-:W-:Y:S01]  /*11100*/  FFMA.FTZ R38, R15, R33, -R38 ;  /* 0x000000210f267223 */ /* 0x000fe20000010826 */
[----:B------:R-:W-:Y:S02]  /*11110*/  HADD2.F32 R33, -RZ, R34.H1_H1 ;  /* 0x30000022ff217230 */ /* 0x000fe40000004100 */
[C---:B------:R-:W-:Y:S01]  /*11120*/  FFMA.FTZ R43, R10.reuse, R35, -R43 ;  /* 0x000000230a2b7223 */ /* 0x040fe2000001082b */
[----:B------:R-:W-:Y:S01]  /*11130*/  FFMA.FTZ R41, R10, R41, R14 ;  /* 0x000000290a297223 */ /* 0x000fe2000001000e */
[----:B------:R-:W-:-:S02]  /*11140*/  HADD2.F32 R27, -RZ, R27.H1_H1 ;  /* 0x3000001bff1b7230 */ /* 0x000fc40000004100 */
[----:B------:R-:W-:Y:S01]  /*11150*/  FFMA.FTZ R39, R15, R39, R28 ;  /* 0x000000270f277223 */ /* 0x000fe2000001001c */
[----:B------:R-:W-:Y:S02]  /*11160*/  HADD2.F32 R35, -RZ, R40.H0_H0 ;  /* 0x20000028ff237230 */ /* 0x000fe40000004100 */
[C---:B------:R-:W-:Y:S01]  /*11170*/  FMUL.FTZ R47, R30.reuse, R33 ;  /* 0x000000211e2f7220 */ /* 0x040fe20000410000 */
[----:B------:R-:W-:Y:S02]  /*11180*/  HADD2.F32 R14, -RZ, R31.H0_H0 ;  /* 0x2000001fff0e7230 */ /* 0x000fe40000004100 */
[----:B------:R-:W-:Y:S01]  /*11190*/  FMUL.FTZ R30, R30, R27 ;  /* 0x0000001b1e1e7220 */ /* 0x000fe20000410000 */
[----:B------:R-:W-:Y:S01]  /*111a0*/  HADD2.F32 R24, -RZ, R24.H1_H1 ;  /* 0x30000018ff187230 */ /* 0x000fe20000004100 */
[----:B------:R-:W-:Y:S01]  /*111b0*/  F2FP.SATFINITE.E4M3.F32.PACK_AB_MERGE_C R38, R38, R45, RZ ;  /* 0x0000002d2626723e */ /* 0x000fe200048070ff */
[----:B------:R-:W-:Y:S02]  /*111c0*/  HADD2.F32 R15, -RZ, R36.H0_H0 ;  /* 0x20000024ff0f7230 */ /* 0x000fe40000004100 */
[----:B------:R-:W-:Y:S01]  /*111d0*/  FMUL.FTZ R49, R14, R35 ;  /* 0x000000230e317220 */ /* 0x000fe20000410000 */
[----:B------:R-:W-:-:S02]  /*111e0*/  HADD2.F32 R10, -RZ, R25.H0_H0 ;  /* 0x20000019ff0a7230 */ /* 0x000fc40000004100 */
[C---:B------:R-:W-:Y:S01]  /*111f0*/  FFMA.FTZ R46, R24.reuse, R27, -R47 ;  /* 0x0000001b182e7223 */ /* 0x040fe2000001082f */
[----:B------:R-:W-:Y:S01]  /*11200*/  FFMA.FTZ R48, R24, R33, R30 ;  /* 0x0000002118307223 */ /* 0x000fe2000001001e */
[----:B------:R-:W-:Y:S01]  /*11210*/  FMUL.FTZ R14, R14, R15 ;  /* 0x0000000f0e0e7220 */ /* 0x000fe20000410000 */
[----:B------:R-:W-:Y:S01]  /*11220*/  F2FP.F16.E4M3.UNPACK_B R24, R37.H1 ;  /* 0x00000025ff18723e */ /* 0x000fe200030006ff */
[C---:B------:R-:W-:Y:S01]  /*11230*/  FFMA.FTZ R49, R10.reuse, R15, -R49 ;  /* 0x0000000f0a317223 */ /* 0x040fe20000010831 */
[-C--:B------:R-:W-:Y:S01]  /*11240*/  F2FP.F16.E4M3.UNPACK_B R15, R32.reuse.H1 ;  /* 0x00000020ff0f723e */ /* 0x080fe200030006ff */
[----:B------:R-:W-:Y:S01]  /*11250*/  FFMA.FTZ R47, R10, R35, R14 ;  /* 0x000000230a2f7223 */ /* 0x000fe2000001000e */
[----:B------:R-:W-:Y:S01]  /*11260*/  HADD2.F32 R36, -RZ, R36.H1_H1 ;  /* 0x30000024ff247230 */ /* 0x000fe20000004100 */
[----:B------:R-:W-:Y:S01]  /*11270*/  F2FP.F16.E4M3.UNPACK_B R37, R37 ;  /* 0x00000025ff25723e */ /* 0x000fe200020006ff */
[----:B------:R-:W-:Y:S01]  /*11280*/  HADD2.F32 R40, -RZ, R40.H1_H1 ;  /* 0x30000028ff287230 */ /* 0x000fe20000004100 */
[----:B------:R-:W-:Y:S01]  /*11290*/  F2FP.F16.E4M3.UNPACK_B R32, R32 ;  /* 0x00000020ff20723e */ /* 0x000fe200020006ff */
        /* <DEDUP_REMOVED lines=22> */
[----:B------:R-:W-:Y:S01]  /*11400*/  HADD2.F32 R25, -RZ, R37.H0_H0 ;  /* 0x20000025ff197230 */ /* 0x000fe20000004100 */
[----:B------:R-:W-:Y:S01]  /*11410*/  F2FP.SATFINITE.E4M3.F32.PACK_AB_MERGE_C R9, R8, R9, R39 ;  /* 0x000000090809723e */ /* 0x000fe20004807027 */
[----:B------:R-:W-:-:S02]  /*11420*/  HADD2.F32 R14, -RZ, R11.H0_H0 ;  /* 0x2000000bff0e7230 */ /* 0x000fc40000004100 */
[C---:B------:R-:W-:Y:S01]  /*11430*/  FFMA.FTZ R35, R13.reuse, R15, -R10 ;  /* 0x0000000f0d237223 */ /* 0x040fe2000001080a */
[----:B------:R-:W-:Y:S01]  /*11440*/  FFMA.FTZ R34, R13, R24, R27 ;  /* 0x000000180d227223 */ /* 0x000fe2000001001b */
[----:B------:R-:W-:Y:S02]  /*11450*/  HADD2.F32 R13, -RZ, R32.H0_H0 ;  /* 0x20000020ff0d7230 */ /* 0x000fe40000004100 */
        /* <DEDUP_REMOVED lines=13> */
[----:B------:R-:W-:Y:S02]  /*11530*/  HADD2.F32 R25, -RZ, R15.H0_H0 ;  /* 0x2000000fff197230 */ /* 0x000fe40000004100 */
        /* <DEDUP_REMOVED lines=11> */
[----:B------:R-:W-:Y:S01]  /*115f0*/  HADD2.F32 R14, -RZ, R13.H1_H1 ;  /* 0x3000000dff0e7230 */ /* 0x000fe20000004100 */
[----:B------:R-:W-:Y:S01]  /*11600*/  F2FP.F16.E4M3.UNPACK_B R20, R20 ;  /* 0x00000014ff14723e */ /* 0x000fe200020006ff */
[----:B------:R-:W-:-:S02]  /*11610*/  HADD2.F32 R21, -RZ, R21.H1_H1 ;  /* 0x30000015ff157230 */ /* 0x000fc40000004100 */
[----:B------:R-:W-:Y:S01]  /*11620*/  FMUL.FTZ R36, R29, R24 ;  /* 0x000000181d247220 */ /* 0x000fe20000410000 */
[----:B------:R-:W-:Y:S01]  /*11630*/  FFMA.FTZ R25, R7, R25, R10 ;  /* 0x0000001907197223 */ /* 0x000fe2000001000a */
[-C--:B------:R-:W-:Y:S01]  /*11640*/  FMUL.FTZ R11, R29, R14.reuse ;  /* 0x0000000e1d0b7220 */ /* 0x080fe20000410000 */
[----:B------:R-:W-:Y:S02]  /*11650*/  HADD2.F32 R13, -RZ, R12.H0_H0 ;  /* 0x2000000cff0d7230 */ /* 0x000fe40000004100 */
[C---:B------:R-:W-:Y:S01]  /*11660*/  FFMA.FTZ R29, R21.reuse, R14, -R36 ;  /* 0x0000000e151d7223 */ /* 0x040fe20000010824 */
[----:B------:R-:W-:Y:S02]  /*11670*/  HADD2.F32 R7, -RZ, R4.H0_H0 ;  /* 0x20000004ff077230 */ /* 0x000fe40000004100 */
[----:B------:R-:W-:Y:S01]  /*11680*/  FFMA.FTZ R36, R21, R24, R11 ;  /* 0x0000001815247223 */ /* 0x000fe2000001000b */
[----:B------:R-:W-:Y:S01]  /*11690*/  HADD2.F32 R11, -RZ, R20.H0_H0 ;  /* 0x20000014ff0b7230 */ /* 0x000fe20000004100 */
[----:B------:R-:W-:Y:S01]  /*116a0*/  F2FP.SATFINITE.E4M3.F32.PACK_AB_MERGE_C R33, R34, R33, RZ ;  /* 0x000000212221723e */ /* 0x000fe200048070ff */
[----:B------:R-:W-:-:S02]  /*116b0*/  HADD2.F32 R12, -RZ, R12.H1_H1 ;  /* 0x3000000cff0c7230 */ /* 0x000fc40000004100 */
[C---:B------:R-:W-:Y:S01]  /*116c0*/  FMUL.FTZ R15, R7.reuse, R13 ;  /* 0x0000000d070f7220 */ /* 0x040fe20000410000 */
[----:B------:R-:W-:Y:S02]  /*116d0*/  HADD2.F32 R10, -RZ, R4.H1_H1 ;  /* 0x30000004ff0a7230 */ /* 0x000fe40000004100 */
[----:B------:R-:W-:Y:S01]  /*116e0*/  FMUL.FTZ R14, R7, R11 ;  /* 0x0000000b070e7220 */ /* 0x000fe20000410000 */
[----:B------:R-:W-:Y:S01]  /*116f0*/  HADD2.F32 R20, -RZ, R20.H1_H1 ;  /* 0x30000014ff147230 */ /* 0x000fe20000004100 */
[----:B------:R-:W-:Y:S01]  /*11700*/  F2FP.SATFINITE.E4M3.F32.PACK_AB_MERGE_C R29, R29, R32, RZ ;  /* 0x000000201d1d723e */ /* 0x000fe200048070ff */
[--C-:B------:R-:W-:Y:S02]  /*11710*/  HADD2.F32 R4, -RZ, R3.reuse.H0_H0 ;  /* 0x20000003ff047230 */ /* 0x100fe40000004100 */
[C---:B------:R-:W-:Y:S01]  /*11720*/  FMUL.FTZ R24, R10.reuse, R12 ;  /* 0x0000000c0a187220 */ /* 0x040fe20000410000 */
[----:B------:R-:W-:Y:S02]  /*11730*/  HADD2.F32 R3, -RZ, R3.H1_H1 ;  /* 0x30000003ff037230 */ /* 0x000fe40000004100 */
[-C--:B------:R-:W-:Y:S01]  /*11740*/  FMUL.FTZ R7, R10, R20.reuse ;  /* 0x000000140a077220 */ /* 0x080fe20000410000 */
[----:B------:R-:W-:Y:S01]  /*11750*/  F2FP.SATFINITE.E4M3.F32.PACK_AB_MERGE_C R25, R36, R25, RZ ;  /* 0x000000192419723e */ /* 0x000fe200048070ff */
        /* <DEDUP_REMOVED lines=12> */
[----:B------:R0:W-:Y:S01]  /*11820*/  STS.128 [R51+0x18400], R4 ;  /* 0x0184000433007388 */ /* 0x0001e20000000c00 */
[----:B------:R-:W-:-:S05]  /*11830*/  F2FP.SATFINITE.E4M3.F32.PACK_AB_MERGE_C R10, R3, R10, R25 ;  /* 0x0000000a030a723e */ /* 0x000fca0004807019 */
[----:B------:R0:W-:Y:S02]  /*11840*/  STS.128 [R0+0x18400], R8 ;  /* 0x0184000800007388 */ /* 0x0001e40000000c00 */
.L_x_1464:
[----:B------:R-:W-:Y:S05]  /*11850*/  BSYNC B0 ;  /* 0x0000000000007941 */ /* 0x000fea0003800000 */
.L_x_1457:
        /* <DEDUP_REMOVED lines=8> */
.L_x_1455:
[----:B0-2---:R-:W-:-:S05]  /*118e0*/  IMAD.U32 R0, RZ, RZ, UR42 ;  /* 0x0000002aff007e24 */ /* 0x005fca000f8e00ff */
[----:B------:R-:W-:-:S13]  /*118f0*/  ISETP.NE.AND P0, PT, R0, 0x3, PT ;  /* 0x000000030000780c */ /* 0x000fda0003f05270 */
[----:B------:R-:W-:Y:S05]  /*11900*/  @!P0 BRA `(.L_x_1484) ;  /* 0x0000000000048947 */ /* 0x000fea0003800000 */
[----:B------:R-:W-:Y:S01]  /*11910*/  BPT.TRAP 0x1 ;  /* 0x000000040000795c */ /* 0x000fe20000300000 */
.L_x_1484:
[----:B-----5:R-:W-:Y:S01]  /*11920*/  IMAD R8, R19, 0x8, R16 ;  /* 0x0000000813087824 */ /* 0x020fe200078e0210 */
[----:B-1----:R-:W-:-:S04]  /*11930*/  SHF.L.U32 R3, R18, 0x1f, RZ ;  /* 0x0000001f12037819 */ /* 0x002fc800000006ff */
[----:B------:R0:W1:Y:S01]  /*11940*/  SYNCS.PHASECHK.TRANS64.TRYWAIT P2, [R8+URZ+0x2a830], R3 ;  /* 0x02a83003080075a7 */ /* 0x000062000804017f */
[----:B------:R-:W-:Y:S05]  /*11950*/  @!P0 BRA `(.L_x_1485) ;  /* 0x0000000000048947 */ /* 0x000fea0003800000 */
[----:B------:R-:W-:Y:S01]  /*11960*/  BPT.TRAP 0x1 ;  /* 0x000000040000795c */ /* 0x000fe20000300000 */
.L_x_1485:
[----:B------:R-:W2:Y:S02]  /*11970*/  S2R R0, SR_TID.X ;  /* 0x0000000000007919 */ /* 0x000ea40000002100 */
[----:B--2---:R-:W-:-:S04]  /*11980*/  LOP3.LUT R0, R0, 0x7f, RZ, 0xc0, !PT ;  /* 0x0000007f00007812 */ /* 0x004fc800078ec0ff */
[----:B------:R-:W-:Y:S01]  /*11990*/  ISETP.NE.AND P1, PT, R0, RZ, PT ;  /* 0x000000ff0000720c */ /* 0x000fe20003f25270 */
[----:B-1----:R-:W-:-:S12]  /*119a0*/  @P2 BRA `(.L_x_1486) ;  /* 0x0000000000082947 */ /* 0x002fd80003800000 */
[----:B------:R-:W1:Y:S02]  /*119b0*/  SYNCS.PHASECHK.TRANS64.TRYWAIT P2, [R8+URZ+0x2a830], R3 ;  /* 0x02a83003080075a7 */ /* 0x000e64000804017f */
[----:B-1----:R-:W-:Y:S05]  /*119c0*/  @!P2 BRA `(.L_x_1487) ;  /* 0x000001d00038a947 */ /* 0x002fea0003800000 */
.L_x_1486:
[----:B------:R-:W-:Y:S05]  /*119d0*/  WARPSYNC.ALL ;  /* 0x0000000000007948 */ /* 0x000fea0003800000 */
[----:B------:R-:W-:Y:S01]  /*119e0*/  VIADD R0, R16, 0x1e400 ;  /* 0x0001e40010007836 */ /* 0x000fe20000000000 */
[----:B------:R-:W-:Y:S01]  /*119f0*/  R2UR UR24, R44 ;  /* 0x000000002c1872ca */ /* 0x000fe200000e0000 */
[----:B------:R-:W-:Y:S01]  /*11a00*/  IMAD.MOV.U32 R7, RZ, RZ, -0x7fffffe0 ;  /* 0x80000020ff077424 */ /* 0x000fe200078e00ff */
[----:B------:R-:W-:Y:S01]  /*11a10*/  WARPGROUP.ARRIVE ;  /* 0x00000000000079c5 */ /* 0x000fe20000000000 */
[----:B------:R-:W-:Y:S01]  /*11a20*/  UMOV UR25, 0x80000020 ;  /* 0x8000002000197882 */ /* 0x000fe20000000000 */
[----:B------:R-:W-:Y:S01]  /*11a30*/  SHF.R.U32.HI R0, RZ, 0x4, R0 ;  /* 0x00000004ff007819 */ /* 0x000fe20000011600 */
[----:B------:R-:W-:Y:S01]  /*11a40*/  IMAD.MOV.U32 R11, RZ, RZ, -0x7fffffe0 ;  /* 0x80000020ff0b7424 */ /* 0x000fe200078e00ff */
[----:B------:R-:W-:Y:S01]  /*11a50*/  R2UR UR27, R7 ;  /* 0x00000000071b72ca */ /* 0x000fe200000e0000 */
[----:B------:R-:W-:Y:S01]  /*11a60*/  UMOV UR5, 0x80000020 ;  /* 0x8000002000057882 */ /* 0x000fe20000000000 */
[----:B------:R-:W-:Y:S01]  /*11a70*/  LOP3.LUT R0, R0, 0x3fff, RZ, 0xc0, !PT ;  /* 0x00003fff00007812 */ /* 0x000fe200078ec0ff */
[----:B------:R-:W-:Y:S01]  /*11a80*/  UMOV UR9, 0x80000020 ;  /* 0x8000002000097882 */ /* 0x000fe20000000000 */
[----:B------:R-:W-:Y:S01]  /*11a90*/  R2UR UR7, R11 ;  /* 0x000000000b0772ca */ /* 0x000fe200000e0000 */
[----:B------:R-:W-:Y:S01]  /*11aa0*/  IMAD.MOV.U32 R11, RZ, RZ, -0x7fffffe0 ;  /* 0x80000020ff0b7424 */ /* 0x000fe200078e00ff */
[----:B------:R-:W-:Y:S01]  /*11ab0*/  LOP3.LUT R5, R0, 0x10000, RZ, 0xfc, !PT ;  /* 0x0001000000057812 */ /* 0x000fe200078efcff */
[----:B------:R-:W-:Y:S01]  /*11ac0*/  ULOP3.LUT UR24, UR24, 0x10000, URZ, 0xfc, !UPT ;  /* 0x0001000018187892 */ /* 0x000fe2000f8efc3f */
[----:B------:R-:W-:Y:S01]  /*11ad0*/  IMAD.MOV.U32 R7, RZ, RZ, -0x7fffffe0 ;  /* 0x80000020ff077424 */ /* 0x000fe200078e00ff */
[----:B------:R-:W-:Y:S01]  /*11ae0*/  UMOV UR13, 0x80000020 ;  /* 0x80000020000d7882 */ /* 0x000fe20000000000 */
[----:B------:R-:W-:Y:S01]  /*11af0*/  R2UR UR11, R11 ;  /* 0x000000000b0b72ca */ /* 0x000fe200000e0000 */
[----:B------:R-:W-:Y:S01]  /*11b00*/  IMAD R6, R19, 0x600, R5 ;  /* 0x0000060013067824 */ /* 0x000fe200078e0205 */
[----:B------:R-:W-:Y:S01]  /*11b10*/  UIADD3 UR4, UR24, 0x2, URZ ;  /* 0x0000000218047890 */ /* 0x000fe2000fffe03f */
[----:B------:R-:W-:Y:S01]  /*11b20*/  IMAD.MOV.U32 R11, RZ, RZ, -0x7fffffe0 ;  /* 0x80000020ff0b7424 */ /* 0x000fe200078e00ff */
[----:B------:R-:W-:Y:S01]  /*11b30*/  UIADD3 UR8, UR24, 0x200, URZ ;  /* 0x0000020018087890 */ /* 0x000fe2000fffe03f */
[C---:B------:R-:W-:Y:S01]  /*11b40*/  VIADD R10, R6.reuse, 0x2 ;  /* 0x00000002060a7836 */ /* 0x040fe20000000000 */
[----:B------:R-:W-:Y:S01]  /*11b50*/  R2UR UR26, R6 ;  /* 0x00000000061a72ca */ /* 0x000fe200000e0000 */
[----:B------:R-:W-:Y:S01]  /*11b60*/  UIADD3 UR12, UR24, 0x202, URZ ;  /* 0x00000202180c7890 */ /* 0x000fe2000fffe03f */
[----:B------:R-:W-:Y:S01]  /*11b70*/  R2UR UR15, R11 ;  /* 0x000000000b0f72ca */ /* 0x000fe200000e0000 */
[----:B------:R-:W-:Y:S01]  /*11b80*/  IMAD.MOV.U32 R11, RZ, RZ, -0x7fffffe0 ;  /* 0x80000020ff0b7424 */ /* 0x000fe200078e00ff */
[----:B------:R-:W-:Y:S01]  /*11b90*/  R2UR UR6, R10 ;  /* 0x000000000a0672ca */ /* 0x000fe200000e0000 */
[----:B------:R-:W-:Y:S01]  /*11ba0*/  VIADD R10, R6, 0x200 ;  /* 0x00000200060a7836 */ /* 0x000fe20000000000 */
[----:B------:R-:W-:Y:S01]  /*11bb0*/  UIADD3 UR16, UR24, 0x400, URZ ;  /* 0x0000040018107890 */ /* 0x000fe2000fffe03f */
[----:B------:R-:W-:Y:S01]  /*11bc0*/  R2UR UR23, R7 ;  /* 0x00000000071772ca */ /* 0x000fe200000e0000 */
[----:B------:R-:W-:Y:S01]  /*11bd0*/  UMOV UR17, 0x80000020 ;  /* 0x8000002000117882 */ /* 0x000fe20000000000 */
[----:B------:R-:W-:Y:S01]  /*11be0*/  R2UR UR19, R11 ;  /* 0x000000000b1372ca */ /* 0x000fe200000e0000 */
[----:B------:R-:W-:Y:S01]  /*11bf0*/  UIADD3 UR20, UR24, 0x402, URZ ;  /* 0x0000040218147890 */ /* 0x000fe2000fffe03f */
[----:B------:R-:W-:Y:S01]  /*11c00*/  R2UR UR10, R10 ;  /* 0x000000000a0a72ca */ /* 0x000fe200000e0000 */
[----:B------:R-:W-:Y:S01]  /*11c10*/  VIADD R10, R6, 0x202 ;  /* 0x00000202060a7836 */ /* 0x000fe20000000000 */
[----:B------:R-:W-:Y:S01]  /*11c20*/  QGMMA.64x128x32.F32.E4M3.E4M3 R24, gdesc[UR24], RZ, !UPT, gsb0 ;  /* 0x01e00000181879f3 */ /* 0x000fe2000c0008ff */
[----:B------:R-:W-:Y:S01]  /*11c30*/  UMOV UR21, 0x80000020 ;  /* 0x8000002000157882 */ /* 0x000fe20000000000 */
[----:B01----:R-:W-:Y:S01]  /*11c40*/  @!P1 VIADD R8, R8, 0x2a840 ;  /* 0x0002a84008089836 */ /* 0x003fe20000000000 */
[----:B------:R-:W-:Y:S01]  /*11c50*/  ULDC UR35, c[0x0][0x9dc] ;  /* 0x0002770000237ab9 */ /* 0x000fe20000000800 */
[----:B------:R-:W-:Y:S01]  /*11c60*/  R2UR UR14, R10 ;  /* 0x000000000a0e72ca */ /* 0x000fe200000e0000 */
[C---:B------:R-:W-:Y:S01]  /*11c70*/  VIADD R10, R6.reuse, 0x400 ;  /* 0x00000400060a7836 */ /* 0x040fe20000000000 */
[----:B------:R-:W-:Y:S01]  /*11c80*/  ULOP3.LUT UR35, URZ, UR35, URZ, 0x33, !UPT ;  /* 0x000000233f237292 */ /* 0x000fe2000f8e333f */
[----:B------:R-:W-:Y:S01]  /*11c90*/  VIADD R6, R6, 0x402 ;  /* 0x0000040206067836 */ /* 0x000fe20000000000 */
[----:B------:R-:W-:-:S02]  /*11ca0*/  @!P1 PRMT R8, RZ, 0x654, R8 ;  /* 0x00000654ff089816 */ /* 0x000fc40000000008 */
[----:B------:R-:W-:Y:S02]  /*11cb0*/  R2UR UR18, R10 ;  /* 0x000000000a1272ca */ /* 0x000fe400000e0000 */
[----:B------:R-:W-:Y:S02]  /*11cc0*/  R2UR UR22, R6 ;  /* 0x00000000061672ca */ /* 0x000fe400000e0000 */
[----:B------:R-:W0:Y:S02]  /*11cd0*/  LDC R6, c[0x0][0x448] ;  /* 0x00011200ff067b82 */ /* 0x000e240000000800 */
[----:B0-----:R-:W-:-:S13]  /*11ce0*/  ISETP.NE.AND P2, PT, R6, 0x1, PT ;  /* 0x000000010600780c */ /* 0x001fda0003f45270 */
[----:B------:R-:W0:Y:S08]  /*11cf0*/  @P2 LDC R6, c[0x0][0x44c] ;  /* 0x00011300ff062b82 */ /* 0x000e300000000800 */
[----:B------:R-:W1:Y:S01]  /*11d00*/  @P2 LDC R7, c[0x0][0x450] ;  /* 0x00011400ff072b82 */ /* 0x000e620000000800 */
        /* <DEDUP_REMOVED lines=20> */
[----:B------:R-:W-:Y:S01]  /*11e50*/  FMUL.FTZ R74, R2, R77 ;  /* 0x0000004d024a7220 */ /* 0x000fe20000410000 */
[----:B------:R-:W-:-:S02]  /*11e60*/  IMAD.IADD R77, R221, 0x1, R207 ;  /* 0x00000001dd4d7824 */ /* 0x000fc400078e02cf */
[C---:B------:R-:W-:Y:S01]  /*11e70*/  FMUL.FTZ R91, R2.reuse, R32 ;  /* 0x00000020025b7220 */ /* 0x040fe20000410000 */
[C---:B------:R-:W-:Y:S01]  /*11e80*/  FMUL.FTZ R32, R2.reuse, R59 ;  /* 0x0000003b02207220 */ /* 0x040fe20000410000 */
[----:B------:R-:W-:Y:S01]  /*11e90*/  FMUL.FTZ R59, R2, R61 ;  /* 0x0000003d023b7220 */ /* 0x000fe20000410000 */
[----:B0-----:R-:W-:-:S04]  /*11ea0*/  @P2 IMAD.HI.U32 R6, R77, R6, RZ ;  /* 0x000000064d062227 */ /* 0x001fc800078e00ff */
[C---:B------:R-:W-:Y:S01]  /*11eb0*/  FMUL.FTZ R0, R2.reuse, R26 ;  /* 0x0000001a02007220 */ /* 0x040fe20000410000 */
[C---:B---3--:R-:W-:Y:S01]  /*11ec0*/  FMUL.FTZ R20, R2.reuse, R43 ;  /* 0x0000002b02147220 */ /* 0x048fe20000410000 */
[C---:B------:R-:W-:Y:S01]  /*11ed0*/  FMUL.FTZ R13, R2.reuse, R24 ;  /* 0x00000018020d7220 */ /* 0x040fe20000410000 */
[C---:B------:R-:W-:Y:S01]  /*11ee0*/  FMUL.FTZ R10, R2.reuse, R30 ;  /* 0x0000001e020a7220 */ /* 0x040fe20000410000 */
[----:B-1----:R-:W-:Y:S01]  /*11ef0*/  @P2 SHF.R.U32.HI R77, RZ, R7, R6 ;  /* 0x00000007ff4d2219 */ /* 0x002fe20000011606 */
[C---:B------:R-:W-:Y:S01]  /*11f00*/  FMUL.FTZ R43, R2.reuse, R45 ;  /* 0x0000002d022b7220 */ /* 0x040fe20000410000 */
[----:B------:R-:W0:Y:S01]  /*11f10*/  LDC.64 R6, c[0x0][0x9e0] ;  /* 0x00027800ff067b82 */ /* 0x000e220000000a00 */
[----:B------:R-:W-:Y:S02]  /*11f20*/  IMAD.MOV.U32 R26, RZ, RZ, -0x80 ;  /* 0xffffff80ff1a7424 */ /* 0x000fe400078e00ff */
[C---:B------:R-:W-:Y:S01]  /*11f30*/  FMUL.FTZ R89, R2.reuse, R28 ;  /* 0x0000001c02597220 */ /* 0x040fe20000410000 */
[----:B------:R-:W1:Y:S01]  /*11f40*/  SHFL.IDX PT, R61, R77, RZ, 0x1c1f ;  /* 0x001c1fff4d3d7589 */ /* 0x000e6200000e0000 */
        /* <DEDUP_REMOVED lines=11> */
[C---:B----4-:R-:W-:Y:S01]  /*12000*/  FMUL.FTZ R14, R2.reuse, R39 ;  /* 0x00000027020e7220 */ /* 0x050fe20000410000 */
        /* <DEDUP_REMOVED lines=39> */
[----:B------:R2:W-:Y:S01]  /*12280*/  @!P1 SYNCS.ARRIVE.TRANS64.RED.A1T0 RZ, [R8+URZ], RZ ;  /* 0x000000ff08ff99a7 */ /* 0x0005e2000810043f */
[----:B0-----:R-:W-:Y:S01]  /*12290*/  ISETP.GE.AND P3, PT, R7, 0x1, PT ;  /* 0x000000010700780c */ /* 0x001fe20003f66270 */
[----:B------:R-:W0:Y:S01]  /*122a0*/  MUFU.TANH R13, R13 ;  /* 0x0000000d000d7308 */ /* 0x000e220000002400 */
[----:B------:R-:W-:-:S02]  /*122b0*/  IADD3 R84, -R200, R203, R83 ;  /* 0x000000cbc8547210 */ /* 0x000fc40007ffe153 */
[----:B------:R-:W-:Y:S02]  /*122c0*/  LEA R78, R103, 0xffffff80, 0x7 ;  /* 0xffffff80674e7811 */ /* 0x000fe400078e38ff */
[----:B--2---:R-:W-:-:S03]  /*122d0*/  IADD3 R8, -R200, 0x1, R83 ;  /* 0x00000001c8087810 */ /* 0x004fc60007ffe153 */
[----:B------:R-:W2:Y:S01]  /*122e0*/  MUFU.TANH R88, R88 ;  /* 0x0000005800587308 */ /* 0x000ea20000002400 */
[----:B------:R-:W-:-:S05]  /*122f0*/  IADD3 R9, -R202, R8, R203 ;  /* 0x00000008ca097210 */ /* 0x000fca0007ffe1cb */
[C---:B------:R-:W-:Y:S02]  /*12300*/  IMAD.IADD R85, R9.reuse, 0x1, R6 ;  /* 0x0000000109557824 */ /* 0x040fe400078e0206 */
[----:B------:R-:W3:Y:S01]  /*12310*/  MUFU.TANH R0, R0 ;  /* 0x0000000000007308 */ /* 0x000ee20000002400 */
[----:B------:R-:W-:Y:S02]  /*12320*/  VIADD R86, R9, UR35 ;  /* 0x0000002309567c36 */ /* 0x000fe40008000000 */
[----:B-1----:R-:W-:Y:S02]  /*12330*/  VIADDMNMX R82, R61, R85, R84, PT ;  /* 0x000000553d527246 */ /* 0x002fe40003800154 */
[----:B------:R-:W-:-:S03]  /*12340*/  IMAD.IADD R81, R86, 0x1, R61 ;  /* 0x0000000156517824 */ /* 0x000fc600078e023d */
[----:B------:R-:W1:Y:S08]  /*12350*/  MUFU.TANH R3, R3 ;  /* 0x0000000300037308 */ /* 0x000e700000002400 */
        /* <DEDUP_REMOVED lines=60> */
[----:B-1234-:R-:W-:Y:S05]  /*12720*/  @!P3 BRA `(.L_x_1488) ;  /* 0x000000000050b947 */ /* 0x01efea0003800000 */
[----:B------:R-:W-:Y:S01]  /*12730*/  IADD3 R61, -R202, R203, R61 ;  /* 0x000000cbca3d7210 */ /* 0x000fe20007ffe13d */
[----:B------:R-:W-:Y:S03]  /*12740*/  BSSY B0, `(.L_x_1489) ;  /* 0x000000e000007945 */ /* 0x000fe60003800000 */
        /* <DEDUP_REMOVED lines=9> */
.L_x_1490:
[----:B------:R-:W-:-:S13]  /*127e0*/  ISETP.NE.AND P4, PT, R7, 0x1, PT ;  /* 0x000000010700780c */ /* 0x000fda0003f85270 */
[----:B------:R-:W1:Y:S02]  /*127f0*/  @P4 LDC.64 R8, c[0x0][0x9e8] ;  /* 0x00027a00ff084b82 */ /* 0x000e640000000a00 */
[----:B-1----:R-:W-:-:S05]  /*12800*/  @P4 IMAD.HI.U32 R8, R61, R8, RZ ;  /* 0x000000083d084227 */ /* 0x002fca00078e00ff */
[----:B------:R-:W-:-:S07]  /*12810*/  @P4 SHF.R.U32.HI R61, RZ, R9, R8 ;  /* 0x00000009ff3d4219 */ /* 0x000fce0000011608 */
.L_x_1491:
[----:B------:R-:W-:Y:S05]  /*12820*/  BSYNC B0 ;  /* 0x0000000000007941 */ /* 0x000fea0003800000 */
.L_x_1489:
[----:B------:R-:W-:-:S04]  /*12830*/  IMAD R61, R61, R7, -R78 ;  /* 0x000000073d3d7224 */ /* 0x000fc800078e0a4e */
[----:B------:R-:W-:-:S05]  /*12840*/  IMAD.IADD R8, R61, 0x1, -R200 ;  /* 0x000000013d087824 */ /* 0x000fca00078e0ac8 */
[----:B------:R-:W-:Y:S02]  /*12850*/  VIMNMX R81, R81, R8, !PT ;  /* 0x0000000851517248 */ /* 0x000fe40007fe0100 */
[----:B------:R-:W-:-:S07]  /*12860*/  VIADDMNMX R82, R8, R7, R82, PT ;  /* 0x0000000708527246 */ /* 0x000fce0003800152 */
.L_x_1488:
[C---:B------:R-:W-:Y:S02]  /*12870*/  ISETP.GE.AND P4, PT, R83.reuse, 0x2, PT ;  /* 0x000000025300780c */ /* 0x040fe40003f86270 */
[----:B------:R-:W-:Y:S02]  /*12880*/  ISETP.GE.AND P6, PT, R83, 0x9, PT ;  /* 0x000000095300780c */ /* 0x000fe40003fc6270 */
[----:B------:R-:W-:Y:S02]  /*12890*/  ISETP.GT.AND P5, PT, R81, 0x1, !P4 ;  /* 0x000000015100780c */ /* 0x000fe400067a4270 */
[----:B------:R-:W-:Y:S02]  /*128a0*/  P2R R87, PR, RZ, 0x40 ;  /* 0x00000040ff577803 */ /* 0x000fe40000000000 */
[----:B------:R-:W-:-:S04]  /*128b0*/  ISETP.LT.OR P5, PT, R82, 0x2, P5 ;  /* 0x000000025200780c */ /* 0x000fc80002fa1670 */
[----:B------:R-:W-:Y:S02]  /*128c0*/  FSEL R88, R88, -INF , !P5 ;  /* 0xff80000058587808 */ /* 0x000fe40006800000 */
[----:B------:R-:W-:Y:S02]  /*128d0*/  ISETP.GT.AND P5, PT, R81, 0x8, !P6 ;  /* 0x000000085100780c */ /* 0x000fe400077a4270 */
[----:B------:R-:W-:Y:S02]  /*128e0*/  ISETP.GE.AND P6, PT, R83, 0xa, PT ;  /* 0x0000000a5300780c */ /* 0x000fe40003fc6270 */
[----:B------:R-:W-:Y:S02]  /*128f0*/  ISETP.LT.OR P5, PT, R82, 0x9, P5 ;  /* 0x000000095200780c */ /* 0x000fe40002fa1670 */
[----:B------:R-:W-:Y:S02]  /*12900*/  P2R R97, PR, RZ, 0x40 ;  /* 0x00000040ff617803 */ /* 0x000fe40000000000 */
[----:B------:R-:W-:-:S02]  /*12910*/  FSEL R89, R89, -INF , !P5 ;  /* 0xff80000059597808 */ /* 0x000fc40006800000 */
[----:B------:R-:W-:Y:S02]  /*12920*/  ISETP.GT.AND P5, PT, R81, 0x9, !P6 ;  /* 0x000000095100780c */ /* 0x000fe400077a4270 */
[----:B------:R-:W-:Y:S02]  /*12930*/  ISETP.GE.AND P6, PT, R83, 0x11, PT ;  /* 0x000000115300780c */ /* 0x000fe40003fc6270 */
[----:B------:R-:W-:Y:S02]  /*12940*/  ISETP.LT.OR P5, PT, R82, 0xa, P5 ;  /* 0x0000000a5200780c */ /* 0x000fe40002fa1670 */
[----:B------:R-:W-:Y:S02]  /*12950*/  P2R R98, PR, RZ, 0x40 ;  /* 0x00000040ff627803 */ /* 0x000fe40000000000 */
[----:B0-----:R-:W-:Y:S02]  /*12960*/  FSEL R90, R90, -INF , !P5 ;  /* 0xff8000005a5a7808 */ /* 0x001fe40006800000 */
[----:B------:R-:W-:-:S02]  /*12970*/  ISETP.GT.AND P5, PT, R81, 0x10, !P6 ;  /* 0x000000105100780c */ /* 0x000fc400077a4270 */
[----:B------:R-:W-:Y:S02]  /*12980*/  ISETP.GE.AND P6, PT, R83, 0x12, PT ;  /* 0x000000125300780c */ /* 0x000fe40003fc6270 */
[----:B------:R-:W-:Y:S02]  /*12990*/  ISETP.LT.OR P5, PT, R82, 0x11, P5 ;  /* 0x000000115200780c */ /* 0x000fe40002fa1670 */
[----:B------:R-:W-:Y:S02]  /*129a0*/  P2R R99, PR, RZ, 0x40 ;  /* 0x00000040ff637803 */ /* 0x000fe40000000000 */
[----:B------:R-:W-:Y:S02]  /*129b0*/  FSEL R91, R91, -INF , !P5 ;  /* 0xff8000005b5b7808 */ /* 0x000fe40006800000 */
[----:B------:R-:W-:Y:S02]  /*129c0*/  ISETP.GT.AND P5, PT, R81, 0x11, !P6 ;  /* 0x000000115100780c */ /* 0x000fe400077a4270 */
[----:B------:R-:W-:-:S02]  /*129d0*/  ISETP.GE.AND P6, PT, R83, 0x19, PT ;  /* 0x000000195300780c */ /* 0x000fc40003fc6270 */
[----:B------:R-:W-:Y:S02]  /*129e0*/  ISETP.LT.OR P5, PT, R82, 0x12, P5 ;  /* 0x000000125200780c */ /* 0x000fe40002fa1670 */
[----:B------:R-:W-:Y:S02]  /*129f0*/  P2R R100, PR, RZ, 0x40 ;  /* 0x00000040ff647803 */ /* 0x000fe40000000000 */
[----:B------:R-:W-:Y:S02]  /*12a00*/  FSEL R92, R92, -INF , !P5 ;  /* 0xff8000005c5c7808 */ /* 0x000fe40006800000 */
[----:B------:R-:W-:Y:S02]  /*12a10*/  ISETP.GT.AND P5, PT, R81, 0x18, !P6 ;  /* 0x000000185100780c */ /* 0x000fe400077a4270 */
[----:B------:R-:W-:Y:S02]  /*12a20*/  ISETP.GE.AND P6, PT, R83, 0x1a, PT ;  /* 0x0000001a5300780c */ /* 0x000fe40003fc6270 */
[----:B------:R-:W-:-:S02]  /*12a30*/  ISETP.LT.OR P5, PT, R82, 0x19, P5 ;  /* 0x000000195200780c */ /* 0x000fc40002fa1670 */
[----:B------:R-:W-:Y:S02]  /*12a40*/  P2R R101, PR, RZ, 0x40 ;  /* 0x00000040ff657803 */ /* 0x000fe40000000000 */
[----:B------:R-:W-:Y:S02]  /*12a50*/  FSEL R60, R36, -INF , !P5 ;  /* 0xff800000243c7808 */ /* 0x000fe40006800000 */
[----:B------:R-:W-:Y:S02]  /*12a60*/  ISETP.GT.AND P5, PT, R81, 0x19, !P6 ;  /* 0x000000195100780c */ /* 0x000fe400077a4270 */
[----:B------:R-:W-:Y:S02]  /*12a70*/  ISETP.GE.AND P6, PT, R83, 0x21, PT ;  /* 0x000000215300780c */ /* 0x000fe40003fc6270 */
[----:B------:R-:W-:Y:S02]  /*12a80*/  ISETP.LT.OR P5, PT, R82, 0x1a, P5 ;  /* 0x0000001a5200780c */ /* 0x000fe40002fa1670 */
[----:B------:R-:W-:-:S02]  /*12a90*/  P2R R104, PR, RZ, 0x40 ;  /* 0x00000040ff687803 */ /* 0x000fc40000000000 */
        /* <DEDUP_REMOVED lines=10> */
[----:B------:R-:W-:Y:S02]  /*12b40*/  FSEL R68, R39, -INF , !P5 ;  /* 0xff80000027447808 */ /* 0x000fe40006800000 */
[----:B------:R-:W-:-:S02]  /*12b50*/  ISETP.GT.AND P5, PT, R81, 0x28, !P6 ;  /* 0x000000285100780c */ /* 0x000fc400077a4270 */
[----:B------:R-:W-:Y:S02]  /*12b60*/  ISETP.GE.AND P6, PT, R83, 0x2a, PT ;  /* 0x0000002a5300780c */ /* 0x000fe40003fc6270 */
[----:B------:R-:W-:Y:S02]  /*12b70*/  ISETP.LT.OR P5, PT, R82, 0x29, P5 ;  /* 0x000000295200780c */ /* 0x000fe40002fa1670 */
[----:B------:R-:W-:Y:S02]  /*12b80*/  P2R R107, PR, RZ, 0x40 ;  /* 0x00000040ff6b7803 */ /* 0x000fe40000000000 */
[----:B------:R-:W-:Y:S02]  /*12b90*/  FSEL R61, R42, -INF , !P5 ;  /* 0xff8000002a3d7808 */ /* 0x000fe40006800000 */
[----:B------:R-:W-:Y:S02]  /*12ba0*/  ISETP.GT.AND P5, PT, R81, 0x29, !P6 ;  /* 0x000000295100780c */ /* 0x000fe400077a4270 */
[----:B------:R-:W-:-:S02]  /*12bb0*/  ISETP.GE.AND P6, PT, R83, 0x31, PT ;  /* 0x000000315300780c */ /* 0x000fc40003fc6270 */
[C---:B------:R-:W-:Y:S02]  /*12bc0*/  ISETP.LT.OR P5, PT, R82.reuse, 0x2a, P5 ;  /* 0x0000002a5200780c */ /* 0x040fe40002fa1670 */
        /* <DEDUP_REMOVED lines=44> */
[----:B------:R-:W-:-:S04]  /*12e90*/  ISETP.LT.OR P5, PT, R82, 0x51, P5 ;  /* 0x000000515200780c */ /* 0x000fc80002fa1670 */
        /* <DEDUP_REMOVED lines=31> */
[----:B------:R-:W-:Y:S01]  /*13090*/  ISETP.GT.AND P5, PT, R81, 0x69, !P6 ;  /* 0x000000695100780c */ /* 0x000fe200077a4270 */
[----:B------:R-:W0:Y:S01]  /*130a0*/  SHFL.IDX PT, R73, R77, 0x1, 0x1c1f ;  /* 0x003c1f004d497f89 */ /* 0x000e2200000e0000 */
        /* <DEDUP_REMOVED lines=11> */
[----:B------:R-:W-:Y:S01]  /*13160*/  ISETP.LT.OR P5, PT, R82, 0x72, P5 ;  /* 0x000000725200780c */ /* 0x000fe20002fa1670 */
[----:B0-----:R-:W-:Y:S01]  /*13170*/  IMAD.IADD R71, R86, 0x1, R73 ;  /* 0x0000000156477824 */ /* 0x001fe200078e0249 */
[----:B------:R-:W-:Y:S02]  /*13180*/  VIADDMNMX R72, R73, R85, R84, PT ;  /* 0x0000005549487246 */ /* 0x000fe40003800154 */
        /* <DEDUP_REMOVED lines=14> */
[----:B------:R-:W-:Y:S01]  /*13270*/  FSEL R13, R80, -INF , !P6 ;  /* 0xff800000500d7808 */ /* 0x000fe20007000000 */
[----:B------:R-:W-:Y:S08]  /*13280*/  @!P3 BRA `(.L_x_1492) ;  /* 0x000000000050b947 */ /* 0x000ff00003800000 */
[----:B------:R-:W-:Y:S01]  /*13290*/  IADD3 R73, -R202, R203, R73 ;  /* 0x000000cbca497210 */ /* 0x000fe20007ffe149 */
[----:B------:R-:W-:Y:S03]  /*132a0*/  BSSY B0, `(.L_x_1493) ;  /* 0x000000e000007945 */ /* 0x000fe60003800000 */
[----:B------:R-:W-:-:S13]  /*132b0*/  ISETP.GT.AND P6, PT, R73, -0x1, PT ;  /* 0xffffffff4900780c */ /* 0x000fda0003fc4270 */
        /* <DEDUP_REMOVED lines=8> */
.L_x_1494:
[----:B------:R-:W-:-:S13]  /*13340*/  ISETP.NE.AND P6, PT, R7, 0x1, PT ;  /* 0x000000010700780c */ /* 0x000fda0003fc5270 */
[----:B------:R-:W0:Y:S02]  /*13350*/  @P6 LDC.64 R8, c[0x0][0x9e8] ;  /* 0x00027a00ff086b82 */ /* 0x000e240000000a00 */
[----:B0-----:R-:W-:-:S05]  /*13360*/  @P6 IMAD.HI.U32 R8, R73, R8, RZ ;  /* 0x0000000849086227 */ /* 0x001fca00078e00ff */
[----:B------:R-:W-:-:S07]  /*13370*/  @P6 SHF.R.U32.HI R73, RZ, R9, R8 ;  /* 0x00000009ff496219 */ /* 0x000fce0000011608 */
.L_x_1495:
[----:B------:R-:W-:Y:S05]  /*13380*/  BSYNC B0 ;  /* 0x0000000000007941 */ /* 0x000fea0003800000 */
.L_x_1493:
[----:B------:R-:W-:-:S04]  /*13390*/  IMAD R73, R73, R7, -R78 ;  /* 0x0000000749497224 */ /* 0x000fc800078e0a4e */
[----:B------:R-:W-:-:S05]  /*133a0*/  IMAD.IADD R8, R73, 0x1, -R200 ;  /* 0x0000000149087824 */ /* 0x000fca00078e0ac8 */
[----:B------:R-:W-:Y:S02]  /*133b0*/  VIMNMX R71, R71, R8, !PT ;  /* 0x0000000847477248 */ /* 0x000fe40007fe0100 */
[----:B------:R-:W-:-:S07]  /*133c0*/  VIADDMNMX R72, R8, R7, R72, PT ;  /* 0x0000000708487246 */ /* 0x000fce0003800148 */
.L_x_1492:
[----:B------:R-:W-:Y:S01]  /*133d0*/  ISETP.GT.AND P4, PT, R71, 0x1, !P4 ;  /* 0x000000014700780c */ /* 0x000fe20006784270 */
[----:B------:R-:W-:Y:S01]  /*133e0*/  ULDC UR43, c[0x0][0x988] ;  /* 0x00026200002b7ab9 */ /* 0x000fe20000000800 */
[----:B------:R-:W-:Y:S02]  /*133f0*/  ISETP.NE.AND P6, PT, R101, RZ, PT ;  /* 0x000000ff6500720c */ /* 0x000fe40003fc5270 */
[----:B------:R-:W-:Y:S02]  /*13400*/  ISETP.LT.OR P4, PT, R72, 0x2, P4 ;  /* 0x000000024800780c */ /* 0x000fe40002781670 */
[----:B------:R-:W-:Y:S02]  /*13410*/  ISETP.GT.AND P5, PT, R71, 0x78, !P5 ;  /* 0x000000784700780c */ /* 0x000fe40006fa4270 */
[----:B------:R-:W-:Y:S02]  /*13420*/  FSEL R9, R3, -INF , !P4 ;  /* 0xff80000003097808 */ /* 0x000fe40006000000 */
[----:B------:R-:W-:-:S02]  /*13430*/  ISETP.NE.AND P4, PT, R87, RZ, PT ;  /* 0x000000ff5700720c */ /* 0x000fc40003f85270 */
[C---:B------:R-:W-:Y:S02]  /*13440*/  ISETP.LT.OR P5, PT, R72.reuse, 0x79, P5 ;  /* 0x000000794800780c */ /* 0x040fe40002fa1670 */
[----:B------:R-:W-:Y:S02]  /*13450*/  ISETP.GT.AND P4, PT, R71, 0x8, !P4 ;  /* 0x000000084700780c */ /* 0x000fe40006784270 */
[----:B------:R-:W-:Y:S02]  /*13460*/  FSEL R27, R27, -INF , !P5 ;  /* 0xff8000001b1b7808 */ /* 0x000fe40006800000 */
[----:B------:R-:W-:-:S04]  /*13470*/  ISETP.LT.OR P4, PT, R72, 0x9, P4 ;  /* 0x000000094800780c */ /* 0x000fc80002781670 */
[----:B------:R-:W-:Y:S02]  /*13480*/  FSEL R8, R10, -INF , !P4 ;  /* 0xff8000000a087808 */ /* 0x000fe40006000000 */
[----:B------:R-:W-:Y:S02]  /*13490*/  ISETP.NE.AND P4, PT, R97, RZ, PT ;  /* 0x000000ff6100720c */ /* 0x000fe40003f85270 */
[----:B------:R-:W-:Y:S02]  /*134a0*/  FMNMX.FTZ R10, R74, R88, !PT ;  /* 0x000000584a0a7209 */ /* 0x000fe40007810000 */
        /* <DEDUP_REMOVED lines=18> */
[----:B------:R-:W-:Y:S02]  /*135d0*/  ISETP.GT.AND P4, PT, R71, 0x19, !P6 ;  /* 0x000000194700780c */ /* 0x000fe40007784270 */
[----:B------:R-:W-:Y:S02]  /*135e0*/  ISETP.NE.AND P6, PT, R114, RZ, PT ;  /* 0x000000ff7200720c */ /* 0x000fe40003fc5270 */
        /* <DEDUP_REMOVED lines=63> */
[----:B------:R-:W-:-:S03]  /*139e0*/  ISETP.LT.OR P4, PT, R72, 0x41, P4 ;  /* 0x000000414800780c */ /* 0x000fc60002781670 */
[----:B------:R-:W0:Y:S01]  /*139f0*/  SHFL.BFLY PT, R11, R10, 0x2, 0x1f ;  /* 0x0c401f000a0b7f89 */ /* 0x000e2200000e0000 */
[----:B------:R-:W-:Y:S02]  /*13a00*/  FSEL R33, R33, -INF , !P4 ;  /* 0xff80000021217808 */ /* 0x000fe40006000000 */
[----:B------:R-:W-:-:S04]  /*13a10*/  ISETP.NE.AND P4, PT, R113, RZ, PT ;  /* 0x000000ff7100720c */ /* 0x000fc80003f85270 */
[----:B------:R-:W-:-:S04]  /*13a20*/  ISETP.GT.AND P4, PT, R71, 0x41, !P4 ;  /* 0x000000414700780c */ /* 0x000fc80006784270 */
[----:B------:R-:W-:-:S04]  /*13a30*/  ISETP.LT.OR P4, PT, R72, 0x42, P4 ;  /* 0x000000424800780c */ /* 0x000fc80002781670 */
[----:B------:R-:W-:Y:S02]  /*13a40*/  FSEL R32, R32, -INF , !P4 ;  /* 0xff80000020207808 */ /* 0x000fe40006000000 */
[----:B------:R-:W-:Y:S02]  /*13a50*/  ISETP.GT.AND P4, PT, R71, 0x48, !P6 ;  /* 0x000000484700780c */ /* 0x000fe40007784270 */
[----:B------:R-:W-:Y:S02]  /*13a60*/  ISETP.NE.AND P6, PT, R121, RZ, PT ;  /* 0x000000ff7900720c */ /* 0x000fe40003fc5270 */
[----:B------:R-:W-:Y:S02]  /*13a70*/  ISETP.LT.OR P4, PT, R72, 0x49, P4 ;  /* 0x000000494800780c */ /* 0x000fe40002781670 */
[----:B0-----:R-:W-:Y:S02]  /*13a80*/  FMNMX.FTZ R73, R10, R11, !PT ;  /* 0x0000000b0a497209 */ /* 0x001fe40007810000 */
[----:B------:R-:W-:-:S02]  /*13a90*/  FSEL R34, R34, -INF , !P4 ;  /* 0xff80000022227808 */ /* 0x000fc40006000000 */
        /* <DEDUP_REMOVED lines=41> */
[----:B------:R-:W-:Y:S02]  /*13d30*/  ISETP.NE.AND P6, PT, R76, RZ, PT ;  /* 0x000000ff4c00720c */ /* 0x000fe40003fc5270 */
[----:B------:R-:W0:Y:S01]  /*13d40*/  SHFL.BFLY PT, R76, R73, 0x1, 0x1f ;  /* 0x0c201f00494c7f89 */ /* 0x000e2200000e0000 */
[----:B------:R-:W-:-:S04]  /*13d50*/  ISETP.LT.OR P4, PT, R72, 0x72, P4 ;  /* 0x000000724800780c */ /* 0x000fc80002781670 */
[----:B------:R-:W-:Y:S02]  /*13d60*/  FSEL R57, R57, -INF , !P4 ;  /* 0xff80000039397808 */ /* 0x000fe40006000000 */
[----:B0-----:R-:W-:Y:S01]  /*13d70*/  FMNMX.FTZ R11, R73, R76, !PT ;  /* 0x0000004c490b7209 */ /* 0x001fe20007810000 */
[----:B------:R-:W-:-:S03]  /*13d80*/  IMAD.U32 R76, RZ, RZ, UR43 ;  /* 0x0000002bff4c7e24 */ /* 0x000fc6000f8e00ff */
[C---:B------:R-:W-:Y:S01]  /*13d90*/  FSETP.NEU.FTZ.AND P4, PT, R11.reuse, -INF , PT ;  /* 0xff8000000b00780b */ /* 0x040fe20003f9d000 */
[----:B------:R-:W-:-:S05]  /*13da0*/  FFMA.FTZ R79, R11, R76, -8 ;  /* 0xc10000000b4f7423 */ /* 0x000fca000001004c */
[----:B------:R-:W-:Y:S02]  /*13db0*/  FSEL R79, R79, RZ, P4 ;  /* 0x000000ff4f4f7208 */ /* 0x000fe40002000000 */
[----:B------:R-:W-:Y:S02]  /*13dc0*/  ISETP.GT.AND P4, PT, R71, RZ, !P6 ;  /* 0x000000ff4700720c */ /* 0x000fe40007784270 */
[----:B------:R-:W-:Y:S01]  /*13dd0*/  ISETP.NE.AND P6, PT, R75, RZ, PT ;  /* 0x000000ff4b00720c */ /* 0x000fe20003fc5270 */
[----:B------:R-:W-:-:S01]  /*13de0*/  FFMA.FTZ R73, R88, UR43, -R79 ;  /* 0x0000002b58497c23 */ /* 0x000fc2000801084f */
[----:B------:R-:W-:Y:S01]  /*13df0*/  ISETP.LT.OR P4, PT, R72, 0x1, P4 ;  /* 0x000000014800780c */ /* 0x000fe20002781670 */
[----:B------:R-:W-:-:S01]  /*13e00*/  FFMA.FTZ R75, R90, UR43, -R79 ;  /* 0x0000002b5a4b7c23 */ /* 0x000fc2000801084f */
[--C-:B------:R-:W-:Y:S01]  /*13e10*/  FFMA.FTZ R76, R91, UR43, -R79.reuse ;  /* 0x0000002b5b4c7c23 */ /* 0x100fe2000801084f */
[----:B------:R-:W-:-:S01]  /*13e20*/  FFMA.FTZ R92, R92, UR43, -R79 ;  /* 0x0000002b5c5c7c23 */ /* 0x000fc2000801084f */
[----:B------:R-:W-:Y:S01]  /*13e30*/  FSEL R78, R0, -INF , !P4 ;  /* 0xff800000004e7808 */ /* 0x000fe20006000000 */
[----:B------:R-:W-:-:S01]  /*13e40*/  FFMA.FTZ R0, R74, UR43, -R79 ;  /* 0x0000002b4a007c23 */ /* 0x000fc2000801084f */
[----:B------:R-:W-:Y:S01]  /*13e50*/  ISETP.GT.AND P4, PT, R71, 0x79, !P6 ;  /* 0x000000794700780c */ /* 0x000fe20007784270 */
[----:B------:R-:W-:-:S01]  /*13e60*/  FFMA.FTZ R74, R89, UR43, -R79 ;  /* 0x0000002b594a7c23 */ /* 0x000fc2000801084f */
[----:B------:R-:W-:Y:S01]  /*13e70*/  FMNMX.FTZ R77, R78, R9, !PT ;  /* 0x000000094e4d7209 */ /* 0x000fe20007810000 */
[----:B------:R-:W-:Y:S01]  /*13e80*/  MUFU.EX2 R73, R73 ;  /* 0x0000004900497308 */ /* 0x000fe20000000800 */
[----:B------:R-:W-:Y:S01]  /*13e90*/  ISETP.LT.OR P4, PT, R72, 0x7a, P4 ;  /* 0x0000007a4800780c */ /* 0x000fe20002781670 */
[--C-:B------:R-:W-:Y:S01]  /*13ea0*/  FFMA.FTZ R60, R60, UR43, -R79.reuse ;  /* 0x0000002b3c3c7c23 */ /* 0x100fe2000801084f */
[----:B------:R-:W-:Y:S01]  /*13eb0*/  FMNMX.FTZ R77, R8, R77, !PT ;  /* 0x0000004d084d7209 */ /* 0x000fe20007810000 */
[--C-:B------:R-:W-:Y:S01]  /*13ec0*/  FFMA.FTZ R61, R61, UR43, -R79.reuse ;  /* 0x0000002b3d3d7c23 */ /* 0x100fe2000801084f */
[----:B------:R-:W-:Y:S01]  /*13ed0*/  FSEL R26, R26, -INF , !P4 ;  /* 0xff8000001a1a7808 */ /* 0x000fe20006000000 */
[--C-:B------:R-:W-:Y:S01]  /*13ee0*/  FFMA.FTZ R62, R62, UR43, -R79.reuse ;  /* 0x0000002b3e3e7c23 */ /* 0x100fe2000801084f */
[----:B------:R-:W-:Y:S01]  /*13ef0*/  FMNMX.FTZ R77, R4, R77, !PT ;  /* 0x0000004d044d7209 */ /* 0x000fe20007810000 */
[----:B------:R-:W-:Y:S01]  /*13f00*/  MUFU.EX2 R0, R0 ;  /* 0x0000000000007308 */ /* 0x000fe20000000800 */
[----:B------:R-:W-:-:S01]  /*13f10*/  FFMA.FTZ R67, R67, UR43, -R79 ;  /* 0x0000002b43437c23 */ /* 0x000fc2000801084f */
[--C-:B------:R-:W-:Y:S01]  /*13f20*/  FFMA.FTZ R66, R66, UR43, -R79.reuse ;  /* 0x0000002b42427c23 */ /* 0x100fe2000801084f */
[----:B------:R-:W-:Y:S01]  /*13f30*/  FMNMX.FTZ R10, R12, R77, !PT ;  /* 0x0000004d0c0a7209 */ /* 0x000fe20007810000 */
[--C-:B------:R-:W-:Y:S01]  /*13f40*/  FFMA.FTZ R63, R63, UR43, -R79.reuse ;  /* 0x0000002b3f3f7c23 */ /* 0x100fe2000801084f */
[----:B------:R-:W-:-:S01]  /*13f50*/  FFMA.FTZ R65, R65, UR43, -R79 ;  /* 0x0000002b41417c23 */ /* 0x000fc2000801084f */
        /* <DEDUP_REMOVED lines=12> */
[----:B------:R-:W0:Y:S01]  /*14020*/  MUFU.EX2 R75, R75 ;  /* 0x0000004b004b7308 */ /* 0x000e220000000800 */
        /* <DEDUP_REMOVED lines=9> */
[----:B------:R-:W-:-:S03]  /*140c0*/  FFMA.FTZ R13, R13, UR43, -R79 ;  /* 0x0000002b0d0d7c23 */ /* 0x000fc6000801084f */
[----:B------:R-:W-:Y:S01]  /*140d0*/  FMNMX.FTZ R10, R24, R69, !PT ;  /* 0x00000045180a7209 */ /* 0x000fe20007810000 */
[----:B------:R-:W-:-:S01]  /*140e0*/  FFMA.FTZ R69, R68, UR43, -R79 ;  /* 0x0000002b44457c23 */ /* 0x000fc2000801084f */
[--C-:B------:R-:W-:Y:S01]  /*140f0*/  FFMA.FTZ R68, R70, UR43, -R79.reuse ;  /* 0x0000002b46447c23 */ /* 0x100fe2000801084f */
[----:B------:R-:W-:-:S01]  /*14100*/  FFMA.FTZ R70, R55, UR43, -R79 ;  /* 0x0000002b37467c23 */ /* 0x000fc2000801084f */
[----:B------:R-:W-:Y:S01]  /*14110*/  FMNMX.FTZ R83, R29, R10, !PT ;  /* 0x0000000a1d537209 */ /* 0x000fe20007810000 */
[----:B------:R-:W-:-:S01]  /*14120*/  FFMA.FTZ R55, R58, UR43, -R79 ;  /* 0x0000002b3a377c23 */ /* 0x000fc2000801084f */
[----:B------:R-:W-:Y:S01]  /*14130*/  FFMA.FTZ R58, R59, UR43, -R79 ;  /* 0x0000002b3b3a7c23 */ /* 0x000fe2000801084f */
[----:B------:R-:W-:Y:S01]  /*14140*/  MUFU.EX2 R77, R92 ;  /* 0x0000005c004d7308 */ /* 0x000fe20000000800 */
[----:B------:R-:W-:Y:S02]  /*14150*/  FMNMX.FTZ R10, R28, R83, !PT ;  /* 0x000000531c0a7209 */ /* 0x000fe40007810000 */
[----:B0-----:R-:W-:-:S02]  /*14160*/  F2FP.SATFINITE.E4M3.F32.PACK_AB_MERGE_C R196, R75, R74, RZ ;  /* 0x0000004a4bc4723e */ /* 0x001fc400048070ff */
[----:B------:R-:W-:Y:S02]  /*14170*/  FMNMX.FTZ R83, R31, R10, !PT ;  /* 0x0000000a1f537209 */ /* 0x000fe40007810000 */
[----:B------:R-:W-:Y:S01]  /*14180*/  F2FP.SATFINITE.E4M3.F32.PACK_AB_MERGE_C R196, R73, R0, R196 ;  /* 0x0000000049c4723e */ /* 0x000fe200048070c4 */
[----:B------:R-:W-:Y:S01]  /*14190*/  MUFU.EX2 R60, R60 ;  /* 0x0000003c003c7308 */ /* 0x000fe20000000800 */
[----:B------:R-:W-:-:S04]  /*141a0*/  FMNMX.FTZ R10, R30, R83, !PT ;  /* 0x000000531e0a7209 */ /* 0x000fc80007810000 */
[----:B------:R-:W-:-:S03]  /*141b0*/  FMNMX.FTZ R83, R33, R10, !PT ;  /* 0x0000000a21537209 */ /* 0x000fc60007810000 */
[----:B------:R-:W0:Y:S01]  /*141c0*/  MUFU.EX2 R81, R81 ;  /* 0x0000005100517308 */ /* 0x000e220000000800 */
[----:B------:R-:W-:-:S04]  /*141d0*/  FMNMX.FTZ R83, R32, R83, !PT ;  /* 0x0000005320537209 */ /* 0x000fc80007810000 */
[----:B------:R-:W-:-:S03]  /*141e0*/  FMNMX.FTZ R10, R34, R83, !PT ;  /* 0x00000053220a7209 */ /* 0x000fc60007810000 */
[----:B------:R-:W-:Y:S01]  /*141f0*/  MUFU.EX2 R64, R64 ;  /* 0x0000004000407308 */ /* 0x000fe20000000800 */
[----:B------:R-:W-:-:S04]  /*14200*/  FMNMX.FTZ R83, R35, R10, !PT ;  /* 0x0000000a23537209 */ /* 0x000fc80007810000 */
[----:B------:R-:W-:-:S03]  /*14210*/  FMNMX.FTZ R10, R40, R83, !PT ;  /* 0x00000053280a7209 */ /* 0x000fc60007810000 */
[----:B------:R-:W-:Y:S01]  /*14220*/  MUFU.EX2 R69, R69 ;  /* 0x0000004500457308 */ /* 0x000fe20000000800 */
[----:B------:R-:W-:Y:S02]  /*14230*/  FMNMX.FTZ R83, R41, R10, !PT ;  /* 0x0000000a29537209 */ /* 0x000fe40007810000 */
[----:B0-----:R-:W-:Y:S02]  /*14240*/  F2FP.SATFINITE.E4M3.F32.PACK_AB_MERGE_C R198, R81, R60, RZ ;  /* 0x0000003c51c6723e */ /* 0x001fe400048070ff */
        /* <DEDUP_REMOVED lines=17> */
[----:B------:R-:W-:-:S05]  /*14360*/  FMNMX.FTZ R71, R26, R71, !PT ;  /* 0x000000471a477209 */ /* 0x000fca0007810000 */
[----:B------:R-:W0:Y:S02]  /*14370*/  SHFL.BFLY PT, R10, R71, 0x2, 0x1f ;  /* 0x0c401f00470a7f89 */ /* 0x000e2400000e0000 */
[----:B------:R-:W-:Y:S08]  /*14380*/  MUFU.EX2 R63, R63 ;  /* 0x0000003f003f7308 */ /* 0x000ff00000000800 */
[----:B------:R-:W-:Y:S08]  /*14390*/  MUFU.EX2 R55, R55 ;  /* 0x0000003700377308 */ /* 0x000ff00000000800 */
[----:B------:R-:W-:Y:S01]  /*143a0*/  MUFU.EX2 R58, R58 ;  /* 0x0000003a003a7308 */ /* 0x000fe20000000800 */
[----:B0-----:R-:W-:-:S07]  /*143b0*/  FMNMX.FTZ R59, R71, R10, !PT ;  /* 0x0000000a473b7209 */ /* 0x001fce0007810000 */
[----:B------:R-:W-:Y:S01]  /*143c0*/  MUFU.EX2 R65, R65 ;  /* 0x0000004100417308 */ /* 0x000fe20000000800 */
[----:B------:R-:W0:Y:S07]  /*143d0*/  SHFL.BFLY PT, R10, R59, 0x1, 0x1f ;  /* 0x0c201f003b0a7f89 */ /* 0x000e2e00000e0000 */
[----:B------:R-:W-:Y:S08]  /*143e0*/  MUFU.EX2 R70, R70 ;  /* 0x0000004600467308 */ /* 0x000ff00000000800 */
[----:B------:R-:W-:Y:S08]  /*143f0*/  MUFU.EX2 R51, R51 ;  /* 0x0000003300337308 */ /* 0x000ff00000000800 */
[----:B------:R-:W-:Y:S01]  /*14400*/  MUFU.EX2 R50, R50 ;  /* 0x0000003200327308 */ /* 0x000fe20000000800 */
[----:B0-----:R-:W-:Y:S01]  /*14410*/  FMNMX.FTZ R10, R59, R10, !PT ;  /* 0x0000000a3b0a7209 */ /* 0x001fe20007810000 */
[----:B------:R-:W-:-:S03]  /*14420*/  IMAD.U32 R59, RZ, RZ, UR43 ;  /* 0x0000002bff3b7e24 */ /* 0x000fc6000f8e00ff */
[C---:B------:R-:W-:Y:S01]  /*14430*/  FSETP.NEU.FTZ.AND P4, PT, R10.reuse, -INF , PT ;  /* 0xff8000000a00780b */ /* 0x040fe20003f9d000 */
[----:B------:R-:W-:-:S02]  /*14440*/  FFMA.FTZ R59, R10, R59, -8 ;  /* 0xc10000000a3b7423 */ /* 0x000fc4000001003b */
[----:B------:R-:W-:Y:S03]  /*14450*/  MUFU.EX2 R37, R37 ;  /* 0x0000002500257308 */ /* 0x000fe60000000800 */
[----:B------:R-:W-:-:S05]  /*14460*/  FSEL R59, R59, RZ, P4 ;  /* 0x000000ff3b3b7208 */ /* 0x000fca0002000000 */
[----:B------:R-:W-:Y:S01]  /*14470*/  MUFU.EX2 R54, R54 ;  /* 0x0000003600367308 */ /* 0x000fe20000000800 */
[----:B------:R-:W-:-:S01]  /*14480*/  FFMA.FTZ R71, R78, UR43, -R59 ;  /* 0x0000002b4e477c23 */ /* 0x000fc2000801083b */
[--C-:B------:R-:W-:Y:S01]  /*14490*/  FFMA.FTZ R72, R9, UR43, -R59.reuse ;  /* 0x0000002b09487c23 */ /* 0x100fe2000801083b */
[----:B------:R-:W-:-:S01]  /*144a0*/  FFMA.FTZ R8, R8, UR43, -R59 ;  /* 0x0000002b08087c23 */ /* 0x000fc2000801083b */
[--C-:B------:R-:W-:Y:S01]  /*144b0*/  FFMA.FTZ R9, R4, UR43, -R59.reuse ;  /* 0x0000002b04097c23 */ /* 0x100fe2000801083b */
[----:B------:R-:W-:-:S01]  /*144c0*/  FFMA.FTZ R83, R14, UR43, -R59 ;  /* 0x0000002b0e537c23 */ /* 0x000fc2000801083b */
[----:B------:R-:W-:Y:S01]  /*144d0*/  FFMA.FTZ R14, R29, UR43, -R59 ;  /* 0x0000002b1d0e7c23 */ /* 0x000fe2000801083b */
[----:B------:R-:W-:-:S01]  /*144e0*/  FADD.FTZ R29, R0, R73 ;  /* 0x00000049001d7221 */ /* 0x000fc20000010000 */
[----:B------:R-:W-:Y:S01]  /*144f0*/  MUFU.EX2 R71, R71 ;  /* 0x0000004700477308 */ /* 0x000fe20000000800 */
[----:B------:R-:W-:-:S01]  /*14500*/  FFMA.FTZ R4, R12, UR43, -R59 ;  /* 0x0000002b0c047c23 */ /* 0x000fc2000801083b */
[----:B------:R-:W-:Y:S01]  /*14510*/  FFMA.FTZ R80, R24, UR43, -R59 ;  /* 0x0000002b18507c23 */ /* 0x000fe2000801083b */
[----:B------:R-:W-:-:S01]  /*14520*/  FADD.FTZ R24, R74, R29 ;  /* 0x0000001d4a187221 */ /* 0x000fc20000010000 */
[--C-:B------:R-:W-:Y:S01]  /*14530*/  FFMA.FTZ R3, R3, UR43, -R59.reuse ;  /* 0x0000002b03037c23 */ /* 0x100fe2000801083b */
[----:B------:R-:W-:-:S01]  /*14540*/  FFMA.FTZ R78, R15, UR43, -R59 ;  /* 0x0000002b0f4e7c23 */ /* 0x000fc2000801083b */
[----:B------:R-:W-:Y:S01]  /*14550*/  FFMA.FTZ R12, R21, UR43, -R59 ;  /* 0x0000002b150c7c23 */ /* 0x000fe2000801083b */
[----:B------:R-:W-:-:S01]  /*14560*/  FADD.FTZ R29, R75, R24 ;  /* 0x000000184b1d7221 */ /* 0x000fc20000010000 */
[----:B------:R-:W0:Y:S01]  /*14570*/  MUFU.EX2 R72, R72 ;  /* 0x0000004800487308 */ /* 0x000e220000000800 */
[----:B------:R-:W-:-:S01]  /*14580*/  FFMA.FTZ R21, R28, UR43, -R59 ;  /* 0x0000002b1c157c23 */ /* 0x000fc2000801083b */
[----:B------:R-:W-:Y:S01]  /*14590*/  FFMA.FTZ R15, R20, UR43, -R59 ;  /* 0x0000002b140f7c23 */ /* 0x000fe2000801083b */
[----:B------:R-:W-:-:S01]  /*145a0*/  FADD.FTZ R24, R76, R29 ;  /* 0x0000001d4c187221 */ /* 0x000fc20000010000 */
[--C-:B------:R-:W-:Y:S01]  /*145b0*/  FFMA.FTZ R79, R25, UR43, -R59.reuse ;  /* 0x0000002b194f7c23 */ /* 0x100fe2000801083b */
[----:B------:R-:W-:-:S01]  /*145c0*/  FFMA.FTZ R20, R33, UR43, -R59 ;  /* 0x0000002b21147c23 */ /* 0x000fc2000801083b */
[----:B------:R-:W-:Y:S01]  /*145d0*/  FFMA.FTZ R25, R32, UR43, -R59 ;  /* 0x0000002b20197c23 */ /* 0x000fe2000801083b */
[----:B------:R-:W-:-:S01]  /*145e0*/  FADD.FTZ R33, R77, R24 ;  /* 0x000000184d217221 */ /* 0x000fc20000010000 */
[----:B------:R-:W1:Y:S01]  /*145f0*/  MUFU.EX2 R8, R8 ;  /* 0x0000000800087308 */ /* 0x000e620000000800 */
[----:B------:R-:W-:-:S01]  /*14600*/  FFMA.FTZ R31, R31, UR43, -R59 ;  /* 0x0000002b1f1f7c23 */ /* 0x000fc2000801083b */
[----:B------:R-:W-:Y:S01]  /*14610*/  FFMA.FTZ R30, R30, UR43, -R59 ;  /* 0x0000002b1e1e7c23 */ /* 0x000fe2000801083b */
[----:B------:R-:W-:-:S01]  /*14620*/  FADD.FTZ R32, R60, R33 ;  /* 0x000000213c207221 */ /* 0x000fc20000010000 */
[--C-:B------:R-:W-:Y:S01]  /*14630*/  FFMA.FTZ R34, R34, UR43, -R59.reuse ;  /* 0x0000002b22227c23 */ /* 0x100fe2000801083b */
[----:B------:R-:W-:-:S01]  /*14640*/  FFMA.FTZ R35, R35, UR43, -R59 ;  /* 0x0000002b23237c23 */ /* 0x000fc2000801083b */
[----:B------:R-:W-:Y:S01]  /*14650*/  FFMA.FTZ R24, R40, UR43, -R59 ;  /* 0x0000002b28187c23 */ /* 0x000fe2000801083b */
[----:B------:R-:W-:-:S01]  /*14660*/  FADD.FTZ R33, R81, R32 ;  /* 0x0000002051217221 */ /* 0x000fc20000010000 */
[----:B------:R-:W2:Y:S01]  /*14670*/  MUFU.EX2 R9, R9 ;  /* 0x0000000900097308 */ /* 0x000ea20000000800 */
[----:B0-----:R-:W-:-:S01]  /*14680*/  FADD.FTZ R29, R71, R72 ;  /* 0x00000048471d7221 */ /* 0x001fc20000010000 */
[----:B------:R-:W-:Y:S01]  /*14690*/  FFMA.FTZ R41, R41, UR43, -R59 ;  /* 0x0000002b29297c23 */ /* 0x000fe2000801083b */
[----:B------:R-:W-:-:S01]  /*146a0*/  FADD.FTZ R32, R64, R33 ;  /* 0x0000002140207221 */ /* 0x000fc20000010000 */
[--C-:B------:R-:W-:Y:S01]  /*146b0*/  FFMA.FTZ R44, R44, UR43, -R59.reuse ;  /* 0x0000002b2c2c7c23 */ /* 0x100fe2000801083b */
[----:B------:R-:W-:-:S01]  /*146c0*/  FFMA.FTZ R45, R45, UR43, -R59 ;  /* 0x0000002b2d2d7c23 */ /* 0x000fc2000801083b */
[----:B------:R-:W-:Y:S01]  /*146d0*/  FFMA.FTZ R48, R48, UR43, -R59 ;  /* 0x0000002b30307c23 */ /* 0x000fe2000801083b */
[----:B------:R-:W-:-:S01]  /*146e0*/  FADD.FTZ R32, R69, R32 ;  /* 0x0000002045207221 */ /* 0x000fc20000010000 */
[----:B------:R-:W0:Y:S01]  /*146f0*/  MUFU.EX2 R4, R4 ;  /* 0x0000000400047308 */ /* 0x000e220000000800 */
[----:B-1----:R-:W-:-:S01]  /*14700*/  FADD.FTZ R28, R8, R29 ;  /* 0x0000001d081c7221 */ /* 0x002fc20000010000 */
[----:B------:R-:W-:Y:S01]  /*14710*/  FFMA.FTZ R49, R49, UR43, -R59 ;  /* 0x0000002b31317c23 */ /* 0x000fe2000801083b */
[----:B------:R-:W-:-:S01]  /*14720*/  FADD.FTZ R33, R61, R32 ;  /* 0x000000203d217221 */ /* 0x000fc20000010000 */
[----:B------:R-:W-:Y:S01]  /*14730*/  F2FP.SATFINITE.E4M3.F32.PACK_AB_MERGE_C R32, R63, R66, RZ ;  /* 0x000000423f20723e */ /* 0x000fe200048070ff */
[----:B------:R-:W-:-:S01]  /*14740*/  FFMA.FTZ R52, R52, UR43, -R59 ;  /* 0x0000002b34347c23 */ /* 0x000fc2000801083b */
[----:B------:R-:W-:Y:S01]  /*14750*/  FFMA.FTZ R53, R53, UR43, -R59 ;  /* 0x0000002b35357c23 */ /* 0x000fe2000801083b */
[----:B------:R-:W-:-:S01]  /*14760*/  FADD.FTZ R33, R68, R33 ;  /* 0x0000002144217221 */ /* 0x000fc20000010000 */
[----:B------:R-:W1:Y:S01]  /*14770*/  MUFU.EX2 R3, R3 ;  /* 0x0000000300037308 */ /* 0x000e620000000800 */
[----:B--2---:R-:W-:-:S01]  /*14780*/  FADD.FTZ R29, R9, R28 ;  /* 0x0000001c091d7221 */ /* 0x004fc20000010000 */
[----:B------:R-:W-:Y:S01]  /*14790*/  F2FP.SATFINITE.E4M3.F32.PACK_AB_MERGE_C R8, R9, R8, RZ ;  /* 0x000000080908723e */ /* 0x000fe200048070ff */
[----:B------:R-:W-:-:S01]  /*147a0*/  FFMA.FTZ R56, R56, UR43, -R59 ;  /* 0x0000002b38387c23 */ /* 0x000fc2000801083b */
[--C-:B------:R-:W-:Y:S01]  /*147b0*/  FFMA.FTZ R57, R57, UR43, -R59.reuse ;  /* 0x0000002b39397c23 */ /* 0x100fe2000801083b */
[----:B------:R-:W-:-:S01]  /*147c0*/  FFMA.FTZ R27, R27, UR43, -R59 ;  /* 0x0000002b1b1b7c23 */ /* 0x000fc2000801083b */
[----:B------:R-:W-:Y:S01]  /*147d0*/  FFMA.FTZ R26, R26, UR43, -R59 ;  /* 0x0000002b1a1a7c23 */ /* 0x000fe2000801083b */
[----:B------:R-:W-:Y:S01]  /*147e0*/  F2FP.SATFINITE.E4M3.F32.PACK_AB_MERGE_C R197, R72, R71, R8 ;  /* 0x0000004748c5723e */ /* 0x000fe20004807008 */
[----:B------:R-:W2:Y:S01]  /*147f0*/  MUFU.EX2 R78, R78 ;  /* 0x0000004e004e7308 */ /* 0x000ea20000000800 */
[----:B0-----:R-:W-:-:S01]  /*14800*/  FADD.FTZ R28, R4, R29 ;  /* 0x0000001d041c7221 */ /* 0x001fc20000010000 */
[----:B------:R-:W-:-:S06]  /*14810*/  F2FP.SATFINITE.E4M3.F32.PACK_AB_MERGE_C R194, R67, R62, R32 ;  /* 0x0000003e43c2723e */ /* 0x000fcc0004807020 */
[----:B------:R-:W0:Y:S01]  /*14820*/  MUFU.EX2 R83, R83 ;  /* 0x0000005300537308 */ /* 0x000e220000000800 */
[----:B-1----:R-:W-:-:S01]  /*14830*/  FADD.FTZ R29, R3, R28 ;  /* 0x0000001c031d7221 */ /* 0x002fc20000010000 */
[----:B------:R-:W-:-:S04]  /*14840*/  FADD.FTZ R28, R62, R33 ;  /* 0x000000213e1c7221 */ /* 0x000fc80000010000 */
[----:B------:R-:W-:Y:S01]  /*14850*/  FADD.FTZ R33, R67, R28 ;  /* 0x0000001c43217221 */ /* 0x000fe20000010000 */
[----:B------:R-:W-:Y:S01]  /*14860*/  F2FP.SATFINITE.E4M3.F32.PACK_AB_MERGE_C R28, R58, R55, RZ ;  /* 0x000000373a1c723e */ /* 0x000fe200048070ff */
[----:B------:R-:W1:Y:S01]  /*14870*/  MUFU.EX2 R12, R12 ;  /* 0x0000000c000c7308 */ /* 0x000e620000000800 */
[----:B--2---:R-:W-:-:S01]  /*14880*/  FADD.FTZ R0, R78, R29 ;  /* 0x0000001d4e007221 */ /* 0x004fc20000010000 */
[----:B------:R-:W-:Y:S01]  /*14890*/  FADD.FTZ R66, R66, R33 ;  /* 0x0000002142427221 */ /* 0x000fe20000010000 */
[----:B------:R-:W-:Y:S02]  /*148a0*/  F2FP.SATFINITE.E4M3.F32.PACK_AB_MERGE_C R188, R70, R65, R28 ;  /* 0x0000004146bc723e */ /* 0x000fe4000480701c */
[----:B------:R-:W-:Y:S01]  /*148b0*/  F2FP.SATFINITE.E4M3.F32.PACK_AB_MERGE_C R28, R50, R51, RZ ;  /* 0x00000033321c723e */ /* 0x000fe200048070ff */
[----:B------:R-:W-:-:S02]  /*148c0*/  FADD.FTZ R66, R63, R66 ;  /* 0x000000423f427221 */ /* 0x000fc40000010000 */
[----:B------:R-:W2:Y:S01]  /*148d0*/  MUFU.EX2 R15, R15 ;  /* 0x0000000f000f7308 */ /* 0x000ea20000000800 */
[----:B0-----:R-:W-:-:S01]  /*148e0*/  FADD.FTZ R29, R83, R0 ;  /* 0x00000000531d7221 */ /* 0x001fc20000010000 */
[----:B------:R-:W-:Y:S01]  /*148f0*/  FADD.FTZ R65, R65, R66 ;  /* 0x0000004241417221 */ /* 0x000fe20000010000 */
[----:B------:R-:W-:-:S02]  /*14900*/  F2FP.SATFINITE.E4M3.F32.PACK_AB_MERGE_C R190, R54, R37, R28 ;  /* 0x0000002536be723e */ /* 0x000fc4000480701c */
[----:B------:R-:W-:Y:S01]  /*14910*/  F2FP.SATFINITE.E4M3.F32.PACK_AB_MERGE_C R78, R83, R78, RZ ;  /* 0x0000004e534e723e */ /* 0x000fe200048070ff */
[----:B------:R-:W-:-:S02]  /*14920*/  FADD.FTZ R70, R70, R65 ;  /* 0x0000004146467221 */ /* 0x000fc40000010000 */
[----:B------:R-:W0:Y:S01]  /*14930*/  MUFU.EX2 R79, R79 ;  /* 0x0000004f004f7308 */ /* 0x000e220000000800 */
[----:B-1----:R-:W-:-:S01]  /*14940*/  FADD.FTZ R0, R12, R29 ;  /* 0x0000001d0c007221 */ /* 0x002fc20000010000 */
[----:B------:R-:W-:Y:S01]  /*14950*/  FADD.FTZ R55, R55, R70 ;  /* 0x0000004637377221 */ /* 0x000fe20000010000 */
[----:B------:R-:W-:Y:S02]  /*14960*/  F2FP.SATFINITE.E4M3.F32.PACK_AB_MERGE_C R199, R3, R4, R78 ;  /* 0x0000000403c7723e */ /* 0x000fe4000480704e */
[----:B------:R-:W1:Y:S01]  /*14970*/  @P2 LDC R4, c[0x0][0x44c] ;  /* 0x00011300ff042b82 */ /* 0x000e620000000800 */
[----:B------:R-:W-:-:S02]  /*14980*/  FADD.FTZ R58, R58, R55 ;  /* 0x000000373a3a7221 */ /* 0x000fc40000010000 */
[----:B------:R-:W3:Y:S01]  /*14990*/  MUFU.EX2 R80, R80 ;  /* 0x0000005000507308 */ /* 0x000ee20000000800 */
        /* <DEDUP_REMOVED lines=8> */
[----:B---3--:R-:W-:-:S01]  /*14a20*/  FADD.FTZ R29, R80, R29 ;  /* 0x0000001d501d7221 */ /* 0x008fc20000010000 */
[----:B------:R-:W-:Y:S01]  /*14a30*/  F2FP.SATFINITE.E4M3.F32.PACK_AB_MERGE_C R79, R80, R79, RZ ;  /* 0x0000004f504f723e */ /* 0x000fe200048070ff */
[----:B-1----:R-:W-:-:S03]  /*14a40*/  @P2 IMAD.HI.U32 R4, R207, R4, RZ ;  /* 0x00000004cf042227 */ /* 0x002fc600078e00ff */
[----:B------:R-:W-:Y:S02]  /*14a50*/  F2FP.SATFINITE.E4M3.F32.PACK_AB_MERGE_C R193, R15, R12, R79 ;  /* 0x0000000c0fc1723e */ /* 0x000fe4000480704f */
        /* <DEDUP_REMOVED lines=8> */
[----:B------:R-:W-:-:S04]  /*14ae0*/  F2FP.SATFINITE.E4M3.F32.PACK_AB_MERGE_C R30, R30, R31, RZ ;  /* 0x0000001f1e1e723e */ /* 0x000fc800048070ff */
[----:B------:R-:W-:Y:S02]  /*14af0*/  F2FP.SATFINITE.E4M3.F32.PACK_AB_MERGE_C R195, R21, R14, R30 ;  /* 0x0000000e15c3723e */ /* 0x000fe4000480701e */
[----:B------:R-:W2:Y:S01]  /*14b00*/  MUFU.EX2 R34, R34 ;  /* 0x0000002200227308 */ /* 0x000ea20000000800 */
[----:B0-----:R-:W-:-:S02]  /*14b10*/  FADD.FTZ R0, R20, R29 ;  /* 0x0000001d14007221 */ /* 0x001fc40000010000 */
[----:B------:R-:W0:Y:S05]  /*14b20*/  @P2 LDC R29, c[0x0][0x450] ;  /* 0x00011400ff1d2b82 */ /* 0x000e2a0000000800 */
[----:B------:R-:W3:Y:S01]  /*14b30*/  MUFU.EX2 R35, R35 ;  /* 0x0000002300237308 */ /* 0x000ee20000000800 */
[----:B-1----:R-:W-:-:S07]  /*14b40*/  FADD.FTZ R9, R25, R0 ;  /* 0x0000000019097221 */ /* 0x002fce0000010000 */
[----:B------:R-:W1:Y:S01]  /*14b50*/  MUFU.EX2 R24, R24 ;  /* 0x0000001800187308 */ /* 0x000e620000000800 */
[----:B--2---:R-:W-:-:S07]  /*14b60*/  FADD.FTZ R0, R34, R9 ;  /* 0x0000000922007221 */ /* 0x004fce0000010000 */
[----:B------:R-:W2:Y:S01]  /*14b70*/  MUFU.EX2 R41, R41 ;  /* 0x0000002900297308 */ /* 0x000ea20000000800 */
[----:B---3--:R-:W-:-:S01]  /*14b80*/  FADD.FTZ R9, R35, R0 ;  /* 0x0000000023097221 */ /* 0x008fc20000010000 */
[----:B------:R-:W-:-:S04]  /*14b90*/  F2FP.SATFINITE.E4M3.F32.PACK_AB_MERGE_C R34, R35, R34, RZ ;  /* 0x000000222322723e */ /* 0x000fc800048070ff */
[----:B------:R-:W-:Y:S02]  /*14ba0*/  F2FP.SATFINITE.E4M3.F32.PACK_AB_MERGE_C R189, R25, R20, R34 ;  /* 0x0000001419bd723e */ /* 0x000fe40004807022 */
[----:B------:R-:W3:Y:S01]  /*14bb0*/  MUFU.EX2 R44, R44 ;  /* 0x0000002c002c7308 */ /* 0x000ee20000000800 */
[----:B-1----:R-:W-:-:S07]  /*14bc0*/  FADD.FTZ R0, R24, R9 ;  /* 0x0000000918007221 */ /* 0x002fce0000010000 */
[----:B------:R-:W-:Y:S01]  /*14bd0*/  MUFU.EX2 R46, R46 ;  /* 0x0000002e002e7308 */ /* 0x000fe20000000800 */
[----:B--2---:R-:W-:-:S07]  /*14be0*/  FADD.FTZ R9, R41, R0 ;  /* 0x0000000029097221 */ /* 0x004fce0000010000 */
[----:B------:R-:W1:Y:S01]  /*14bf0*/  MUFU.EX2 R43, R43 ;  /* 0x0000002b002b7308 */ /* 0x000e620000000800 */
[----:B---3--:R-:W-:-:S01]  /*14c00*/  FADD.FTZ R0, R44, R9 ;  /* 0x000000092c007221 */ /* 0x008fc20000010000 */
[----:B------:R-:W-:Y:S01]  /*14c10*/  IMAD.MOV.U32 R9, RZ, RZ, R207 ;  /* 0x000000ffff097224 */ /* 0x000fe200078e00cf */
[----:B0-----:R-:W-:-:S05]  /*14c20*/  @P2 SHF.R.U32.HI R9, RZ, R29, R4 ;  /* 0x0000001dff092219 */ /* 0x001fca0000011604 */
[----:B------:R-:W0:Y:S01]  /*14c30*/  MUFU.EX2 R45, R45 ;  /* 0x0000002d002d7308 */ /* 0x000e220000000800 */
[----:B------:R-:W-:-:S04]  /*14c40*/  IMAD.IADD R9, R102, 0x1, R9 ;  /* 0x0000000166097824 */ /* 0x000fc800078e0209 */
[----:B------:R-:W-:-:S03]  /*14c50*/  IMAD.IADD R6, R9, 0x1, R6 ;  /* 0x0000000109067824 */ /* 0x000fc600078e0206 */
        /* <DEDUP_REMOVED lines=12> */
[----:B0-----:R-:W-:-:S01]  /*14d20*/  FADD.FTZ R0, R48, R45 ;  /* 0x0000002d30007221 */ /* 0x001fc20000010000 */
[----:B------:R-:W-:-:S04]  /*14d30*/  FADD.FTZ R46, R46, R47 ;  /* 0x0000002f2e2e7221 */ /* 0x000fc80000010000 */
[----:B------:R-:W-:Y:S02]  /*14d40*/  FADD.FTZ R46, R43, R46 ;  /* 0x0000002e2b2e7221 */ /* 0x000fe40000010000 */
        /* <DEDUP_REMOVED lines=20> */
[----:B------:R-:W1:Y:S01]  /*14e90*/  MUFU.EX2 R26, R26 ;  /* 0x0000001a001a7308 */ /* 0x000e620000000800 */
[----:B--2---:R-:W-:-:S04]  /*14ea0*/  FADD.FTZ R0, R57, R0 ;  /* 0x0000000039007221 */ /* 0x004fc80000010000 */
[----:B0-----:R-:W-:Y:S01]  /*14eb0*/  FADD.FTZ R3, R27, R0 ;  /* 0x000000001b037221 */ /* 0x001fe20000010000 */
[----:B------:R-:W-:Y:S01]  /*14ec0*/  VIADD R0, R103, 0xfffffffe ;  /* 0xfffffffe67007836 */ /* 0x000fe20000000000 */
[C---:B-1----:R-:W-:Y:S02]  /*14ed0*/  F2FP.SATFINITE.E4M3.F32.PACK_AB_MERGE_C R8, R26.reuse, R27, RZ ;  /* 0x0000001b1a08723e */ /* 0x042fe400048070ff */
[----:B------:R-:W-:-:S02]  /*14ee0*/  FADD.FTZ R3, R26, R3 ;  /* 0x000000031a037221 */ /* 0x000fc40000010000 */
[----:B------:R-:W-:Y:S01]  /*14ef0*/  F2FP.SATFINITE.E4M3.F32.PACK_AB_MERGE_C R187, R57, R56, R8 ;  /* 0x0000003839bb723e */ /* 0x000fe20004807008 */
        /* <DEDUP_REMOVED lines=12> */
.L_x_1498:
[----:B------:R-:W-:-:S13]  /*14fc0*/  ISETP.NE.AND P4, PT, R7, 0x1, PT ;  /* 0x000000010700780c */ /* 0x000fda0003f85270 */
[----:B------:R-:W0:Y:S02]  /*14fd0*/  @P4 LDC.64 R12, c[0x0][0x9e8] ;  /* 0x00027a00ff0c4b82 */ /* 0x000e240000000a00 */
[----:B0-----:R-:W-:-:S05]  /*14fe0*/  @P4 IMAD.HI.U32 R12, R8, R12, RZ ;  /* 0x0000000c080c4227 */ /* 0x001fca00078e00ff */
[----:B------:R-:W-:-:S07]  /*14ff0*/  @P4 SHF.R.U32.HI R8, RZ, R13, R12 ;  /* 0x0000000dff084219 */ /* 0x000fce000001160c */
.L_x_1499:
[----:B------:R-:W-:Y:S05]  /*15000*/  BSYNC B0 ;  /* 0x0000000000007941 */ /* 0x000fea0003800000 */
.L_x_1497:
[----:B------:R-:W-:-:S05]  /*15010*/  IMAD R7, R8, R7, R7 ;  /* 0x0000000708077224 */ /* 0x000fca00078e0207 */
[----:B------:R-:W-:-:S07]  /*15020*/  VIMNMX R6, R6, R7, PT ;  /* 0x0000000706067248 */ /* 0x000fce0003fe0100 */
.L_x_1496:
[----:B------:R-:W-:Y:S01]  /*15030*/  SHF.R.S32.HI R7, RZ, 0x1f, R6 ;  /* 0x0000001fff077819 */ /* 0x000fe20000011406 */
[----:B------:R-:W-:Y:S01]  /*15040*/  ULDC UR32, c[0x0][0x9e4] ;  /* 0x0002790000207ab9 */ /* 0x000fe20000000800 */
[----:B------:R-:W-:Y:S01]  /*15050*/  ULDC UR29, c[0x0][0x9e4] ;  /* 0x00027900001d7ab9 */ /* 0x000fe20000000800 */
[----:B------:R-:W-:Y:S01]  /*15060*/  ULDC UR28, c[0x0][0x988] ;  /* 0x00026200001c7ab9 */ /* 0x000fe20000000800 */
[----:B------:R-:W-:Y:S01]  /*15070*/  LEA.HI R7, R7, R6, RZ, 0x7 ;  /* 0x0000000607077211 */ /* 0x000fe200078f38ff */
[----:B------:R-:W-:Y:S01]  /*15080*/  ULDC UR31, c[0x0][0x988] ;  /* 0x00026200001f7ab9 */ /* 0x000fe20000000800 */
[----:B------:R-:W-:Y:S01]  /*15090*/  ULDC UR30, c[0x0][0x988] ;  /* 0x00026200001e7ab9 */ /* 0x000fe20000000800 */
[----:B------:R-:W-:Y:S01]  /*150a0*/  ULDC UR34, c[0x0][0x9e0] ;  /* 0x0002780000227ab9 */ /* 0x000fe20000000800 */
[----:B------:R-:W-:Y:S01]  /*150b0*/  SHF.R.S32.HI R7, RZ, 0x7, R7 ;  /* 0x00000007ff077819 */ /* 0x000fe20000011407 */
[----:B------:R-:W-:Y:S01]  /*150c0*/  ULDC UR33, c[0x0][0x9e0] ;  /* 0x0002780000217ab9 */ /* 0x000fe20000000800 */
[----:B------:R-:W-:-:S02]  /*150d0*/  CS2R R24, SRZ ;  /* 0x0000000000187805 */ /* 0x000fc4000001ff00 */
[----:B------:R-:W-:Y:S02]  /*150e0*/  CS2R R26, SRZ ;  /* 0x00000000001a7805 */ /* 0x000fe4000001ff00 */
[----:B------:R-:W-:Y:S02]  /*150f0*/  VIMNMX R12, R212, R7, !PT ;  /* 0x00000007d40c7248 */ /* 0x000fe40007fe0100 */
        /* <DEDUP_REMOVED lines=95> */
[----:B------:R-:W-:-:S07]  /*156f0*/  CS2R R24, SRZ ;  /* 0x0000000000187805 */ /* 0x000fce000001ff00 */
.L_x_1519:
[----:B------:R-:W-:Y:S01]  /*15700*/  VIADD R13, R19, 0x1 ;  /* 0x00000001130d7836 */ /* 0x000fe20000000000 */
[----:B------:R-:W-:Y:S05]  /*15710*/  YIELD ;  /* 0x0000000000007946 */ /* 0x000fea0003800000 */
[----:B------:R-:W-:-:S04]  /*15720*/  ISETP.NE.AND P4, PT, R13, 0x2, PT ;  /* 0x000000020d00780c */ /* 0x000fc80003f85270 */
[----:B------:R-:W-:Y:S02]  /*15730*/  SEL R7, RZ, 0x1, P4 ;  /* 0x00000001ff077807 */ /* 0x000fe40002000000 */
[----:B------:R-:W-:Y:S02]  /*15740*/  SEL R13, R13, RZ, P4 ;  /* 0x000000ff0d0d7207 */ /* 0x000fe40002000000 */
[----:B------:R-:W-:Y:S02]  /*15750*/  ISETP.NE.AND P4, PT, R211, RZ, PT ;  /* 0x000000ffd300720c */ /* 0x000fe40003f85270 */
[----:B------:R-:W-:-:S11]  /*15760*/  LOP3.LUT R14, R18, R7, RZ, 0x3c, !PT ;  /* 0x00000007120e7212 */ /* 0x000fd600078e3cff */
[----:B------:R-:W-:Y:S05]  /*15770*/  @P4 BRA `(.L_x_1501) ;  /* 0x0000000000304947 */ /* 0x000fea0003800000 */
[----:B------:R-:W-:Y:S05]  /*15780*/  @!P0 BRA `(.L_x_1502) ;  /* 0x0000000000048947 */ /* 0x000fea0003800000 */
[----:B------:R-:W-:Y:S01]  /*15790*/  BPT.TRAP 0x1 ;  /* 0x000000040000795c */ /* 0x000fe20000300000 */
.L_x_1502:
[----:B------:R-:W-:Y:S01]  /*157a0*/  IMAD R7, R13, 0x8, R16 ;  /* 0x000000080d077824 */ /* 0x000fe200078e0210 */
[----:B------:R-:W-:-:S04]  /*157b0*/  SHF.L.U32 R6, R14, 0x1f, RZ ;  /* 0x0000001f0e067819 */ /* 0x000fc800000006ff */
[----:B------:R0:W1:Y:S01]  /*157c0*/  SYNCS.PHASECHK.TRANS64.TRYWAIT P5, [R7+URZ+0x2a830], R6 ;  /* 0x02a83006070075a7 */ /* 0x00006200080a017f */
[----:B------:R-:W-:Y:S05]  /*157d0*/  @!P0 BRA `(.L_x_1503) ;  /* 0x0000000000048947 */ /* 0x000fea0003800000 */
[----:B------:R-:W-:Y:S01]  /*157e0*/  BPT.TRAP 0x1 ;  /* 0x000000040000795c */ /* 0x000fe20000300000 */
.L_x_1503:
[----:B------:R-:W-:Y:S04]  /*157f0*/  BSSY B0, `(.L_x_1501) ;  /* 0x0000004000007945 */ /* 0x000fe80003800000 */
[----:B-1----:R-:W-:Y:S05]  /*15800*/  @P5 BRA `(.L_x_1504) ;  /* 0x0000000000085947 */ /* 0x002fea0003800000 */
[----:B------:R-:W1:Y:S02]  /*15810*/  SYNCS.PHASECHK.TRANS64.TRYWAIT P5, [R7+URZ+0x2a830], R6 ;  /* 0x02a83006070075a7 */ /* 0x000e6400080a017f */
[----:B-1----:R-:W-:Y:S05]  /*15820*/  @!P5 BRA `(.L_x_1505) ;  /* 0x0000019000b4d947 */ /* 0x002fea0003800000 */
.L_x_1504:
[----:B------:R-:W-:Y:S05]  /*15830*/  BSYNC B0 ;  /* 0x0000000000007941 */ /* 0x000fea0003800000 */
.L_x_1501:
[----:B01----:R-:W0:Y:S01]  /*15840*/  S2R R6, SR_TID.X ;  /* 0x0000000000067919 */ /* 0x003e220000002100 */
[----:B------:R-:W-:Y:S05]  /*15850*/  WARPSYNC.ALL ;  /* 0x0000000000007948 */ /* 0x000fea0003800000 */
[----:B------:R-:W-:Y:S02]  /*15860*/  IMAD.MOV.U32 R7, RZ, RZ, -0x7fffffe0 ;  /* 0x80000020ff077424 */ /* 0x000fe400078e00ff */
[----:B------:R-:W-:Y:S02]  /*15870*/  IMAD.MOV.U32 R121, RZ, RZ, -0x7fffffe0 ;  /* 0x80000020ff797424 */ /* 0x000fe400078e00ff */
[----:B------:R-:W-:Y:S01]  /*15880*/  IMAD.MOV.U32 R21, RZ, RZ, -0x7fffffe0 ;  /* 0x80000020ff157424 */ /* 0x000fe200078e00ff */
[----:B------:R-:W-:Y:S01]  /*15890*/  R2UR UR27, R7 ;  /* 0x00000000071b72ca */ /* 0x000fe200000e0000 */
[----:B------:R-:W-:Y:S01]  /*158a0*/  IMAD.MOV.U32 R9, RZ, RZ, -0x7fffffe0 ;  /* 0x80000020ff097424 */ /* 0x000fe200078e00ff */
[----:B------:R-:W-:-:S02]  /*158b0*/  R2UR UR19, R121 ;  /* 0x00000000791372ca */ /* 0x000fc400000e0000 */
[----:B------:R-:W-:Y:S02]  /*158c0*/  R2UR UR7, R21 ;  /* 0x00000000150772ca */ /* 0x000fe400000e0000 */
[----:B------:R-:W-:Y:S02]  /*158d0*/  R2UR UR11, R9 ;  /* 0x00000000090b72ca */ /* 0x000fe400000e0000 */
[----:B------:R-:W-:Y:S02]  /*158e0*/  R2UR UR15, R21 ;  /* 0x00000000150f72ca */ /* 0x000fe400000e0000 */
[----:B------:R-:W-:Y:S02]  /*158f0*/  R2UR UR23, R7 ;  /* 0x00000000071772ca */ /* 0x000fe400000e0000 */
[----:B0-----:R-:W-:Y:S01]  /*15900*/  SHF.R.U32.HI R8, RZ, 0x7, R6 ;  /* 0x00000007ff087819 */ /* 0x001fe20000011606 */
[----:B------:R-:W-:-:S04]  /*15910*/  IMAD R6, R13, 0x600, R5 ;  /* 0x000006000d067824 */ /* 0x000fc800078e0205 */
[----:B------:R-:W-:Y:S01]  /*15920*/  VIADD R15, R8, 0x8 ;  /* 0x00000008080f7836 */ /* 0x000fe20000000000 */
[C---:B------:R-:W-:Y:S01]  /*15930*/  R2UR UR26, R6.reuse ;  /* 0x00000000061a72ca */ /* 0x040fe200000e0000 */
[C---:B------:R-:W-:Y:S02]  /*15940*/  VIADD R120, R6.reuse, 0x400 ;  /* 0x0000040006787836 */ /* 0x040fe40000000000 */
[C---:B------:R-:W-:Y:S01]  /*15950*/  VIADD R20, R6.reuse, 0x2 ;  /* 0x0000000206147836 */ /* 0x040fe20000000000 */
[----:B------:R0:W-:Y:S01]  /*15960*/  BAR.SYNC.DEFER_BLOCKING R15, 0x100 ;  /* 0x0004000f0000751d */ /* 0x0001e20000010000 */
[----:B------:R-:W-:Y:S01]  /*15970*/  VIADD R8, R6, 0x200 ;  /* 0x0000020006087836 */ /* 0x000fe20000000000 */
[----:B------:R-:W-:Y:S02]  /*15980*/  R2UR UR18, R120 ;  /* 0x00000000781272ca */ /* 0x000fe400000e0000 */
[----:B------:R-:W-:Y:S01]  /*15990*/  R2UR UR6, R20 ;  /* 0x00000000140672ca */ /* 0x000fe200000e0000 */
[----:B------:R-:W-:Y:S01]  /*159a0*/  VIADD R20, R6, 0x202 ;  /* 0x0000020206147836 */ /* 0x000fe20000000000 */
[----:B------:R-:W-:Y:S01]  /*159b0*/  R2UR UR10, R8 ;  /* 0x00000000080a72ca */ /* 0x000fe200000e0000 */
[----:B------:R-:W-:-:S03]  /*159c0*/  VIADD R6, R6, 0x402 ;  /* 0x0000040206067836 */ /* 0x000fc60000000000 */
[----:B------:R-:W-:Y:S02]  /*159d0*/  R2UR UR14, R20 ;  /* 0x00000000140e72ca */ /* 0x000fe400000e0000 */
[----:B------:R-:W-:Y:S01]  /*159e0*/  R2UR UR22, R6 ;  /* 0x00000000061672ca */ /* 0x000fe200000e0000 */
        /* <DEDUP_REMOVED lines=21> */
.L_x_1507:
[----:B------:R-:W-:Y:S01]  /*15b40*/  SHF.L.U32 R6, R18, 0x1f, RZ ;  /* 0x0000001f12067819 */ /* 0x000fe200000006ff */
[----:B------:R-:W-:-:S04]  /*15b50*/  IMAD R7, R19, 0x8, R16 ;  /* 0x0000000813077824 */ /* 0x000fc800078e0210 */
[----:B------:R0:W1:Y:S01]  /*15b60*/  SYNCS.PHASECHK.TRANS64.TRYWAIT P4, [R7+URZ+0x2a850], R6 ;  /* 0x02a85006070075a7 */ /* 0x000062000808017f */
[----:B------:R-:W-:Y:S05]  /*15b70*/  @!P0 BRA `(.L_x_1508) ;  /* 0x0000000000048947 */ /* 0x000fea0003800000 */
[----:B------:R-:W-:Y:S01]  /*15b80*/  BPT.TRAP 0x1 ;  /* 0x000000040000795c */ /* 0x000fe20000300000 */
.L_x_1508:
[----:B-1----:R-:W-:Y:S05]  /*15b90*/  @P4 BRA `(.L_x_1506) ;  /* 0x0000000000084947 */ /* 0x002fea0003800000 */
[----:B------:R-:W1:Y:S02]  /*15ba0*/  SYNCS.PHASECHK.TRANS64.TRYWAIT P4, [R7+URZ+0x2a850], R6 ;  /* 0x02a85006070075a7 */ /* 0x000e64000808017f */
[----:B-1----:R-:W-:Y:S05]  /*15bb0*/  @!P4 BRA `(.L_x_1509) ;  /* 0x0000018c00e4c947 */ /* 0x002fea0003800000 */
.L_x_1506:
[----:B01----:R-:W-:Y:S01]  /*15bc0*/  VIADD R6, R16, 0x400 ;  /* 0x0000040010067836 */ /* 0x003fe20000000000 */
[----:B------:R-:W-:Y:S05]  /*15bd0*/  WARPSYNC.ALL ;  /* 0x0000000000007948 */ /* 0x000fea0003800000 */
[----:B------:R-:W-:Y:S01]  /*15be0*/  SHF.R.U32.HI R6, RZ, 0x4, R6 ;  /* 0x00000004ff067819 */ /* 0x000fe20000011606 */
[----:B------:R-:W-:Y:S01]  /*15bf0*/  IMAD.MOV.U32 R7, RZ, RZ, 0x40000040 ;  /* 0x40000040ff077424 */ /* 0x000fe200078e00ff */
[----:B------:R-:W-:Y:S01]  /*15c00*/  WARPGROUP.ARRIVE ;  /* 0x00000000000079c5 */ /* 0x000fe20000000000 */
[----:B------:R-:W-:Y:S01]  /*15c10*/  IMAD.MOV.U32 R9, RZ, RZ, 0x40000040 ;  /* 0x40000040ff097424 */ /* 0x000fe200078e00ff */
[----:B------:R-:W-:-:S04]  /*15c20*/  LOP3.LUT R6, R6, 0x3fff, RZ, 0xc0, !PT ;  /* 0x00003fff06067812 */ /* 0x000fc800078ec0ff */
[----:B------:R-:W0:Y:S01]  /*15c30*/  S2R R21, SR_TID.X ;  /* 0x0000000000157919 */ /* 0x000e220000002100 */
[----:B------:R-:W-:Y:S01]  /*15c40*/  R2UR UR7, R7 ;  /* 0x00000000070772ca */ /* 0x000fe200000e0000 */
[----:B------:R-:W-:Y:S01]  /*15c50*/  IMAD.MOV.U32 R7, RZ, RZ, 0x40000040 ;  /* 0x40000040ff077424 */ /* 0x000fe200078e00ff */
[----:B------:R-:W-:Y:S01]  /*15c60*/  LOP3.LUT R6, R6, 0x10000, RZ, 0xfc, !PT ;  /* 0x0001000006067812 */ /* 0x000fe200078efcff */
[C---:B------:R-:W-:Y:S01]  /*15c70*/  FMUL.FTZ R15, R2.reuse, R123 ;  /* 0x0000007b020f7220 */ /* 0x040fe20000410000 */
[C---:B------:R-:W-:Y:S01]  /*15c80*/  FMUL.FTZ R18, R2.reuse, R124 ;  /* 0x0000007c02127220 */ /* 0x040fe20000410000 */
[C---:B------:R-:W-:Y:S01]  /*15c90*/  FMUL.FTZ R123, R2.reuse, R128 ;  /* 0x00000080027b7220 */ /* 0x040fe20000410000 */
[C---:B------:R-:W-:Y:S01]  /*15ca0*/  FMUL.FTZ R124, R2.reuse, R129 ;  /* 0x00000081027c7220 */ /* 0x040fe20000410000 */
[----:B------:R-:W-:Y:S02]  /*15cb0*/  IMAD R6, R19, 0x600, R6 ;  /* 0x0000060013067824 */ /* 0x000fe400078e0206 */
[C---:B------:R-:W-:Y:S01]  /*15cc0*/  FMUL.FTZ R129, R2.reuse, R132 ;  /* 0x0000008402817220 */ /* 0x040fe20000410000 */
[C---:B------:R-:W-:Y:S01]  /*15cd0*/  FMUL.FTZ R128, R2.reuse, R135 ;  /* 0x0000008702807220 */ /* 0x040fe20000410000 */
[----:B------:R-:W-:Y:S01]  /*15ce0*/  FMUL.FTZ R132, R2, R139 ;  /* 0x0000008b02847220 */ /* 0x000fe20000410000 */
[C---:B------:R-:W-:Y:S01]  /*15cf0*/  VIADD R8, R6.reuse, 0x2 ;  /* 0x0000000206087836 */ /* 0x040fe20000000000 */
[----:B------:R-:W-:Y:S01]  /*15d00*/  R2UR UR6, R6 ;  /* 0x00000000060672ca */ /* 0x000fe200000e0000 */
        /* <DEDUP_REMOVED lines=12> */
[----:B------:R-:W-:Y:S01]  /*15dd0*/  QGMMA.64x192x32.F32.E4M3.E4M3 R24, R196, gdesc[UR4], R24, gsb0 ;  /* 0x02e00004c4187df3 */ /* 0x000fe20008000818 */
[----:B------:R-:W-:Y:S01]  /*15de0*/  R2UR UR6, R8 ;  /* 0x00000000080672ca */ /* 0x000fe200000e0000 */
[----:B------:R-:W-:Y:S01]  /*15df0*/  VIADD R8, R6, 0x4 ;  /* 0x0000000406087836 */ /* 0x000fe20000000000 */
[----:B------:R-:W-:Y:S01]  /*15e00*/  R2UR UR7, R9 ;  /* 0x00000000090772ca */ /* 0x000fe200000e0000 */
[----:B------:R-:W-:-:S02]  /*15e10*/  IMAD.MOV.U32 R9, RZ, RZ, 0x40000040 ;  /* 0x40000040ff097424 */ /* 0x000fc400078e00ff */
[----:B------:R-:W-:Y:S01]  /*15e20*/  FMUL.FTZ R166, R2, R169 ;  /* 0x000000a902a67220 */ /* 0x000fe20000410000 */
[----:B------:R-:W-:Y:S02]  /*15e30*/  VIADD R6, R6, 0x6 ;  /* 0x0000000606067836 */ /* 0x000fe40000000000 */
[C---:B------:R-:W-:Y:S01]  /*15e40*/  FMUL.FTZ R169, R2.reuse, R172 ;  /* 0x000000ac02a97220 */ /* 0x040fe20000410000 */
[C---:B------:R-:W-:Y:S01]  /*15e50*/  FMUL.FTZ R168, R2.reuse, R175 ;  /* 0x000000af02a87220 */ /* 0x040fe20000410000 */
[----:B------:R-:W-:Y:S01]  /*15e60*/  FMUL.FTZ R172, R2, R179 ;  /* 0x000000b302ac7220 */ /* 0x000fe20000410000 */
[----:B------:R-:W-:Y:S02]  /*15e70*/  IMAD.SHL.U32 R175, R0, 0x80, RZ ;  /* 0x0000008000af7824 */ /* 0x000fe400078e00ff */
[----:B------:R-:W-:Y:S01]  /*15e80*/  FMUL.FTZ R179, R2, R181 ;  /* 0x000000b502b37220 */ /* 0x000fe20000410000 */
[----:B------:R-:W-:Y:S01]  /*15e90*/  @!P1 IMAD R20, R13, 0x8, R16 ;  /* 0x000000080d149824 */ /* 0x000fe200078e0210 */
[----:B0-----:R-:W-:Y:S01]  /*15ea0*/  SHF.R.U32.HI R21, RZ, 0x7, R21 ;  /* 0x00000007ff157819 */ /* 0x001fe20000011615 */
[----:B------:R-:W0:Y:S01]  /*15eb0*/  MUFU.TANH R15, R15 ;  /* 0x0000000f000f7308 */ /* 0x000e220000002400 */
[----:B------:R-:W-:Y:S01]  /*15ec0*/  IADD3 R181, -R200, 0x1, -R175 ;  /* 0x00000001c8b57810 */ /* 0x000fe20007ffe9af */
[----:B------:R-:W-:Y:S01]  /*15ed0*/  @!P1 VIADD R20, R20, 0x2a840 ;  /* 0x0002a84014149836 */ /* 0x000fe20000000000 */
[----:B------:R-:W-:-:S02]  /*15ee0*/  IADD3 R21, -R21, 0xb, RZ ;  /* 0x0000000b15157810 */ /* 0x000fc40007ffe1ff */
[----:B------:R-:W-:Y:S02]  /*15ef0*/  IADD3 R181, -R202, R181, R203 ;  /* 0x000000b5cab57210 */ /* 0x000fe40007ffe1cb */
[----:B------:R-:W-:Y:S01]  /*15f00*/  @!P1 PRMT R20, RZ, 0x654, R20 ;  /* 0x00000654ff149816 */ /* 0x000fe20000000014 */
        /* <DEDUP_REMOVED lines=26> */
[----:B------:R-:W-:Y:S01]  /*160b0*/  R2UR UR6, R8 ;  /* 0x00000000080672ca */ /* 0x000fe200000e0000 */
[----:B------:R-:W-:Y:S01]  /*160c0*/  IMAD.IADD R8, R221, 0x1, R207 ;  /* 0x00000001dd087824 */ /* 0x000fe200078e02cf */
[----:B------:R-:W-:Y:S01]  /*160d0*/  R2UR UR7, R9 ;  /* 0x00000000090772ca */ /* 0x000fe200000e0000 */
[----:B------:R-:W-:Y:S02]  /*160e0*/  WARPGROUP.DEPBAR.LE gsb0, 0x0 ;  /* 0x00008000000079c5 */ /* 0x000fe40000010000 */
[----:B------:R-:W-:-:S14]  /*160f0*/  WARPGROUP.ARRIVE ;  /* 0x00000000000079c5 */ /* 0x000fdc0000000000 */
[----:B------:R-:W-:Y:S01]  /*16100*/  QGMMA.64x192x32.F32.E4M3.E4M3 R24, R188, gdesc[UR4], R24, gsb0 ;  /* 0x02e00004bc187df3 */ /* 0x000fe20008000818 */
[----:B------:R-:W-:Y:S02]  /*16110*/  R2UR UR6, R6 ;  /* 0x00000000060672ca */ /* 0x000fe400000e0000 */
[----:B------:R-:W-:Y:S01]  /*16120*/  R2UR UR7, R7 ;  /* 0x00000000070772ca */ /* 0x000fe200000e0000 */
[----:B------:R-:W5:Y:S08]  /*16130*/  @P2 LDC R6, c[0x0][0x44c] ;  /* 0x00011300ff062b82 */ /* 0x000f700000000800 */
[----:B------:R-:W1:Y:S01]  /*16140*/  @P2 LDC R7, c[0x0][0x450] ;  /* 0x00011400ff072b82 */ /* 0x000e620000000800 */
[----:B-----5:R-:W-:-:S04]  /*16150*/  @P2 IMAD.HI.U32 R9, R8, R6, RZ ;  /* 0x0000000608092227 */ /* 0x020fc800078e00ff */
[----:B------:R-:W-:Y:S02]  /*16160*/  IMAD.MOV.U32 R6, RZ, RZ, R8 ;  /* 0x000000ffff067224 */ /* 0x000fe400078e0008 */
[C---:B------:R-:W-:Y:S01]  /*16170*/  FMUL.FTZ R8, R2.reuse, R121 ;  /* 0x0000007902087220 */ /* 0x040fe20000410000 */
[C---:B------:R-:W-:Y:S01]  /*16180*/  FMUL.FTZ R121, R2.reuse, R126 ;  /* 0x0000007e02797220 */ /* 0x040fe20000410000 */
[C---:B------:R-:W-:Y:S01]  /*16190*/  FMUL.FTZ R126, R2.reuse, R131 ;  /* 0x00000083027e7220 */ /* 0x040fe20000410000 */
[----:B-1----:R-:W-:Y:S01]  /*161a0*/  @P2 SHF.R.U32.HI R6, RZ, R7, R9 ;  /* 0x00000007ff062219 */ /* 0x002fe20000011609 */
        /* <DEDUP_REMOVED lines=38> */
[----:B------:R-:W-:-:S02]  /*16410*/  VIADD R180, R181, UR34 ;  /* 0x00000022b5b47c36 */ /* 0x000fc40008000000 */
[----:B------:R-:W-:-:S05]  /*16420*/  VIADD R181, R181, UR35 ;  /* 0x00000023b5b57c36 */ /* 0x000fca0008000000 */
        /* <DEDUP_REMOVED lines=19> */
[----:B------:R-:W-:Y:S07]  /*16560*/  QGMMA.64x192x32.F32.E4M3.E4M3 R24, R184, gdesc[UR4], R24, gsb0 ;  /* 0x02e00004b8187df3 */ /* 0x000fee0008000818 */
        /* <DEDUP_REMOVED lines=23> */
[----:B------:R-:W5:Y:S01]  /*166e0*/  SHFL.IDX PT, R184, R6, RZ, 0x1c1f ;  /* 0x001c1fff06b87589 */ /* 0x000f6200000e0000 */
[----:B------:R0:W-:Y:S06]  /*166f0*/  BAR.ARV R21, 0x100 ;  /* 0x000400150000751d */ /* 0x0001ec0000002000 */
[----:B------:R0:W-:Y:S01]  /*16700*/  @!P1 SYNCS.ARRIVE.TRANS64.RED.A1T0 RZ, [R20+URZ], RZ ;  /* 0x000000ff14ff99a7 */ /* 0x0001e2000810043f */
[--C-:B-----5:R-:W-:Y:S02]  /*16710*/  IMAD.IADD R182, R180, 0x1, R184.reuse ;  /* 0x00000001b4b67824 */ /* 0x120fe400078e02b8 */
[----:B------:R-:W-:Y:S01]  /*16720*/  IMAD.IADD R183, R181, 0x1, R184 ;  /* 0x00000001b5b77824 */ /* 0x000fe200078e02b8 */
[----:B01234-:R-:W-:Y:S06]  /*16730*/  @!P3 BRA `(.L_x_1510) ;  /* 0x000000000058b947 */ /* 0x01ffec0003800000 */
[----:B------:R-:W-:Y:S01]  /*16740*/  IADD3 R184, -R202, R203, R184 ;  /* 0x000000cbcab87210 */ /* 0x000fe20007ffe1b8 */
[----:B------:R-:W-:Y:S03]  /*16750*/  BSSY B0, `(.L_x_1511) ;  /* 0x0000010000007945 */ /* 0x000fe60003800000 */
        /* <DEDUP_REMOVED lines=10> */
.L_x_1512:
[----:B------:R-:W-:-:S05]  /*16800*/  IMAD.U32 R185, RZ, RZ, UR32 ;  /* 0x00000020ffb97e24 */ /* 0x000fca000f8e00ff */
[----:B------:R-:W-:-:S13]  /*16810*/  ISETP.NE.AND P4, PT, R185, 0x1, PT ;  /* 0x00000001b900780c */ /* 0x000fda0003f85270 */
[----:B------:R-:W0:Y:S02]  /*16820*/  @P4 LDC.64 R20, c[0x0][0x9e8] ;  /* 0x00027a00ff144b82 */ /* 0x000e240000000a00 */
[----:B0-----:R-:W-:-:S05]  /*16830*/  @P4 IMAD.HI.U32 R20, R184, R20, RZ ;  /* 0x00000014b8144227 */ /* 0x001fca00078e00ff */
[----:B------:R-:W-:-:S07]  /*16840*/  @P4 SHF.R.U32.HI R184, RZ, R21, R20 ;  /* 0x00000015ffb84219 */ /* 0x000fce0000011614 */
.L_x_1513:
[----:B------:R-:W-:Y:S05]  /*16850*/  BSYNC B0 ;  /* 0x0000000000007941 */ /* 0x000fea0003800000 */
.L_x_1511:
[----:B------:R-:W-:-:S04]  /*16860*/  IMAD R184, R184, R185, -R175 ;  /* 0x000000b9b8b87224 */ /* 0x000fc800078e0aaf */
[----:B------:R-:W-:-:S05]  /*16870*/  IMAD.IADD R184, R184, 0x1, -R200 ;  /* 0x00000001b8b87824 */ /* 0x000fca00078e0ac8 */
[----:B------:R-:W-:Y:S02]  /*16880*/  VIMNMX R183, R183, R184, !PT ;  /* 0x000000b8b7b77248 */ /* 0x000fe40007fe0100 */
[----:B------:R-:W-:-:S07]  /*16890*/  VIADDMNMX R182, R184, R185, R182, PT ;  /* 0x000000b9b8b67246 */ /* 0x000fce00038001b6 */
.L_x_1510:
[----:B------:R-:W-:Y:S01]  /*168a0*/  ISETP.GT.AND P5, PT, R0, -0x1, PT ;  /* 0xffffffff0000780c */ /* 0x000fe20003fa4270 */
[----:B------:R-:W0:Y:S03]  /*168b0*/  SHFL.IDX PT, R6, R6, 0x1, 0x1c1f ;  /* 0x003c1f0006067f89 */ /* 0x000e2600000e0000 */
[----:B------:R-:W-:-:S04]  /*168c0*/  ISETP.GT.AND P4, PT, R183, RZ, P5 ;  /* 0x000000ffb700720c */ /* 0x000fc80002f84270 */
[----:B------:R-:W-:-:S04]  /*168d0*/  ISETP.LT.OR P4, PT, R182, 0x1, P4 ;  /* 0x00000001b600780c */ /* 0x000fc80002781670 */
[----:B------:R-:W-:Y:S02]  /*168e0*/  FSEL R20, R7, -INF , !P4 ;  /* 0xff80000007147808 */ /* 0x000fe40006000000 */
[----:B------:R-:W-:-:S04]  /*168f0*/  ISETP.GT.AND P4, PT, R183, 0x1, P5 ;  /* 0x00000001b700780c */ /* 0x000fc80002f84270 */
[----:B------:R-:W-:-:S04]  /*16900*/  ISETP.LT.OR P4, PT, R182, 0x2, P4 ;  /* 0x00000002b600780c */ /* 0x000fc80002781670 */
[----:B------:R-:W-:Y:S02]  /*16910*/  FSEL R8, R8, -INF , !P4 ;  /* 0xff80000008087808 */ /* 0x000fe40006000000 */
[----:B------:R-:W-:Y:S01]  /*16920*/  ISETP.GT.AND P4, PT, R183, 0x8, P5 ;  /* 0x00000008b700780c */ /* 0x000fe20002f84270 */
[--C-:B0-----:R-:W-:Y:S02]  /*16930*/  IMAD.IADD R180, R180, 0x1, R6.reuse ;  /* 0x00000001b4b47824 */ /* 0x101fe400078e0206 */
[----:B------:R-:W-:Y:S01]  /*16940*/  IMAD.IADD R181, R181, 0x1, R6 ;  /* 0x00000001b5b57824 */ /* 0x000fe200078e0206 */
[----:B------:R-:W-:-:S04]  /*16950*/  ISETP.LT.OR P4, PT, R182, 0x9, P4 ;  /* 0x00000009b600780c */ /* 0x000fc80002781670 */
[----:B------:R-:W-:Y:S02]  /*16960*/  FSEL R18, R18, -INF , !P4 ;  /* 0xff80000012127808 */ /* 0x000fe40006000000 */
[----:B------:R-:W-:-:S04]  /*16970*/  ISETP.GT.AND P4, PT, R183, 0x9, P5 ;  /* 0x00000009b700780c */ /* 0x000fc80002f84270 */
        /* <DEDUP_REMOVED lines=85> */
[----:B------:R-:W-:Y:S01]  /*16ed0*/  FSEL R179, R179, -INF , !P4 ;  /* 0xff800000b3b37808 */ /* 0x000fe20006000000 */
[----:B------:R-:W-:Y:S08]  /*16ee0*/  @!P3 BRA `(.L_x_1514) ;  /* 0x000000000058b947 */ /* 0x000ff00003800000 */
        /* <DEDUP_REMOVED lines=12> */
.L_x_1516:
[----:B------:R-:W-:-:S05]  /*16fb0*/  IMAD.U32 R182, RZ, RZ, UR32 ;  /* 0x00000020ffb67e24 */ /* 0x000fca000f8e00ff */
[----:B------:R-:W-:-:S13]  /*16fc0*/  ISETP.NE.AND P4, PT, R182, 0x1, PT ;  /* 0x00000001b600780c */ /* 0x000fda0003f85270 */
[----:B------:R-:W0:Y:S02]  /*16fd0*/  @P4 LDC.64 R6, c[0x0][0x9e8] ;  /* 0x00027a00ff064b82 */ /* 0x000e240000000a00 */
[----:B0-----:R-:W-:-:S05]  /*16fe0*/  @P4 IMAD.HI.U32 R6, R21, R6, RZ ;  /* 0x0000000615064227 */ /* 0x001fca00078e00ff */
[----:B------:R-:W-:-:S07]  /*16ff0*/  @P4 SHF.R.U32.HI R21, RZ, R7, R6 ;  /* 0x00000007ff154219 */ /* 0x000fce0000011606 */
.L_x_1517:
[----:B------:R-:W-:Y:S05]  /*17000*/  BSYNC B0 ;  /* 0x0000000000007941 */ /* 0x000fea0003800000 */
.L_x_1515:
[----:B------:R-:W-:-:S04]  /*17010*/  IMAD R21, R21, R182, -R175 ;  /* 0x000000b615157224 */ /* 0x000fc800078e0aaf */
[----:B------:R-:W-:-:S05]  /*17020*/  IMAD.IADD R21, R21, 0x1, -R200 ;  /* 0x0000000115157824 */ /* 0x000fca00078e0ac8 */
[----:B------:R-:W-:Y:S02]  /*17030*/  VIMNMX R181, R181, R21, !PT ;  /* 0x00000015b5b57248 */ /* 0x000fe40007fe0100 */
[----:B------:R-:W-:-:S07]  /*17040*/  VIADDMNMX R180, R21, R182, R180, PT ;  /* 0x000000b615b47246 */ /* 0x000fce00038001b4 */
.L_x_1514:
[----:B------:R-:W-:Y:S01]  /*17050*/  FMNMX.FTZ R6, R20, R11, !PT ;  /* 0x0000000b14067209 */ /* 0x000fe20007810000 */
[----:B------:R-:W-:-:S03]  /*17060*/  UMOV UR43, UR31 ;  /* 0x0000001f002b7c82 */ /* 0x000fc60008000000 */
        /* <DEDUP_REMOVED lines=31> */
[----:B------:R-:W0:Y:S02]  /*17260*/  SHFL.BFLY PT, R7, R6, 0x2, 0x1f ;  /* 0x0c401f0006077f89 */ /* 0x000e2400000e0000 */
[----:B0-----:R-:W-:-:S05]  /*17270*/  FMNMX.FTZ R6, R6, R7, !PT ;  /* 0x0000000706067209 */ /* 0x001fca0007810000 */
[----:B------:R-:W0:Y:S02]  /*17280*/  SHFL.BFLY PT, R7, R6, 0x1, 0x1f ;  /* 0x0c201f0006077f89 */ /* 0x000e2400000e0000 */
[----:B0-----:R-:W-:-:S04]  /*17290*/  FMNMX.FTZ R6, R6, R7, !PT ;  /* 0x0000000706067209 */ /* 0x001fc80007810000 */
[----:B------:R-:W-:-:S04]  /*172a0*/  FSETP.NEU.FTZ.AND P4, PT, R6, -INF , PT ;  /* 0xff8000000600780b */ /* 0x000fc80003f9d000 */
[----:B------:R-:W-:-:S05]  /*172b0*/  FSEL R7, R6, RZ, P4 ;  /* 0x000000ff06077208 */ /* 0x000fca0002000000 */
[----:B------:R-:W-:Y:S01]  /*172c0*/  FADD.FTZ R7, -R7, R11 ;  /* 0x0000000b07077221 */ /* 0x000fe20000010100 */
[----:B------:R-:W-:-:S03]  /*172d0*/  IMAD.U32 R11, RZ, RZ, UR43 ;  /* 0x0000002bff0b7e24 */ /* 0x000fc6000f8e00ff */
[----:B------:R-:W-:Y:S01]  /*172e0*/  FMUL.FTZ R7, R7, UR43 ;  /* 0x0000002b07077c20 */ /* 0x000fe20008410000 */
[----:B------:R-:W-:-:S05]  /*172f0*/  FFMA.FTZ R11, R6, R11, -8 ;  /* 0xc1000000060b7423 */ /* 0x000fca000001000b */
[----:B------:R-:W-:Y:S01]  /*17300*/  FSEL R11, R11, RZ, P4 ;  /* 0x000000ff0b0b7208 */ /* 0x000fe20002000000 */
[----:B------:R-:W-:Y:S01]  /*17310*/  MUFU.EX2 R7, R7 ;  /* 0x0000000700077308 */ /* 0x000fe20000000800 */
[----:B------:R-:W-:-:S03]  /*17320*/  ISETP.GT.AND P4, PT, R181, 0x1, P5 ;  /* 0x00000001b500780c */ /* 0x000fc60002f84270 */
[--C-:B------:R-:W-:Y:S01]  /*17330*/  FFMA.FTZ R20, R20, UR43, -R11.reuse ;  /* 0x0000002b14147c23 */ /* 0x100fe2000801080b */
[----:B------:R-:W-:Y:S01]  /*17340*/  ISETP.LT.OR P4, PT, R180, 0x2, P4 ;  /* 0x00000002b400780c */ /* 0x000fe20002781670 */
[--C-:B------:R-:W-:Y:S01]  /*17350*/  FFMA.FTZ R8, R8, UR43, -R11.reuse ;  /* 0x0000002b08087c23 */ /* 0x100fe2000801080b */
[----:B------:R-:W-:-:S01]  /*17360*/  FFMA.FTZ R18, R18, UR43, -R11 ;  /* 0x0000002b12127c23 */ /* 0x000fc2000801080b */
[--C-:B------:R-:W-:Y:S01]  /*17370*/  FFMA.FTZ R120, R120, UR43, -R11.reuse ;  /* 0x0000002b78787c23 */ /* 0x100fe2000801080b */
[----:B------:R-:W-:Y:S01]  /*17380*/  FSEL R15, R15, -INF , !P4 ;  /* 0xff8000000f0f7808 */ /* 0x000fe20006000000 */
[----:B------:R-:W0:Y:S01]  /*17390*/  MUFU.EX2 R20, R20 ;  /* 0x0000001400147308 */ /* 0x000e220000000800 */
[----:B------:R-:W-:Y:S01]  /*173a0*/  ISETP.GT.AND P4, PT, R181, 0x8, P5 ;  /* 0x00000008b500780c */ /* 0x000fe20002f84270 */
[--C-:B------:R-:W-:Y:S01]  /*173b0*/  FFMA.FTZ R123, R123, UR43, -R11.reuse ;  /* 0x0000002b7b7b7c23 */ /* 0x100fe2000801080b */
[----:B------:R-:W-:-:S01]  /*173c0*/  FFMA.FTZ R124, R124, UR43, -R11 ;  /* 0x0000002b7c7c7c23 */ /* 0x000fc2000801080b */
[--C-:B------:R-:W-:Y:S01]  /*173d0*/  FFMA.FTZ R129, R129, UR43, -R11.reuse ;  /* 0x0000002b81817c23 */ /* 0x100fe2000801080b */
[----:B------:R-:W-:Y:S01]  /*173e0*/  ISETP.LT.OR P4, PT, R180, 0x9, P4 ;  /* 0x00000009b400780c */ /* 0x000fe20002781670 */
[--C-:B------:R-:W-:Y:S01]  /*173f0*/  FFMA.FTZ R130, R130, UR43, -R11.reuse ;  /* 0x0000002b82827c23 */ /* 0x100fe2000801080b */
[----:B------:R-:W-:-:S01]  /*17400*/  FFMA.FTZ R133, R133, UR43, -R11 ;  /* 0x0000002b85857c23 */ /* 0x000fc2000801080b */
[----:B------:R-:W1:Y:S01]  /*17410*/  MUFU.EX2 R8, R8 ;  /* 0x0000000800087308 */ /* 0x000e620000000800 */
[----:B------:R-:W-:Y:S01]  /*17420*/  FSEL R121, R121, -INF , !P4 ;  /* 0xff80000079797808 */ /* 0x000fe20006000000 */
[--C-:B------:R-:W-:Y:S01]  /*17430*/  FFMA.FTZ R134, R134, UR43, -R11.reuse ;  /* 0x0000002b86867c23 */ /* 0x100fe2000801080b */
[----:B------:R-:W-:Y:S01]  /*17440*/  ISETP.GT.AND P4, PT, R181, 0x9, P5 ;  /* 0x00000009b500780c */ /* 0x000fe20002f84270 */
[--C-:B------:R-:W-:Y:S01]  /*17450*/  FFMA.FTZ R137, R137, UR43, -R11.reuse ;  /* 0x0000002b89897c23 */ /* 0x100fe2000801080b */
[----:B------:R-:W-:-:S01]  /*17460*/  FFMA.FTZ R138, R138, UR43, -R11 ;  /* 0x0000002b8a8a7c23 */ /* 0x000fc2000801080b */
[----:B------:R-:W-:Y:S01]  /*17470*/  FFMA.FTZ R141, R141, UR43, -R11 ;  /* 0x0000002b8d8d7c23 */ /* 0x000fe2000801080b */
[----:B------:R-:W-:Y:S01]  /*17480*/  ISETP.LT.OR P4, PT, R180, 0xa, P4 ;  /* 0x0000000ab400780c */ /* 0x000fe20002781670 */
[----:B------:R-:W-:Y:S01]  /*17490*/  MUFU.EX2 R18, R18 ;  /* 0x0000001200127308 */ /* 0x000fe20000000800 */
[----:B0-----:R-:W-:-:S01]  /*174a0*/  FFMA.FTZ R4, R7, R4, R20 ;  /* 0x0000000407047223 */ /* 0x001fc20000010014 */
[--C-:B------:R-:W-:Y:S01]  /*174b0*/  FFMA.FTZ R142, R142, UR43, -R11.reuse ;  /* 0x0000002b8e8e7c23 */ /* 0x100fe2000801080b */
[----:B------:R-:W-:Y:S01]  /*174c0*/  FSEL R122, R122, -INF , !P4 ;  /* 0xff8000007a7a7808 */ /* 0x000fe20006000000 */
[--C-:B------:R-:W-:Y:S01]  /*174d0*/  FFMA.FTZ R145, R145, UR43, -R11.reuse ;  /* 0x0000002b91917c23 */ /* 0x100fe2000801080b */
[----:B------:R-:W-:Y:S01]  /*174e0*/  ISETP.GT.AND P4, PT, R181, 0x10, P5 ;  /* 0x00000010b500780c */ /* 0x000fe20002f84270 */
[--C-:B------:R-:W-:Y:S01]  /*174f0*/  FFMA.FTZ R146, R146, UR43, -R11.reuse ;  /* 0x0000002b92927c23 */ /* 0x100fe2000801080b */
[----:B------:R-:W-:-:S01]  /*17500*/  FFMA.FTZ R149, R149, UR43, -R11 ;  /* 0x0000002b95957c23 */ /* 0x000fc2000801080b */
[----:B------:R-:W-:Y:S01]  /*17510*/  MUFU.EX2 R120, R120 ;  /* 0x0000007800787308 */ /* 0x000fe20000000800 */
[----:B------:R-:W-:Y:S01]  /*17520*/  ISETP.LT.OR P4, PT, R180, 0x11, P4 ;  /* 0x00000011b400780c */ /* 0x000fe20002781670 */
[----:B-1----:R-:W-:Y:S01]  /*17530*/  FADD.FTZ R4, R8, R4 ;  /* 0x0000000408047221 */ /* 0x002fe20000010000 */
[----:B------:R-:W-:-:S01]  /*17540*/  FFMA.FTZ R150, R150, UR43, -R11 ;  /* 0x0000002b96967c23 */ /* 0x000fc2000801080b */
[--C-:B------:R-:W-:Y:S01]  /*17550*/  FFMA.FTZ R153, R153, UR43, -R11.reuse ;  /* 0x0000002b99997c23 */ /* 0x100fe2000801080b */
[----:B------:R-:W-:Y:S01]  /*17560*/  FSEL R125, R125, -INF , !P4 ;  /* 0xff8000007d7d7808 */ /* 0x000fe20006000000 */
[--C-:B------:R-:W-:Y:S01]  /*17570*/  FFMA.FTZ R154, R154, UR43, -R11.reuse ;  /* 0x0000002b9a9a7c23 */ /* 0x100fe2000801080b */
[----:B------:R-:W-:Y:S01]  /*17580*/  ISETP.GT.AND P4, PT, R181, 0x11, P5 ;  /* 0x00000011b500780c */ /* 0x000fe20002f84270 */
[----:B------:R-:W-:Y:S01]  /*17590*/  MUFU.EX2 R123, R123 ;  /* 0x0000007b007b7308 */ /* 0x000fe20000000800 */
[----:B------:R-:W-:-:S01]  /*175a0*/  FFMA.FTZ R157, R157, UR43, -R11 ;  /* 0x0000002b9d9d7c23 */ /* 0x000fc2000801080b */
[--C-:B------:R-:W-:Y:S01]  /*175b0*/  FFMA.FTZ R158, R158, UR43, -R11.reuse ;  /* 0x0000002b9e9e7c23 */ /* 0x100fe2000801080b */
[----:B------:R-:W-:Y:S01]  /*175c0*/  ISETP.LT.OR P4, PT, R180, 0x12, P4 ;  /* 0x00000012b400780c */ /* 0x000fe20002781670 */
[--C-:B------:R-:W-:Y:S01]  /*175d0*/  FFMA.FTZ R161, R161, UR43, -R11.reuse ;  /* 0x0000002ba1a17c23 */ /* 0x100fe2000801080b */
[----:B------:R-:W-:-:S01]  /*175e0*/  FFMA.FTZ R162, R162, UR43, -R11 ;  /* 0x0000002ba2a27c23 */ /* 0x000fc2000801080b */
[--C-:B------:R-:W-:Y:S01]  /*175f0*/  FFMA.FTZ R165, R165, UR43, -R11.reuse ;  /* 0x0000002ba5a57c23 */ /* 0x100fe2000801080b */
[----:B------:R-:W-:Y:S01]  /*17600*/  FSEL R126, R126, -INF , !P4 ;  /* 0xff8000007e7e7808 */ /* 0x000fe20006000000 */
[----:B------:R-:W-:Y:S01]  /*17610*/  MUFU.EX2 R124, R124 ;  /* 0x0000007c007c7308 */ /* 0x000fe20000000800 */
[----:B------:R-:W-:Y:S01]  /*17620*/  ISETP.GT.AND P4, PT, R181, 0x18, P5 ;  /* 0x00000018b500780c */ /* 0x000fe20002f84270 */
[--C-:B------:R-:W-:Y:S01]  /*17630*/  FFMA.FTZ R166, R166, UR43, -R11.reuse ;  /* 0x0000002ba6a67c23 */ /* 0x100fe2000801080b */
[----:B------:R-:W-:-:S01]  /*17640*/  FFMA.FTZ R169, R169, UR43, -R11 ;  /* 0x0000002ba9a97c23 */ /* 0x000fc2000801080b */
[--C-:B------:R-:W-:Y:S01]  /*17650*/  FFMA.FTZ R170, R170, UR43, -R11.reuse ;  /* 0x0000002baaaa7c23 */ /* 0x100fe2000801080b */
[----:B------:R-:W-:Y:S01]  /*17660*/  ISETP.LT.OR P4, PT, R180, 0x19, P4 ;  /* 0x00000019b400780c */ /* 0x000fe20002781670 */
[--C-:B------:R-:W-:Y:S01]  /*17670*/  FFMA.FTZ R173, R173, UR43, -R11.reuse ;  /* 0x0000002badad7c23 */ /* 0x100fe2000801080b */
[----:B------:R-:W-:-:S01]  /*17680*/  FFMA.FTZ R174, R174, UR43, -R11 ;  /* 0x0000002baeae7c23 */ /* 0x000fc2000801080b */
[----:B------:R-:W-:Y:S01]  /*17690*/  MUFU.EX2 R129, R129 ;  /* 0x0000008100817308 */ /* 0x000fe20000000800 */
[----:B------:R-:W-:Y:S01]  /*176a0*/  FSEL R127, R127, -INF , !P4 ;  /* 0xff8000007f7f7808 */ /* 0x000fe20006000000 */
[--C-:B------:R-:W-:Y:S01]  /*176b0*/  FFMA.FTZ R178, R178, UR43, -R11.reuse ;  /* 0x0000002bb2b27c23 */ /* 0x100fe2000801080b */
[----:B------:R-:W-:Y:S01]  /*176c0*/  ISETP.GT.AND P4, PT, R181, 0x19, P5 ;  /* 0x00000019b500780c */ /* 0x000fe20002f84270 */
[----:B------:R-:W-:-:S03]  /*176d0*/  FFMA.FTZ R11, R179, UR43, -R11 ;  /* 0x0000002bb30b7c23 */ /* 0x000fc6000801080b */
[----:B------:R-:W-:Y:S01]  /*176e0*/  ISETP.LT.OR P4, PT, R180, 0x1a, P4 ;  /* 0x0000001ab400780c */ /* 0x000fe20002781670 */
[----:B------:R-:W-:Y:S03]  /*176f0*/  MUFU.EX2 R130, R130 ;  /* 0x0000008200827308 */ /* 0x000fe60000000800 */
        /* <DEDUP_REMOVED lines=14> */
[----:B------:R-:W-:-:S04]  /*177e0*/  ISETP.GT.AND P4, PT, R181, 0x29, P5 ;  /* 0x00000029b500780c */ /* 0x000fc80002f84270 */
        /* <DEDUP_REMOVED lines=76> */
[----:B------:R-:W-:-:S04]  /*17cb0*/  ISETP.GT.AND P4, PT, R181, RZ, P5 ;  /* 0x000000ffb500720c */ /* 0x000fc80002f84270 */
[----:B------:R-:W-:-:S04]  /*17cc0*/  ISETP.LT.OR P4, PT, R180, 0x1, P4 ;  /* 0x00000001b400780c */ /* 0x000fc80002781670 */
[----:B------:R-:W-:Y:S02]  /*17cd0*/  FSEL R9, R9, -INF , !P4 ;  /* 0xff80000009097808 */ /* 0x000fe40006000000 */
        /* <DEDUP_REMOVED lines=73> */
[----:B0-----:R-:W-:-:S01]  /*18170*/  FFMA.FTZ R3, R10, R3, R9 ;  /* 0x000000030a037223 */ /* 0x001fc20000010009 */
[--C-:B------:R-:W-:Y:S01]  /*18180*/  FFMA.FTZ R155, R155, UR43, -R180.reuse ;  /* 0x0000002b9b9b7c23 */ /* 0x100fe200080108b4 */
[----:B------:R-:W-:-:S01]  /*18190*/  FFMA.FTZ R156, R156, UR43, -R180 ;  /* 0x0000002b9c9c7c23 */ /* 0x000fc200080108b4 */
[--C-:B------:R-:W-:Y:S01]  /*181a0*/  FFMA.FTZ R159, R159, UR43, -R180.reuse ;  /* 0x0000002b9f9f7c23 */ /* 0x100fe200080108b4 */
[----:B------:R-:W-:-:S01]  /*181b0*/  FFMA.FTZ R160, R160, UR43, -R180 ;  /* 0x0000002ba0a07c23 */ /* 0x000fc200080108b4 */
[--C-:B------:R-:W-:Y:S01]  /*181c0*/  FFMA.FTZ R163, R163, UR43, -R180.reuse ;  /* 0x0000002ba3a37c23 */ /* 0x100fe200080108b4 */
        /* <DEDUP_REMOVED lines=13> */
[----:B------:R-:W-:-:S02]  /*182a0*/  FFMA.FTZ R177, R177, UR43, -R180 ;  /* 0x0000002bb1b17c23 */ /* 0x000fc400080108b4 */
        /* <DEDUP_REMOVED lines=79> */
[----:B--2---:R-:W-:-:S04]  /*187a0*/  FADD.FTZ R4, R172, R4 ;  /* 0x00000004ac047221 */ /* 0x004fc80000010000 */
[----:B0-----:R-:W-:Y:S01]  /*187b0*/  FADD.FTZ R175, R176, R4 ;  /* 0x00000004b0af7221 */ /* 0x001fe20000010000 */
[----:B------:R-:W-:-:S03]  /*187c0*/  FADD.FTZ R4, R11, R3 ;  /* 0x000000030b047221 */ /* 0x000fc60000010000 */
[----:B-1----:R-:W-:Y:S01]  /*187d0*/  FADD.FTZ R3, R177, R175 ;  /* 0x000000afb1037221 */ /* 0x002fe20000010000 */
[----:B------:R-:W-:Y:S06]  /*187e0*/  @!P0 BRA `(.L_x_1518) ;  /* 0x0000000000048947 */ /* 0x000fec0003800000 */
[----:B------:R-:W-:Y:S01]  /*187f0*/  BPT.TRAP 0x1 ;  /* 0x000000040000795c */ /* 0x000fe20000300000 */
.L_x_1518:
[----:B------:R-:W-:Y:S01]  /*18800*/  IMAD R19, R19, 0x8, R16 ;  /* 0x0000000813137824 */ /* 0x000fe200078e0210 */
[----:B------:R-:W-:Y:S01]  /*18810*/  ISETP.GT.AND P4, PT, R0, R12, PT ;  /* 0x0000000c0000720c */ /* 0x000fe20003f84270 */
[----:B------:R-:W-:Y:S01]  /*18820*/  IMAD.U32 R175, RZ, RZ, UR36 ;  /* 0x00000024ffaf7e24 */ /* 0x000fe2000f8e00ff */
[----:B------:R-:W-:Y:S01]  /*18830*/  F2FP.SATFINITE.E4M3.F32.PACK_AB_MERGE_C R18, R120, R18, RZ ;  /* 0x000000127812723e */ /* 0x000fe200048070ff */
[----:B------:R-:W-:Y:S01]  /*18840*/  VIADD R19, R19, 0x2a860 ;  /* 0x0002a86013137836 */ /* 0x000fe20000000000 */
[----:B------:R-:W-:Y:S01]  /*18850*/  F2FP.SATFINITE.E4M3.F32.PACK_AB_MERGE_C R11, R11, R178, RZ ;  /* 0x000000b20b0b723e */ /* 0x000fe200048070ff */
[----:B------:R-:W-:Y:S01]  /*18860*/  FMUL.FTZ R26, R26, R10 ;  /* 0x0000000a1a1a7220 */ /* 0x000fe20000410000 */
[----:B------:R-:W-:Y:S01]  /*18870*/  F2FP.SATFINITE.E4M3.F32.PACK_AB_MERGE_C R8, R8, R20, R18 ;  /* 0x000000140808723e */ /* 0x000fe20004807012 */
[-C--:B------:R-:W-:Y:S01]  /*18880*/  FMUL.FTZ R27, R27, R10.reuse ;  /* 0x0000000a1b1b7220 */ /* 0x080fe20000410000 */
[----:B------:R-:W-:Y:S01]  /*18890*/  PRMT R19, R175, 0x654, R19 ;  /* 0x00000654af137816 */ /* 0x000fe20000000013 */
[-C--:B------:R-:W-:Y:S01]  /*188a0*/  FMUL.FTZ R30, R30, R10.reuse ;  /* 0x0000000a1e1e7220 */ /* 0x080fe20000410000 */
[----:B------:R-:W-:Y:S01]  /*188b0*/  F2FP.SATFINITE.E4M3.F32.PACK_AB_MERGE_C R121, R122, R121, RZ ;  /* 0x000000797a79723e */ /* 0x000fe200048070ff */
[-C--:B------:R-:W-:Y:S01]  /*188c0*/  FMUL.FTZ R31, R31, R10.reuse ;  /* 0x0000000a1f1f7220 */ /* 0x080fe20000410000 */
[----:B------:R-:W-:Y:S01]  /*188d0*/  F2FP.SATFINITE.E4M3.F32.PACK_AB_MERGE_C R129, R130, R129, RZ ;  /* 0x000000818281723e */ /* 0x000fe200048070ff */
[----:B------:R0:W-:Y:S01]  /*188e0*/  SYNCS.ARRIVE.TRANS64.RED.A1T0 RZ, [R19+URZ], RZ ;  /* 0x000000ff13ff79a7 */ /* 0x0001e2000810043f */
        /* <DEDUP_REMOVED lines=123> */
[----:B0-----:R-:W-:Y:S02]  /*190a0*/  IMAD.MOV.U32 R19, RZ, RZ, R13 ;  /* 0x000000ffff137224 */ /* 0x001fe400078e000d */
[----:B------:R-:W-:Y:S01]  /*190b0*/  IMAD.MOV.U32 R196, RZ, RZ, R8 ;  /* 0x000000ffffc47224 */ /* 0x000fe200078e0008 */
[----:B------:R-:W-:Y:S06]  /*190c0*/  @P4 BRA `(.L_x_1519) ;  /* 0xffffffc4008c4947 */ /* 0x000fec000383ffff */
[----:B------:R-:W-:Y:S02]  /*190d0*/  IMAD.MOV.U32 R10, RZ, RZ, R21 ;  /* 0x000000ffff0a7224 */ /* 0x000fe400078e0015 */
[----:B------:R-:W-:Y:S02]  /*190e0*/  IMAD.MOV.U32 R11, RZ, RZ, R6 ;  /* 0x000000ffff0b7224 */ /* 0x000fe400078e0006 */
[----:B------:R-:W-:Y:S02]  /*190f0*/  IMAD.MOV.U32 R19, RZ, RZ, R13 ;  /* 0x000000ffff137224 */ /* 0x000fe400078e000d */
[----:B------:R-:W-:-:S07]  /*19100*/  IMAD.MOV.U32 R18, RZ, RZ, R14 ;  /* 0x000000ffff127224 */ /* 0x000fce00078e000e */
.L_x_1500:
[----:B------:R-:W0:Y:S01]  /*19110*/  LDC R6, c[0x0][0x448] ;  /* 0x00011200ff067b82 */ /* 0x000e220000000800 */
[----:B------:R-:W-:Y:S01]  /*19120*/  IADD3 R9, R203, 0x1, -R202 ;  /* 0x00000001cb097810 */ /* 0x000fe20007ffe8ca */
[----:B------:R-:W-:-:S06]  /*19130*/  ULDC UR6, c[0x0][0x9dc] ;  /* 0x0002770000067ab9 */ /* 0x000fcc0000000800 */
[----:B------:R-:W1:Y:S01]  /*19140*/  LDC R12, c[0x0][0x9e4] ;  /* 0x00027900ff0c7b82 */ /* 0x000e620000000800 */
[----:B0-----:R-:W-:Y:S01]  /*19150*/  ISETP.NE.AND P5, PT, R6, 0x1, PT ;  /* 0x000000010600780c */ /* 0x001fe20003fa5270 */
[----:B------:R-:W-:Y:S01]  /*19160*/  VIADD R6, R207, 0x7f ;  /* 0x0000007fcf067836 */ /* 0x000fe20000000000 */
[----:B-1----:R-:W-:-:S11]  /*19170*/  ISETP.GE.AND P4, PT, R12, 0x1, PT ;  /* 0x000000010c00780c */ /* 0x002fd60003f86270 */
[----:B------:R-:W0:Y:S08]  /*19180*/  @P5 LDC R7, c[0x0][0x44c] ;  /* 0x00011300ff075b82 */ /* 0x000e300000000800 */
[----:B------:R-:W1:Y:S01]  /*19190*/  @P5 LDC R8, c[0x0][0x450] ;  /* 0x00011400ff085b82 */ /* 0x000e620000000800 */
[----:B0-----:R-:W-:-:S05]  /*191a0*/  @P5 IMAD.HI.U32 R7, R6, R7, RZ ;  /* 0x0000000706075227 */ /* 0x001fca00078e00ff */
[----:B-1----:R-:W-:-:S05]  /*191b0*/  @P5 SHF.R.U32.HI R6, RZ, R8, R7 ;  /* 0x00000008ff065219 */ /* 0x002fca0000011607 */
[----:B------:R-:W-:-:S04]  /*191c0*/  IMAD.IADD R6, R6, 0x1, R9 ;  /* 0x0000000106067824 */ /* 0x000fc800078e0209 */
[----:B------:R-:W-:Y:S01]  /*191d0*/  VIADD R8, R6, -UR6 ;  /* 0x8000000606087c36 */ /* 0x000fe20008000000 */
[----:B------:R-:W-:Y:S06]  /*191e0*/  @!P4 BRA `(.L_x_1520) ;  /* 0x000000000048c947 */ /* 0x000fec0003800000 */
[----:B------:R-:W-:Y:S01]  /*191f0*/  IMAD.MOV.U32 R9, RZ, RZ, R6 ;  /* 0x000000ffff097224 */ /* 0x000fe200078e0006 */
[----:B------:R-:W-:Y:S04]  /*19200*/  BSSY B0, `(.L_x_1521) ;  /* 0x000000e000007945 */ /* 0x000fe80003800000 */
        /* <DEDUP_REMOVED lines=9> */
.L_x_1522:
[----:B------:R-:W-:-:S13]  /*192a0*/  ISETP.NE.AND P2, PT, R12, 0x1, PT ;  /* 0x000000010c00780c */ /* 0x000fda0003f45270 */
[----:B------:R-:W0:Y:S02]  /*192b0*/  @P2 LDC.64 R6, c[0x0][0x9e8] ;  /* 0x00027a00ff062b82 */ /* 0x000e240000000a00 */
[----:B0-----:R-:W-:-:S05]  /*192c0*/  @P2 IMAD.HI.U32 R6, R9, R6, RZ ;  /* 0x0000000609062227 */ /* 0x001fca00078e00ff */
[----:B------:R-:W-:-:S07]  /*192d0*/  @P2 SHF.R.U32.HI R9, RZ, R7, R6 ;  /* 0x00000007ff092219 */ /* 0x000fce0000011606 */
.L_x_1523:
[----:B------:R-:W-:Y:S05]  /*192e0*/  BSYNC B0 ;  /* 0x0000000000007941 */ /* 0x000fea0003800000 */
.L_x_1521:
[----:B------:R-:W-:-:S05]  /*192f0*/  IMAD R9, R9, R12, RZ ;  /* 0x0000000c09097224 */ /* 0x000fca00078e02ff */
[----:B------:R-:W-:-:S07]  /*19300*/  VIMNMX R8, R8, R9, !PT ;  /* 0x0000000908087248 */ /* 0x000fce0007fe0100 */
.L_x_1520:
[----:B------:R-:W-:-:S05]  /*19310*/  VIADD R8, R8, 0x7f ;  /* 0x0000007f08087836 */ /* 0x000fca0000000000 */
[----:B------:R-:W-:-:S04]  /*19320*/  SHF.R.S32.HI R7, RZ, 0x1f, R8 ;  /* 0x0000001fff077819 */ /* 0x000fc80000011408 */
[----:B------:R-:W-:-:S04]  /*19330*/  LEA.HI R7, R7, R8, RZ, 0x7 ;  /* 0x0000000807077211 */ /* 0x000fc800078f38ff */
[----:B------:R-:W-:-:S04]  /*19340*/  SHF.R.S32.HI R7, RZ, 0x7, R7 ;  /* 0x00000007ff077819 */ /* 0x000fc80000011407 */
[----:B------:R-:W-:-:S04]  /*19350*/  VIMNMX R14, R212, R7, !PT ;  /* 0x00000007d40e7248 */ /* 0x000fc80007fe0100 */
[----:B------:R-:W-:-:S13]  /*19360*/  ISETP.GE.AND P2, PT, R0, R14, PT ;  /* 0x0000000e0000720c */ /* 0x000fda0003f46270 */
[----:B------:R-:W-:Y:S05]  /*19370*/  @!P2 BRA `(.L_x_1524) ;  /* 0x00000028007ca947 */ /* 0x000fea0003800000 */
[----:B------:R-:W-:Y:S02]  /*19380*/  IMAD.MOV.U32 R13, RZ, RZ, R10 ;  /* 0x000000ffff0d7224 */ /* 0x000fe400078e000a */
[----:B------:R-:W-:Y:S02]  /*19390*/  IMAD.MOV.U32 R12, RZ, RZ, R11 ;  /* 0x000000ffff0c7224 */ /* 0x000fe400078e000b */
[----:B------:R-:W-:-:S07]  /*193a0*/  IMAD.MOV.U32 R6, RZ, RZ, R18 ;  /* 0x000000ffff067224 */ /* 0x000fce00078e0012 */
.L_x_1535:
        /* <DEDUP_REMOVED lines=8> */
.L_x_1526:
[----:B------:R-:W-:Y:S01]  /*19430*/  VIADD R7, R19, 0x1 ;  /* 0x0000000113077836 */ /* 0x000fe20000000000 */
[----:B------:R-:W-:-:S04]  /*19440*/  SHF.L.U32 R8, R18, 0x1f, RZ ;  /* 0x0000001f12087819 */ /* 0x000fc800000006ff */
[----:B------:R-:W-:-:S04]  /*19450*/  ISETP.NE.AND P3, PT, R7, 0x2, PT ;  /* 0x000000020700780c */ /* 0x000fc80003f65270 */
[----:B------:R-:W-:-:S05]  /*19460*/  SEL R7, R7, RZ, P3 ;  /* 0x000000ff07077207 */ /* 0x000fca0001800000 */
[----:B------:R-:W-:-:S04]  /*19470*/  IMAD R7, R7, 0x8, R16 ;  /* 0x0000000807077824 */ /* 0x000fc800078e0210 */
[----:B------:R0:W1:Y:S01]  /*19480*/  SYNCS.PHASECHK.TRANS64.TRYWAIT P3, [R7+URZ+0x2a830], R8 ;  /* 0x02a83008070075a7 */ /* 0x000062000806017f */
[----:B------:R-:W-:Y:S05]  /*19490*/  @!P0 BRA `(.L_x_1527) ;  /* 0x0000000000048947 */ /* 0x000fea0003800000 */
[----:B------:R-:W-:Y:S01]  /*194a0*/  BPT.TRAP 0x1 ;  /* 0x000000040000795c */ /* 0x000fe20000300000 */
.L_x_1527:
[----:B------:R-:W-:Y:S04]  /*194b0*/  BSSY B0, `(.L_x_1525) ;  /* 0x0000004000007945 */ /* 0x000fe80003800000 */
[----:B-1----:R-:W-:Y:S05]  /*194c0*/  @P3 BRA `(.L_x_1528) ;  /* 0x0000000000083947 */ /* 0x002fea0003800000 */
[----:B------:R-:W1:Y:S02]  /*194d0*/  SYNCS.PHASECHK.TRANS64.TRYWAIT P3, [R7+URZ+0x2a830], R8 ;  /* 0x02a83008070075a7 */ /* 0x000e64000806017f */
[----:B-1----:R-:W-:Y:S05]  /*194e0*/  @!P3 BRA `(.L_x_1529) ;  /* 0x0000015400acb947 */ /* 0x002fea0003800000 */
.L_x_1528:
[----:B------:R-:W-:Y:S05]  /*194f0*/  BSYNC B0 ;  /* 0x0000000000007941 */ /* 0x000fea0003800000 */
.L_x_1525:
[----:B01----:R-:W0:Y:S01]  /*19500*/  S2R R7, SR_TID.X ;  /* 0x0000000000077919 */ /* 0x003e220000002100 */
[----:B------:R-:W-:Y:S01]  /*19510*/  VIADD R15, R19, 0x1 ;  /* 0x00000001130f7836 */ /* 0x000fe20000000000 */
[----:B------:R-:W-:Y:S05]  /*19520*/  WARPSYNC.ALL ;  /* 0x0000000000007948 */ /* 0x000fea0003800000 */
[C---:B------:R-:W-:Y:S01]  /*19530*/  ISETP.NE.AND P3, PT, R15.reuse, 0x2, PT ;  /* 0x000000020f00780c */ /* 0x040fe20003f65270 */
[----:B------:R-:W-:Y:S02]  /*19540*/  IMAD.MOV.U32 R9, RZ, RZ, -0x7fffffe0 ;  /* 0x80000020ff097424 */ /* 0x000fe400078e00ff */
[----:B------:R-:W-:Y:S01]  /*19550*/  IMAD.MOV.U32 R121, RZ, RZ, -0x7fffffe0 ;  /* 0x80000020ff797424 */ /* 0x000fe200078e00ff */
[----:B------:R-:W-:Y:S01]  /*19560*/  SEL R15, R15, RZ, P3 ;  /* 0x000000ff0f0f7207 */ /* 0x000fe20001800000 */
[----:B------:R-:W-:Y:S01]  /*19570*/  IMAD.MOV.U32 R21, RZ, RZ, -0x7fffffe0 ;  /* 0x80000020ff157424 */ /* 0x000fe200078e00ff */
[----:B------:R-:W-:Y:S01]  /*19580*/  R2UR UR27, R9 ;  /* 0x00000000091b72ca */ /* 0x000fe200000e0000 */
[----:B------:R-:W-:Y:S01]  /*19590*/  IMAD.MOV.U32 R11, RZ, RZ, -0x7fffffe0 ;  /* 0x80000020ff0b7424 */ /* 0x000fe200078e00ff */
[----:B------:R-:W-:Y:S01]  /*195a0*/  R2UR UR19, R121 ;  /* 0x00000000791372ca */ /* 0x000fe200000e0000 */
[----:B------:R-:W-:Y:S01]  /*195b0*/  IMAD R8, R15, 0x600, R5 ;  /* 0x000006000f087824 */ /* 0x000fe200078e0205 */
[----:B------:R-:W-:-:S02]  /*195c0*/  R2UR UR7, R21 ;  /* 0x00000000150772ca */ /* 0x000fc400000e0000 */
[----:B------:R-:W-:Y:S01]  /*195d0*/  R2UR UR11, R11 ;  /* 0x000000000b0b72ca */ /* 0x000fe200000e0000 */
[C---:B------:R-:W-:Y:S01]  /*195e0*/  VIADD R120, R8.reuse, 0x400 ;  /* 0x0000040008787836 */ /* 0x040fe20000000000 */
[C---:B------:R-:W-:Y:S01]  /*195f0*/  R2UR UR26, R8.reuse ;  /* 0x00000000081a72ca */ /* 0x040fe200000e0000 */
[C---:B------:R-:W-:Y:S01]  /*19600*/  VIADD R20, R8.reuse, 0x2 ;  /* 0x0000000208147836 */ /* 0x040fe20000000000 */
[----:B------:R-:W-:Y:S01]  /*19610*/  R2UR UR15, R21 ;  /* 0x00000000150f72ca */ /* 0x000fe200000e0000 */
[----:B------:R-:W-:Y:S01]  /*19620*/  VIADD R10, R8, 0x200 ;  /* 0x00000200080a7836 */ /* 0x000fe20000000000 */
[----:B------:R-:W-:Y:S02]  /*19630*/  R2UR UR18, R120 ;  /* 0x00000000781272ca */ /* 0x000fe400000e0000 */
[----:B------:R-:W-:Y:S01]  /*19640*/  R2UR UR6, R20 ;  /* 0x00000000140672ca */ /* 0x000fe200000e0000 */
[----:B------:R-:W-:Y:S01]  /*19650*/  VIADD R20, R8, 0x202 ;  /* 0x0000020208147836 */ /* 0x000fe20000000000 */
[----:B------:R-:W-:Y:S01]  /*19660*/  R2UR UR10, R10 ;  /* 0x000000000a0a72ca */ /* 0x000fe200000e0000 */
[----:B------:R-:W-:Y:S01]  /*19670*/  VIADD R8, R8, 0x402 ;  /* 0x0000040208087836 */ /* 0x000fe20000000000 */
[----:B------:R-:W-:-:S02]  /*19680*/  R2UR UR23, R9 ;  /* 0x00000000091772ca */ /* 0x000fc400000e0000 */
[----:B0-----:R-:W-:Y:S02]  /*19690*/  SHF.R.U32.HI R7, RZ, 0x7, R7 ;  /* 0x00000007ff077819 */ /* 0x001fe40000011607 */
[----:B------:R-:W-:Y:S02]  /*196a0*/  R2UR UR14, R20 ;  /* 0x00000000140e72ca */ /* 0x000fe400000e0000 */
[----:B------:R-:W-:Y:S01]  /*196b0*/  R2UR UR22, R8 ;  /* 0x00000000081672ca */ /* 0x000fe200000e0000 */
[----:B------:R-:W-:-:S05]  /*196c0*/  VIADD R7, R7, 0x8 ;  /* 0x0000000807077836 */ /* 0x000fca0000000000 */
        /* <DEDUP_REMOVED lines=22> */
.L_x_1531:
[----:B------:R-:W-:Y:S01]  /*19830*/  SHF.L.U32 R6, R6, 0x1f, RZ ;  /* 0x0000001f06067819 */ /* 0x000fe200000006ff */
[----:B------:R-:W-:-:S04]  /*19840*/  IMAD R7, R19, 0x8, R16 ;  /* 0x0000000813077824 */ /* 0x000fc800078e0210 */
[----:B------:R0:W1:Y:S01]  /*19850*/  SYNCS.PHASECHK.TRANS64.TRYWAIT P2, [R7+URZ+0x2a850], R6 ;  /* 0x02a85006070075a7 */ /* 0x000062000804017f */
[----:B------:R-:W-:Y:S05]  /*19860*/  @!P0 BRA `(.L_x_1532) ;  /* 0x0000000000048947 */ /* 0x000fea0003800000 */
[----:B------:R-:W-:Y:S01]  /*19870*/  BPT.TRAP 0x1 ;  /* 0x000000040000795c */ /* 0x000fe20000300000 */
.L_x_1532:
[----:B-1----:R-:W-:Y:S05]  /*19880*/  @P2 BRA `(.L_x_1530) ;  /* 0x0000000000082947 */ /* 0x002fea0003800000 */
[----:B------:R-:W1:Y:S02]  /*19890*/  SYNCS.PHASECHK.TRANS64.TRYWAIT P2, [R7+URZ+0x2a850], R6 ;  /* 0x02a85006070075a7 */ /* 0x000e64000804017f */
[----:B-1----:R-:W-:Y:S05]  /*198a0*/  @!P2 BRA `(.L_x_1533) ;  /* 0x0000015000d0a947 */ /* 0x002fea0003800000 */
.L_x_1530:
[----:B01----:R-:W-:Y:S01]  /*198b0*/  VIADD R6, R16, 0x400 ;  /* 0x0000040010067836 */ /* 0x003fe20000000000 */
[----:B------:R-:W-:Y:S05]  /*198c0*/  WARPSYNC.ALL ;  /* 0x0000000000007948 */ /* 0x000fea0003800000 */
[----:B------:R-:W-:-:S04]  /*198d0*/  SHF.R.U32.HI R6, RZ, 0x4, R6 ;  /* 0x00000004ff067819 */ /* 0x000fc80000011606 */
[----:B------:R-:W-:-:S04]  /*198e0*/  LOP3.LUT R6, R6, 0x3fff, RZ, 0xc0, !PT ;  /* 0x00003fff06067812 */ /* 0x000fc800078ec0ff */
[----:B------:R-:W-:-:S05]  /*198f0*/  LOP3.LUT R6, R6, 0x10000, RZ, 0xfc, !PT ;  /* 0x0001000006067812 */ /* 0x000fca00078efcff */
[----:B------:R-:W-:Y:S01]  /*19900*/  IMAD R6, R19, 0x600, R6 ;  /* 0x0000060013067824 */ /* 0x000fe200078e0206 */
[----:B------:R-:W-:Y:S01]  /*19910*/  WARPGROUP.ARRIVE ;  /* 0x00000000000079c5 */ /* 0x000fe20000000000 */
[----:B------:R-:W-:Y:S02]  /*19920*/  IMAD.MOV.U32 R7, RZ, RZ, 0x40000040 ;  /* 0x40000040ff077424 */ /* 0x000fe400078e00ff */
[----:B------:R-:W-:Y:S01]  /*19930*/  FMUL.FTZ R20, R2, R123 ;  /* 0x0000007b02147220 */ /* 0x000fe20000410000 */
[C---:B------:R-:W-:Y:S01]  /*19940*/  VIADD R8, R6.reuse, 0x2 ;  /* 0x0000000206087836 */ /* 0x040fe20000000000 */
[----:B------:R-:W-:Y:S01]  /*19950*/  R2UR UR6, R6 ;  /* 0x00000000060672ca */ /* 0x000fe200000e0000 */
[----:B------:R-:W-:Y:S01]  /*19960*/  IMAD.MOV.U32 R9, RZ, RZ, 0x40000040 ;  /* 0x40000040ff097424 */ /* 0x000fe200078e00ff */
[----:B------:R-:W-:Y:S01]  /*19970*/  R2UR UR7, R7 ;  /* 0x00000000070772ca */ /* 0x000fe200000e0000 */
        /* <DEDUP_REMOVED lines=11> */
[----:B------:R-:W-:Y:S01]  /*19a30*/  FMUL.FTZ R133, R2, R138 ;  /* 0x0000008a02857220 */ /* 0x000fe20000410000 */
[----:B------:R-:W-:Y:S01]  /*19a40*/  QGMMA.64x192x32.F32.E4M3.E4M3 R24, R196, gdesc[UR4], R24, gsb0 ;  /* 0x02e00004c4187df3 */ /* 0x000fe20008000818 */
[----:B------:R-:W-:Y:S01]  /*19a50*/  R2UR UR6, R8 ;  /* 0x00000000080672ca */ /* 0x000fe200000e0000 */
[----:B------:R-:W-:Y:S01]  /*19a60*/  VIADD R8, R6, 0x4 ;  /* 0x0000000406087836 */ /* 0x000fe20000000000 */
[----:B------:R-:W-:Y:S01]  /*19a70*/  R2UR UR7, R9 ;  /* 0x00000000090772ca */ /* 0x000fe200000e0000 */
[----:B------:R-:W-:Y:S01]  /*19a80*/  IMAD.MOV.U32 R9, RZ, RZ, 0x40000040 ;  /* 0x40000040ff097424 */ /* 0x000fe200078e00ff */
        /* <DEDUP_REMOVED lines=9> */
[----:B0-----:R-:W-:Y:S01]  /*19b20*/  FMNMX.FTZ R11, R7, R12, !PT ;  /* 0x0000000c070b7209 */ /* 0x001fe20007810000 */
        /* <DEDUP_REMOVED lines=21> */
[----:B------:R-:W-:Y:S01]  /*19c80*/  FMUL.FTZ R178, R2, R183 ;  /* 0x000000b702b27220 */ /* 0x000fe20000410000 */
[----:B------:R-:W-:Y:S01]  /*19c90*/  MUFU.TANH R124, R124 ;  /* 0x0000007c007c7308 */ /* 0x000fe20000002400 */
[----:B------:R-:W-:Y:S01]  /*19ca0*/  UMOV UR43, UR30 ;  /* 0x0000001e002b7c82 */ /* 0x000fe20008000000 */
[----:B------:R-:W0:Y:S06]  /*19cb0*/  S2R R213, SR_TID.X ;  /* 0x0000000000d57919 */ /* 0x000e2c0000002100 */
[----:B------:R-:W-:Y:S08]  /*19cc0*/  MUFU.TANH R129, R129 ;  /* 0x0000008100817308 */ /* 0x000ff00000002400 */
[----:B------:R-:W-:Y:S08]  /*19cd0*/  MUFU.TANH R130, R130 ;  /* 0x0000008200827308 */ /* 0x000ff00000002400 */
[----:B------:R-:W-:Y:S08]  /*19ce0*/  MUFU.TANH R128, R128 ;  /* 0x0000008000807308 */ /* 0x000ff00000002400 */
[----:B------:R-:W-:Y:S01]  /*19cf0*/  MUFU.TANH R133, R133 ;  /* 0x0000008500857308 */ /* 0x000fe20000002400 */
[----:B0-----:R-:W-:-:S07]  /*19d00*/  SHF.R.U32.HI R213, RZ, 0x7, R213 ;  /* 0x00000007ffd57819 */ /* 0x001fce00000116d5 */
        /* <DEDUP_REMOVED lines=22> */
[----:B------:R-:W-:Y:S01]  /*19e70*/  FMUL.FTZ R9, R2, R122 ;  /* 0x0000007a02097220 */ /* 0x000fe20000410000 */
[----:B------:R-:W-:Y:S01]  /*19e80*/  R2UR UR6, R8 ;  /* 0x00000000080672ca */ /* 0x000fe200000e0000 */
        /* <DEDUP_REMOVED lines=24> */
[----:B------:R-:W-:Y:S01]  /*1a010*/  FMUL.FTZ R167, R2, R172 ;  /* 0x000000ac02a77220 */ /* 0x000fe20000410000 */
[----:B------:R-:W-:Y:S01]  /*1a020*/  FMNMX.FTZ R10, R20, R10, !PT ;  /* 0x0000000a140a7209 */ /* 0x000fe20007810000 */
[C---:B------:R-:W-:Y:S01]  /*1a030*/  FMUL.FTZ R171, R2.reuse, R176 ;  /* 0x000000b002ab7220 */ /* 0x040fe20000410000 */
[----:B------:R-:W-:Y:S01]  /*1a040*/  FMUL.FTZ R172, R2, R177 ;  /* 0x000000b102ac7220 */ /* 0x000fe20000410000 */
[----:B------:R-:W0:Y:S01]  /*1a050*/  MUFU.TANH R122, R122 ;  /* 0x0000007a007a7308 */ /* 0x000e220000002400 */
[----:B-1----:R-:W-:Y:S01]  /*1a060*/  FMNMX.FTZ R11, R8, R11, !PT ;  /* 0x0000000b080b7209 */ /* 0x002fe20007810000 */
[C---:B------:R-:W-:Y:S01]  /*1a070*/  FMUL.FTZ R177, R2.reuse, R182 ;  /* 0x000000b602b17220 */ /* 0x040fe20000410000 */
[----:B------:R-:W-:-:S02]  /*1a080*/  FMUL.FTZ R176, R2, R181 ;  /* 0x000000b502b07220 */ /* 0x000fc40000410000 */
[----:B------:R-:W-:-:S03]  /*1a090*/  FMNMX.FTZ R11, R21, R11, !PT ;  /* 0x0000000b150b7209 */ /* 0x000fc60007810000 */
[----:B------:R-:W1:Y:S01]  /*1a0a0*/  MUFU.TANH R126, R126 ;  /* 0x0000007e007e7308 */ /* 0x000e620000002400 */
[----:B--2---:R-:W-:Y:S02]  /*1a0b0*/  FMNMX.FTZ R10, R121, R10, !PT ;  /* 0x0000000a790a7209 */ /* 0x004fe40007810000 */
[----:B------:R-:W-:-:S04]  /*1a0c0*/  FMNMX.FTZ R11, R120, R11, !PT ;  /* 0x0000000b780b7209 */ /* 0x000fc80007810000 */
[----:B------:R-:W-:Y:S01]  /*1a0d0*/  FMNMX.FTZ R11, R123, R11, !PT ;  /* 0x0000000b7b0b7209 */ /* 0x000fe20007810000 */
[----:B------:R-:W2:Y:S01]  /*1a0e0*/  MUFU.TANH R127, R127 ;  /* 0x0000007f007f7308 */ /* 0x000ea20000002400 */
[----:B0-----:R-:W-:Y:S02]  /*1a0f0*/  FMNMX.FTZ R10, R122, R10, !PT ;  /* 0x0000000a7a0a7209 */ /* 0x001fe40007810000 */
[----:B------:R-:W-:Y:S02]  /*1a100*/  FMNMX.FTZ R11, R124, R11, !PT ;  /* 0x0000000b7c0b7209 */ /* 0x000fe40007810000 */
[----:B------:R-:W-:-:S03]  /*1a110*/  FMNMX.FTZ R10, R125, R10, !PT ;  /* 0x0000000a7d0a7209 */ /* 0x000fc60007810000 */
[----:B------:R-:W0:Y:S01]  /*1a120*/  MUFU.TANH R131, R131 ;  /* 0x0000008300837308 */ /* 0x000e220000002400 */
[----:B-1----:R-:W-:-:S04]  /*1a130*/  FMNMX.FTZ R10, R126, R10, !PT ;  /* 0x0000000a7e0a7209 */ /* 0x002fc80007810000 */
[----:B------:R-:W-:-:S03]  /*1a140*/  FMNMX.FTZ R10, R129, R10, !PT ;  /* 0x0000000a810a7209 */ /* 0x000fc60007810000 */
[----:B------:R-:W1:Y:S01]  /*1a150*/  MUFU.TANH R132, R132 ;  /* 0x0000008400847308 */ /* 0x000e620000002400 */
[----:B--2---:R-:W-:Y:S02]  /*1a160*/  FMNMX.FTZ R11, R127, R11, !PT ;  /* 0x0000000b7f0b7209 */ /* 0x004fe40007810000 */
[----:B------:R-:W-:Y:S02]  /*1a170*/  FMNMX.FTZ R10, R130, R10, !PT ;  /* 0x0000000a820a7209 */ /* 0x000fe40007810000 */
[----:B------:R-:W-:Y:S02]  /*1a180*/  FMNMX.FTZ R11, R128, R11, !PT ;  /* 0x0000000b800b7209 */ /* 0x000fe40007810000 */
[----:B------:R-:W-:Y:S01]  /*1a190*/  FMNMX.FTZ R10, R133, R10, !PT ;  /* 0x0000000a850a7209 */ /* 0x000fe20007810000 */
[----:B------:R-:W2:Y:S01]  /*1a1a0*/  MUFU.TANH R137, R137 ;  /* 0x0000008900897308 */ /* 0x000ea20000002400 */
[----:B0-----:R-:W-:Y:S02]  /*1a1b0*/  FMNMX.FTZ R11, R131, R11, !PT ;  /* 0x0000000b830b7209 */ /* 0x001fe40007810000 */
[----:B------:R-:W-:-:S05]  /*1a1c0*/  FMNMX.FTZ R10, R134, R10, !PT ;  /* 0x0000000a860a7209 */ /* 0x000fca0007810000 */
[----:B------:R-:W0:Y:S01]  /*1a1d0*/  MUFU.TANH R136, R136 ;  /* 0x0000008800887308 */ /* 0x000e220000002400 */
[----:B-1----:R-:W-:-:S04]  /*1a1e0*/  FMNMX.FTZ R11, R132, R11, !PT ;  /* 0x0000000b840b7209 */ /* 0x002fc80007810000 */
[----:B------:R-:W-:-:S03]  /*1a1f0*/  FMNMX.FTZ R11, R135, R11, !PT ;  /* 0x0000000b870b7209 */ /* 0x000fc60007810000 */
[----:B------:R-:W1:Y:S01]  /*1a200*/  MUFU.TANH R141, R141 ;  /* 0x0000008d008d7308 */ /* 0x000e620000002400 */
[----:B--2---:R-:W-:-:S04]  /*1a210*/  FMNMX.FTZ R10, R137, R10, !PT ;  /* 0x0000000a890a7209 */ /* 0x004fc80007810000 */
[----:B------:R-:W-:-:S03]  /*1a220*/  FMNMX.FTZ R10, R138, R10, !PT ;  /* 0x0000000a8a0a7209 */ /* 0x000fc60007810000 */
[----:B------:R-:W2:Y:S01]  /*1a230*/  MUFU.TANH R142, R142 ;  /* 0x0000008e008e7308 */ /* 0x000ea20000002400 */
[----:B0-----:R-:W-:-:S04]  /*1a240*/  FMNMX.FTZ R11, R136, R11, !PT ;  /* 0x0000000b880b7209 */ /* 0x001fc80007810000 */
[----:B------:R-:W-:-:S03]  /*1a250*/  FMNMX.FTZ R11, R139, R11, !PT ;  /* 0x0000000b8b0b7209 */ /* 0x000fc60007810000 */
[----:B------:R-:W0:Y:S01]  /*1a260*/  MUFU.TANH R146, R146 ;  /* 0x0000009200927308 */ /* 0x000e220000002400 */
[----:B-1----:R-:W-:Y:S02]  /*1a270*/  FMNMX.FTZ R10, R141, R10, !PT ;  /* 0x0000000a8d0a7209 */ /* 0x002fe40007810000 */
[----:B------:R-:W-:-:S04]  /*1a280*/  FMNMX.FTZ R11, R140, R11, !PT ;  /* 0x0000000b8c0b7209 */ /* 0x000fc80007810000 */
[----:B------:R-:W-:Y:S01]  /*1a290*/  FMNMX.FTZ R11, R143, R11, !PT ;  /* 0x0000000b8f0b7209 */ /* 0x000fe20007810000 */
[----:B------:R-:W1:Y:S01]  /*1a2a0*/  MUFU.TANH R147, R147 ;  /* 0x0000009300937308 */ /* 0x000e620000002400 */
[----:B--2---:R-:W-:Y:S02]  /*1a2b0*/  FMNMX.FTZ R10, R142, R10, !PT ;  /* 0x0000000a8e0a7209 */ /* 0x004fe40007810000 */
[----:B------:R-:W-:Y:S02]  /*1a2c0*/  FMNMX.FTZ R11, R144, R11, !PT ;  /* 0x0000000b900b7209 */ /* 0x000fe40007810000 */
[----:B------:R-:W-:-:S03]  /*1a2d0*/  FMNMX.FTZ R10, R145, R10, !PT ;  /* 0x0000000a910a7209 */ /* 0x000fc60007810000 */
[----:B------:R-:W2:Y:S01]  /*1a2e0*/  MUFU.TANH R151, R151 ;  /* 0x0000009700977308 */ /* 0x000ea20000002400 */
[----:B0-----:R-:W-:-:S04]  /*1a2f0*/  FMNMX.FTZ R10, R146, R10, !PT ;  /* 0x0000000a920a7209 */ /* 0x001fc80007810000 */
[----:B------:R-:W-:-:S03]  /*1a300*/  FMNMX.FTZ R10, R149, R10, !PT ;  /* 0x0000000a950a7209 */ /* 0x000fc60007810000 */
[----:B------:R-:W0:Y:S01]  /*1a310*/  MUFU.TANH R152, R152 ;  /* 0x0000009800987308 */ /* 0x000e220000002400 */
[----:B-1----:R-:W-:Y:S02]  /*1a320*/  FMNMX.FTZ R11, R147, R11, !PT ;  /* 0x0000000b930b7209 */ /* 0x002fe40007810000 */
[----:B------:R-:W-:Y:S02]  /*1a330*/  FMNMX.FTZ R10, R150, R10, !PT ;  /* 0x0000000a960a7209 */ /* 0x000fe40007810000 */
[----:B------:R-:W-:Y:S02]  /*1a340*/  FMNMX.FTZ R11, R148, R11, !PT ;  /* 0x0000000b940b7209 */ /* 0x000fe40007810000 */
[----:B------:R-:W-:Y:S01]  /*1a350*/  FMNMX.FTZ R10, R153, R10, !PT ;  /* 0x0000000a990a7209 */ /* 0x000fe20007810000 */
[----:B------:R-:W1:Y:S01]  /*1a360*/  MUFU.TANH R157, R157 ;  /* 0x0000009d009d7308 */ /* 0x000e620000002400 */
[----:B--2---:R-:W-:Y:S02]  /*1a370*/  FMNMX.FTZ R11, R151, R11, !PT ;  /* 0x0000000b970b7209 */ /* 0x004fe40007810000 */
[----:B------:R-:W-:-:S05]  /*1a380*/  FMNMX.FTZ R10, R154, R10, !PT ;  /* 0x0000000a9a0a7209 */ /* 0x000fca0007810000 */
[----:B------:R-:W2:Y:S01]  /*1a390*/  MUFU.TANH R156, R156 ;  /* 0x0000009c009c7308 */ /* 0x000ea20000002400 */
[----:B0-----:R-:W-:-:S04]  /*1a3a0*/  FMNMX.FTZ R11, R152, R11, !PT ;  /* 0x0000000b980b7209 */ /* 0x001fc80007810000 */
[----:B------:R-:W-:-:S03]  /*1a3b0*/  FMNMX.FTZ R11, R155, R11, !PT ;  /* 0x0000000b9b0b7209 */ /* 0x000fc60007810000 */
[----:B------:R-:W0:Y:S01]  /*1a3c0*/  MUFU.TANH R161, R161 ;  /* 0x000000a100a17308 */ /* 0x000e220000002400 */
[----:B-1----:R-:W-:-:S04]  /*1a3d0*/  FMNMX.FTZ R10, R157, R10, !PT ;  /* 0x0000000a9d0a7209 */ /* 0x002fc80007810000 */
[----:B------:R-:W-:-:S03]  /*1a3e0*/  FMNMX.FTZ R10, R158, R10, !PT ;  /* 0x0000000a9e0a7209 */ /* 0x000fc60007810000 */
[----:B------:R-:W1:Y:S01]  /*1a3f0*/  MUFU.TANH R162, R162 ;  /* 0x000000a200a27308 */ /* 0x000e620000002400 */
[----:B--2---:R-:W-:-:S04]  /*1a400*/  FMNMX.FTZ R11, R156, R11, !PT ;  /* 0x0000000b9c0b7209 */ /* 0x004fc80007810000 */
[----:B------:R-:W-:-:S03]  /*1a410*/  FMNMX.FTZ R11, R159, R11, !PT ;  /* 0x0000000b9f0b7209 */ /* 0x000fc60007810000 */
[----:B------:R-:W2:Y:S01]  /*1a420*/  MUFU.TANH R163, R163 ;  /* 0x000000a300a37308 */ /* 0x000ea20000002400 */
[----:B0-----:R-:W-:Y:S02]  /*1a430*/  FMNMX.FTZ R10, R161, R10, !PT ;  /* 0x0000000aa10a7209 */ /* 0x001fe40007810000 */
[----:B------:R-:W-:-:S05]  /*1a440*/  FMNMX.FTZ R11, R160, R11, !PT ;  /* 0x0000000ba00b7209 */ /* 0x000fca0007810000 */
[----:B------:R-:W0:Y:S01]  /*1a450*/  MUFU.TANH R166, R166 ;  /* 0x000000a600a67308 */ /* 0x000e220000002400 */
[----:B-1----:R-:W-:-:S04]  /*1a460*/  FMNMX.FTZ R10, R162, R10, !PT ;  /* 0x0000000aa20a7209 */ /* 0x002fc80007810000 */
[----:B------:R-:W-:-:S03]  /*1a470*/  FMNMX.FTZ R10, R165, R10, !PT ;  /* 0x0000000aa50a7209 */ /* 0x000fc60007810000 */
[----:B------:R-:W1:Y:S01]  /*1a480*/  MUFU.TANH R164, R164 ;  /* 0x000000a400a47308 */ /* 0x000e620000002400 */
[----:B--2---:R-:W-:-:S07]  /*1a490*/  FMNMX.FTZ R11, R163, R11, !PT ;  /* 0x0000000ba30b7209 */ /* 0x004fce0007810000 */
        /* <DEDUP_REMOVED lines=8> */
[----:B------:R-:W-:Y:S06]  /*1a520*/  QGMMA.64x192x32.F32.E4M3.E4M3 R24, R188, gdesc[UR4], R24, gsb0 ;  /* 0x02e00004bc187df3 */ /* 0x000fec0008000818 */
        /* <DEDUP_REMOVED lines=18> */
[----:B0-----:R-:W-:Y:S01]  /*1a650*/  FMNMX.FTZ R179, R178, R10, !PT ;  /* 0x0000000ab2b37209 */ /* 0x001fe20007810000 */
[----:B------:R-:W-:-:S04]  /*1a660*/  VIADD R10, R6, 0x6 ;  /* 0x00000006060a7836 */ /* 0x000fc80000000000 */
[----:B------:R-:W0:Y:S01]  /*1a670*/  SHFL.BFLY PT, R181, R179, 0x2, 0x1f ;  /* 0x0c401f00b3b57f89 */ /* 0x000e2200000e0000 */
[----:B------:R-:W-:Y:S02]  /*1a680*/  R2UR UR6, R10 ;  /* 0x000000000a0672ca */ /* 0x000fe400000e0000 */
[----:B-1----:R-:W-:-:S05]  /*1a690*/  FMNMX.FTZ R11, R176, R11, !PT ;  /* 0x0000000bb00b7209 */ /* 0x002fca0007810000 */
[----:B------:R-:W1:Y:S01]  /*1a6a0*/  SHFL.BFLY PT, R180, R11, 0x2, 0x1f ;  /* 0x0c401f000bb47f89 */ /* 0x000e6200000e0000 */
[----:B0-----:R-:W-:Y:S01]  /*1a6b0*/  FMNMX.FTZ R181, R179, R181, !PT ;  /* 0x000000b5b3b57209 */ /* 0x001fe20007810000 */
[----:B------:R-:W-:-:S04]  /*1a6c0*/  @!P1 IMAD R179, R15, 0x8, R16 ;  /* 0x000000080fb39824 */ /* 0x000fc800078e0210 */
[----:B------:R-:W0:Y:S01]  /*1a6d0*/  SHFL.BFLY PT, R10, R181, 0x1, 0x1f ;  /* 0x0c201f00b50a7f89 */ /* 0x000e2200000e0000 */
[----:B------:R-:W-:Y:S01]  /*1a6e0*/  @!P1 VIADD R179, R179, 0x2a840 ;  /* 0x0002a840b3b39836 */ /* 0x000fe20000000000 */
[----:B-1----:R-:W-:Y:S01]  /*1a6f0*/  FMNMX.FTZ R180, R11, R180, !PT ;  /* 0x000000b40bb47209 */ /* 0x002fe20007810000 */
[----:B------:R-:W-:-:S03]  /*1a700*/  IMAD.MOV.U32 R11, RZ, RZ, 0x40000040 ;  /* 0x40000040ff0b7424 */ /* 0x000fc600078e00ff */
[----:B------:R-:W-:Y:S02]  /*1a710*/  @!P1 PRMT R179, RZ, 0x654, R179 ;  /* 0x00000654ffb39816 */ /* 0x000fe400000000b3 */
[----:B------:R-:W-:Y:S02]  /*1a720*/  R2UR UR7, R11 ;  /* 0x000000000b0772ca */ /* 0x000fe400000e0000 */
[----:B------:R-:W1:Y:S01]  /*1a730*/  SHFL.BFLY PT, R11, R180, 0x1, 0x1f ;  /* 0x0c201f00b40b7f89 */ /* 0x000e6200000e0000 */
[----:B0-----:R-:W-:-:S05]  /*1a740*/  FMNMX.FTZ R10, R181, R10, !PT ;  /* 0x0000000ab50a7209 */ /* 0x001fca0007810000 */
[----:B------:R-:W-:Y:S01]  /*1a750*/  FADD.FTZ R6, -R10, R13 ;  /* 0x0000000d0a067221 */ /* 0x000fe20000010100 */
[----:B------:R-:W-:-:S03]  /*1a760*/  IMAD.U32 R13, RZ, RZ, UR43 ;  /* 0x0000002bff0d7e24 */ /* 0x000fc6000f8e00ff */
[----:B------:R-:W-:Y:S01]  /*1a770*/  FMUL.FTZ R6, R6, UR43 ;  /* 0x0000002b06067c20 */ /* 0x000fe20008410000 */
[----:B-1----:R-:W-:Y:S02]  /*1a780*/  FMNMX.FTZ R11, R180, R11, !PT ;  /* 0x0000000bb40b7209 */ /* 0x002fe40007810000 */
[----:B------:R-:W-:-:S03]  /*1a790*/  IADD3 R180, -R213, 0xb, RZ ;  /* 0x0000000bd5b47810 */ /* 0x000fc60007ffe1ff */
[----:B------:R-:W-:Y:S01]  /*1a7a0*/  MUFU.EX2 R6, R6 ;  /* 0x0000000600067308 */ /* 0x000fe20000000800 */
[----:B------:R-:W-:-:S01]  /*1a7b0*/  FFMA.FTZ R13, R11, R13, -8 ;  /* 0xc10000000b0d7423 */ /* 0x000fc2000001000d */
[----:B------:R-:W-:-:S03]  /*1a7c0*/  FADD.FTZ R12, -R11, R12 ;  /* 0x0000000c0b0c7221 */ /* 0x000fc60000010100 */
        /* <DEDUP_REMOVED lines=34> */
[----:B------:R-:W-:Y:S01]  /*1a9f0*/  MUFU.EX2 R7, R7 ;  /* 0x0000000700077308 */ /* 0x000fe20000000800 */
[----:B------:R-:W-:-:S04]  /*1aa00*/  FFMA.FTZ R176, R10, R176, -8 ;  /* 0xc10000000ab07423 */ /* 0x000fc800000100b0 */
[--C-:B------:R-:W-:Y:S01]  /*1aa10*/  FFMA.FTZ R9, R9, UR43, -R176.reuse ;  /* 0x0000002b09097c23 */ /* 0x100fe200080108b0 */
[----:B------:R-:W-:-:S02]  /*1aa20*/  FFMA.FTZ R20, R20, UR43, -R176 ;  /* 0x0000002b14147c23 */ /* 0x000fc400080108b0 */
        /* <DEDUP_REMOVED lines=10> */
[----:B------:R-:W-:-:S02]  /*1aad0*/  WARPGROUP.DEPBAR.LE gsb0, 0x0 ;  /* 0x00008000000079c5 */ /* 0x000fc40000010000 */
[----:B------:R-:W-:Y:S01]  /*1aae0*/  WARPGROUP.ARRIVE ;  /* 0x00000000000079c5 */ /* 0x000fe20000000000 */
[--C-:B------:R-:W-:Y:S01]  /*1aaf0*/  FFMA.FTZ R137, R137, UR43, -R176.reuse ;  /* 0x0000002b89897c23 */ /* 0x100fe200080108b0 */
[----:B------:R-:W-:-:S01]  /*1ab00*/  FFMA.FTZ R138, R138, UR43, -R176 ;  /* 0x0000002b8a8a7c23 */ /* 0x000fc200080108b0 */
[----:B------:R-:W-:Y:S01]  /*1ab10*/  FFMA.FTZ R141, R141, UR43, -R176 ;  /* 0x0000002b8d8d7c23 */ /* 0x000fe200080108b0 */
[----:B------:R-:W2:Y:S01]  /*1ab20*/  MUFU.EX2 R8, R8 ;  /* 0x0000000800087308 */ /* 0x000ea20000000800 */
[----:B0-----:R-:W-:-:S01]  /*1ab30*/  FFMA.FTZ R4, R12, R4, R7 ;  /* 0x000000040c047223 */ /* 0x001fc20000010007 */
[----:B------:R-:W-:Y:S01]  /*1ab40*/  QGMMA.64x192x32.F32.E4M3.E4M3 R24, R184, gdesc[UR4], R24, gsb0 ;  /* 0x02e00004b8187df3 */ /* 0x000fe20008000818 */
[----:B------:R-:W-:-:S01]  /*1ab50*/  FFMA.FTZ R142, R142, UR43, -R176 ;  /* 0x0000002b8e8e7c23 */ /* 0x000fc200080108b0 */
[--C-:B------:R-:W-:Y:S01]  /*1ab60*/  FFMA.FTZ R145, R145, UR43, -R176.reuse ;  /* 0x0000002b91917c23 */ /* 0x100fe200080108b0 */
[----:B------:R-:W-:-:S01]  /*1ab70*/  FFMA.FTZ R146, R146, UR43, -R176 ;  /* 0x0000002b92927c23 */ /* 0x000fc200080108b0 */
[--C-:B------:R-:W-:Y:S01]  /*1ab80*/  FFMA.FTZ R149, R149, UR43, -R176.reuse ;  /* 0x0000002b95957c23 */ /* 0x100fe200080108b0 */
[----:B------:R-:W-:-:S01]  /*1ab90*/  FFMA.FTZ R150, R150, UR43, -R176 ;  /* 0x0000002b96967c23 */ /* 0x000fc200080108b0 */
[----:B------:R-:W0:Y:S01]  /*1aba0*/  MUFU.EX2 R20, R20 ;  /* 0x0000001400147308 */ /* 0x000e220000000800 */
[----:B-1----:R-:W-:-:S01]  /*1abb0*/  FFMA.FTZ R3, R6, R3, R9 ;  /* 0x0000000306037223 */ /* 0x002fc20000010009 */
        /* <DEDUP_REMOVED lines=16> */
[----:B--2---:R-:W-:Y:S01]  /*1acc0*/  FADD.FTZ R4, R8, R4 ;  /* 0x0000000408047221 */ /* 0x004fe20000010000 */
[----:B0-----:R-:W-:-:S05]  /*1acd0*/  FADD.FTZ R178, R20, R3 ;  /* 0x0000000314b27221 */ /* 0x001fca0000010000 */
[----:B------:R-:W0:Y:S01]  /*1ace0*/  MUFU.EX2 R120, R120 ;  /* 0x0000007800787308 */ /* 0x000e220000000800 */
[----:B-1----:R-:W-:-:S07]  /*1acf0*/  FADD.FTZ R3, R21, R4 ;  /* 0x0000000415037221 */ /* 0x002fce0000010000 */
[----:B------:R-:W1:Y:S01]  /*1ad00*/  MUFU.EX2 R122, R122 ;  /* 0x0000007a007a7308 */ /* 0x000e620000000800 */
[----:B---3--:R-:W-:-:S07]  /*1ad10*/  FADD.FTZ R4, R121, R178 ;  /* 0x000000b279047221 */ /* 0x008fce0000010000 */
        /* <DEDUP_REMOVED lines=42> */
[----:B------:R-:W-:Y:S02]  /*1afc0*/  WARPGROUP.DEPBAR.LE gsb0, 0x0 ;  /* 0x00008000000079c5 */ /* 0x000fe40000010000 */
[----:B------:R2:W-:Y:S06]  /*1afd0*/  BAR.ARV R180, 0x100 ;  /* 0x000400b40000751d */ /* 0x0005ec0000002000 */
[----:B------:R-:W3:Y:S01]  /*1afe0*/  MUFU.EX2 R145, R145 ;  /* 0x0000009100917308 */ /* 0x000ee20000000800 */
[----:B0-----:R-:W-:-:S01]  /*1aff0*/  FADD.FTZ R4, R142, R4 ;  /* 0x000000048e047221 */ /* 0x001fc20000010000 */
[----:B------:R2:W-:Y:S01]  /*1b000*/  @!P1 SYNCS.ARRIVE.TRANS64.RED.A1T0 RZ, [R179+URZ], RZ ;  /* 0x000000ffb3ff99a7 */ /* 0x0005e2000810043f */
[----:B-1----:R-:W-:-:S05]  /*1b010*/  FADD.FTZ R3, R143, R3 ;  /* 0x000000038f037221 */ /* 0x002fca0000010000 */
[----:B------:R-:W0:Y:S08]  /*1b020*/  MUFU.EX2 R144, R144 ;  /* 0x0000009000907308 */ /* 0x000e300000000800 */
[----:B------:R-:W1:Y:S01]  /*1b030*/  MUFU.EX2 R146, R146 ;  /* 0x0000009200927308 */ /* 0x000e620000000800 */
[----:B---3--:R-:W-:-:S07]  /*1b040*/  FADD.FTZ R4, R145, R4 ;  /* 0x0000000491047221 */ /* 0x008fce0000010000 */
[----:B------:R-:W3:Y:S01]  /*1b050*/  MUFU.EX2 R147, R147 ;  /* 0x0000009300937308 */ /* 0x000ee20000000800 */
[----:B0-----:R-:W-:-:S07]  /*1b060*/  FADD.FTZ R3, R144, R3 ;  /* 0x0000000390037221 */ /* 0x001fce0000010000 */
[----:B------:R-:W0:Y:S01]  /*1b070*/  MUFU.EX2 R149, R149 ;  /* 0x0000009500957308 */ /* 0x000e220000000800 */
[----:B-1----:R-:W-:-:S07]  /*1b080*/  FADD.FTZ R4, R146, R4 ;  /* 0x0000000492047221 */ /* 0x002fce0000010000 */
        /* <DEDUP_REMOVED lines=59> */
[----:B-1----:R-:W-:-:S01]  /*1b440*/  FADD.FTZ R178, R177, R4 ;  /* 0x00000004b1b27221 */ /* 0x002fc20000010000 */
[----:B---3--:R-:W-:-:S03]  /*1b450*/  FADD.FTZ R4, R13, R3 ;  /* 0x000000030d047221 */ /* 0x008fc60000010000 */
[----:B0-----:R-:W-:Y:S01]  /*1b460*/  FADD.FTZ R3, R176, R178 ;  /* 0x000000b2b0037221 */ /* 0x001fe20000010000 */
[----:B--2---:R-:W-:Y:S06]  /*1b470*/  @!P0 BRA `(.L_x_1534) ;  /* 0x0000000000048947 */ /* 0x004fec0003800000 */
[----:B------:R-:W-:Y:S01]  /*1b480*/  BPT.TRAP 0x1 ;  /* 0x000000040000795c */ /* 0x000fe20000300000 */
.L_x_1534:
[----:B------:R-:W-:Y:S01]  /*1b490*/  IMAD R19, R19, 0x8, R16 ;  /* 0x0000000813137824 */ /* 0x000fe200078e0210 */
[----:B------:R-:W-:Y:S01]  /*1b4a0*/  ISETP.GT.AND P2, PT, R0, R14, PT ;  /* 0x0000000e0000720c */ /* 0x000fe20003f44270 */
[----:B------:R-:W-:Y:S01]  /*1b4b0*/  IMAD.U32 R178, RZ, RZ, UR36 ;  /* 0x00000024ffb27e24 */ /* 0x000fe2000f8e00ff */
[----:B------:R-:W-:Y:S01]  /*1b4c0*/  F2FP.SATFINITE.E4M3.F32.PACK_AB_MERGE_C R21, R120, R21, RZ ;  /* 0x000000157815723e */ /* 0x000fe200048070ff */
[----:B------:R-:W-:Y:S01]  /*1b4d0*/  VIADD R19, R19, 0x2a860 ;  /* 0x0002a86013137836 */ /* 0x000fe20000000000 */
[----:B------:R-:W-:Y:S01]  /*1b4e0*/  F2FP.SATFINITE.E4M3.F32.PACK_AB_MERGE_C R13, R13, R175, RZ ;  /* 0x000000af0d0d723e */ /* 0x000fe200048070ff */
[-C--:B------:R-:W-:Y:S01]  /*1b4f0*/  FMUL.FTZ R24, R24, R12.reuse ;  /* 0x0000000c18187220 */ /* 0x080fe20000410000 */
        /* <DEDUP_REMOVED lines=132> */
[----:B------:R-:W-:Y:S01]  /*1bd40*/  F2FP.SATFINITE.E4M3.F32.PACK_AB_MERGE_C R187, R174, R173, R176 ;  /* 0x000000adaebb723e */ /* 0x000fe200048070b0 */
[----:B------:R-:W-:Y:S06]  /*1bd50*/  @P2 BRA `(.L_x_1535) ;  /* 0xffffffd400942947 */ /* 0x000fec000383ffff */
[----:B------:R-:W-:-:S07]  /*1bd60*/  IMAD.MOV.U32 R19, RZ, RZ, R15 ;  /* 0x000000ffff137224 */ /* 0x000fce00078e000f */
.L_x_1524:
[----:B------:R-:W-:-:S13]  /*1bd70*/  ISETP.GE.AND P2, PT, R0, R212, PT ;  /* 0x000000d40000720c */ /* 0x000fda0003f46270 */
[----:B------:R-:W-:Y:S05]  /*1bd80*/  @!P2 BRA `(.L_x_1536) ;  /* 0x000000380094a947 */ /* 0x000fea0003800000 */
[----:B------:R-:W-:Y:S02]  /*1bd90*/  IMAD.MOV.U32 R13, RZ, RZ, R10 ;  /* 0x000000ffff0d7224 */ /* 0x000fe400078e000a */
[----:B------:R-:W-:Y:S02]  /*1bda0*/  IMAD.MOV.U32 R12, RZ, RZ, R11 ;  /* 0x000000ffff0c7224 */ /* 0x000fe400078e000b */
[----:B------:R-:W-:-:S07]  /*1bdb0*/  IMAD.MOV.U32 R6, RZ, RZ, R18 ;  /* 0x000000ffff067224 */ /* 0x000fce00078e0012 */
.L_x_1555:
        /* <DEDUP_REMOVED lines=8> */
.L_x_1538:
        /* <DEDUP_REMOVED lines=8> */
.L_x_1539:
[----:B------:R-:W-:Y:S04]  /*1bec0*/  BSSY B0, `(.L_x_1537) ;  /* 0x0000004000007945 */ /* 0x000fe80003800000 */
[----:B-1----:R-:W-:Y:S05]  /*1bed0*/  @P3 BRA `(.L_x_1540) ;  /* 0x0000000000083947 */ /* 0x002fea0003800000 */
[----:B------:R-:W1:Y:S02]  /*1bee0*/  SYNCS.PHASECHK.TRANS64.TRYWAIT P3, [R7+URZ+0x2a830], R8 ;  /* 0x02a83008070075a7 */ /* 0x000e64000806017f */
[----:B-1----:R-:W-:Y:S05]  /*1bef0*/  @!P3 BRA `(.L_x_1541) ;  /* 0x0000012c0050b947 */ /* 0x002fea0003800000 */
.L_x_1540:
[----:B------:R-:W-:Y:S05]  /*1bf00*/  BSYNC B0 ;  /* 0x0000000000007941 */ /* 0x000fea0003800000 */
.L_x_1537:
        /* <DEDUP_REMOVED lines=51> */
.L_x_1543:
[----:B------:R-:W-:Y:S01]  /*1c240*/  SHF.L.U32 R6, R6, 0x1f, RZ ;  /* 0x0000001f06067819 */ /* 0x000fe200000006ff */
[----:B------:R-:W-:-:S04]  /*1c250*/  IMAD R7, R19, 0x8, R16 ;  /* 0x0000000813077824 */ /* 0x000fc800078e0210 */
[----:B------:R0:W1:Y:S01]  /*1c260*/  SYNCS.PHASECHK.TRANS64.TRYWAIT P2, [R7+URZ+0x2a850], R6 ;  /* 0x02a85006070075a7 */ /* 0x000062000804017f */
[----:B------:R-:W-:Y:S05]  /*1c270*/  @!P0 BRA `(.L_x_1544) ;  /* 0x0000000000048947 */ /* 0x000fea0003800000 */
[----:B------:R-:W-:Y:S01]  /*1c280*/  BPT.TRAP 0x1 ;  /* 0x000000040000795c */ /* 0x000fe20000300000 */
.L_x_1544:
[----:B-1----:R-:W-:Y:S05]  /*1c290*/  @P2 BRA `(.L_x_1542) ;  /* 0x0000000000082947 */ /* 0x002fea0003800000 */
[----:B------:R-:W1:Y:S02]  /*1c2a0*/  SYNCS.PHASECHK.TRANS64.TRYWAIT P2, [R7+URZ+0x2a850], R6 ;  /* 0x02a85006070075a7 */ /* 0x000e64000804017f */
[----:B-1----:R-:W-:Y:S05]  /*1c2b0*/  @!P2 BRA `(.L_x_1545) ;  /* 0x000001280074a947 */ /* 0x002fea0003800000 */
.L_x_1542:
        /* <DEDUP_REMOVED lines=39> */
[----:B------:R-:W-:Y:S01]  /*1c530*/  VIADD R6, R6, 0x6 ;  /* 0x0000000606067836 */ /* 0x000fe20000000000 */
[----:B0-----:R-:W-:Y:S01]  /*1c540*/  SHF.R.U32.HI R20, RZ, 0x7, R20 ;  /* 0x00000007ff147819 */ /* 0x001fe20000011614 */
[C---:B------:R-:W-:Y:S01]  /*1c550*/  FMUL.FTZ R153, R2.reuse, R162 ;  /* 0x000000a202997220 */ /* 0x040fe20000410000 */
[C---:B------:R-:W-:Y:S01]  /*1c560*/  FMUL.FTZ R147, R2.reuse, R155 ;  /* 0x0000009b02937220 */ /* 0x040fe20000410000 */
[----:B------:R-:W-:Y:S01]  /*1c570*/  FMUL.FTZ R162, R2, R165 ;  /* 0x000000a502a27220 */ /* 0x000fe20000410000 */
[----:B------:R-:W-:Y:S01]  /*1c580*/  IADD3 R173, -R20, 0xb, RZ ;  /* 0x0000000b14ad7810 */ /* 0x000fe20007ffe1ff */
[C---:B------:R-:W-:Y:S01]  /*1c590*/  FMUL.FTZ R155, R2.reuse, R163 ;  /* 0x000000a3029b7220 */ /* 0x040fe20000410000 */
[C---:B------:R-:W-:Y:S01]  /*1c5a0*/  FMUL.FTZ R165, R2.reuse, R174 ;  /* 0x000000ae02a57220 */ /* 0x040fe20000410000 */
[----:B------:R-:W-:Y:S01]  /*1c5b0*/  FMUL.FTZ R163, R2, R171 ;  /* 0x000000ab02a37220 */ /* 0x000fe20000410000 */
[----:B------:R-:W-:-:S02]  /*1c5c0*/  IMAD.SHL.U32 R174, R0, 0x80, RZ ;  /* 0x0000008000ae7824 */ /* 0x000fc400078e00ff */
[----:B------:R-:W-:Y:S01]  /*1c5d0*/  FMUL.FTZ R171, R2, R179 ;  /* 0x000000b302ab7220 */ /* 0x000fe20000410000 */
[----:B------:R-:W-:Y:S01]  /*1c5e0*/  @!P1 IMAD R21, R14, 0x8, R16 ;  /* 0x000000080e159824 */ /* 0x000fe200078e0210 */
[----:B------:R-:W0:Y:S03]  /*1c5f0*/  MUFU.TANH R10, R10 ;  /* 0x0000000a000a7308 */ /* 0x000e260000002400 */
[----:B------:R-:W-:-:S05]  /*1c600*/  @!P1 VIADD R21, R21, 0x2a840 ;  /* 0x0002a84015159836 */ /* 0x000fca0000000000 */
[----:B------:R-:W1:Y:S01]  /*1c610*/  MUFU.TANH R11, R11 ;  /* 0x0000000b000b7308 */ /* 0x000e620000002400 */
[----:B------:R-:W-:-:S07]  /*1c620*/  @!P1 PRMT R21, RZ, 0x654, R21 ;  /* 0x00000654ff159816 */ /* 0x000fce0000000015 */
        /* <DEDUP_REMOVED lines=26> */
[----:B------:R-:W-:Y:S01]  /*1c7d0*/  R2UR UR6, R8 ;  /* 0x00000000080672ca */ /* 0x000fe200000e0000 */
[----:B------:R-:W-:Y:S01]  /*1c7e0*/  IMAD.IADD R8, R221, 0x1, R207 ;  /* 0x00000001dd087824 */ /* 0x000fe200078e02cf */
[----:B------:R-:W-:-:S04]  /*1c7f0*/  R2UR UR7, R9 ;  /* 0x00000000090772ca */ /* 0x000fc800000e0000 */
[----:B------:R-:W0:Y:S08]  /*1c800*/  MUFU.TANH R165, R165 ;  /* 0x000000a500a57308 */ /* 0x000e300000002400 */
[----:B------:R-:W0:Y:S01]  /*1c810*/  MUFU.TANH R171, R171 ;  /* 0x000000ab00ab7308 */ /* 0x000e220000002400 */
[----:B------:R-:W-:Y:S02]  /*1c820*/  WARPGROUP.DEPBAR.LE gsb0, 0x0 ;  /* 0x00008000000079c5 */ /* 0x000fe40000010000 */
[----:B------:R-:W-:-:S06]  /*1c830*/  WARPGROUP.ARRIVE ;  /* 0x00000000000079c5 */ /* 0x000fcc0000000000 */
        /* <DEDUP_REMOVED lines=45> */
[----:B------:R-:W-:Y:S01]  /*1cb10*/  IADD3 R180, -R200, 0x1, -R174 ;  /* 0x00000001c8b47810 */ /* 0x000fe20007ffe9ae */
[----:B------:R-:W0:Y:S03]  /*1cb20*/  MUFU.TANH R7, R7 ;  /* 0x0000000700077308 */ /* 0x000e260000002400 */
[----:B------:R-:W-:-:S05]  /*1cb30*/  IADD3 R180, -R202, R180, R203 ;  /* 0x000000b4cab47210 */ /* 0x000fca0007ffe1cb */
[----:B------:R-:W0:Y:S01]  /*1cb40*/  MUFU.TANH R9, R9 ;  /* 0x0000000900097308 */ /* 0x000e220000002400 */
[C---:B------:R-:W-:Y:S02]  /*1cb50*/  VIADD R179, R180.reuse, UR33 ;  /* 0x00000021b4b37c36 */ /* 0x040fe40008000000 */
[----:B------:R-:W-:Y:S02]  /*1cb60*/  VIADD R180, R180, UR35 ;  /* 0x00000023b4b47c36 */ /* 0x000fe40008000000 */
[----:B-1----:R-:W-:-:S03]  /*1cb70*/  IMAD.IADD R181, R179, 0x1, R20 ;  /* 0x00000001b3b57824 */ /* 0x002fc600078e0214 */
[----:B------:R-:W1:Y:S08]  /*1cb80*/  MUFU.TANH R8, R8 ;  /* 0x0000000800087308 */ /* 0x000e700000002400 */
        /* <DEDUP_REMOVED lines=37> */
[----:B------:R5:W-:Y:S06]  /*1cde0*/  BAR.ARV R173, 0x100 ;  /* 0x000400ad0000751d */ /* 0x000bec0000002000 */
[----:B------:R0:W-:Y:S01]  /*1cdf0*/  @!P1 SYNCS.ARRIVE.TRANS64.RED.A1T0 RZ, [R21+URZ], RZ ;  /* 0x000000ff15ff99a7 */ /* 0x0001e2000810043f */
[----:B-----5:R-:W-:Y:S01]  /*1ce00*/  FMUL.FTZ R173, R2, R182 ;  /* 0x000000b602ad7220 */ /* 0x020fe20000410000 */
[----:B------:R-:W-:-:S05]  /*1ce10*/  IMAD.IADD R182, R180, 0x1, R20 ;  /* 0x00000001b4b67824 */ /* 0x000fca00078e0214 */
[----:B------:R-:W0:Y:S01]  /*1ce20*/  MUFU.TANH R173, R173 ;  /* 0x000000ad00ad7308 */ /* 0x000e220000002400 */
[----:B-1234-:R-:W-:Y:S05]  /*1ce30*/  @!P4 BRA `(.L_x_1546) ;  /* 0x000000000058c947 */ /* 0x01efea0003800000 */
[----:B------:R-:W-:Y:S01]  /*1ce40*/  IADD3 R183, -R202, R203, R20 ;  /* 0x000000cbcab77210 */ /* 0x000fe20007ffe114 */
[----:B------:R-:W-:Y:S03]  /*1ce50*/  BSSY B0, `(.L_x_1547) ;  /* 0x0000010000007945 */ /* 0x000fe60003800000 */
[----:B------:R-:W-:-:S13]  /*1ce60*/  ISETP.GT.AND P2, PT, R183, -0x1, PT ;  /* 0xffffffffb700780c */ /* 0x000fda0003f44270 */
[----:B------:R-:W-:Y:S05]  /*1ce70*/  @P2 BRA `(.L_x_1548) ;  /* 0x0000000000202947 */ /* 0x000fea0003800000 */
[----:B------:R-:W-:Y:S01]  /*1ce80*/  IMAD.U32 R184, RZ, RZ, UR29 ;  /* 0x0000001dffb87e24 */ /* 0x000fe2000f8e00ff */
[----:B------:R-:W-:-:S04]  /*1ce90*/  LOP3.LUT R183, RZ, R183, RZ, 0x33, !PT ;  /* 0x000000b7ffb77212 */ /* 0x000fc800078e33ff */
[----:B------:R-:W-:-:S13]  /*1cea0*/  ISETP.NE.AND P2, PT, R184, 0x1, PT ;  /* 0x00000001b800780c */ /* 0x000fda0003f45270 */
[----:B0-----:R-:W0:Y:S02]  /*1ceb0*/  @P2 LDC.64 R20, c[0x0][0x9e8] ;  /* 0x00027a00ff142b82 */ /* 0x001e240000000a00 */
[----:B0-----:R-:W-:-:S05]  /*1cec0*/  @P2 IMAD.HI.U32 R20, R183, R20, RZ ;  /* 0x00000014b7142227 */ /* 0x001fca00078e00ff */
[----:B------:R-:W-:-:S04]  /*1ced0*/  @P2 SHF.R.U32.HI R183, RZ, R21, R20 ;  /* 0x00000015ffb72219 */ /* 0x000fc80000011614 */
[----:B------:R-:W-:Y:S01]  /*1cee0*/  LOP3.LUT R183, RZ, R183, RZ, 0x33, !PT ;  /* 0x000000b7ffb77212 */ /* 0x000fe200078e33ff */
[----:B------:R-:W-:Y:S06]  /*1cef0*/  BRA `(.L_x_1549) ;  /* 0x0000000000147947 */ /* 0x000fec0003800000 */
.L_x_1548:
[----:B------:R-:W-:-:S05]  /*1cf00*/  IMAD.U32 R184, RZ, RZ, UR29 ;  /* 0x0000001dffb87e24 */ /* 0x000fca000f8e00ff */
[----:B------:R-:W-:-:S13]  /*1cf10*/  ISETP.NE.AND P2, PT, R184, 0x1, PT ;  /* 0x00000001b800780c */ /* 0x000fda0003f45270 */
[----:B0-----:R-:W0:Y:S02]  /*1cf20*/  @P2 LDC.64 R20, c[0x0][0x9e8] ;  /* 0x00027a00ff142b82 */ /* 0x001e240000000a00 */
[----:B0-----:R-:W-:-:S05]  /*1cf30*/  @P2 IMAD.HI.U32 R20, R183, R20, RZ ;  /* 0x00000014b7142227 */ /* 0x001fca00078e00ff */
[----:B------:R-:W-:-:S07]  /*1cf40*/  @P2 SHF.R.U32.HI R183, RZ, R21, R20 ;  /* 0x00000015ffb72219 */ /* 0x000fce0000011614 */
.L_x_1549:
[----:B------:R-:W-:Y:S05]  /*1cf50*/  BSYNC B0 ;  /* 0x0000000000007941 */ /* 0x000fea0003800000 */
.L_x_1547:
[----:B------:R-:W-:-:S04]  /*1cf60*/  IMAD R183, R183, R184, -R174 ;  /* 0x000000b8b7b77224 */ /* 0x000fc800078e0aae */
[----:B------:R-:W-:-:S05]  /*1cf70*/  IMAD.IADD R183, R183, 0x1, -R200 ;  /* 0x00000001b7b77824 */ /* 0x000fca00078e0ac8 */
[----:B------:R-:W-:Y:S02]  /*1cf80*/  VIMNMX R182, R182, R183, !PT ;  /* 0x000000b7b6b67248 */ /* 0x000fe40007fe0100 */
[----:B------:R-:W-:-:S07]  /*1cf90*/  VIADDMNMX R181, R183, R184, R181, PT ;  /* 0x000000b8b7b57246 */ /* 0x000fce00038001b5 */
.L_x_1546:
[----:B------:R-:W-:Y:S01]  /*1cfa0*/  ISETP.GT.AND P3, PT, R0, -0x1, PT ;  /* 0xffffffff0000780c */ /* 0x000fe20003f64270 */
[----:B------:R-:W1:Y:S03]  /*1cfb0*/  SHFL.IDX PT, R6, R6, 0x1, 0x1c1f ;  /* 0x003c1f0006067f89 */ /* 0x000e6600000e0000 */
[----:B------:R-:W-:-:S04]  /*1cfc0*/  ISETP.GT.AND P2, PT, R182, RZ, P3 ;  /* 0x000000ffb600720c */ /* 0x000fc80001f44270 */
[----:B------:R-:W-:-:S04]  /*1cfd0*/  ISETP.LT.OR P2, PT, R181, 0x1, P2 ;  /* 0x00000001b500780c */ /* 0x000fc80001741670 */
[----:B0-----:R-:W-:Y:S02]  /*1cfe0*/  FSEL R20, R7, -INF , !P2 ;  /* 0xff80000007147808 */ /* 0x001fe40005000000 */
[----:B------:R-:W-:-:S04]  /*1cff0*/  ISETP.GT.AND P2, PT, R182, 0x1, P3 ;  /* 0x00000001b600780c */ /* 0x000fc80001f44270 */
[----:B------:R-:W-:-:S04]  /*1d000*/  ISETP.LT.OR P2, PT, R181, 0x2, P2 ;  /* 0x00000002b500780c */ /* 0x000fc80001741670 */
[----:B------:R-:W-:Y:S02]  /*1d010*/  FSEL R9, R9, -INF , !P2 ;  /* 0xff80000009097808 */ /* 0x000fe40005000000 */
[----:B------:R-:W-:Y:S01]  /*1d020*/  ISETP.GT.AND P2, PT, R182, 0x8, P3 ;  /* 0x00000008b600780c */ /* 0x000fe20001f44270 */
[--C-:B-1----:R-:W-:Y:S02]  /*1d030*/  IMAD.IADD R179, R179, 0x1, R6.reuse ;  /* 0x00000001b3b37824 */ /* 0x102fe400078e0206 */
        /* <DEDUP_REMOVED lines=103> */
.L_x_1552:
[----:B------:R-:W-:-:S05]  /*1d6b0*/  IMAD.U32 R181, RZ, RZ, UR29 ;  /* 0x0000001dffb57e24 */ /* 0x000fca000f8e00ff */
[----:B------:R-:W-:-:S13]  /*1d6c0*/  ISETP.NE.AND P2, PT, R181, 0x1, PT ;  /* 0x00000001b500780c */ /* 0x000fda0003f45270 */
[----:B------:R-:W0:Y:S02]  /*1d6d0*/  @P2 LDC.64 R6, c[0x0][0x9e8] ;  /* 0x00027a00ff062b82 */ /* 0x000e240000000a00 */
[----:B0-----:R-:W-:-:S05]  /*1d6e0*/  @P2 IMAD.HI.U32 R6, R11, R6, RZ ;  /* 0x000000060b062227 */ /* 0x001fca00078e00ff */
[----:B------:R-:W-:-:S07]  /*1d6f0*/  @P2 SHF.R.U32.HI R11, RZ, R7, R6 ;  /* 0x00000007ff0b2219 */ /* 0x000fce0000011606 */
.L_x_1553:
[----:B------:R-:W-:Y:S05]  /*1d700*/  BSYNC B0 ;  /* 0x0000000000007941 */ /* 0x000fea0003800000 */
.L_x_1551:
[----:B------:R-:W-:-:S04]  /*1d710*/  IMAD R11, R11, R181, -R174 ;  /* 0x000000b50b0b7224 */ /* 0x000fc800078e0aae */
[----:B------:R-:W-:-:S05]  /*1d720*/  IMAD.IADD R11, R11, 0x1, -R200 ;  /* 0x000000010b0b7824 */ /* 0x000fca00078e0ac8 */
[----:B------:R-:W-:Y:S02]  /*1d730*/  VIMNMX R180, R180, R11, !PT ;  /* 0x0000000bb4b47248 */ /* 0x000fe40007fe0100 */
[----:B------:R-:W-:-:S07]  /*1d740*/  VIADDMNMX R179, R11, R181, R179, PT ;  /* 0x000000b50bb37246 */ /* 0x000fce00038001b3 */
.L_x_1550:
        /* <DEDUP_REMOVED lines=36> */
[----:B0-----:R-:W-:Y:S01]  /*1d990*/  FMNMX.FTZ R11, R7, R11, !PT ;  /* 0x0000000b070b7209 */ /* 0x001fe20007810000 */
[----:B------:R-:W-:-:S03]  /*1d9a0*/  IMAD.U32 R7, RZ, RZ, UR43 ;  /* 0x0000002bff077e24 */ /* 0x000fc6000f8e00ff */
[C---:B------:R-:W-:Y:S01]  /*1d9b0*/  FSETP.NEU.FTZ.AND P2, PT, R11.reuse, -INF , PT ;  /* 0xff8000000b00780b */ /* 0x040fe20003f5d000 */
[----:B------:R-:W-:-:S03]  /*1d9c0*/  FFMA.FTZ R7, R11, R7, -8 ;  /* 0xc10000000b077423 */ /* 0x000fc60000010007 */
[----:B------:R-:W-:Y:S02]  /*1d9d0*/  FSEL R6, R11, RZ, P2 ;  /* 0x000000ff0b067208 */ /* 0x000fe40001000000 */
[----:B------:R-:W-:Y:S02]  /*1d9e0*/  FSEL R7, R7, RZ, P2 ;  /* 0x000000ff07077208 */ /* 0x000fe40001000000 */
[----:B------:R-:W-:Y:S01]  /*1d9f0*/  ISETP.GT.AND P2, PT, R180, 0x1, P3 ;  /* 0x00000001b400780c */ /* 0x000fe20001f44270 */
[----:B------:R-:W-:-:S02]  /*1da00*/  FADD.FTZ R6, -R6, R12 ;  /* 0x0000000c06067221 */ /* 0x000fc40000010100 */
[--C-:B------:R-:W-:Y:S01]  /*1da10*/  FFMA.FTZ R20, R20, UR43, -R7.reuse ;  /* 0x0000002b14147c23 */ /* 0x100fe20008010807 */
[----:B------:R-:W-:Y:S01]  /*1da20*/  ISETP.LT.OR P2, PT, R179, 0x2, P2 ;  /* 0x00000002b300780c */ /* 0x000fe20001741670 */
[----:B------:R-:W-:Y:S01]  /*1da30*/  FMUL.FTZ R6, R6, UR43 ;  /* 0x0000002b06067c20 */ /* 0x000fe20008410000 */
        /* <DEDUP_REMOVED lines=11> */
[----:B------:R-:W0:Y:S01]  /*1daf0*/  MUFU.EX2 R6, R6 ;  /* 0x0000000600067308 */ /* 0x000e220000000800 */
[----:B------:R-:W-:Y:S01]  /*1db00*/  FSEL R15, R15, -INF , !P2 ;  /* 0xff8000000f0f7808 */ /* 0x000fe20005000000 */
[--C-:B------:R-:W-:Y:S01]  /*1db10*/  FFMA.FTZ R132, R132, UR43, -R7.reuse ;  /* 0x0000002b84847c23 */ /* 0x100fe20008010807 */
[----:B------:R-:W-:Y:S01]  /*1db20*/  ISETP.GT.AND P2, PT, R180, 0x9, P3 ;  /* 0x00000009b400780c */ /* 0x000fe20001f44270 */
[--C-:B------:R-:W-:Y:S01]  /*1db30*/  FFMA.FTZ R134, R134, UR43, -R7.reuse ;  /* 0x0000002b86867c23 */ /* 0x100fe20008010807 */
[----:B------:R-:W-:-:S01]  /*1db40*/  FFMA.FTZ R136, R136, UR43, -R7 ;  /* 0x0000002b88887c23 */ /* 0x000fc20008010807 */
[--C-:B------:R-:W-:Y:S01]  /*1db50*/  FFMA.FTZ R138, R138, UR43, -R7.reuse ;  /* 0x0000002b8a8a7c23 */ /* 0x100fe20008010807 */
[----:B------:R-:W-:Y:S01]  /*1db60*/  ISETP.LT.OR P2, PT, R179, 0xa, P2 ;  /* 0x0000000ab300780c */ /* 0x000fe20001741670 */
[----:B------:R-:W1:Y:S01]  /*1db70*/  MUFU.EX2 R9, R9 ;  /* 0x0000000900097308 */ /* 0x000e620000000800 */
[----:B------:R-:W-:-:S01]  /*1db80*/  FFMA.FTZ R140, R140, UR43, -R7 ;  /* 0x0000002b8c8c7c23 */ /* 0x000fc20008010807 */
        /* <DEDUP_REMOVED lines=8> */
[----:B0-----:R-:W-:Y:S01]  /*1dc10*/  FFMA.FTZ R4, R6, R4, R20 ;  /* 0x0000000406047223 */ /* 0x001fe20000010014 */
[----:B------:R-:W-:-:S01]  /*1dc20*/  FFMA.FTZ R150, R150, UR43, -R7 ;  /* 0x0000002b96967c23 */ /* 0x000fc20008010807 */
[--C-:B------:R-:W-:Y:S01]  /*1dc30*/  FFMA.FTZ R152, R152, UR43, -R7.reuse ;  /* 0x0000002b98987c23 */ /* 0x100fe20008010807 */
[----:B------:R-:W-:Y:S01]  /*1dc40*/  FSEL R123, R123, -INF , !P2 ;  /* 0xff8000007b7b7808 */ /* 0x000fe20005000000 */
[----:B------:R-:W-:Y:S01]  /*1dc50*/  FFMA.FTZ R154, R154, UR43, -R7 ;  /* 0x0000002b9a9a7c23 */ /* 0x000fe20008010807 */
[----:B------:R-:W-:Y:S01]  /*1dc60*/  ISETP.GT.AND P2, PT, R180, 0x11, P3 ;  /* 0x00000011b400780c */ /* 0x000fe20001f44270 */
[----:B------:R-:W-:Y:S01]  /*1dc70*/  MUFU.EX2 R120, R120 ;  /* 0x0000007800787308 */ /* 0x000fe20000000800 */
[----:B-1----:R-:W-:-:S01]  /*1dc80*/  FADD.FTZ R4, R9, R4 ;  /* 0x0000000409047221 */ /* 0x002fc20000010000 */
        /* <DEDUP_REMOVED lines=18> */
[--C-:B------:R-:W-:Y:S01]  /*1ddb0*/  FFMA.FTZ R178, R178, UR43, -R7.reuse ;  /* 0x0000002bb2b27c23 */ /* 0x100fe20008010807 */
[----:B------:R-:W-:-:S02]  /*1ddc0*/  FFMA.FTZ R7, R177, UR43, -R7 ;  /* 0x0000002bb1077c23 */ /* 0x000fc40008010807 */
        /* <DEDUP_REMOVED lines=183> */
[----:B------:R-:W-:Y:S01]  /*1e940*/  FFMA.FTZ R174, R176, UR43, -R174 ;  /* 0x0000002bb0ae7c23 */ /* 0x000fe200080108ae */
[----:B-1----:R-:W-:-:S01]  /*1e950*/  FADD.FTZ R176, R12, R3 ;  /* 0x000000030cb07221 */ /* 0x002fc20000010000 */
[----:B------:R-:W1:Y:S01]  /*1e960*/  MUFU.EX2 R123, R123 ;  /* 0x0000007b007b7308 */ /* 0x000e620000000800 */
[----:B------:R-:W-:-:S02]  /*1e970*/  FADD.FTZ R3, R21, R4 ;  /* 0x0000000415037221 */ /* 0x000fc40000010000 */
[----:B--2---:R-:W-:Y:S02]  /*1e980*/  FADD.FTZ R4, R15, R176 ;  /* 0x000000b00f047221 */ /* 0x004fe40000010000 */
[----:B------:R-:W-:-:S03]  /*1e990*/  FADD.FTZ R3, R120, R3 ;  /* 0x0000000378037221 */ /* 0x000fc60000010000 */
        /* <DEDUP_REMOVED lines=86> */
.L_x_1554:
        /* <DEDUP_REMOVED lines=10> */
[----:B------:R-:W-:Y:S01]  /*1efa0*/  FMUL.FTZ R28, R28, R6 ;  /* 0x000000061c1c7220 */ /* 0x000fe20000410000 */
[----:B------:R-:W-:Y:S01]  /*1efb0*/  F2FP.SATFINITE.E4M3.F32.PACK_AB_MERGE_C R128, R130, R128, RZ ;  /* 0x000000808280723e */ /* 0x000fe200048070ff */
[-C--:B------:R-:W-:Y:S01]  /*1efc0*/  FMUL.FTZ R29, R29, R6.reuse ;  /* 0x000000061d1d7220 */ /* 0x080fe20000410000 */
[----:B------:R0:W-:Y:S01]  /*1efd0*/  SYNCS.ARRIVE.TRANS64.RED.A1T0 RZ, [R19+URZ], RZ ;  /* 0x000000ff13ff79a7 */ /* 0x0001e2000810043f */
        /* <DEDUP_REMOVED lines=8> */
[----:B0-----:R-:W-:Y:S01]  /*1f060*/  F2FP.SATFINITE.E4M3.F32.PACK_AB_MERGE_C R19, R154, R152, RZ ;  /* 0x000000989a13723e */ /* 0x001fe200048070ff */
        /* <DEDUP_REMOVED lines=118> */
[----:B------:R-:W-:-:S07]  /*1f7d0*/  IMAD.MOV.U32 R19, RZ, RZ, R14 ;  /* 0x000000ffff137224 */ /* 0x000fce00078e000e */
.L_x_1536:
[----:B------:R-:W-:Y:S05]  /*1f7e0*/  WARPSYNC.ALL ;  /* 0x0000000000007948 */ /* 0x000fea0003800000 */
[----:B------:R-:W-:Y:S06]  /*1f7f0*/  BAR.ARV 0x8, 0x180 ;  /* 0x0206000000007b1d */ /* 0x000fec0000002000 */
[----:B------:R-:W-:Y:S05]  /*1f800*/  @!P0 BRA `(.L_x_1556) ;  /* 0x0000000000048947 */ /* 0x000fea0003800000 */
[----:B------:R-:W-:Y:S01]  /*1f810*/  BPT.TRAP 0x1 ;  /* 0x000000040000795c */ /* 0x000fe20000300000 */
.L_x_1556:
[----:B------:R-:W-:Y:S01]  /*1f820*/  IMAD R0, R19, 0x8, R16 ;  /* 0x0000000813007824 */ /* 0x000fe200078e0210 */
[----:B------:R-:W-:-:S04]  /*1f830*/  SHF.L.U32 R5, R18, 0x1f, RZ ;  /* 0x0000001f12057819 */ /* 0x000fc800000006ff */
[----:B------:R0:W1:Y:S01]  /*1f840*/  SYNCS.PHASECHK.TRANS64.TRYWAIT P1, [R0+URZ+0x2a850], R5 ;  /* 0x02a85005000075a7 */ /* 0x000062000802017f */
[----:B------:R-:W-:Y:S05]  /*1f850*/  @!P0 BRA `(.L_x_1557) ;  /* 0x0000000000048947 */ /* 0x000fea0003800000 */
[----:B------:R-:W-:Y:S01]  /*1f860*/  BPT.TRAP 0x1 ;  /* 0x000000040000795c */ /* 0x000fe20000300000 */
.L_x_1557:
[----:B------:R-:W-:-:S05]  /*1f870*/  VIADD R16, R16, 0x400 ;  /* 0x0000040010107836 */ /* 0x000fca0000000000 */
[----:B------:R-:W-:-:S04]  /*1f880*/  SHF.R.U32.HI R16, RZ, 0x4, R16 ;  /* 0x00000004ff107819 */ /* 0x000fc80000011610 */
[----:B------:R-:W-:-:S04]  /*1f890*/  LOP3.LUT R16, R16, 0x3fff, RZ, 0xc0, !PT ;  /* 0x00003fff10107812 */ /* 0x000fc800078ec0ff */
[----:B------:R-:W-:Y:S01]  /*1f8a0*/  LOP3.LUT R16, R16, 0x10000, RZ, 0xfc, !PT ;  /* 0x0001000010107812 */ /* 0x000fe200078efcff */
[----:B-1----:R-:W-:Y:S06]  /*1f8b0*/  @P1 BRA `(.L_x_1558) ;  /* 0x0000000000081947 */ /* 0x002fec0003800000 */
[----:B------:R-:W1:Y:S02]  /*1f8c0*/  SYNCS.PHASECHK.TRANS64.TRYWAIT P1, [R0+URZ+0x2a850], R5 ;  /* 0x02a85005000075a7 */ /* 0x000e64000802017f */
[----:B-1----:R-:W-:Y:S05]  /*1f8d0*/  @!P1 BRA `(.L_x_1559) ;  /* 0x000000f400009947 */ /* 0x002fea0003800000 */
.L_x_1558:
[----:B------:R-:W-:Y:S01]  /*1f8e0*/  IMAD R6, R19, 0x600, R16 ;  /* 0x0000060013067824 */ /* 0x000fe200078e0210 */
[----:B------:R-:W-:Y:S05]  /*1f8f0*/  WARPSYNC.ALL ;  /* 0x0000000000007948 */ /* 0x000fea0003800000 */
[----:B------:R-:W-:Y:S01]  /*1f900*/  IMAD.MOV.U32 R7, RZ, RZ, 0x40000040 ;  /* 0x40000040ff077424 */ /* 0x000fe200078e00ff */
[C---:B------:R-:W-:Y:S01]  /*1f910*/  R2UR UR6, R6.reuse ;  /* 0x00000000060672ca */ /* 0x040fe200000e0000 */
[----:B------:R-:W-:Y:S01]  /*1f920*/  WARPGROUP.ARRIVE ;  /* 0x00000000000079c5 */ /* 0x000fe20000000000 */
[----:B------:R-:W-:Y:S01]  /*1f930*/  VIADD R8, R6, 0x2 ;  /* 0x0000000206087836 */ /* 0x000fe20000000000 */
[----:B------:R-:W-:Y:S01]  /*1f940*/  ULDC.64 UR4, c[0x0][0x9a0] ;  /* 0x0002680000047ab9 */ /* 0x000fe20000000a00 */
[----:B------:R-:W-:Y:S01]  /*1f950*/  R2UR UR7, R7 ;  /* 0x00000000070772ca */ /* 0x000fe200000e0000 */
[----:B------:R-:W-:Y:S01]  /*1f960*/  IMAD.MOV.U32 R9, RZ, RZ, 0x40000040 ;  /* 0x40000040ff097424 */ /* 0x000fe200078e00ff */
[----:B------:R-:W-:-:S04]  /*1f970*/  ISETP.NE.U32.AND P1, PT, RZ, UR4, PT ;  /* 0x00000004ff007c0c */ /* 0x000fc8000bf25070 */
[----:B------:R-:W-:-:S07]  /*1f980*/  ISETP.NE.AND.EX P1, PT, RZ, UR5, PT, P1 ;  /* 0x00000005ff007c0c */ /* 0x000fce000bf25310 */
[----:B------:R-:W-:Y:S01]  /*1f990*/  QGMMA.64x192x32.F32.E4M3.E4M3 R24, R196, gdesc[UR4], R24, gsb0 ;  /* 0x02e00004c4187df3 */ /* 0x000fe20008000818 */
[----:B------:R-:W-:Y:S02]  /*1f9a0*/  R2UR UR6, R8 ;  /* 0x00000000080672ca */ /* 0x000fe400000e0000 */
[----:B------:R-:W-:-:S03]  /*1f9b0*/  R2UR UR7, R9 ;  /* 0x00000000090772ca */ /* 0x000fc600000e0000 */
[----:B------:R-:W2:Y:S01]  /*1f9c0*/  @P1 LDC.64 R8, c[0x0][0x9c8] ;  /* 0x00027200ff081b82 */ /* 0x000ea20000000a00 */
[----:B01----:R-:W-:-:S07]  /*1f9d0*/  @P1 SHF.R.S32.HI R5, RZ, 0x1f, R215 ;  /* 0x0000001fff051819 */ /* 0x003fce00000114d7 */
[----:B------:R-:W0:Y:S01]  /*1f9e0*/  @P1 LDC.64 R12, c[0x0][0x9d0] ;  /* 0x00027400ff0c1b82 */ /* 0x000e220000000a00 */
[----:B--2---:R-:W-:-:S04]  /*1f9f0*/  @P1 IMAD R2, R5, R8, RZ ;  /* 0x0000000805021224 */ /* 0x004fc800078e02ff */
[C---:B------:R-:W-:Y:S02]  /*1fa00*/  @P1 IMAD R5, R215.reuse, R9, R2 ;  /* 0x00000009d7051224 */ /* 0x040fe400078e0202 */
[----:B------:R-:W-:-:S04]  /*1fa10*/  @P1 IMAD.WIDE.U32 R8, R215, R8, RZ ;  /* 0x00000008d7081225 */ /* 0x000fc800078e00ff */
[----:B------:R-:W-:Y:S02]  /*1fa20*/  @P1 IMAD.IADD R9, R9, 0x1, R5 ;  /* 0x0000000109091824 */ /* 0x000fe400078e0205 */
[----:B------:R-:W-:Y:S02]  /*1fa30*/  IMAD.MOV.U32 R2, RZ, RZ, 0x3f800000 ;  /* 0x3f800000ff027424 */ /* 0x000fe400078e00ff */
[----:B0-----:R-:W-:-:S04]  /*1fa40*/  @P1 IMAD.WIDE.U32 R8, R222, R12, R8 ;  /* 0x0000000cde081225 */ /* 0x001fc800078e0008 */
[----:B------:R-:W-:Y:S01]  /*1fa50*/  @P1 IMAD R13, R222, R13, R9 ;  /* 0x0000000dde0d1224 */ /* 0x000fe200078e0209 */
[----:B------:R-:W-:-:S04]  /*1fa60*/  @P1 LEA R12, P2, R8, UR4, 0x2 ;  /* 0x00000004080c1c11 */ /* 0x000fc8000f8410ff */
[----:B------:R-:W-:-:S05]  /*1fa70*/  @P1 LEA.HI.X R13, R8, UR5, R13, 0x2, P2 ;  /* 0x00000005080d1c11 */ /* 0x000fca00090f140d */
[----:B------:R0:W2:Y:S01]  /*1fa80*/  @P1 LDG.E R2, desc[UR40][R12.64] ;  /* 0x000000280c021981 */ /* 0x0000a2000c1e1900 */
[----:B------:R-:W-:Y:S02]  /*1fa90*/  VIADD R8, R6, 0x4 ;  /* 0x0000000406087836 */ /* 0x000fe40000000000 */
[----:B------:R-:W-:Y:S01]  /*1faa0*/  IMAD.MOV.U32 R9, RZ, RZ, 0x40000040 ;  /* 0x40000040ff097424 */ /* 0x000fe200078e00ff */
[----:B------:R-:W-:Y:S02]  /*1fab0*/  WARPGROUP.DEPBAR.LE gsb0, 0x0 ;  /* 0x00008000000079c5 */ /* 0x000fe40000010000 */
[----:B------:R-:W-:-:S06]  /*1fac0*/  WARPGROUP.ARRIVE ;  /* 0x00000000000079c5 */ /* 0x000fcc0000000000 */
[----:B------:R-:W-:Y:S01]  /*1fad0*/  QGMMA.64x192x32.F32.E4M3.E4M3 R24, R192, gdesc[UR4], R24, gsb0 ;  /* 0x02e00004c0187df3 */ /* 0x000fe20008000818 */
[----:B------:R-:W-:Y:S02]  /*1fae0*/  R2UR UR6, R8 ;  /* 0x00000000080672ca */ /* 0x000fe400000e0000 */
[----:B------:R-:W-:Y:S01]  /*1faf0*/  R2UR UR7, R9 ;  /* 0x00000000090772ca */ /* 0x000fe200000e0000 */
[----:B------:R-:W-:Y:S02]  /*1fb00*/  VIADD R6, R6, 0x6 ;  /* 0x0000000606067836 */ /* 0x000fe40000000000 */
[----:B------:R-:W-:Y:S01]  /*1fb10*/  IMAD.MOV.U32 R7, RZ, RZ, 0x40000040 ;  /* 0x40000040ff077424 */ /* 0x000fe200078e00ff */
[----:B------:R-:W1:Y:S04]  /*1fb20*/  SHFL.BFLY PT, R5, R4, 0x2, 0x1f ;  /* 0x0c401f0004057f89 */ /* 0x000e6800000e0000 */
[----:B------:R-:W3:Y:S01]  /*1fb30*/  SHFL.BFLY PT, R8, R3, 0x2, 0x1f ;  /* 0x0c401f0003087f89 */ /* 0x000ee200000e0000 */
[----:B------:R-:W-:-:S02]  /*1fb40*/  WARPGROUP.DEPBAR.LE gsb0, 0x0 ;  /* 0x00008000000079c5 */ /* 0x000fc40000010000 */
[----:B------:R-:W-:-:S06]  /*1fb50*/  WARPGROUP.ARRIVE ;  /* 0x00000000000079c5 */ /* 0x000fcc0000000000 */
[----:B------:R-:W-:Y:S01]  /*1fb60*/  QGMMA.64x192x32.F32.E4M3.E4M3 R24, R188, gdesc[UR4], R24, gsb0 ;  /* 0x02e00004bc187df3 */ /* 0x000fe20008000818 */
[----:B------:R-:W-:Y:S02]  /*1fb70*/  R2UR UR6, R6 ;  /* 0x00000000060672ca */ /* 0x000fe400000e0000 */
[----:B------:R-:W-:Y:S01]  /*1fb80*/  R2UR UR7, R7 ;  /* 0x00000000070772ca */ /* 0x000fe200000e0000 */
[----:B-1----:R-:W-:-:S01]  /*1fb90*/  FADD.FTZ R5, R5, R4 ;  /* 0x0000000405057221 */ /* 0x002fc20000010000 */
[----:B---3--:R-:W-:-:S04]  /*1fba0*/  FADD.FTZ R8, R8, R3 ;  /* 0x0000000308087221 */ /* 0x008fc80000010000 */
[----:B------:R-:W1:Y:S04]  /*1fbb0*/  SHFL.BFLY PT, R6, R5, 0x1, 0x1f ;  /* 0x0c201f0005067f89 */ /* 0x000e6800000e0000 */
[----:B------:R-:W0:Y:S01]  /*1fbc0*/  SHFL.BFLY PT, R7, R8, 0x1, 0x1f ;  /* 0x0c201f0008077f89 */ /* 0x000e2200000e0000 */
[----:B-1----:R-:W-:-:S01]  /*1fbd0*/  FADD.FTZ R9, R5, R6 ;  /* 0x0000000605097221 */ /* 0x002fc20000010000 */
[----:B0-----:R-:W-:-:S04]  /*1fbe0*/  FADD.FTZ R12, R8, R7 ;  /* 0x00000007080c7221 */ /* 0x001fc80000010000 */
[C---:B------:R-:W-:Y:S01]  /*1fbf0*/  FSETP.NE.FTZ.AND P1, PT, R9.reuse, RZ, PT ;  /* 0x000000ff0900720b */ /* 0x040fe20003f35000 */
[----:B------:R-:W-:Y:S01]  /*1fc00*/  FMUL.FTZ R13, R9, 0.00390625 ;  /* 0x3b800000090d7820 */ /* 0x000fe20000410000 */
[----:B------:R-:W-:Y:S01]  /*1fc10*/  FMUL.FTZ R6, R12, 0.00390625 ;  /* 0x3b8000000c067820 */ /* 0x000fe20000410000 */
[----:B------:R-:W-:-:S03]  /*1fc20*/  IMAD.MOV.U32 R7, RZ, RZ, RZ ;  /* 0x000000ffff077224 */ /* 0x000fc600078e00ff */
        /* <DEDUP_REMOVED lines=11> */
[----:B------:R-:W-:Y:S02]  /*1fce0*/  IMAD.U32 R4, RZ, RZ, UR43 ;  /* 0x0000002bff047e24 */ /* 0x000fe4000f8e00ff */
[----:B------:R-:W-:Y:S02]  /*1fcf0*/  IMAD.U32 R8, RZ, RZ, UR43 ;  /* 0x0000002bff087e24 */ /* 0x000fe4000f8e00ff */
[----:B0-----:R-:W-:Y:S01]  /*1fd00*/  @P2 FMUL.FTZ R3, R3, 0.69314718246459960938 ;  /* 0x3f31721803032820 */ /* 0x001fe20000410000 */
[----:B------:R-:W-:Y:S01]  /*1fd10*/  @P2 FMUL.FTZ R4, R4, 0.69314718246459960938 ;  /* 0x3f31721804042820 */ /* 0x000fe20000410000 */
[----:B-1----:R-:W-:Y:S01]  /*1fd20*/  @P3 FMUL.FTZ R9, R6, 0.69314718246459960938 ;  /* 0x3f31721806093820 */ /* 0x002fe20000410000 */
[----:B------:R-:W-:Y:S01]  /*1fd30*/  @P3 FMUL.FTZ R8, R8, 0.69314718246459960938 ;  /* 0x3f31721808083820 */ /* 0x000fe20000410000 */
[----:B------:R-:W-:Y:S02]  /*1fd40*/  IMAD.MOV.U32 R120, RZ, RZ, -0x800000 ;  /* 0xff800000ff787424 */ /* 0x000fe400078e00ff */
[----:B--2---:R-:W-:Y:S01]  /*1fd50*/  FMUL.FTZ R7, R7, R2 ;  /* 0x0000000207077220 */ /* 0x004fe20000410000 */
[----:B------:R-:W-:-:S02]  /*1fd60*/  IMAD.MOV.U32 R121, RZ, RZ, -0x800000 ;  /* 0xff800000ff797424 */ /* 0x000fc400078e00ff */
[----:B------:R-:W-:Y:S01]  /*1fd70*/  @P2 FFMA.FTZ R120, R4, R11, R3 ;  /* 0x0000000b04782223 */ /* 0x000fe20000010003 */
[----:B------:R-:W-:-:S01]  /*1fd80*/  @P3 FFMA.FTZ R121, R8, R10, R9 ;  /* 0x0000000a08793223 */ /* 0x000fc20000010009 */
[----:B---3--:R-:W-:Y:S01]  /*1fd90*/  FMUL.FTZ R2, R5, R2 ;  /* 0x0000000205027220 */ /* 0x008fe20000410000 */
[----:B------:R-:W-:Y:S02]  /*1fda0*/  WARPGROUP.DEPBAR.LE gsb0, 0x0 ;  /* 0x00008000000079c5 */ /* 0x000fe40000010000 */
[----:B------:R-:W-:Y:S05]  /*1fdb0*/  @!P0 BRA `(.L_x_1560) ;  /* 0x0000000000048947 */ /* 0x000fea0003800000 */
[----:B------:R-:W-:Y:S01]  /*1fdc0*/  BPT.TRAP 0x1 ;  /* 0x000000040000795c */ /* 0x000fe20000300000 */
.L_x_1560:
[----:B------:R-:W-:Y:S02]  /*1fdd0*/  VIADD R3, R0, 0x2a860 ;  /* 0x0002a86000037836 */ /* 0x000fe40000000000 */
[-C--:B------:R-:W-:Y:S01]  /*1fde0*/  FMUL.FTZ R8, R72, R7.reuse ;  /* 0x0000000748087220 */ /* 0x080fe20000410000 */
[----:B------:R-:W-:Y:S02]  /*1fdf0*/  IMAD.U32 R6, RZ, RZ, UR36 ;  /* 0x00000024ff067e24 */ /* 0x000fe4000f8e00ff */
[-C--:B------:R-:W-:Y:S01]  /*1fe00*/  FMUL.FTZ R14, R101, R7.reuse ;  /* 0x00000007650e7220 */ /* 0x080fe20000410000 */
[----:B------:R-:W-:Y:S02]  /*1fe10*/  VIADD R19, R19, 0x1 ;  /* 0x0000000113137836 */ /* 0x000fe40000000000 */
[-C--:B------:R-:W-:Y:S01]  /*1fe20*/  FMUL.FTZ R72, R112, R7.reuse ;  /* 0x0000000770487220 */ /* 0x080fe20000410000 */
[-C--:B------:R-:W-:Y:S01]  /*1fe30*/  FMUL.FTZ R0, R24, R7.reuse ;  /* 0x0000000718007220 */ /* 0x080fe20000410000 */
[----:B------:R-:W-:Y:S01]  /*1fe40*/  PRMT R3, R6, 0x654, R3 ;  /* 0x0000065406037816 */ /* 0x000fe20000000003 */
[-C--:B------:R-:W-:Y:S01]  /*1fe50*/  FMUL.FTZ R125, R37, R7.reuse ;  /* 0x00000007257d7220 */ /* 0x080fe20000410000 */
[----:B------:R-:W-:Y:S01]  /*1fe60*/  ISETP.NE.AND P1, PT, R19, 0x2, PT ;  /* 0x000000021300780c */ /* 0x000fe20003f25270 */
[-C--:B------:R-:W-:Y:S01]  /*1fe70*/  FMUL.FTZ R133, R49, R7.reuse ;  /* 0x0000000731857220 */ /* 0x080fe20000410000 */
[----:B------:R0:W-:Y:S01]  /*1fe80*/  SYNCS.ARRIVE.TRANS64.RED.A1T0 RZ, [R3+URZ], RZ ;  /* 0x000000ff03ff79a7 */ /* 0x0001e2000810043f */
[-C--:B------:R-:W-:Y:S01]  /*1fe90*/  FMUL.FTZ R101, R76, R7.reuse ;  /* 0x000000074c657220 */ /* 0x080fe20000410000 */
[-C--:B------:R-:W-:Y:S01]  /*1fea0*/  FMUL.FTZ R112, R84, R7.reuse ;  /* 0x0000000754707220 */ /* 0x080fe20000410000 */
[-C--:B------:R-:W-:Y:S01]  /*1feb0*/  FMUL.FTZ R122, R45, R7.reuse ;  /* 0x000000072d7a7220 */ /* 0x080fe20000410000 */
[-C--:B------:R-:W-:Y:S01]  /*1fec0*/  FMUL.FTZ R37, R48, R7.reuse ;  /* 0x0000000730257220 */ /* 0x080fe20000410000 */
[-C--:B------:R-:W-:Y:S01]  /*1fed0*/  FMUL.FTZ R20, R69, R7.reuse ;  /* 0x0000000745147220 */ /* 0x080fe20000410000 */
[-C--:B------:R-:W-:Y:S01]  /*1fee0*/  FMUL.FTZ R24, R88, R7.reuse ;  /* 0x0000000758187220 */ /* 0x080fe20000410000 */
[-C--:B------:R-:W-:Y:S01]  /*1fef0*/  FMUL.FTZ R12, R104, R7.reuse ;  /* 0x00000007680c7220 */ /* 0x080fe20000410000 */
[----:B0-----:R-:W-:Y:S01]  /*1ff00*/  SEL R3, RZ, 0x1, P1 ;  /* 0x00000001ff037807 */ /* 0x001fe20000800000 */
        /* <DEDUP_REMOVED lines=86> */
[----:B------:R-:W-:-:S11]  /*20470*/  SEL R19, R19, RZ, P1 ;  /* 0x000000ff13137207 */ /* 0x000fd60000800000 */
.L_x_1448:
[----:B------:R-:W-:Y:S05]  /*20480*/  WARPSYNC.ALL ;  /* 0x0000000000007948 */ /* 0x000fea0003800000 */
[----:B------:R-:W0:Y:S08]  /*20490*/  S2UR UR36, SR_CgaCtaId ;  /* 0x00000000002479c3 */ /* 0x000e300000008800 */
[----:B------:R-:W-:Y:S01]  /*204a0*/  BAR.SYNC.DEFER_BLOCKING 0x5, 0x180 ;  /* 0x0146000000007b1d */ /* 0x000fe20000010000 */
[----:B------:R-:W-:-:S05]  /*204b0*/  ISETP.NE.AND P1, PT, R224, RZ, PT ;  /* 0x000000ffe000720c */ /* 0x000fca0003f25270 */
[----:B------:R-:W-:Y:S01]  /*204c0*/  UMOV UR4, 0x400 ;  /* 0x0000040000047882 */ /* 0x000fe20000000000 */
[----:B------:R-:W-:Y:S07]  /*204d0*/  BSSY B0, `(.L_x_1561) ;  /* 0x0000569000007945 */ /* 0x000fee0003800000 */
[----:B------:R-:W1:Y:S01]  /*204e0*/  @!P1 LDC R224, c[0x0][0xad4] ;  /* 0x0002b500ffe09b82 */ /* 0x000e620000000800 */
[----:B0-----:R-:W-:-:S06]  /*204f0*/  ULEA UR4, UR36, UR4, 0x18 ;  /* 0x0000000424047291 */ /* 0x001fcc000f8ec03f */
[----:B------:R-:W-:-:S05]  /*20500*/  IMAD.U32 R16, RZ, RZ, UR4 ;  /* 0x00000004ff107e24 */ /* 0x000fca000f8e00ff */
[----:B------:R0:W2:Y:S01]  /*20510*/  LDS.128 R212, [R16+0x2a8d0] ;  /* 0x02a8d00010d47984 */ /* 0x0000a20000000c00 */
[----:B------:R-:W-:Y:S06]  /*20520*/  BAR.ARV 0x4, 0x180 ;  /* 0x0106000000007b1d */ /* 0x000fec0000002000 */
[----:B------:R-:W-:Y:S05]  /*20530*/  @P0 BRA `(.L_x_1562) ;  /* 0x0000004800200947 */ /* 0x000fea0003800000 */
[----:B-----5:R-:W3:Y:S01]  /*20540*/  LDL R26, [R1+0x6c] ;  /* 0x00006c00011a7983 */ /* 0x020ee20000100800 */
[----:B------:R-:W-:Y:S01]  /*20550*/  ULDC.64 UR4, c[0x4][0x38] ;  /* 0x01000e0000047ab9 */ /* 0x000fe20000000a00 */
[----:B------:R-:W4:Y:S01]  /*20560*/  S2R R161, SR_TID.X ;  /* 0x0000000000a17919 */ /* 0x000f220000002100 */
[----:B------:R-:W0:Y:S01]  /*20570*/  S2R R13, SR_SWINHI ;  /* 0x00000000000d7919 */ /* 0x000e220000002f00 */
[----:B----4-:R-:W-:Y:S01]  /*20580*/  IMAD.SHL.U32 R2, R161, 0x4, RZ ;  /* 0x00000004a1027824 */ /* 0x010fe200078e00ff */
[----:B------:R-:W-:Y:S02]  /*20590*/  MOV R80, R16 ;  /* 0x0000001000507202 */ /* 0x000fe40000000f00 */
[----:B0-----:R-:W-:Y:S02]  /*205a0*/  MOV R81, R13 ;  /* 0x0000000d00517202 */ /* 0x001fe40000000f00 */
        /* <DEDUP_REMOVED lines=8> */
[----:B0-----:R-:W-:Y:S02]  /*20630*/  SEL R2, R4, R5, P0 ;  /* 0x0000000504027207 */ /* 0x001fe40000000000 */
[----:B------:R-:W-:Y:S02]  /*20640*/  SEL R3, R0, R6, P0 ;  /* 0x0000000600037207 */ /* 0x000fe40000000000 */
[----:B------:R-:W-:Y:S01]  /*20650*/  SEL R0, R6, R0, P0 ;  /* 0x0000000006007207 */ /* 0x000fe20000000000 */
[----:B---3--:R-:W-:-:S03]  /*20660*/  IMAD.WIDE R74, R26, 0x2, R80 ;  /* 0x000000021a4a7825 */ /* 0x008fc600078e0250 */
[C---:B------:R-:W-:Y:S02]  /*20670*/  IADD3 R31, P3, R74.reuse, 0x8060, RZ ;  /* 0x000080604a1f7810 */ /* 0x040fe40007f7e0ff */
[----:B------:R-:W-:Y:S02]  /*20680*/  IADD3 R27, P5, R74, 0x8020, RZ ;  /* 0x000080204a1b7810 */ /* 0x000fe40007fbe0ff */
[----:B------:R-:W-:Y:S01]  /*20690*/  LOP3.LUT R30, R31, 0x380, RZ, 0xc0, !PT ;  /* 0x000003801f1e7812 */ /* 0x000fe200078ec0ff */
[----:B------:R-:W-:Y:S01]  /*206a0*/  IMAD.X R5, RZ, RZ, R75, P3 ;  /* 0x000000ffff057224 */ /* 0x000fe200018e064b */
[----:B------:R-:W-:Y:S02]  /*206b0*/  LOP3.LUT R26, R27, 0x380, RZ, 0xc0, !PT ;  /* 0x000003801b1a7812 */ /* 0x000fe400078ec0ff */
[----:B------:R-:W-:Y:S02]  /*206c0*/  SHF.R.U64 R30, R30, 0x3, RZ ;  /* 0x000000031e1e7819 */ /* 0x000fe400000012ff */
[----:B------:R-:W-:-:S02]  /*206d0*/  SHF.R.U64 R26, R26, 0x3, RZ ;  /* 0x000000031a1a7819 */ /* 0x000fc400000012ff */
[----:B------:R-:W-:Y:S02]  /*206e0*/  LOP3.LUT R4, R30, R31, RZ, 0x3c, !PT ;  /* 0x0000001f1e047212 */ /* 0x000fe400078e3cff */
[C---:B------:R-:W-:Y:S02]  /*206f0*/  IADD3 R7, P4, R74.reuse, 0x8040, RZ ;  /* 0x000080404a077810 */ /* 0x040fe40007f9e0ff */
[C---:B------:R-:W-:Y:S02]  /*20700*/  IADD3 R31, P1, R74.reuse, 0x8000, RZ ;  /* 0x000080004a1f7810 */ /* 0x040fe40007f3e0ff */
[C---:B------:R-:W-:Y:S02]  /*20710*/  IADD3 R35, P2, R74.reuse, 0x4060, RZ ;  /* 0x000040604a237810 */ /* 0x040fe40007f5e0ff */
[----:B------:R-:W-:Y:S02]  /*20720*/  IADD3 R39, P3, R74, 0x4040, RZ ;  /* 0x000040404a277810 */ /* 0x000fe40007f7e0ff */
[----:B------:R-:W-:Y:S01]  /*20730*/  LOP3.LUT R26, R26, R27, RZ, 0x3c, !PT ;  /* 0x0000001b1a1a7212 */ /* 0x000fe200078e3cff */
[----:B------:R-:W-:Y:S01]  /*20740*/  IMAD.X R27, RZ, RZ, R75, P5 ;  /* 0x000000ffff1b7224 */ /* 0x000fe200028e064b */
[----:B------:R-:W-:-:S02]  /*20750*/  LOP3.LUT R6, R7, 0x380, RZ, 0xc0, !PT ;  /* 0x0000038007067812 */ /* 0x000fc400078ec0ff */
[----:B------:R-:W-:Y:S02]  /*20760*/  LOP3.LUT R30, R31, 0x380, RZ, 0xc0, !PT ;  /* 0x000003801f1e7812 */ /* 0x000fe400078ec0ff */
[----:B------:R-:W-:Y:S02]  /*20770*/  LOP3.LUT R34, R35, 0x380, RZ, 0xc0, !PT ;  /* 0x0000038023227812 */ /* 0x000fe400078ec0ff */
[----:B------:R-:W-:Y:S02]  /*20780*/  LOP3.LUT R38, R39, 0x380, RZ, 0xc0, !PT ;  /* 0x0000038027267812 */ /* 0x000fe400078ec0ff */
[----:B------:R-:W-:Y:S02]  /*20790*/  IADD3 R55, P5, R74, 0x4000, RZ ;  /* 0x000040004a377810 */ /* 0x000fe40007fbe0ff */
[----:B------:R-:W-:Y:S02]  /*207a0*/  SHF.R.U64 R6, R6, 0x3, RZ ;  /* 0x0000000306067819 */ /* 0x000fe400000012ff */
[----:B------:R-:W-:-:S02]  /*207b0*/  SHF.R.U64 R30, R30, 0x3, RZ ;  /* 0x000000031e1e7819 */ /* 0x000fc400000012ff */
[----:B------:R-:W-:Y:S02]  /*207c0*/  SHF.R.U64 R34, R34, 0x3, RZ ;  /* 0x0000000322227819 */ /* 0x000fe400000012ff */
[----:B------:R-:W-:Y:S02]  /*207d0*/  SHF.R.U64 R38, R38, 0x3, RZ ;  /* 0x0000000326267819 */ /* 0x000fe400000012ff */
[----:B------:R-:W-:Y:S02]  /*207e0*/  LOP3.LUT R54, R55, 0x380, RZ, 0xc0, !PT ;  /* 0x0000038037367812 */ /* 0x000fe400078ec0ff */
        /* <DEDUP_REMOVED lines=8> */
[----:B------:R-:W-:-:S02]  /*20870*/  SHF.R.U64 R54, R54, 0x3, RZ ;  /* 0x0000000336367819 */ /* 0x000fc400000012ff */
[C---:B------:R-:W-:Y:S02]  /*20880*/  IADD3 R51, P4, R74.reuse, 0x4020, RZ ;  /* 0x000040204a337810 */ /* 0x040fe40007f9e0ff */
[C---:B------:R-:W-:Y:S02]  /*20890*/  IADD3 R61, P1, R74.reuse, 0x60, RZ ;  /* 0x000000604a3d7810 */ /* 0x040fe40007f3e0ff */
[C---:B------:R-:W-:Y:S02]  /*208a0*/  IADD3 R63, P2, R74.reuse, 0x40, RZ ;  /* 0x000000404a3f7810 */ /* 0x040fe40007f5e0ff */
[----:B------:R-:W-:Y:S02]  /*208b0*/  IADD3 R65, P3, R74, 0x20, RZ ;  /* 0x000000204a417810 */ /* 0x000fe40007f7e0ff */
[----:B------:R-:W-:Y:S02]  /*208c0*/  LOP3.LUT R54, R54, R55, RZ, 0x3c, !PT ;  /* 0x0000003736367212 */ /* 0x000fe400078e3cff */
[----:B------:R-:W-:-:S02]  /*208d0*/  LOP3.LUT R50, R51, 0x380, RZ, 0xc0, !PT ;  /* 0x0000038033327812 */ /* 0x000fc400078ec0ff */
[----:B------:R-:W-:Y:S02]  /*208e0*/  LOP3.LUT R60, R61, 0x380, RZ, 0xc0, !PT ;  /* 0x000003803d3c7812 */ /* 0x000fe400078ec0ff */
[----:B------:R-:W-:Y:S02]  /*208f0*/  LOP3.LUT R62, R63, 0x380, RZ, 0xc0, !PT ;  /* 0x000003803f3e7812 */ /* 0x000fe400078ec0ff */
[----:B------:R-:W-:Y:S02]  /*20900*/  LOP3.LUT R64, R65, 0x380, RZ, 0xc0, !PT ;  /* 0x0000038041407812 */ /* 0x000fe400078ec0ff */
[----:B------:R-:W-:Y:S02]  /*20910*/  LOP3.LUT R55, R74, 0x380, RZ, 0xc0, !PT ;  /* 0x000003804a377812 */ /* 0x000fe400078ec0ff */
[----:B------:R-:W-:Y:S02]  /*20920*/  SHF.R.U64 R50, R50, 0x3, RZ ;  /* 0x0000000332327819 */ /* 0x000fe400000012ff */
[----:B------:R-:W-:-:S02]  /*20930*/  SHF.R.U64 R60, R60, 0x3, RZ ;  /* 0x000000033c3c7819 */ /* 0x000fc400000012ff */
        /* <DEDUP_REMOVED lines=24> */
[----:B------:R-:W-:Y:S01]  /*20ac0*/  MOV R149, R64 ;  /* 0x0000004000957202 */ /* 0x000fe20000000f00 */
[----:B------:R-:W-:Y:S06]  /*20ad0*/  BRA.DIV UR4, `(.L_x_1563) ;  /* 0x000000e204947947 */ /* 0x000fec000b800000 */
[----:B------:R-:W-:Y:S01]  /*20ae0*/  SEL R86, R88, R125, P0 ;  /* 0x0000007d58567207 */ /* 0x000fe20000000000 */
[----:B-----5:R-:W-:Y:S01]  /*20af0*/  SHFL.IDX PT, R3, R3, R40, 0x1c1f ;  /* 0x001c1f2803037589 */ /* 0x020fe200000e0000 */
        /* <DEDUP_REMOVED lines=31> */
[----:B------:R-:W-:Y:S02]  /*20cf0*/  LOP3.LUT R70, R40, 0x2, RZ, 0x3c, !PT ;  /* 0x0000000228467812 */ /* 0x000fe400078e3cff */
        /* <DEDUP_REMOVED lines=77> */
[----:B------:R-:W0:Y:S01]  /*211d0*/  SHFL.IDX PT, R99, R5, R70, 0x1c1f ;  /* 0x001c1f4605637589 */ /* 0x000e2200000e0000 */
        /* <DEDUP_REMOVED lines=11> */
[----:B------:R-:W4:Y:S01]  /*21290*/  SHFL.IDX PT, R95, R13, R40, 0x1c1f ;  /* 0x001c1f280d5f7589 */ /* 0x000f2200000e0000 */
[----:B------:R-:W-:Y:S02]  /*212a0*/  SEL R67, R111, R67, P0 ;  /* 0x000000436f437207 */ /* 0x000fe40000000000 */
[----:B------:R-:W-:Y:S01]  /*212b0*/  SEL R21, R21, R112, P0 ;  /* 0x0000007015157207 */ /* 0x000fe20000000000 */
[----:B------:R-:W-:Y:S01]  /*212c0*/  SHFL.IDX PT, R111, R106, R40, 0x1c1f ;  /* 0x001c1f286a6f7589 */ /* 0x000fe200000e0000 */
[----:B------:R-:W-:-:S03]  /*212d0*/  SEL R30, R143, R89, P0 ;  /* 0x000000598f1e7207 */ /* 0x000fc60000000000 */
[----:B------:R-:W1:Y:S01]  /*212e0*/  SHFL.IDX PT, R112, R104, R40, 0x1c1f ;  /* 0x001c1f2868707589 */ /* 0x000e6200000e0000 */
[----:B0-----:R-:W-:-:S03]  /*212f0*/  SEL R4, R99, R93, P0 ;  /* 0x0000005d63047207 */ /* 0x001fc60000000000 */
[----:B------:R0:W2:Y:S01]  /*21300*/  SHFL.IDX PT, R89, R79, R40, 0x1c1f ;  /* 0x001c1f284f597589 */ /* 0x0000a200000e0000 */
[----:B---3--:R-:W-:Y:S02]  /*21310*/  SEL R5, R91, R135, P0 ;  /* 0x000000875b057207 */ /* 0x008fe40000000000 */
[----:B------:R-:W-:Y:S01]  /*21320*/  SEL R6, R135, R91, P0 ;  /* 0x0000005b87067207 */ /* 0x000fe20000000000 */
[----:B------:R-:W-:Y:S01]  /*21330*/  SHFL.IDX PT, R94, R133, R40, 0x1c1f ;  /* 0x001c1f28855e7589 */ /* 0x000fe200000e0000 */
[----:B------:R-:W-:Y:S02]  /*21340*/  SEL R91, R92, R37, P0 ;  /* 0x000000255c5b7207 */ /* 0x000fe40000000000 */
[----:B------:R-:W-:Y:S01]  /*21350*/  SEL R92, R37, R92, P0 ;  /* 0x0000005c255c7207 */ /* 0x000fe20000000000 */
[----:B------:R-:W3:Y:S01]  /*21360*/  SHFL.IDX PT, R98, R134, R40, 0x1c1f ;  /* 0x001c1f2886627589 */ /* 0x000ee200000e0000 */
[----:B0-----:R-:W-:-:S03]  /*21370*/  SEL R79, R3, R2, P0 ;  /* 0x00000002034f7207 */ /* 0x001fc60000000000 */
[----:B------:R-:W-:Y:S01]  /*21380*/  SHFL.IDX PT, R116, R85, R40, 0x1c1f ;  /* 0x001c1f2855747589 */ /* 0x000fe200000e0000 */
[----:B----4-:R-:W-:Y:S02]  /*21390*/  SEL R78, R95, R97, P0 ;  /* 0x000000615f4e7207 */ /* 0x010fe40000000000 */
[----:B------:R-:W-:Y:S01]  /*213a0*/  SEL R0, R97, R95, P0 ;  /* 0x0000005f61007207 */ /* 0x000fe20000000000 */
[----:B------:R-:W-:Y:S01]  /*213b0*/  SHFL.IDX PT, R90, R125, R40, 0x1c1f ;  /* 0x001c1f287d5a7589 */ /* 0x000fe200000e0000 */
[----:B------:R-:W-:Y:S02]  /*213c0*/  SEL R2, R2, R3, P0 ;  /* 0x0000000302027207 */ /* 0x000fe40000000000 */
[----:B------:R-:W-:Y:S01]  /*213d0*/  SEL R95, R96, R61, P0 ;  /* 0x0000003d605f7207 */ /* 0x000fe20000000000 */
[----:B------:R-:W-:Y:S01]  /*213e0*/  SHFL.IDX PT, R134, R103, R40, 0x1c1f ;  /* 0x001c1f2867867589 */ /* 0x000fe200000e0000 */
[----:B-1----:R-:W-:Y:S02]  /*213f0*/  SEL R106, R112, R107, P0 ;  /* 0x0000006b706a7207 */ /* 0x002fe40000000000 */
[----:B------:R-:W-:Y:S01]  /*21400*/  SEL R110, R111, R60, P0 ;  /* 0x0000003c6f6e7207 */ /* 0x000fe20000000000 */
[----:B------:R-:W-:Y:S01]  /*21410*/  SHFL.IDX PT, R133, R75, R40, 0x1c1f ;  /* 0x001c1f284b857589 */ /* 0x000fe200000e0000 */
[----:B------:R-:W-:-:S02]  /*21420*/  SEL R3, R93, R99, P0 ;  /* 0x000000635d037207 */ /* 0x000fc40000000000 */
[----:B--2---:R-:W-:Y:S01]  /*21430*/  SEL R87, R89, R88, P0 ;  /* 0x0000005859577207 */ /* 0x004fe20000000000 */
[----:B------:R-:W-:Y:S01]  /*21440*/  SHFL.IDX PT, R118, R122, R40, 0x1c1f ;  /* 0x001c1f287a767589 */ /* 0x000fe200000e0000 */
[----:B------:R-:W-:Y:S02]  /*21450*/  SEL R96, R61, R96, P0 ;  /* 0x000000603d607207 */ /* 0x000fe40000000000 */
[----:B------:R-:W-:Y:S01]  /*21460*/  SEL R107, R107, R112, P0 ;  /* 0x000000706b6b7207 */ /* 0x000fe20000000000 */
[----:B------:R-:W-:Y:S01]  /*21470*/  SHFL.IDX PT, R124, R123, R40, 0x1c1f ;  /* 0x001c1f287b7c7589 */ /* 0x000fe200000e0000 */
[----:B---3--:R-:W-:Y:S02]  /*21480*/  SEL R97, R98, R77, P0 ;  /* 0x0000004d62617207 */ /* 0x008fe40000000000 */
[----:B------:R-:W-:Y:S01]  /*21490*/  SEL R111, R60, R111, P0 ;  /* 0x0000006f3c6f7207 */ /* 0x000fe20000000000 */
[----:B------:R-:W-:Y:S01]  /*214a0*/  SHFL.IDX PT, R127, R56, R40, 0x1c1f ;  /* 0x001c1f28387f7589 */ /* 0x000fe200000e0000 */
[----:B------:R-:W-:-:S02]  /*214b0*/  SEL R88, R88, R89, P0 ;  /* 0x0000005958587207 */ /* 0x000fc40000000000 */
[----:B------:R-:W-:Y:S01]  /*214c0*/  SEL R99, R100, R11, P0 ;  /* 0x0000000b64637207 */ /* 0x000fe20000000000 */
[----:B------:R-:W0:Y:S01]  /*214d0*/  SHFL.IDX PT, R64, R64, R70, 0x1c1f ;  /* 0x001c1f4640407589 */ /* 0x000e2200000e0000 */
[----:B------:R-:W-:Y:S02]  /*214e0*/  SEL R98, R77, R98, P0 ;  /* 0x000000624d627207 */ /* 0x000fe40000000000 */
[----:B------:R-:W-:Y:S01]  /*214f0*/  SEL R100, R11, R100, P0 ;  /* 0x000000640b647207 */ /* 0x000fe20000000000 */
[----:B------:R1:W2:Y:S01]  /*21500*/  SHFL.IDX PT, R73, R8, R70, 0x1c1f ;  /* 0x001c1f4608497589 */ /* 0x0002a200000e0000 */
[----:B------:R-:W-:-:S03]  /*21510*/  IMAD.MOV.U32 R11, RZ, RZ, RZ ;  /* 0x000000ffff0b7224 */ /* 0x000fc600078e00ff */
[----:B------:R2:W3:Y:S04]  /*21520*/  SHFL.IDX PT, R138, R10, R70, 0x1c1f ;  /* 0x001c1f460a8a7589 */ /* 0x0004e800000e0000 */
[----:B------:R-:W-:Y:S01]  /*21530*/  SHFL.IDX PT, R63, R63, R70, 0x1c1f ;  /* 0x001c1f463f3f7589 */ /* 0x000fe200000e0000 */
[----:B-1----:R-:W-:-:S03]  /*21540*/  SEL R8, R25, R9, P0 ;  /* 0x0000000919087207 */ /* 0x002fc60000000000 */
[----:B------:R-:W1:Y:S01]  /*21550*/  SHFL.IDX PT, R76, R76, R70, 0x1c1f ;  /* 0x001c1f464c4c7589 */ /* 0x000e6200000e0000 */
[----:B------:R-:W-:-:S03]  /*21560*/  SEL R9, R9, R25, P0 ;  /* 0x0000001909097207 */ /* 0x000fc60000000000 */
[----:B------:R-:W-:Y:S04]  /*21570*/  SHFL.IDX PT, R72, R28, R70, 0x1c1f ;  /* 0x001c1f461c487589 */ /* 0x000fe800000e0000 */
[----:B------:R-:W4:Y:S01]  /*21580*/  SHFL.IDX PT, R29, R29, R70, 0x1c1f ;  /* 0x001c1f461d1d7589 */ /* 0x000f2200000e0000 */
[----:B0-----:R-:W-:Y:S02]  /*21590*/  SEL R93, R94, R64, P0 ;  /* 0x000000405e5d7207 */ /* 0x001fe40000000000 */
[----:B------:R-:W-:Y:S01]  /*215a0*/  SEL R94, R64, R94, P0 ;  /* 0x0000005e405e7207 */ /* 0x000fe20000000000 */
[----:B------:R-:W0:Y:S01]  /*215b0*/  SHFL.IDX PT, R144, R33, R70, 0x1c1f ;  /* 0x001c1f4621907589 */ /* 0x000e2200000e0000 */
[----:B--2---:R-:W-:Y:S02]  /*215c0*/  SEL R10, R20, R73, P0 ;  /* 0x00000049140a7207 */ /* 0x004fe40000000000 */
[----:B------:R-:W-:Y:S01]  /*215d0*/  SEL R20, R73, R20, P0 ;  /* 0x0000001449147207 */ /* 0x000fe20000000000 */
[----:B------:R-:W2:Y:S01]  /*215e0*/  SHFL.IDX PT, R143, R35, R70, 0x1c1f ;  /* 0x001c1f46238f7589 */ /* 0x000ea200000e0000 */
[----:B---3--:R-:W-:-:S03]  /*215f0*/  SEL R25, R114, R138, P0 ;  /* 0x0000008a72197207 */ /* 0x008fc60000000000 */
[----:B------:R0:W3:Y:S04]  /*21600*/  SHFL.IDX PT, R85, R39, R70, 0x1c1f ;  /* 0x001c1f4627557589 */ /* 0x0000e800000e0000 */
[----:B------:R-:W3:Y:S01]  /*21610*/  SHFL.IDX PT, R74, R74, R70, 0x1c1f ;  /* 0x001c1f464a4a7589 */ /* 0x000ee200000e0000 */
[----:B-1----:R-:W-:Y:S02]  /*21620*/  SEL R112, R113, R76, P0 ;  /* 0x0000004c71707207 */ /* 0x002fe40000000000 */
[----:B------:R-:W-:Y:S01]  /*21630*/  SEL R113, R76, R113, P0 ;  /* 0x000000714c717207 */ /* 0x000fe20000000000 */
[----:B------:R-:W-:Y:S04]  /*21640*/  SHFL.IDX PT, R103, R102, R40, 0x1c1f ;  /* 0x001c1f2866677589 */ /* 0x000fe800000e0000 */
[----:B------:R1:W-:Y:S01]  /*21650*/  SHFL.IDX PT, R115, R108, R40, 0x1c1f ;  /* 0x001c1f286c737589 */ /* 0x0003e200000e0000 */
[----:B----4-:R-:W-:-:S02]  /*21660*/  SEL R28, R34, R29, P0 ;  /* 0x0000001d221c7207 */ /* 0x010fc40000000000 */
[----:B------:R-:W-:Y:S01]  /*21670*/  SEL R29, R29, R34, P0 ;  /* 0x000000221d1d7207 */ /* 0x000fe20000000000 */
[----:B------:R-:W-:Y:S01]  /*21680*/  SHFL.IDX PT, R83, R117, R40, 0x1c1f ;  /* 0x001c1f2875537589 */ /* 0x000fe200000e0000 */
[----:B0-----:R-:W-:-:S03]  /*21690*/  SEL R39, R144, R130, P0 ;  /* 0x0000008290277207 */ /* 0x001fc60000000000 */
[----:B------:R-:W-:Y:S01]  /*216a0*/  SHFL.IDX PT, R75, R46, R40, 0x1c1f ;  /* 0x001c1f282e4b7589 */ /* 0x000fe200000e0000 */
[----:B--2---:R-:W-:Y:S02]  /*216b0*/  SEL R37, R143, R128, P0 ;  /* 0x000000808f257207 */ /* 0x004fe40000000000 */
[----:B-1----:R-:W-:Y:S01]  /*216c0*/  SEL R108, R109, R63, P0 ;  /* 0x0000003f6d6c7207 */ /* 0x002fe20000000000 */
[----:B------:R-:W-:Y:S01]  /*216d0*/  SHFL.IDX PT, R125, R66, R40, 0x1c1f ;  /* 0x001c1f28427d7589 */ /* 0x000fe200000e0000 */
[----:B---3--:R-:W-:Y:S02]  /*216e0*/  SEL R60, R126, R85, P0 ;  /* 0x000000557e3c7207 */ /* 0x008fe40000000000 */
[----:B------:R-:W-:Y:S01]  /*216f0*/  SEL R61, R85, R126, P0 ;  /* 0x0000007e553d7207 */ /* 0x000fe20000000000 */
[----:B------:R-:W-:Y:S01]  /*21700*/  SHFL.IDX PT, R131, R65, R40, 0x1c1f ;  /* 0x001c1f2841837589 */ /* 0x000fe200000e0000 */
[----:B------:R-:W-:Y:S02]  /*21710*/  SEL R123, R124, R74, P0 ;  /* 0x0000004a7c7b7207 */ /* 0x000fe40000000000 */
[----:B------:R-:W-:Y:S01]  /*21720*/  SEL R109, R63, R109, P0 ;  /* 0x0000006d3f6d7207 */ /* 0x000fe20000000000 */
[----:B------:R-:W-:Y:S01]  /*21730*/  SHFL.IDX PT, R129, R68, R40, 0x1c1f ;  /* 0x001c1f2844817589 */ /* 0x000fe200000e0000 */
[----:B------:R-:W-:-:S03]  /*21740*/  SEL R124, R74, R124, P0 ;  /* 0x0000007c4a7c7207 */ /* 0x000fc60000000000 */
[----:B------:R-:W0:Y:S04]  /*21750*/  SHFL.IDX PT, R136, R7, R70, 0x1c1f ;  /* 0x001c1f4607887589 */ /* 0x000e2800000e0000 */
[----:B------:R-:W1:Y:S04]  /*21760*/  SHFL.IDX PT, R55, R55, R70, 0x1c1f ;  /* 0x001c1f4637377589 */ /* 0x000e6800000e0000 */
[----:B------:R-:W2:Y:S04]  /*21770*/  SHFL.IDX PT, R140, R24, R70, 0x1c1f ;  /* 0x001c1f46188c7589 */ /* 0x000ea800000e0000 */
[----:B------:R3:W4:Y:S04]  /*21780*/  SHFL.IDX PT, R139, R26, R70, 0x1c1f ;  /* 0x001c1f461a8b7589 */ /* 0x00072800000e0000 */
[----:B------:R-:W4:Y:S04]  /*21790*/  SHFL.IDX PT, R54, R54, R70, 0x1c1f ;  /* 0x001c1f4636367589 */ /* 0x000f2800000e0000 */
[----:B------:R1:W4:Y:S01]  /*217a0*/  SHFL.IDX PT, R145, R36, R70, 0x1c1f ;  /* 0x001c1f4624917589 */ /* 0x00032200000e0000 */
[----:B---3--:R-:W-:-:S03]  /*217b0*/  SEL R26, R138, R114, P0 ;  /* 0x000000728a1a7207 */ /* 0x008fc60000000000 */
[----:B------:R-:W-:Y:S01]  /*217c0*/  SHFL.IDX PT, R122, R59, R70, 0x1c1f ;  /* 0x001c1f463b7a7589 */ /* 0x000fe200000e0000 */
[----:B0-----:R-:W-:Y:S02]  /*217d0*/  SEL R7, R86, R136, P0 ;  /* 0x0000008856077207 */ /* 0x001fe40000000000 */
[----:B------:R-:W-:Y:S01]  /*217e0*/  SEL R114, R115, R12, P0 ;  /* 0x0000000c73727207 */ /* 0x000fe20000000000 */
[----:B------:R0:W3:Y:S01]  /*217f0*/  SHFL.IDX PT, R146, R62, R70, 0x1c1f ;  /* 0x001c1f463e927589 */ /* 0x0000e200000e0000 */
[----:B-1----:R-:W-:Y:S02]  /*21800*/  SEL R89, R90, R55, P0 ;  /* 0x000000375a597207 */ /* 0x002fe40000000000 */
[----:B------:R-:W-:Y:S01]  /*21810*/  SEL R36, R128, R143, P0 ;  /* 0x0000008f80247207 */ /* 0x000fe20000000000 */
[----:B------:R-:W1:Y:S01]  /*21820*/  SHFL.IDX PT, R41, R41, R70, 0x1c1f ;  /* 0x001c1f4629297589 */ /* 0x000e6200000e0000 */
[----:B--2---:R-:W-:Y:S02]  /*21830*/  SEL R102, R103, R140, P0 ;  /* 0x0000008c67667207 */ /* 0x004fe40000000000 */
[----:B------:R-:W-:Y:S01]  /*21840*/  SEL R86, R136, R86, P0 ;  /* 0x0000005688567207 */ /* 0x000fe20000000000 */
[----:B------:R-:W2:Y:S01]  /*21850*/  SHFL.IDX PT, R49, R49, R70, 0x1c1f ;  /* 0x001c1f4631317589 */ /* 0x000ea200000e0000 */
[----:B----4-:R-:W-:-:S02]  /*21860*/  SEL R27, R101, R139, P0 ;  /* 0x0000008b651b7207 */ /* 0x010fc40000000000 */
[----:B------:R-:W-:Y:S01]  /*21870*/  SEL R90, R55, R90, P0 ;  /* 0x0000005a375a7207 */ /* 0x000fe20000000000 */
[----:B------:R-:W4:Y:S01]  /*21880*/  SHFL.IDX PT, R53, R53, R70, 0x1c1f ;  /* 0x001c1f4635357589 */ /* 0x000f2200000e0000 */
[----:B------:R-:W-:Y:S02]  /*21890*/  SEL R104, R105, R54, P0 ;  /* 0x0000003669687207 */ /* 0x000fe40000000000 */
[----:B------:R-:W-:Y:S01]  /*218a0*/  SEL R103, R140, R103, P0 ;  /* 0x000000678c677207 */ /* 0x000fe20000000000 */
[----:B------:R-:W-:Y:S01]  /*218b0*/  SHFL.IDX PT, R58, R58, R70, 0x1c1f ;  /* 0x001c1f463a3a7589 */ /* 0x000fe200000e0000 */
[----:B0-----:R-:W-:Y:S02]  /*218c0*/  SEL R62, R116, R145, P0 ;  /* 0x00000091743e7207 */ /* 0x001fe40000000000 */
[----:B------:R-:W-:Y:S01]  /*218d0*/  SEL R101, R139, R101, P0 ;  /* 0x000000658b657207 */ /* 0x000fe20000000000 */
[----:B------:R0:W4:Y:S01]  /*218e0*/  SHFL.IDX PT, R56, R67, R70, 0x1c1f ;  /* 0x001c1f4643387589 */ /* 0x00012200000e0000 */
[----:B------:R-:W-:-:S02]  /*218f0*/  SEL R105, R54, R105, P0 ;  /* 0x0000006936697207 */ /* 0x000fc40000000000 */
[----:B------:R-:W-:Y:S01]  /*21900*/  SEL R115, R12, R115, P0 ;  /* 0x000000730c737207 */ /* 0x000fe20000000000 */
[----:B------:R2:W-:Y:S01]  /*21910*/  SHFL.IDX PT, R82, R119, R40, 0x1c1f ;  /* 0x001c1f2877527589 */ /* 0x0005e200000e0000 */
[----:B---3--:R-:W-:Y:S02]  /*21920*/  SEL R117, R118, R146, P0 ;  /* 0x0000009276757207 */ /* 0x008fe40000000000 */
[----:B------:R-:W-:Y:S01]  /*21930*/  SEL R116, R145, R116, P0 ;  /* 0x0000007491747207 */ /* 0x000fe20000000000 */
[----:B------:R-:W-:Y:S01]  /*21940*/  SHFL.IDX PT, R50, R50, R40, 0x1c1f ;  /* 0x001c1f2832327589 */ /* 0x000fe200000e0000 */
[----:B-1----:R-:W-:Y:S02]  /*21950*/  SEL R68, R41, R75, P0 ;  /* 0x0000004b29447207 */ /* 0x002fe40000000000 */
[----:B0-----:R-:W-:Y:S01]  /*21960*/  SEL R67, R75, R41, P0 ;  /* 0x000000294b437207 */ /* 0x001fe20000000000 */
[----:B------:R-:W-:Y:S01]  /*21970*/  SHFL.IDX PT, R48, R48, R40, 0x1c1f ;  /* 0x001c1f2830307589 */ /* 0x000fe200000e0000 */
[----:B--2---:R-:W-:-:S02]  /*21980*/  SEL R126, R127, R49, P0 ;  /* 0x000000317f7e7207 */ /* 0x004fc40000000000 */
[----:B------:R-:W-:Y:S01]  /*21990*/  SEL R119, R83, R122, P0 ;  /* 0x0000007a53777207 */ /* 0x000fe20000000000 */
[----:B------:R-:W-:Y:S01]  /*219a0*/  SHFL.IDX PT, R51, R51, R40, 0x1c1f ;  /* 0x001c1f2833337589 */ /* 0x000fe200000e0000 */
[----:B----4-:R-:W-:Y:S02]  /*219b0*/  SEL R77, R125, R53, P0 ;  /* 0x000000357d4d7207 */ /* 0x010fe40000000000 */
        /* <DEDUP_REMOVED lines=8> */
[----:B------:R-:W-:-:S03]  /*21a40*/  SEL R129, R56, R129, P0 ;  /* 0x0000008138817207 */ /* 0x000fc60000000000 */
[----:B------:R1:W2:Y:S04]  /*21a50*/  SHFL.IDX PT, R142, R30, R70, 0x1c1f ;  /* 0x001c1f461e8e7589 */ /* 0x0002a800000e0000 */
[----:B------:R-:W3:Y:S04]  /*21a60*/  SHFL.IDX PT, R141, R32, R70, 0x1c1f ;  /* 0x001c1f46208d7589 */ /* 0x000ee800000e0000 */
[----:B------:R4:W3:Y:S01]  /*21a70*/  SHFL.IDX PT, R59, R38, R70, 0x1c1f ;  /* 0x001c1f46263b7589 */ /* 0x0008e200000e0000 */
[----:B-1----:R-:W-:-:S03]  /*21a80*/  SEL R30, R31, R72, P0 ;  /* 0x000000481f1e7207 */ /* 0x002fc60000000000 */
[----:B------:R-:W1:Y:S01]  /*21a90*/  SHFL.IDX PT, R42, R42, R70, 0x1c1f ;  /* 0x001c1f462a2a7589 */ /* 0x000e6200000e0000 */
[----:B------:R-:W-:-:S03]  /*21aa0*/  SEL R31, R72, R31, P0 ;  /* 0x0000001f481f7207 */ /* 0x000fc60000000000 */
[----:B------:R-:W1:Y:S01]  /*21ab0*/  SHFL.IDX PT, R43, R43, R70, 0x1c1f ;  /* 0x001c1f462b2b7589 */ /* 0x000e6200000e0000 */
[----:B----4-:R-:W-:-:S03]  /*21ac0*/  SEL R38, R130, R144, P0 ;  /* 0x0000009082267207 */ /* 0x010fc60000000000 */
[----:B------:R-:W-:Y:S01]  /*21ad0*/  SHFL.IDX PT, R44, R44, R70, 0x1c1f ;  /* 0x001c1f462c2c7589 */ /* 0x000fe200000e0000 */
[----:B------:R-:W-:Y:S02]  /*21ae0*/  SEL R130, R131, R58, P0 ;  /* 0x0000003a83827207 */ /* 0x000fe40000000000 */
[----:B0-----:R-:W-:Y:S01]  /*21af0*/  SEL R21, R134, R137, P0 ;  /* 0x0000008986157207 */ /* 0x001fe20000000000 */
[----:B------:R-:W0:Y:S01]  /*21b00*/  SHFL.IDX PT, R45, R45, R70, 0x1c1f ;  /* 0x001c1f462d2d7589 */ /* 0x000e2200000e0000 */
[----:B------:R-:W-:Y:S02]  /*21b10*/  SEL R24, R137, R134, P0 ;  /* 0x0000008689187207 */ /* 0x000fe40000000000 */
[----:B--2---:R-:W-:Y:S01]  /*21b20*/  SEL R34, R133, R142, P0 ;  /* 0x0000008e85227207 */ /* 0x004fe20000000000 */
[----:B------:R-:W2:Y:S01]  /*21b30*/  SHFL.IDX PT, R47, R47, R70, 0x1c1f ;  /* 0x001c1f462f2f7589 */ /* 0x000ea200000e0000 */
[----:B------:R-:W-:Y:S02]  /*21b40*/  SEL R35, R142, R133, P0 ;  /* 0x000000858e237207 */ /* 0x000fe40000000000 */
[----:B---3--:R-:W-:Y:S01]  /*21b50*/  SEL R32, R132, R141, P0 ;  /* 0x0000008d84207207 */ /* 0x008fe20000000000 */
[----:B------:R-:W3:Y:S01]  /*21b60*/  SHFL.IDX PT, R84, R147, R40, 0x1c1f ;  /* 0x001c1f2893547589 */ /* 0x000ee200000e0000 */
[----:B------:R-:W-:-:S02]  /*21b70*/  SEL R33, R141, R132, P0 ;  /* 0x000000848d217207 */ /* 0x000fc40000000000 */
[----:B------:R-:W-:Y:S01]  /*21b80*/  SEL R63, R82, R59, P0 ;  /* 0x0000003b523f7207 */ /* 0x000fe20000000000 */
[----:B------:R4:W3:Y:S01]  /*21b90*/  SHFL.IDX PT, R46, R71, R40, 0x1c1f ;  /* 0x001c1f28472e7589 */ /* 0x0008e200000e0000 */
[----:B------:R-:W-:Y:S02]  /*21ba0*/  SEL R64, R59, R82, P0 ;  /* 0x000000523b407207 */ /* 0x000fe40000000000 */
[----:B-1----:R-:W-:Y:S01]  /*21bb0*/  SEL R65, R50, R42, P0 ;  /* 0x0000002a32417207 */ /* 0x002fe20000000000 */
[----:B------:R-:W1:Y:S01]  /*21bc0*/  SHFL.IDX PT, R14, R148, R70, 0x1c1f ;  /* 0x001c1f46940e7589 */ /* 0x000e6200000e0000 */
[----:B------:R-:W-:Y:S02]  /*21bd0*/  SEL R66, R42, R50, P0 ;  /* 0x000000322a427207 */ /* 0x000fe40000000000 */
[----:B------:R-:W-:Y:S01]  /*21be0*/  SEL R72, R43, R48, P0 ;  /* 0x000000302b487207 */ /* 0x000fe20000000000 */
[----:B------:R2:W1:Y:S01]  /*21bf0*/  SHFL.IDX PT, R40, R69, R70, 0x1c1f ;  /* 0x001c1f4645287589 */ /* 0x00046200000e0000 */
[----:B------:R-:W-:-:S02]  /*21c00*/  SEL R131, R58, R131, P0 ;  /* 0x000000833a837207 */ /* 0x000fc40000000000 */
[----:B----4-:R-:W-:Y:S02]  /*21c10*/  SEL R71, R48, R43, P0 ;  /* 0x0000002b30477207 */ /* 0x010fe40000000000 */
[----:B0-----:R-:W-:Y:S02]  /*21c20*/  SEL R75, R52, R45, P0 ;  /* 0x0000002d344b7207 */ /* 0x001fe40000000000 */
[----:B------:R-:W-:Y:S02]  /*21c30*/  SEL R76, R45, R52, P0 ;  /* 0x000000342d4c7207 */ /* 0x000fe40000000000 */
[----:B--2---:R-:W-:Y:S02]  /*21c40*/  SEL R73, R57, R47, P0 ;  /* 0x0000002f39497207 */ /* 0x004fe40000000000 */
[----:B------:R-:W-:Y:S02]  /*21c50*/  SEL R69, R51, R44, P0 ;  /* 0x0000002c33457207 */ /* 0x000fe40000000000 */
[----:B------:R-:W-:-:S02]  /*21c60*/  SEL R70, R44, R51, P0 ;  /* 0x000000332c467207 */ /* 0x000fc40000000000 */
[----:B------:R-:W-:-:S07]  /*21c70*/  SEL R74, R47, R57, P0 ;  /* 0x000000392f4a7207 */ /* 0x000fce0000000000 */
.L_x_1872:
[----:B------:R-:W-:Y:S05]  /*21c80*/  WARPSYNC.ALL ;  /* 0x0000000000007948 */ /* 0x000fea0003800000 */
[----:B------:R-:W-:Y:S01]  /*21c90*/  BAR.SYNC.DEFER_BLOCKING 0x1, 0x100 ;  /* 0x0044000000007b1d */ /* 0x000fe20000010000 */
[----:B-1-3--:R-:W-:Y:S02]  /*21ca0*/  SEL R82, R84, R14, P0 ;  /* 0x0000000e54527207 */ /* 0x00afe40000000000 */
[----:B------:R-:W-:Y:S02]  /*21cb0*/  SEL R84, R14, R84, P0 ;  /* 0x000000540e547207 */ /* 0x000fe40000000000 */
[----:B------:R-:W-:Y:S01]  /*21cc0*/  SEL R83, R46, R40, P0 ;  /* 0x000000282e537207 */ /* 0x000fe20000000000 */
[----:B------:R-:W-:Y:S01]  /*21cd0*/  ULDC.64 UR6, c[0x0][0xc08] ;  /* 0x0003020000067ab9 */ /* 0x000fe20000000a00 */
[----:B------:R-:W-:Y:S01]  /*21ce0*/  SEL R85, R40, R46, P0 ;  /* 0x0000002e28557207 */ /* 0x000fe20000000000 */
[----:B------:R-:W-:Y:S01]  /*21cf0*/  ULDC.64 UR4, c[0x0][0xc00] ;  /* 0x0003000000047ab9 */ /* 0x000fe20000000a00 */
[----:B------:R-:W-:Y:S01]  /*21d00*/  F2FP.BF16.F32.PACK_AB R12, R78, R79 ;  /* 0x0000004f4e0c723e */ /* 0x000fe200000010ff */
[----:B------:R-:W0:Y:S01]  /*21d10*/  LDC R134, c[0x0][0xbe8] ;  /* 0x0002fa00ff867b82 */ /* 0x000e220000000800 */
[----:B------:R-:W-:-:S02]  /*21d20*/  F2FP.BF16.F32.PACK_AB R13, R28, R30 ;  /* 0x0000001e1c0d723e */ /* 0x000fc400000010ff */
[----:B------:R-:W-:Y:S02]  /*21d30*/  F2FP.BF16.F32.PACK_AB R14, R0, R2 ;  /* 0x00000002000e723e */ /* 0x000fe400000010ff */
[----:B------:R-:W-:Y:S02]  /*21d40*/  F2FP.BF16.F32.PACK_AB R15, R29, R31 ;  /* 0x0000001f1d0f723e */ /* 0x000fe400000010ff */
[----:B------:R-:W-:Y:S02]  /*21d50*/  F2FP.BF16.F32.PACK_AB R40, R3, R5 ;  /* 0x000000050328723e */ /* 0x000fe400000010ff */
[----:B------:R-:W-:Y:S02]  /*21d60*/  F2FP.BF16.F32.PACK_AB R41, R32, R34 ;  /* 0x000000222029723e */ /* 0x000fe400000010ff */
[----:B------:R-:W-:Y:S02]  /*21d70*/  F2FP.BF16.F32.PACK_AB R42, R4, R6 ;  /* 0x00000006042a723e */ /* 0x000fe400000010ff */
[----:B------:R-:W-:Y:S01]  /*21d80*/  F2FP.BF16.F32.PACK_AB R43, R33, R35 ;  /* 0x00000023212b723e */ /* 0x000fe200000010ff */
[----:B------:R1:W-:Y:S01]  /*21d90*/  STSM.16.M88.4 [R152], R12 ;  /* 0x0000000c98007844 */ /* 0x0003e20000000200 */
[----:B------:R-:W-:-:S02]  /*21da0*/  ISETP.NE.U32.AND P0, PT, RZ, UR6, PT ;  /* 0x00000006ff007c0c */ /* 0x000fc4000bf05070 */
[----:B------:R-:W-:Y:S01]  /*21db0*/  F2FP.BF16.F32.PACK_AB R44, R7, R87 ;  /* 0x00000057072c723e */ /* 0x000fe200000010ff */
[----:B------:R2:W-:Y:S01]  /*21dc0*/  STSM.16.M88.4 [R149], R40 ;  /* 0x0000002895007844 */ /* 0x0005e20000000200 */
[----:B------:R-:W-:Y:S02]  /*21dd0*/  F2FP.BF16.F32.PACK_AB R45, R36, R38 ;  /* 0x00000026242d723e */ /* 0x000fe400000010ff */
[----:B------:R-:W-:Y:S02]  /*21de0*/  F2FP.BF16.F32.PACK_AB R46, R86, R88 ;  /* 0x00000058562e723e */ /* 0x000fe400000010ff */
[----:B------:R-:W-:Y:S02]  /*21df0*/  F2FP.BF16.F32.PACK_AB R47, R37, R39 ;  /* 0x00000027252f723e */ /* 0x000fe400000010ff */
[----:B------:R-:W-:Y:S02]  /*21e00*/  F2FP.BF16.F32.PACK_AB R48, R89, R91 ;  /* 0x0000005b5930723e */ /* 0x000fe400000010ff */
[----:B------:R-:W-:Y:S01]  /*21e10*/  F2FP.BF16.F32.PACK_AB R49, R60, R62 ;  /* 0x0000003e3c31723e */ /* 0x000fe200000010ff */
[----:B------:R-:W-:Y:S01]  /*21e20*/  STSM.16.M88.4 [R150], R44 ;  /* 0x0000002c96007844 */ /* 0x000fe20000000200 */
[----:B------:R-:W-:-:S02]  /*21e30*/  F2FP.BF16.F32.PACK_AB R50, R90, R92 ;  /* 0x0000005c5a32723e */ /* 0x000fc400000010ff */
[----:B------:R-:W-:Y:S02]  /*21e40*/  F2FP.BF16.F32.PACK_AB R51, R61, R116 ;  /* 0x000000743d33723e */ /* 0x000fe400000010ff */
[----:B------:R-:W-:Y:S02]  /*21e50*/  F2FP.BF16.F32.PACK_AB R52, R93, R95 ;  /* 0x0000005f5d34723e */ /* 0x000fe400000010ff */
[----:B------:R-:W-:Y:S01]  /*21e60*/  F2FP.BF16.F32.PACK_AB R53, R117, R119 ;  /* 0x000000777535723e */ /* 0x000fe200000010ff */
[----:B------:R-:W-:Y:S01]  /*21e70*/  STSM.16.M88.4 [R151], R48 ;  /* 0x0000003097007844 */ /* 0x000fe20000000200 */
[----:B------:R-:W-:Y:S02]  /*21e80*/  F2FP.BF16.F32.PACK_AB R54, R94, R96 ;  /* 0x000000605e36723e */ /* 0x000fe400000010ff */
[----:B------:R-:W-:Y:S02]  /*21e90*/  F2FP.BF16.F32.PACK_AB R55, R118, R122 ;  /* 0x0000007a7637723e */ /* 0x000fe400000010ff */
[----:B------:R-:W-:-:S02]  /*21ea0*/  F2FP.BF16.F32.PACK_AB R56, R97, R99 ;  /* 0x000000636138723e */ /* 0x000fc400000010ff */
[----:B------:R-:W-:Y:S01]  /*21eb0*/  F2FP.BF16.F32.PACK_AB R57, R123, R63 ;  /* 0x0000003f7b39723e */ /* 0x000fe200000010ff */
[----:B------:R3:W-:Y:S01]  /*21ec0*/  STSM.16.M88.4 [R153], R52 ;  /* 0x0000003499007844 */ /* 0x0007e20000000200 */
[----:B------:R-:W-:Y:S02]  /*21ed0*/  F2FP.BF16.F32.PACK_AB R58, R98, R100 ;  /* 0x00000064623a723e */ /* 0x000fe400000010ff */
[----:B------:R-:W-:Y:S02]  /*21ee0*/  F2FP.BF16.F32.PACK_AB R59, R124, R64 ;  /* 0x000000407c3b723e */ /* 0x000fe400000010ff */
[----:B------:R-:W-:Y:S02]  /*21ef0*/  ISETP.NE.AND.EX P0, PT, RZ, UR7, PT, P0 ;  /* 0x00000007ff007c0c */ /* 0x000fe4000bf05300 */
[----:B-1----:R-:W-:Y:S01]  /*21f00*/  F2FP.BF16.F32.PACK_AB R12, R8, R10 ;  /* 0x0000000a080c723e */ /* 0x002fe200000010ff */
[----:B------:R-:W-:Y:S01]  /*21f10*/  STSM.16.M88.4 [R154], R56 ;  /* 0x000000389a007844 */ /* 0x000fe20000000200 */
[----:B------:R-:W-:-:S02]  /*21f20*/  F2FP.BF16.F32.PACK_AB R13, R65, R67 ;  /* 0x00000043410d723e */ /* 0x000fc400000010ff */
[----:B------:R-:W-:Y:S02]  /*21f30*/  F2FP.BF16.F32.PACK_AB R14, R9, R20 ;  /* 0x00000014090e723e */ /* 0x000fe400000010ff */
[----:B------:R-:W-:Y:S02]  /*21f40*/  F2FP.BF16.F32.PACK_AB R15, R66, R68 ;  /* 0x00000044420f723e */ /* 0x000fe400000010ff */
[----:B--2---:R-:W-:Y:S01]  /*21f50*/  F2FP.BF16.F32.PACK_AB R40, R21, R25 ;  /* 0x000000191528723e */ /* 0x004fe200000010ff */
[----:B---3--:R-:W1:Y:S01]  /*21f60*/  LDC.64 R52, c[0x0][0xc00] ;  /* 0x00030000ff347b82 */ /* 0x008e620000000a00 */
[----:B------:R-:W-:Y:S01]  /*21f70*/  F2FP.BF16.F32.PACK_AB R41, R69, R71 ;  /* 0x000000474529723e */ /* 0x000fe200000010ff */
[----:B------:R2:W-:Y:S01]  /*21f80*/  STSM.16.M88.4 [R155], R12 ;  /* 0x0000000c9b007844 */ /* 0x0005e20000000200 */
[----:B------:R-:W-:Y:S02]  /*21f90*/  F2FP.BF16.F32.PACK_AB R42, R24, R26 ;  /* 0x0000001a182a723e */ /* 0x000fe400000010ff */
[----:B------:R-:W-:-:S02]  /*21fa0*/  F2FP.BF16.F32.PACK_AB R43, R70, R72 ;  /* 0x00000048462b723e */ /* 0x000fc400000010ff */
[----:B------:R-:W-:Y:S02]  /*21fb0*/  F2FP.BF16.F32.PACK_AB R44, R27, R102 ;  /* 0x000000661b2c723e */ /* 0x000fe400000010ff */
[----:B------:R-:W-:Y:S01]  /*21fc0*/  F2FP.BF16.F32.PACK_AB R45, R73, R75 ;  /* 0x0000004b492d723e */ /* 0x000fe200000010ff */
[----:B------:R3:W-:Y:S01]  /*21fd0*/  STSM.16.M88.4 [R156], R40 ;  /* 0x000000289c007844 */ /* 0x0007e20000000200 */
[----:B------:R-:W-:Y:S02]  /*21fe0*/  F2FP.BF16.F32.PACK_AB R46, R101, R103 ;  /* 0x00000067652e723e */ /* 0x000fe400000010ff */
[----:B------:R-:W-:Y:S02]  /*21ff0*/  F2FP.BF16.F32.PACK_AB R47, R74, R76 ;  /* 0x0000004c4a2f723e */ /* 0x000fe400000010ff */
[----:B------:R-:W-:Y:S02]  /*22000*/  F2FP.BF16.F32.PACK_AB R48, R104, R106 ;  /* 0x0000006a6830723e */ /* 0x000fe400000010ff */
        /* <DEDUP_REMOVED lines=9> */
[----:B---3--:R-:W-:-:S02]  /*220a0*/  F2FP.BF16.F32.PACK_AB R40, R112, R114 ;  /* 0x000000727028723e */ /* 0x008fc400000010ff */
[----:B------:R-:W-:Y:S01]  /*220b0*/  F2FP.BF16.F32.PACK_AB R42, R113, R115 ;  /* 0x00000073712a723e */ /* 0x000fe200000010ff */
[----:B------:R2:W-:Y:S01]  /*220c0*/  STSM.16.M88.4 [R159], R12 ;  /* 0x0000000c9f007844 */ /* 0x0005e20000000200 */
[----:B------:R-:W-:Y:S02]  /*220d0*/  F2FP.BF16.F32.PACK_AB R41, R83, R82 ;  /* 0x000000525329723e */ /* 0x000fe400000010ff */
[----:B------:R-:W-:Y:S01]  /*220e0*/  ISETP.NE.U32.AND P3, PT, RZ, UR4, PT ;  /* 0x00000004ff007c0c */ /* 0x000fe2000bf65070 */
[----:B------:R-:W-:Y:S01]  /*220f0*/  ULDC UR6, c[0x0][0xa88] ;  /* 0x0002a20000067ab9 */ /* 0x000fe20000000800 */
[----:B------:R-:W-:Y:S01]  /*22100*/  F2FP.BF16.F32.PACK_AB R43, R85, R84 ;  /* 0x00000054552b723e */ /* 0x000fe200000010ff */
[----:B-1----:R-:W-:Y:S01]  /*22110*/  IMAD.WIDE R44, R225, 0x4, R52 ;  /* 0x00000004e12c7825 */ /* 0x002fe200078e0234 */
[----:B------:R-:W-:-:S03]  /*22120*/  ISETP.NE.AND.EX P3, PT, RZ, UR5, PT, P3 ;  /* 0x00000005ff007c0c */ /* 0x000fc6000bf65330 */
[----:B------:R1:W-:Y:S01]  /*22130*/  STSM.16.M88.4 [R160], R40 ;  /* 0x00000028a0007844 */ /* 0x0003e20000000200 */
[----:B------:R-:W-:Y:S08]  /*22140*/  BAR.SYNC.DEFER_BLOCKING 0x1, 0x100 ;  /* 0x0044000000007b1d */ /* 0x000ff00000010000 */
[----:B--2---:R-:W2:Y:S01]  /*22150*/  @P0 LDC.64 R12, c[0x0][0xc08] ;  /* 0x00030200ff0c0b82 */ /* 0x004ea20000000a00 */
[----:B------:R-:W-:Y:S01]  /*22160*/  IMAD.U32 R53, RZ, RZ, UR6 ;  /* 0x00000006ff357e24 */ /* 0x000fe2000f8e00ff */
[----:B------:R3:W5:Y:S01]  /*22170*/  @P3 LDG.E R11, desc[UR40][R44.64] ;  /* 0x000000282c0b3981 */ /* 0x000762000c1e1900 */
[----:B--2---:R-:W-:-:S05]  /*22180*/  @P0 IMAD.WIDE R12, R225, 0x4, R12 ;  /* 0x00000004e10c0825 */ /* 0x004fca00078e020c */
[----:B------:R3:W5:Y:S01]  /*22190*/  @P0 LDG.E R53, desc[UR40][R12.64] ;  /* 0x000000280c350981 */ /* 0x000762000c1e1900 */
[----:B------:R-:W-:Y:S01]  /*221a0*/  IMAD.MOV.U32 R48, RZ, RZ, 0x9b8 ;  /* 0x000009b8ff307424 */ /* 0x000fe200078e00ff */
[----:B------:R-:W-:Y:S02]  /*221b0*/  ISETP.GT.AND P1, PT, R224, 0x1, PT ;  /* 0x00000001e000780c */ /* 0x000fe40003f24270 */
[----:B0-----:R-:W-:Y:S02]  /*221c0*/  ISETP.NE.AND P2, PT, R134, 0x1, PT ;  /* 0x000000018600780c */ /* 0x001fe40003f45270 */
[----:B------:R-:W-:-:S04]  /*221d0*/  SEL R48, R48, 0x978, P1 ;  /* 0x0000097830307807 */ /* 0x000fc80000800000 */
[----:B-1----:R3:W0:Y:S08]  /*221e0*/  LDC.64 R42, c[0x0][R48+0x220] ;  /* 0x00008800302a7b82 */ /* 0x0026300000000a00 */
[----:B------:R3:W1:Y:S08]  /*221f0*/  LDC.64 R46, c[0x0][R48+0x218] ;  /* 0x00008600302e7b82 */ /* 0x0006700000000a00 */
[----:B------:R3:W2:Y:S01]  /*22200*/  LDC.64 R40, c[0x0][R48+0x228] ;  /* 0x00008a0030287b82 */ /* 0x0006a20000000a00 */
[----:B------:R-:W-:Y:S05]  /*22210*/  @P0 BRA `(.L_x_1564) ;  /* 0x0000000000100947 */ /* 0x000fea0003800000 */
[----:B------:R-:W-:Y:S05]  /*22220*/  @!P3 BRA `(.L_x_1564) ;  /* 0x00000000000cb947 */ /* 0x000fea0003800000 */
[----:B---3--:R-:W3:Y:S04]  /*22230*/  LDG.E R12, desc[UR40][R44.64] ;  /* 0x000000282c0c7981 */ /* 0x008ee8000c1e1900 */
[----:B-----5:R-:W3:Y:S02]  /*22240*/  LDG.E R53, desc[UR40][R44.64+0x4] ;  /* 0x000004282c357981 */ /* 0x020ee4000c1e1900 */
[----:B---3--:R-:W-:-:S07]  /*22250*/  IMAD.IADD R53, R53, 0x1, -R12 ;  /* 0x0000000135357824 */ /* 0x008fce00078e0a0c */
.L_x_1564:
[----:B------:R-:W4:Y:S04]  /*22260*/  LDL R54, [R1+0x68] ;  /* 0x0000680001367983 */ /* 0x000f280000100800 */
[----:B------:R-:W4:Y:S01]  /*22270*/  LDL R52, [R1+0x24] ;  /* 0x0000240001347983 */ /* 0x000f220000100800 */
[----:B---3--:R-:W3:Y:S01]  /*22280*/  LDC.64 R12, c[0x0][R48+0x210] ;  /* 0x00008400300c7b82 */ /* 0x008ee20000000a00 */
[----:B------:R-:W-:Y:S01]  /*22290*/  ISETP.NE.U32.AND P0, PT, RZ, UR4, PT ;  /* 0x00000004ff007c0c */ /* 0x000fe2000bf05070 */
[-C--:B-1----:R-:W-:Y:S01]  /*222a0*/  IMAD R51, R47, R222.reuse, RZ ;  /* 0x000000de2f337224 */ /* 0x082fe200078e02ff */
[----:B------:R-:W-:Y:S01]  /*222b0*/  SHF.R.S32.HI R45, RZ, 0x1f, R225 ;  /* 0x0000001fff2d7819 */ /* 0x000fe200000114e1 */
[----:B------:R-:W-:Y:S01]  /*222c0*/  IMAD.WIDE.U32 R46, R46, R222, RZ ;  /* 0x000000de2e2e7225 */ /* 0x000fe200078e00ff */
[----:B------:R-:W-:-:S02]  /*222d0*/  ISETP.NE.AND.EX P0, PT, RZ, UR5, PT, P0 ;  /* 0x00000005ff007c0c */ /* 0x000fc4000bf05300 */
[----:B------:R-:W-:Y:S01]  /*222e0*/  SEL R49, R227, RZ, P1 ;  /* 0x000000ffe3317207 */ /* 0x000fe20000800000 */
[----:B------:R-:W1:Y:S01]  /*222f0*/  @P2 LDC R44, c[0x0][0xbec] ;  /* 0x0002fb00ff2c2b82 */ /* 0x000e620000000800 */
[----:B------:R-:W-:Y:S01]  /*22300*/  SEL R132, R225, RZ, !P0 ;  /* 0x000000ffe1847207 */ /* 0x000fe20004000000 */
[----:B------:R-:W-:Y:S01]  /*22310*/  IMAD.IADD R50, R47, 0x1, R51 ;  /* 0x000000012f327824 */ /* 0x000fe200078e0233 */
[----:B------:R-:W-:Y:S01]  /*22320*/  SEL R45, R45, RZ, !P0 ;  /* 0x000000ff2d2d7207 */ /* 0x000fe20004000000 */
[-C--:B--2---:R-:W-:Y:S01]  /*22330*/  IMAD R47, R41, R49.reuse, RZ ;  /* 0x00000031292f7224 */ /* 0x084fe200078e02ff */
[----:B-----5:R-:W-:Y:S01]  /*22340*/  SHF.R.S32.HI R133, RZ, 0x1f, R11 ;  /* 0x0000001fff857819 */ /* 0x020fe2000001140b */
[----:B0-----:R-:W-:Y:S02]  /*22350*/  IMAD R43, R43, R132, RZ ;  /* 0x000000842b2b7224 */ /* 0x001fe400078e02ff */
[----:B------:R-:W0:Y:S01]  /*22360*/  @P2 LDC R57, c[0x0][0xbf0] ;  /* 0x0002fc00ff392b82 */ /* 0x000e220000000800 */
[----:B------:R-:W-:-:S04]  /*22370*/  IMAD.WIDE.U32 R40, R40, R49, RZ ;  /* 0x0000003128287225 */ /* 0x000fc800078e00ff */
[C---:B------:R-:W-:Y:S02]  /*22380*/  IMAD R55, R42.reuse, R45, R43 ;  /* 0x0000002d2a377224 */ /* 0x040fe400078e022b */
[----:B------:R-:W-:Y:S01]  /*22390*/  IMAD.WIDE.U32 R42, R42, R132, RZ ;  /* 0x000000842a2a7225 */ /* 0x000fe200078e00ff */
[----:B------:R-:W2:Y:S03]  /*223a0*/  LDC.64 R14, c[0x0][0xba8] ;  /* 0x0002ea00ff0e7b82 */ /* 0x000ea60000000a00 */
[----:B------:R-:W-:Y:S01]  /*223b0*/  IMAD.IADD R45, R221, 0x1, R207 ;  /* 0x00000001dd2d7824 */ /* 0x000fe200078e02cf */
[----:B------:R-:W-:Y:S01]  /*223c0*/  IADD3 R46, P0, P3, R42, R46, R11 ;  /* 0x0000002e2a2e7210 */ /* 0x000fe20007b1e00b */
[----:B------:R-:W-:Y:S02]  /*223d0*/  IMAD.IADD R55, R43, 0x1, R55 ;  /* 0x000000012b377824 */ /* 0x000fe400078e0237 */
[----:B------:R-:W-:-:S02]  /*223e0*/  IMAD.MOV.U32 R43, RZ, RZ, R45 ;  /* 0x000000ffff2b7224 */ /* 0x000fc400078e002d */
[----:B-1----:R-:W-:-:S04]  /*223f0*/  @P2 IMAD.HI.U32 R42, R45, R44, RZ ;  /* 0x0000002c2d2a2227 */ /* 0x002fc800078e00ff */
[----:B------:R-:W-:Y:S01]  /*22400*/  IMAD.IADD R47, R41, 0x1, R47 ;  /* 0x00000001292f7824 */ /* 0x000fe200078e022f */
[----:B0-----:R-:W-:Y:S02]  /*22410*/  @P2 SHF.R.U32.HI R43, RZ, R57, R42 ;  /* 0x00000039ff2b2219 */ /* 0x001fe4000001162a */
[----:B------:R-:W-:Y:S02]  /*22420*/  IADD3.X R42, R55, R50, R133, P0, P3 ;  /* 0x00000032372a7210 */ /* 0x000fe400007e6485 */
[----:B------:R-:W-:Y:S01]  /*22430*/  IADD3 R40, P0, P3, R43, R46, R40 ;  /* 0x0000002e2b287210 */ /* 0x000fe20007b1e028 */
[--C-:B------:R-:W-:Y:S01]  /*22440*/  IMAD.MOV R44, RZ, RZ, -R43.reuse ;  /* 0x000000ffff2c7224 */ /* 0x100fe200078e0a2b */
[----:B------:R-:W-:Y:S01]  /*22450*/  SHF.R.S32.HI R41, RZ, 0x1f, R43 ;  /* 0x0000001fff297819 */ /* 0x000fe2000001142b */
[----:B--2---:R-:W0:Y:S02]  /*22460*/  @!P1 LDC R14, c[0x0][0xb50] ;  /* 0x0002d400ff0e9b82 */ /* 0x004e240000000800 */
[----:B------:R-:W-:Y:S01]  /*22470*/  IMAD R43, R134, R44, R45 ;  /* 0x0000002c862b7224 */ /* 0x000fe200078e022d */
[----:B------:R-:W-:Y:S01]  /*22480*/  IADD3.X R41, R41, R42, R47, P0, P3 ;  /* 0x0000002a29297210 */ /* 0x000fe200007e642f */
[----:B------:R-:W-:-:S02]  /*22490*/  IMAD R42, R53, R134, RZ ;  /* 0x00000086352a7224 */ /* 0x000fc400078e02ff */
[-C--:B---3--:R-:W-:Y:S01]  /*224a0*/  IMAD R13, R13, R43.reuse, RZ ;  /* 0x0000002b0d0d7224 */ /* 0x088fe200078e02ff */
[----:B------:R-:W-:Y:S01]  /*224b0*/  SHF.R.S32.HI R47, RZ, 0x1f, R43 ;  /* 0x0000001fff2f7819 */ /* 0x000fe2000001142b */
[C---:B------:R-:W-:Y:S01]  /*224c0*/  IMAD.WIDE.U32 R40, R12.reuse, R43, R40 ;  /* 0x0000002b0c287225 */ /* 0x040fe200078e0028 */
[----:B------:R-:W1:Y:S03]  /*224d0*/  @!P1 LDC R15, c[0x0][0xb54] ;  /* 0x0002d500ff0f9b82 */ /* 0x000e660000000800 */
[----:B------:R-:W-:-:S04]  /*224e0*/  IMAD R13, R12, R47, R13 ;  /* 0x0000002f0c0d7224 */ /* 0x000fc800078e020d */
[----:B------:R-:W-:Y:S01]  /*224f0*/  IMAD.IADD R12, R41, 0x1, R13 ;  /* 0x00000001290c7824 */ /* 0x000fe200078e020d */
[----:B0-----:R-:W-:-:S05]  /*22500*/  LEA R44, P0, R40, R14, 0x2 ;  /* 0x0000000e282c7211 */ /* 0x001fca00078010ff */
[----:B------:R-:W-:Y:S01]  /*22510*/  SHFL.IDX PT, R14, R44, 0x1, 0x1c1f ;  /* 0x003c1f002c0e7f89 */ /* 0x000fe200000e0000 */
[----:B-1----:R-:W-:-:S03]  /*22520*/  LEA.HI.X R40, R40, R15, R12, 0x2, P0 ;  /* 0x0000000f28287211 */ /* 0x002fc600000f140c */
[----:B------:R-:W-:Y:S04]  /*22530*/  SHFL.IDX PT, R12, R44, RZ, 0x1c1f ;  /* 0x001c1fff2c0c7589 */ /* 0x000fe800000e0000 */
[----:B------:R-:W0:Y:S04]  /*22540*/  SHFL.IDX PT, R13, R40, RZ, 0x1c1f ;  /* 0x001c1fff280d7589 */ /* 0x000e2800000e0000 */
[----:B------:R-:W1:Y:S01]  /*22550*/  SHFL.IDX PT, R15, R40, 0x1, 0x1c1f ;  /* 0x003c1f00280f7f89 */ /* 0x000e6200000e0000 */
[----:B----4-:R-:W-:Y:S01]  /*22560*/  IMAD.IADD R41, R54, 0x1, R207 ;  /* 0x0000000136297824 */ /* 0x010fe200078e02cf */
[----:B------:R-:W-:-:S03]  /*22570*/  LOP3.LUT P0, RZ, R52, 0x3, RZ, 0xc0, !PT ;  /* 0x0000000334ff7812 */ /* 0x000fc6000780c0ff */
[C---:B------:R-:W-:Y:S01]  /*22580*/  VIADD R43, R41.reuse, 0x8 ;  /* 0x00000008292b7836 */ /* 0x040fe20000000000 */
[----:B------:R-:W-:-:S04]  /*22590*/  ISETP.GE.OR P3, PT, R41, R42, P0 ;  /* 0x0000002a2900720c */ /* 0x000fc80000766670 */
[----:B------:R-:W-:-:S09]  /*225a0*/  ISETP.GE.OR P0, PT, R43, R42, P0 ;  /* 0x0000002a2b00720c */ /* 0x000fd20000706670 */
[----:B0-----:R0:W-:Y:S04]  /*225b0*/  @!P3 ST.E desc[UR40][R12.64], R120 ;  /* 0x000000780c00b985 */ /* 0x0011e8000c101928 */
[----:B-1----:R0:W-:Y:S01]  /*225c0*/  @!P0 ST.E desc[UR40][R14.64], R121 ;  /* 0x000000790e008985 */ /* 0x0021e2000c101928 */
[----:B------:R-:W-:Y:S05]  /*225d0*/  @P1 BRA `(.L_x_1565) ;  /* 0x0000000c006c1947 */ /* 0x000fea0003800000 */
[----:B------:R-:W-:Y:S01]  /*225e0*/  VIADD R0, R161, 0xffffff80 ;  /* 0xffffff80a1007836 */ /* 0x000fe20000000000 */
[----:B0-----:R-:W0:Y:S01]  /*225f0*/  @P2 LDC R15, c[0x0][0xbec] ;  /* 0x0002fb00ff0f2b82 */ /* 0x001e220000000800 */
[----:B------:R-:W-:-:S03]  /*22600*/  ULDC.64 UR4, c[0x0][0xaa0] ;  /* 0x0002a80000047ab9 */ /* 0x000fc60000000a00 */
        /* <DEDUP_REMOVED lines=20> */
[----:B------:R-:W5:Y:S01]  /*22750*/  LD.E.128 R24, desc[UR40][R24.64] ;  /* 0x0000002818187980 */ /* 0x000f62000c101d00 */
[----:B------:R-:W-:Y:S02]  /*22760*/  LOP3.LUT R28, R29, 0x380, RZ, 0xc0, !PT ;  /* 0x000003801d1c7812 */ /* 0x000fe400078ec0ff */
[----:B------:R-:W-:-:S02]  /*22770*/  SHF.R.U64 R48, R48, 0x3, RZ ;  /* 0x0000000330307819 */ /* 0x000fc400000012ff */
[----:B------:R-:W-:Y:S02]  /*22780*/  LOP3.LUT R32, R33, 0x380, RZ, 0xc0, !PT ;  /* 0x0000038021207812 */ /* 0x000fe400078ec0ff */
[----:B------:R-:W-:Y:S01]  /*22790*/  LOP3.LUT R48, R48, R49, RZ, 0x3c, !PT ;  /* 0x0000003130307212 */ /* 0x000fe200078e3cff */
[--C-:B------:R-:W-:Y:S01]  /*227a0*/  IMAD.X R49, RZ, RZ, R81.reuse, P3 ;  /* 0x000000ffff317224 */ /* 0x100fe200018e0651 */
[----:B------:R-:W-:Y:S02]  /*227b0*/  IADD3 R3, P3, R80, 0xb000, RZ ;  /* 0x0000b00050037810 */ /* 0x000fe40007f7e0ff */
[----:B------:R-:W-:Y:S02]  /*227c0*/  LOP3.LUT R36, R37, 0x380, RZ, 0xc0, !PT ;  /* 0x0000038025247812 */ /* 0x000fe400078ec0ff */
[----:B------:R-:W-:Y:S01]  /*227d0*/  LOP3.LUT R0, R3, 0x380, RZ, 0xc0, !PT ;  /* 0x0000038003007812 */ /* 0x000fe200078ec0ff */
[----:B------:R-:W-:Y:S01]  /*227e0*/  IMAD.X R69, RZ, RZ, R81, P3 ;  /* 0x000000ffff457224 */ /* 0x000fe200018e0651 */
[----:B------:R-:W-:Y:S01]  /*227f0*/  LOP3.LUT R44, R45, 0x380, RZ, 0xc0, !PT ;  /* 0x000003802d2c7812 */ /* 0x000fe200078ec0ff */
[----:B------:R-:W5:Y:S01]  /*22800*/  LD.E.128 R48, desc[UR40][R48.64] ;  /* 0x0000002830307980 */ /* 0x000f62000c101d00 */
[----:B------:R-:W-:-:S02]  /*22810*/  SHF.R.U64 R0, R0, 0x3, RZ ;  /* 0x0000000300007819 */ /* 0x000fc400000012ff */
[----:B------:R-:W-:Y:S02]  /*22820*/  SHF.R.U64 R28, R28, 0x3, RZ ;  /* 0x000000031c1c7819 */ /* 0x000fe400000012ff */
[----:B------:R-:W-:Y:S01]  /*22830*/  LOP3.LUT R68, R0, R3, RZ, 0x3c, !PT ;  /* 0x0000000300447212 */ /* 0x000fe200078e3cff */
[----:B------:R-:W-:Y:S01]  /*22840*/  IMAD R0, R133, UR4, RZ ;  /* 0x0000000485007c24 */ /* 0x000fe2000f8e02ff */
[----:B------:R-:W-:Y:S01]  /*22850*/  SHF.R.U64 R32, R32, 0x3, RZ ;  /* 0x0000000320207819 */ /* 0x000fe200000012ff */
[C---:B------:R-:W-:Y:S01]  /*22860*/  IMAD.WIDE.U32 R2, R11.reuse, UR4, RZ ;  /* 0x000000040b027c25 */ /* 0x040fe2000f8e00ff */
[----:B------:R-:W-:Y:S02]  /*22870*/  SHF.R.U64 R36, R36, 0x3, RZ ;  /* 0x0000000324247819 */ /* 0x000fe400000012ff */
[----:B------:R-:W-:Y:S01]  /*22880*/  SHF.R.U64 R44, R44, 0x3, RZ ;  /* 0x000000032c2c7819 */ /* 0x000fe200000012ff */
[----:B------:R-:W-:Y:S01]  /*22890*/  IMAD R13, R11, UR5, R0 ;  /* 0x000000050b0d7c24 */ /* 0x000fe2000f8e0200 */
[----:B------:R-:W-:Y:S01]  /*228a0*/  LOP3.LUT R28, R28, R29, RZ, 0x3c, !PT ;  /* 0x0000001d1c1c7212 */ /* 0x000fe200078e3cff */
[----:B------:R-:W-:Y:S01]  /*228b0*/  IMAD R0, R41, 0x20, R8 ;  /* 0x0000002029007824 */ /* 0x000fe200078e0208 */
        /* <DEDUP_REMOVED lines=8> */
[C---:B------:R-:W-:Y:S01]  /*22940*/  IADD3 R57, P5, R80.reuse, 0x8000, RZ ;  /* 0x0000800050397810 */ /* 0x040fe20007fbe0ff */
[----:B------:R-:W-:Y:S01]  /*22950*/  IMAD.IADD R3, R3, 0x1, R13 ;  /* 0x0000000103037824 */ /* 0x000fe200078e020d */
[C---:B------:R-:W-:Y:S01]  /*22960*/  IADD3 R61, P0, R80.reuse, 0x9000, RZ ;  /* 0x00009000503d7810 */ /* 0x040fe20007f1e0ff */
[----:B------:R-:W-:Y:S01]  /*22970*/  ULDC.64 UR4, c[0x0][0xae8] ;  /* 0x0002ba0000047ab9 */ /* 0x000fe20000000a00 */
[----:B------:R-:W-:Y:S01]  /*22980*/  IADD3 R65, P1, R80, 0xa000, RZ ;  /* 0x0000a00050417810 */ /* 0x000fe20007f3e0ff */
[----:B------:R-:W-:Y:S01]  /*22990*/  IMAD.IADD R10, R207, 0x1, R0 ;  /* 0x00000001cf0a7824 */ /* 0x000fe200078e0200 */
[----:B------:R-:W-:Y:S01]  /*229a0*/  LOP3.LUT R52, R53, 0x380, RZ, 0xc0, !PT ;  /* 0x0000038035347812 */ /* 0x000fe200078ec0ff */
[----:B------:R-:W-:Y:S01]  /*229b0*/  IMAD.WIDE.U32 R2, R222, UR4, R2 ;  /* 0x00000004de027c25 */ /* 0x000fe2000f8e0002 */
[----:B------:R-:W-:Y:S01]  /*229c0*/  LOP3.LUT R56, R57, 0x380, RZ, 0xc0, !PT ;  /* 0x0000038039387812 */ /* 0x000fe200078ec0ff */
[----:B------:R-:W5:Y:S01]  /*229d0*/  LD.E.128 R28, desc[UR40][R28.64] ;  /* 0x000000281c1c7980 */ /* 0x000f62000c101d00 */
[----:B------:R-:W-:-:S02]  /*229e0*/  LOP3.LUT R60, R61, 0x380, RZ, 0xc0, !PT ;  /* 0x000003803d3c7812 */ /* 0x000fc400078ec0ff */
[----:B------:R-:W-:Y:S01]  /*229f0*/  LOP3.LUT R64, R65, 0x380, RZ, 0xc0, !PT ;  /* 0x0000038041407812 */ /* 0x000fe200078ec0ff */
[----:B0-----:R-:W-:Y:S01]  /*22a00*/  @P2 IMAD.HI.U32 R0, R10, R15, RZ ;  /* 0x0000000f0a002227 */ /* 0x001fe200078e00ff */
[----:B------:R-:W-:Y:S01]  /*22a10*/  SHF.R.S32.HI R13, RZ, 0x1f, R132 ;  /* 0x0000001fff0d7819 */ /* 0x000fe20000011484 */
[----:B------:R-:W5:Y:S01]  /*22a20*/  LD.E.128 R32, desc[UR40][R32.64] ;  /* 0x0000002820207980 */ /* 0x000f62000c101d00 */
[----:B------:R-:W-:Y:S01]  /*22a30*/  LOP3.LUT R5, R80, 0x380, RZ, 0xc0, !PT ;  /* 0x0000038050057812 */ /* 0x000fe200078ec0ff */
[----:B------:R-:W-:Y:S01]  /*22a40*/  IMAD R3, R222, UR5, R3 ;  /* 0x00000005de037c24 */ /* 0x000fe2000f8e0203 */
[----:B------:R-:W-:Y:S01]  /*22a50*/  SHF.R.U64 R52, R52, 0x3, RZ ;  /* 0x0000000334347819 */ /* 0x000fe200000012ff */
[----:B------:R-:W-:Y:S01]  /*22a60*/  ULDC.64 UR4, c[0x0][0xaf0] ;  /* 0x0002bc0000047ab9 */ /* 0x000fe20000000a00 */
[----:B------:R-:W-:Y:S01]  /*22a70*/  SHF.R.U64 R56, R56, 0x3, RZ ;  /* 0x0000000338387819 */ /* 0x000fe200000012ff */
[----:B------:R-:W5:Y:S01]  /*22a80*/  LD.E.128 R36, desc[UR40][R36.64] ;  /* 0x0000002824247980 */ /* 0x000f62000c101d00 */
[----:B------:R-:W-:-:S02]  /*22a90*/  SHF.R.U64 R60, R60, 0x3, RZ ;  /* 0x000000033c3c7819 */ /* 0x000fc400000012ff */
[----:B------:R-:W-:Y:S01]  /*22aa0*/  SHF.R.U64 R64, R64, 0x3, RZ ;  /* 0x0000000340407819 */ /* 0x000fe200000012ff */
[----:B------:R-:W-:Y:S01]  /*22ab0*/  IMAD.MOV.U32 R11, RZ, RZ, R10 ;  /* 0x000000ffff0b7224 */ /* 0x000fe200078e000a */
[----:B------:R-:W-:Y:S01]  /*22ac0*/  SHF.R.U64 R5, R5, 0x3, RZ ;  /* 0x0000000305057819 */ /* 0x000fe200000012ff */
[----:B------:R-:W-:Y:S01]  /*22ad0*/  IMAD R13, R13, UR4, RZ ;  /* 0x000000040d0d7c24 */ /* 0x000fe2000f8e02ff */
[----:B-1----:R-:W-:Y:S01]  /*22ae0*/  @P2 SHF.R.U32.HI R11, RZ, R21, R0 ;  /* 0x00000015ff0b2219 */ /* 0x002fe20000011600 */
[----:B------:R-:W5:Y:S01]  /*22af0*/  LD.E.128 R44, desc[UR40][R44.64] ;  /* 0x000000282c2c7980 */ /* 0x000f62000c101d00 */
        /* <DEDUP_REMOVED lines=9> */
[C---:B------:R-:W-:Y:S01]  /*22b90*/  IMAD R13, R132.reuse, UR5, R13 ;  /* 0x00000005840d7c24 */ /* 0x040fe2000f8e020d */
[----:B------:R-:W-:Y:S01]  /*22ba0*/  SHF.R.S32.HI R0, RZ, 0x1f, R11 ;  /* 0x0000001fff007819 */ /* 0x000fe2000001140b */
[----:B------:R-:W-:Y:S01]  /*22bb0*/  IMAD.WIDE.U32 R132, R132, UR4, R2 ;  /* 0x0000000484847c25 */ /* 0x000fe2000f8e0002 */
[----:B------:R-:W5:Y:S01]  /*22bc0*/  LD.E.128 R52, desc[UR40][R52.64] ;  /* 0x0000002834347980 */ /* 0x000f62000c101d00 */
[----:B------:R-:W-:-:S02]  /*22bd0*/  ULDC.64 UR4, c[0x0][0xae0] ;  /* 0x0002b80000047ab9 */ /* 0x000fc40000000a00 */
[----:B------:R-:W-:Y:S01]  /*22be0*/  IMAD.MOV R3, RZ, RZ, -R11 ;  /* 0x000000ffff037224 */ /* 0x000fe200078e0a0b */
[----:B------:R0:W5:Y:S01]  /*22bf0*/  LD.E.128 R4, desc[UR40][R80.64] ;  /* 0x0000002850047980 */ /* 0x000162000c101d00 */
[----:B------:R-:W-:Y:S02]  /*22c00*/  IMAD.IADD R133, R133, 0x1, R13 ;  /* 0x0000000185857824 */ /* 0x000fe400078e020d */
[----:B------:R-:W-:Y:S01]  /*22c10*/  IMAD R13, R134, R3, R10 ;  /* 0x00000003860d7224 */ /* 0x000fe200078e020a */
[----:B------:R-:W5:Y:S04]  /*22c20*/  LD.E.128 R56, desc[UR40][R56.64] ;  /* 0x0000002838387980 */ /* 0x000f68000c101d00 */
        /* <DEDUP_REMOVED lines=25> */
[----:B------:R-:W-:Y:S01]  /*22dc0*/  VIADD R41, R9, 0x80 ;  /* 0x0000008009297836 */ /* 0x000fe20000000000 */
        /* <DEDUP_REMOVED lines=8> */
.L_x_1875:
[----:B------:R-:W-:Y:S01]  /*22e50*/  IMAD.IADD R207, R8, 0x1, R207 ;  /* 0x0000000108cf7824 */ /* 0x000fe200078e02cf */
        /* <DEDUP_REMOVED lines=16> */
.L_x_1568:
[----:B------:R-:W-:Y:S05]  /*22f60*/  BSYNC B1 ;  /* 0x0000000000017941 */ /* 0x000fea0003800000 */
.L_x_1567:
[----:B------:R-:W-:-:S03]  /*22f70*/  UMOV UR4, 0xffffffff ;  /* 0xffffffff00047882 */ /* 0x000fc60000000000 */
[----:B------:R-:W-:Y:S05]  /*22f80*/  BRA.DIV UR4, `(.L_x_1569) ;  /* 0x000000ea04cc7947 */ /* 0x000fea000b800000 */
[----:B-1----:R1:W4:Y:S04]  /*22f90*/  SHFL.IDX PT, R0, R3, 0x1, 0x181f ;  /* 0x00381f0003007f89 */ /* 0x00232800000e0000 */
[----:B--23--:R1:W2:Y:S02]  /*22fa0*/  SHFL.IDX PT, R14, R2, 0x1, 0x181f ;  /* 0x00381f00020e7f89 */ /* 0x00c2a400000e0000 */
.L_x_1879:
        /* <DEDUP_REMOVED lines=17> */
.L_x_1571:
[----:B------:R-:W-:Y:S05]  /*230c0*/  BSYNC B1 ;  /* 0x0000000000017941 */ /* 0x000fea0003800000 */
.L_x_1570:
[----:B------:R-:W-:-:S03]  /*230d0*/  UMOV UR4, 0xffffffff ;  /* 0xffffffff00047882 */ /* 0x000fc60000000000 */
[----:B------:R-:W-:Y:S05]  /*230e0*/  BRA.DIV UR4, `(.L_x_1572) ;  /* 0x000000ea04bc7947 */ /* 0x000fea000b800000 */
[----:B----4-:R4:W0:Y:S04]  /*230f0*/  SHFL.IDX PT, R0, R3, 0x2, 0x181f ;  /* 0x00581f0003007f89 */ /* 0x01082800000e0000 */
[----:B--23--:R4:W2:Y:S02]  /*23100*/  SHFL.IDX PT, R14, R2, 0x2, 0x181f ;  /* 0x00581f00020e7f89 */ /* 0x00c8a400000e0000 */
.L_x_1883:
        /* <DEDUP_REMOVED lines=17> */
.L_x_1574:
[----:B------:R-:W-:Y:S05]  /*23220*/  BSYNC B1 ;  /* 0x0000000000017941 */ /* 0x000fea0003800000 */
.L_x_1573:
[----:B------:R-:W-:-:S03]  /*23230*/  UMOV UR4, 0xffffffff ;  /* 0xffffffff00047882 */ /* 0x000fc60000000000 */
[----:B------:R-:W-:Y:S05]  /*23240*/  BRA.DIV UR4, `(.L_x_1575) ;  /* 0x000000ea04ac7947 */ /* 0x000fea000b800000 */
[----:B0-----:R0:W0:Y:S04]  /*23250*/  SHFL.IDX PT, R0, R3, 0x3, 0x181f ;  /* 0x00781f0003007f89 */ /* 0x00102800000e0000 */
[----:B--23--:R2:W3:Y:S02]  /*23260*/  SHFL.IDX PT, R14, R2, 0x3, 0x181f ;  /* 0x00781f00020e7f89 */ /* 0x00c4e400000e0000 */
.L_x_1887:
        /* <DEDUP_REMOVED lines=18> */
.L_x_1565:
[----:B------:R-:W-:Y:S01]  /*23390*/  ULDC.64 UR4, c[0x0][0xb08] ;  /* 0x0002c20000047ab9 */ /* 0x000fe20000000a00 */
[----:B------:R-:W1:Y:S01]  /*233a0*/  @P2 LDC R47, c[0x0][0xbf0] ;  /* 0x0002fc00ff2f2b82 */ /* 0x000e620000000800 */
[----:B0-----:R-:W-:Y:S02]  /*233b0*/  IMAD R14, R133, UR4, RZ ;  /* 0x00000004850e7c24 */ /* 0x001fe4000f8e02ff */
[----:B------:R-:W-:-:S04]  /*233c0*/  IMAD.WIDE.U32 R12, R11, UR4, RZ ;  /* 0x000000040b0c7c25 */ /* 0x000fc8000f8e00ff */
[----:B------:R-:W-:Y:S01]  /*233d0*/  IMAD R11, R11, UR5, R14 ;  /* 0x000000050b0b7c24 */ /* 0x000fe2000f8e020e */
[----:B------:R-:W-:Y:S01]  /*233e0*/  ULDC.64 UR4, c[0x0][0xb38] ;  /* 0x0002ce0000047ab9 */ /* 0x000fe20000000a00 */
[----:B------:R-:W0:Y:S01]  /*233f0*/  @P2 LDC R14, c[0x0][0xbec] ;  /* 0x0002fb00ff0e2b82 */ /* 0x000e220000000800 */
[----:B------:R-:W-:Y:S02]  /*23400*/  VIADD R40, R16, 0x2a820 ;  /* 0x0002a82010287836 */ /* 0x000fe40000000000 */
[----:B------:R-:W-:Y:S01]  /*23410*/  IMAD.IADD R13, R13, 0x1, R11 ;  /* 0x000000010d0d7824 */ /* 0x000fe200078e020b */
[----:B------:R-:W-:Y:S02]  /*23420*/  SHF.R.S32.HI R11, RZ, 0x1f, R132 ;  /* 0x0000001fff0b7819 */ /* 0x000fe40000011484 */
[----:B------:R-:W-:Y:S01]  /*23430*/  PRMT R40, RZ, 0x654, R40 ;  /* 0x00000654ff287816 */ /* 0x000fe20000000028 */
[----:B------:R-:W-:-:S03]  /*23440*/  IMAD.WIDE.U32 R12, R222, UR4, R12 ;  /* 0x00000004de0c7c25 */ /* 0x000fc6000f8e000c */
[----:B------:R2:W-:Y:S01]  /*23450*/  SYNCS.ARRIVE.TRANS64.RED.A1T0 RZ, [R40+URZ], RZ ;  /* 0x000000ff28ff79a7 */ /* 0x0005e2000810043f */
[----:B------:R-:W-:Y:S01]  /*23460*/  IMAD R13, R222, UR5, R13 ;  /* 0x00000005de0d7c24 */ /* 0x000fe2000f8e020d */
[----:B------:R-:W-:Y:S02]  /*23470*/  ULDC.64 UR4, c[0x0][0xb40] ;  /* 0x0002d00000047ab9 */ /* 0x000fe40000000a00 */
[----:B------:R-:W-:Y:S02]  /*23480*/  IMAD R11, R11, UR4, RZ ;  /* 0x000000040b0b7c24 */ /* 0x000fe4000f8e02ff */
[----:B------:R-:W-:-:S04]  /*23490*/  IMAD.WIDE.U32 R12, R132, UR4, R12 ;  /* 0x00000004840c7c25 */ /* 0x000fc8000f8e000c */
[----:B------:R-:W-:Y:S01]  /*234a0*/  IMAD R15, R132, UR5, R11 ;  /* 0x00000005840f7c24 */ /* 0x000fe2000f8e020b */
[----:B------:R-:W-:Y:S01]  /*234b0*/  ULDC.64 UR4, c[0x0][0xb48] ;  /* 0x0002d20000047ab9 */ /* 0x000fe20000000a00 */
[----:B------:R-:W-:Y:S02]  /*234c0*/  IMAD.MOV.U32 R11, RZ, RZ, R45 ;  /* 0x000000ffff0b7224 */ /* 0x000fe400078e002d */
[----:B0-----:R-:W-:-:S04]  /*234d0*/  @P2 IMAD.HI.U32 R14, R45, R14, RZ ;  /* 0x0000000e2d0e2227 */ /* 0x001fc800078e00ff */
[----:B------:R-:W-:Y:S01]  /*234e0*/  IMAD.IADD R13, R13, 0x1, R15 ;  /* 0x000000010d0d7824 */ /* 0x000fe200078e020f */
[----:B-1----:R-:W-:Y:S01]  /*234f0*/  @P2 SHF.R.U32.HI R11, RZ, R47, R14 ;  /* 0x0000002fff0b2219 */ /* 0x002fe2000001160e */
[----:B------:R-:W-:-:S03]  /*23500*/  IMAD.WIDE.U32 R12, R227, UR4, R12 ;  /* 0x00000004e30c7c25 */ /* 0x000fc6000f8e000c */
[--C-:B------:R-:W-:Y:S01]  /*23510*/  SHF.R.S32.HI R14, RZ, 0x1f, R11.reuse ;  /* 0x0000001fff0e7819 */ /* 0x100fe2000001140b */
[----:B------:R-:W-:Y:S02]  /*23520*/  IMAD.MOV R15, RZ, RZ, -R11 ;  /* 0x000000ffff0f7224 */ /* 0x000fe400078e0a0b */
[----:B------:R-:W-:Y:S01]  /*23530*/  IMAD R13, R227, UR5, R13 ;  /* 0x00000005e30d7c24 */ /* 0x000fe2000f8e020d */
[----:B------:R-:W-:Y:S01]  /*23540*/  ULDC.64 UR4, c[0x0][0xb30] ;  /* 0x0002cc0000047ab9 */ /* 0x000fe20000000a00 */
[----:B------:R-:W-:Y:S02]  /*23550*/  IMAD R15, R134, R15, R45 ;  /* 0x0000000f860f7224 */ /* 0x000fe400078e022d */
[----:B------:R-:W-:Y:S02]  /*23560*/  IMAD R14, R14, UR4, RZ ;  /* 0x000000040e0e7c24 */ /* 0x000fe4000f8e02ff */
        /* <DEDUP_REMOVED lines=10> */
[----:B------:R-:W-:Y:S01]  /*23610*/  IMAD.IADD R45, R13, 0x1, R45 ;  /* 0x000000010d2d7824 */ /* 0x000fe200078e022d */
[----:B------:R-:W-:-:S04]  /*23620*/  UMOV UR4, 0xffffffff ;  /* 0xffffffff00047882 */ /* 0x000fc80000000000 */
[----:B------:R-:W-:Y:S01]  /*23630*/  LEA.HI.X R45, R12, UR5, R45, 0x2, P0 ;  /* 0x000000050c2d7c11 */ /* 0x000fe200080f142d */
[----:B--2---:R-:W-:Y:S06]  /*23640*/  BRA.DIV UR4, `(.L_x_1577) ;  /* 0x000000e604f47947 */ /* 0x004fec000b800000 */
[----:B------:R0:W1:Y:S04]  /*23650*/  SHFL.IDX PT, R46, R45, RZ, 0x1c1f ;  /* 0x001c1fff2d2e7589 */ /* 0x00006800000e0000 */
[----:B------:R0:W2:Y:S02]  /*23660*/  SHFL.IDX PT, R47, R44, RZ, 0x1c1f ;  /* 0x001c1fff2c2f7589 */ /* 0x0000a400000e0000 */
.L_x_1890:
[----:B------:R-:W-:Y:S01]  /*23670*/  ISETP.GE.AND P0, PT, R41, R42, PT ;  /* 0x0000002a2900720c */ /* 0x000fe20003f06270 */
[----:B------:R-:W-:-:S12]  /*23680*/  BSSY B1, `(.L_x_1578) ;  /* 0x00000be000017945 */ /* 0x000fd80003800000 */
[----:B------:R-:W-:Y:S05]  /*23690*/  @P0 BRA `(.L_x_1579) ;  /* 0x0000000800f00947 */ /* 0x000fea0003800000 */
[----:B------:R-:W-:Y:S01]  /*236a0*/  ULDC UR4, c[0x0][0xac8] ;  /* 0x0002b20000047ab9 */ /* 0x000fe20000000800 */
[C---:B------:R-:W-:Y:S01]  /*236b0*/  VIADD R40, R200.reuse, 0x8 ;  /* 0x00000008c8287836 */ /* 0x040fe20000000000 */
[C---:B------:R-:W-:Y:S01]  /*236c0*/  ISETP.GE.AND P1, PT, R200.reuse, UR4, PT ;  /* 0x00000004c8007c0c */ /* 0x040fe2000bf26270 */
[C---:B------:R-:W-:Y:S01]  /*236d0*/  VIADD R49, R200.reuse, 0x10 ;  /* 0x00000010c8317836 */ /* 0x040fe20000000000 */
[----:B------:R-:W-:Y:S01]  /*236e0*/  SHF.R.S32.HI R11, RZ, 0x1f, R200 ;  /* 0x0000001fff0b7819 */ /* 0x000fe200000114c8 */
[----:B------:R-:W-:Y:S01]  /*236f0*/  VIADD R48, R200, 0x18 ;  /* 0x00000018c8307836 */ /* 0x000fe20000000000 */
[----:B------:R-:W-:Y:S01]  /*23700*/  ISETP.GE.AND P0, PT, R40, UR4, PT ;  /* 0x0000000428007c0c */ /* 0x000fe2000bf06270 */
[C---:B------:R-:W-:Y:S01]  /*23710*/  VIADD R51, R200.reuse, 0x8 ;  /* 0x00000008c8337836 */ /* 0x040fe20000000000 */
[----:B------:R-:W-:Y:S01]  /*23720*/  ISETP.GE.AND P2, PT, R49, UR4, PT ;  /* 0x0000000431007c0c */ /* 0x000fe2000bf46270 */
[C---:B------:R-:W-:Y:S02]  /*23730*/  VIADD R50, R200.reuse, 0x10 ;  /* 0x00000010c8327836 */ /* 0x040fe40000000000 */
[----:B------:R-:W-:Y:S01]  /*23740*/  VIADD R52, R200, 0x18 ;  /* 0x00000018c8347836 */ /* 0x000fe20000000000 */
[----:B------:R-:W-:-:S02]  /*23750*/  SHF.R.S32.HI R51, RZ, 0x1f, R51 ;  /* 0x0000001fff337819 */ /* 0x000fc40000011433 */
[----:B------:R-:W-:Y:S02]  /*23760*/  SHF.R.S32.HI R50, RZ, 0x1f, R50 ;  /* 0x0000001fff327819 */ /* 0x000fe40000011432 */
[-C--:B------:R-:W-:Y:S02]  /*23770*/  @!P1 LOP3.LUT R79, R79, R78.reuse, RZ, 0x3c, !PT ;  /* 0x0000004e4f4f9212 */ /* 0x080fe400078e3cff */
[C---:B--2---:R-:W-:Y:S01]  /*23780*/  @!P1 LEA R12, P3, R200.reuse, R47, 0x2 ;  /* 0x0000002fc80c9211 */ /* 0x044fe200078610ff */
[----:B------:R-:W-:Y:S01]  /*23790*/  @!P0 IMAD.MOV.U32 R41, RZ, RZ, R0 ;  /* 0x000000ffff298224 */ /* 0x000fe200078e0000 */
[----:B------:R-:W-:Y:S01]  /*237a0*/  @!P1 LOP3.LUT R78, R79, R78, RZ, 0x3c, !PT ;  /* 0x0000004e4f4e9212 */ /* 0x000fe200078e3cff */
[C---:B------:R-:W-:Y:S01]  /*237b0*/  VIADD R0, R200.reuse, 0x40 ;  /* 0x00000040c8007836 */ /* 0x040fe20000000000 */
[C---:B-1----:R-:W-:Y:S01]  /*237c0*/  @!P1 LEA.HI.X R13, R200.reuse, R46, R11, 0x2, P3 ;  /* 0x0000002ec80d9211 */ /* 0x042fe200018f140b */
[----:B------:R-:W-:Y:S01]  /*237d0*/  VIADD R11, R200, 0x20 ;  /* 0x00000020c80b7836 */ /* 0x000fe20000000000 */
[----:B------:R-:W-:-:S02]  /*237e0*/  ISETP.GE.AND P3, PT, R48, UR4, PT ;  /* 0x0000000430007c0c */ /* 0x000fc4000bf66270 */
[----:B------:R-:W-:Y:S02]  /*237f0*/  @!P1 LOP3.LUT R79, R79, R78, RZ, 0x3c, !PT ;  /* 0x0000004e4f4f9212 */ /* 0x000fe400078e3cff */
[C---:B------:R-:W-:Y:S02]  /*23800*/  @!P0 LEA R14, P4, R40.reuse, R47, 0x2 ;  /* 0x0000002f280e8211 */ /* 0x040fe400078810ff */
[----:B------:R-:W-:Y:S01]  /*23810*/  SHF.R.S32.HI R52, RZ, 0x1f, R52 ;  /* 0x0000001fff347819 */ /* 0x000fe20000011434 */
[----:B------:R1:W-:Y:S01]  /*23820*/  @!P1 ST.E.64 desc[UR40][R12.64], R78 ;  /* 0x0000004e0c009985 */ /* 0x0003e2000c101b28 */
[----:B------:R-:W-:Y:S02]  /*23830*/  ISETP.GE.AND P1, PT, R11, UR4, PT ;  /* 0x000000040b007c0c */ /* 0x000fe4000bf26270 */
[----:B------:R-:W-:Y:S01]  /*23840*/  @!P0 LEA.HI.X R15, R40, R46, R51, 0x2, P4 ;  /* 0x0000002e280f8211 */ /* 0x000fe200020f1433 */
[----:B------:R-:W-:Y:S01]  /*23850*/  @!P0 IMAD.MOV.U32 R40, RZ, RZ, R2 ;  /* 0x000000ffff288224 */ /* 0x000fe200078e0002 */
[----:B------:R-:W-:Y:S01]  /*23860*/  SHF.R.S32.HI R0, RZ, 0x1f, R0 ;  /* 0x0000001fff007819 */ /* 0x000fe20000011400 */
[----:B------:R-:W-:-:S02]  /*23870*/  VIADD R51, R200, 0x28 ;  /* 0x00000028c8337836 */ /* 0x000fc40000000000 */
[----:B------:R-:W-:Y:S01]  /*23880*/  @!P2 IMAD.MOV.U32 R2, RZ, RZ, R5 ;  /* 0x000000ffff02a224 */ /* 0x000fe200078e0005 */
[----:B------:R2:W-:Y:S01]  /*23890*/  @!P0 ST.E.64 desc[UR40][R14.64], R40 ;  /* 0x000000280e008985 */ /* 0x0005e2000c101b28 */
[----:B------:R-:W-:Y:S01]  /*238a0*/  @!P3 IMAD.MOV.U32 R5, RZ, RZ, R4 ;  /* 0x000000ffff05b224 */ /* 0x000fe200078e0004 */
[----:B------:R-:W-:Y:S01]  /*238b0*/  ISETP.GE.AND P0, PT, R51, UR4, PT ;  /* 0x0000000433007c0c */ /* 0x000fe2000bf06270 */
[----:B------:R-:W-:Y:S01]  /*238c0*/  @!P3 IMAD.MOV.U32 R4, RZ, RZ, R6 ;  /* 0x000000ffff04b224 */ /* 0x000fe200078e0006 */
[----:B-1----:R-:W-:-:S04]  /*238d0*/  @!P2 LEA R12, P5, R49, R47, 0x2 ;  /* 0x0000002f310ca211 */ /* 0x002fc800078a10ff */
[-C--:B------:R-:W-:Y:S01]  /*238e0*/  @!P2 LEA.HI.X R13, R49, R46.reuse, R50, 0x2, P5 ;  /* 0x0000002e310da211 */ /* 0x080fe200028f1432 */
[C---:B------:R-:W-:Y:S02]  /*238f0*/  VIADD R49, R200.reuse, 0x30 ;  /* 0x00000030c8317836 */ /* 0x040fe40000000000 */
[----:B------:R-:W-:Y:S01]  /*23900*/  VIADD R50, R200, 0x20 ;  /* 0x00000020c8327836 */ /* 0x000fe20000000000 */
[CC--:B--2---:R-:W-:Y:S01]  /*23910*/  @!P3 LEA R14, P4, R48.reuse, R47.reuse, 0x2 ;  /* 0x0000002f300eb211 */ /* 0x0c4fe200078810ff */
[----:B------:R1:W-:Y:S01]  /*23920*/  @!P2 ST.E.64 desc[UR40][R12.64], R2 ;  /* 0x000000020c00a985 */ /* 0x0003e2000c101b28 */
[----:B------:R-:W-:Y:S02]  /*23930*/  ISETP.GE.AND P2, PT, R49, UR4, PT ;  /* 0x0000000431007c0c */ /* 0x000fe4000bf46270 */
[----:B------:R-:W-:Y:S01]  /*23940*/  @!P3 LEA.HI.X R15, R48, R46, R52, 0x2, P4 ;  /* 0x0000002e300fb211 */ /* 0x000fe200020f1434 */
[C---:B------:R-:W-:Y:S01]  /*23950*/  VIADD R48, R200.reuse, 0x38 ;  /* 0x00000038c8307836 */ /* 0x040fe20000000000 */
[----:B------:R-:W-:Y:S01]  /*23960*/  SHF.R.S32.HI R50, RZ, 0x1f, R50 ;  /* 0x0000001fff327819 */ /* 0x000fe20000011432 */
[----:B------:R-:W-:Y:S01]  /*23970*/  VIADD R52, R200, 0x28 ;  /* 0x00000028c8347836 */ /* 0x000fe20000000000 */
[----:B------:R-:W-:Y:S01]  /*23980*/  @!P0 LEA R6, P4, R51, R47, 0x2 ;  /* 0x0000002f33068211 */ /* 0x000fe200078810ff */
[----:B------:R2:W-:Y:S01]  /*23990*/  @!P3 ST.E.64 desc[UR40][R14.64], R4 ;  /* 0x000000040e00b985 */ /* 0x0005e2000c101b28 */
[----:B------:R-:W-:-:S02]  /*239a0*/  ISETP.GE.AND P3, PT, R48, UR4, PT ;  /* 0x0000000430007c0c */ /* 0x000fc4000bf66270 */
[----:B------:R-:W-:Y:S02]  /*239b0*/  SHF.R.S32.HI R52, RZ, 0x1f, R52 ;  /* 0x0000001fff347819 */ /* 0x000fe40000011434 */
[C---:B-1----:R-:W-:Y:S01]  /*239c0*/  @!P1 LEA R2, P5, R11.reuse, R47, 0x2 ;  /* 0x0000002f0b029211 */ /* 0x042fe200078a10ff */
[C---:B------:R-:W-:Y:S01]  /*239d0*/  VIADD R13, R200.reuse, 0xb0 ;  /* 0x000000b0c80d7836 */ /* 0x040fe20000000000 */
[----:B------:R-:W-:Y:S02]  /*239e0*/  SHF.R.S32.HI R12, RZ, 0x1f, R233 ;  /* 0x0000001fff0c7819 */ /* 0x000fe400000114e9 */
[----:B------:R-:W-:Y:S01]  /*239f0*/  @!P1 LEA.HI.X R3, R11, R46, R50, 0x2, P5 ;  /* 0x0000002e0b039211 */ /* 0x000fe200028f1432 */
[C---:B------:R-:W-:Y:S02]  /*23a00*/  VIADD R11, R200.reuse, 0x40 ;  /* 0x00000040c80b7836 */ /* 0x040fe40000000000 */
[----:B------:R-:W-:Y:S02]  /*23a10*/  VIADD R50, R200, 0x30 ;  /* 0x00000030c8327836 */ /* 0x000fe40000000000 */
[----:B--2---:R-:W-:-:S02]  /*23a20*/  @!P1 IMAD.MOV.U32 R4, RZ, RZ, R87 ;  /* 0x000000ffff049224 */ /* 0x004fc400078e0057 */
[----:B------:R-:W-:Y:S01]  /*23a30*/  @!P1 IMAD.MOV.U32 R5, RZ, RZ, R7 ;  /* 0x000000ffff059224 */ /* 0x000fe200078e0007 */
[----:B------:R-:W-:Y:S01]  /*23a40*/  SHF.R.S32.HI R50, RZ, 0x1f, R50 ;  /* 0x0000001fff327819 */ /* 0x000fe20000011432 */
[----:B------:R-:W-:Y:S01]  /*23a50*/  @!P0 IMAD.MOV.U32 R87, RZ, RZ, R86 ;  /* 0x000000ffff578224 */ /* 0x000fe200078e0056 */
[----:B------:R-:W-:Y:S01]  /*23a60*/  @!P0 LEA.HI.X R7, R51, R46, R52, 0x2, P4 ;  /* 0x0000002e33078211 */ /* 0x000fe200020f1434 */
[----:B------:R-:W-:Y:S01]  /*23a70*/  @!P0 IMAD.MOV.U32 R86, RZ, RZ, R88 ;  /* 0x000000ffff568224 */ /* 0x000fe200078e0058 */
[----:B------:R1:W-:Y:S01]  /*23a80*/  @!P1 ST.E.64 desc[UR40][R2.64], R4 ;  /* 0x0000000402009985 */ /* 0x0003e2000c101b28 */
[----:B------:R-:W-:-:S03]  /*23a90*/  ISETP.GE.AND P1, PT, R11, UR4, PT ;  /* 0x000000040b007c0c */ /* 0x000fc6000bf26270 */
[----:B------:R2:W-:Y:S01]  /*23aa0*/  @!P0 ST.E.64 desc[UR40][R6.64], R86 ;  /* 0x0000005606008985 */ /* 0x0005e2000c101b28 */
[----:B------:R-:W-:Y:S02]  /*23ab0*/  ISETP.GE.AND P0, PT, R237, UR4, PT ;  /* 0x00000004ed007c0c */ /* 0x000fe4000bf06270 */
[CC--:B-1----:R-:W-:Y:S01]  /*23ac0*/  @!P2 LEA R2, P5, R49.reuse, R47.reuse, 0x2 ;  /* 0x0000002f3102a211 */ /* 0x0c2fe200078a10ff */
[----:B------:R-:W-:Y:S02]  /*23ad0*/  @!P2 IMAD.MOV.U32 R4, RZ, RZ, R91 ;  /* 0x000000ffff04a224 */ /* 0x000fe400078e005b */
[----:B------:R-:W-:Y:S01]  /*23ae0*/  @!P2 IMAD.MOV.U32 R5, RZ, RZ, R89 ;  /* 0x000000ffff05a224 */ /* 0x000fe200078e0059 */
[----:B------:R-:W-:Y:S01]  /*23af0*/  @!P2 LEA.HI.X R3, R49, R46, R50, 0x2, P5 ;  /* 0x0000002e3103a211 */ /* 0x000fe200028f1432 */
[----:B------:R-:W-:Y:S01]  /*23b00*/  VIADD R49, R200, 0x38 ;  /* 0x00000038c8317836 */ /* 0x000fe20000000000 */
[----:B--2---:R-:W-:Y:S01]  /*23b10*/  @!P3 LEA R6, P4, R48, R47, 0x2 ;  /* 0x0000002f3006b211 */ /* 0x004fe200078810ff */
[----:B------:R-:W-:-:S02]  /*23b20*/  @!P3 IMAD.MOV.U32 R91, RZ, RZ, R90 ;  /* 0x000000ffff5bb224 */ /* 0x000fc400078e005a */
[----:B------:R1:W-:Y:S01]  /*23b30*/  @!P2 ST.E.64 desc[UR40][R2.64], R4 ;  /* 0x000000040200a985 */ /* 0x0003e2000c101b28 */
[----:B------:R-:W-:Y:S01]  /*23b40*/  SHF.R.S32.HI R49, RZ, 0x1f, R49 ;  /* 0x0000001fff317819 */ /* 0x000fe20000011431 */
[----:B------:R-:W-:Y:S01]  /*23b50*/  @!P3 IMAD.MOV.U32 R90, RZ, RZ, R92 ;  /* 0x000000ffff5ab224 */ /* 0x000fe200078e005c */
[----:B------:R-:W-:Y:S02]  /*23b60*/  ISETP.GE.AND P2, PT, R236, UR4, PT ;  /* 0x00000004ec007c0c */ /* 0x000fe4000bf46270 */
[----:B------:R-:W-:-:S05]  /*23b70*/  @!P3 LEA.HI.X R7, R48, R46, R49, 0x2, P4 ;  /* 0x0000002e3007b211 */ /* 0x000fca00020f1431 */
[----:B------:R2:W-:Y:S01]  /*23b80*/  @!P3 ST.E.64 desc[UR40][R6.64], R90 ;  /* 0x0000005a0600b985 */ /* 0x0005e2000c101b28 */
[----:B------:R-:W-:Y:S02]  /*23b90*/  ISETP.GE.AND P3, PT, R235, UR4, PT ;  /* 0x00000004eb007c0c */ /* 0x000fe4000bf66270 */
[CC--:B-1----:R-:W-:Y:S01]  /*23ba0*/  @!P1 LEA R2, P5, R11.reuse, R47.reuse, 0x2 ;  /* 0x0000002f0b029211 */ /* 0x0c2fe200078a10ff */
[----:B------:R-:W-:Y:S02]  /*23bb0*/  @!P1 IMAD.MOV.U32 R4, RZ, RZ, R95 ;  /* 0x000000ffff049224 */ /* 0x000fe400078e005f */
[----:B------:R-:W-:Y:S01]  /*23bc0*/  @!P1 IMAD.MOV.U32 R5, RZ, RZ, R93 ;  /* 0x000000ffff059224 */ /* 0x000fe200078e005d */
[----:B------:R-:W-:Y:S01]  /*23bd0*/  @!P1 LEA.HI.X R3, R11, R46, R0, 0x2, P5 ;  /* 0x0000002e0b039211 */ /* 0x000fe200028f1400 */
[----:B------:R-:W-:Y:S01]  /*23be0*/  @!P0 IMAD.MOV.U32 R95, RZ, RZ, R94 ;  /* 0x000000ffff5f8224 */ /* 0x000fe200078e005e */
[----:B------:R-:W-:Y:S01]  /*23bf0*/  SHF.R.S32.HI R11, RZ, 0x1f, R237 ;  /* 0x0000001fff0b7819 */ /* 0x000fe200000114ed */
[----:B------:R-:W-:Y:S01]  /*23c00*/  @!P0 IMAD.MOV.U32 R94, RZ, RZ, R96 ;  /* 0x000000ffff5e8224 */ /* 0x000fe200078e0060 */
[----:B------:R-:W-:Y:S01]  /*23c10*/  SHF.R.S32.HI R0, RZ, 0x1f, R236 ;  /* 0x0000001fff007819 */ /* 0x000fe200000114ec */
[----:B------:R1:W-:Y:S01]  /*23c20*/  @!P1 ST.E.64 desc[UR40][R2.64], R4 ;  /* 0x0000000402009985 */ /* 0x0003e2000c101b28 */
[----:B--2---:R-:W-:-:S02]  /*23c30*/  @!P0 LEA R6, P4, R237, R47, 0x2 ;  /* 0x0000002fed068211 */ /* 0x004fc400078810ff */
[----:B------:R-:W-:Y:S02]  /*23c40*/  ISETP.GE.AND P1, PT, R234, UR4, PT ;  /* 0x00000004ea007c0c */ /* 0x000fe4000bf26270 */
[----:B------:R-:W-:Y:S02]  /*23c50*/  @!P0 LEA.HI.X R7, R237, R46, R11, 0x2, P4 ;  /* 0x0000002eed078211 */ /* 0x000fe400020f140b */
[----:B------:R-:W-:Y:S02]  /*23c60*/  ISETP.GE.AND P4, PT, R233, UR4, PT ;  /* 0x00000004e9007c0c */ /* 0x000fe4000bf86270 */
[----:B------:R-:W-:Y:S01]  /*23c70*/  SHF.R.S32.HI R11, RZ, 0x1f, R235 ;  /* 0x0000001fff0b7819 */ /* 0x000fe200000114eb */
[----:B------:R2:W-:Y:S01]  /*23c80*/  @!P0 ST.E.64 desc[UR40][R6.64], R94 ;  /* 0x0000005e06008985 */ /* 0x0005e2000c101b28 */
[----:B------:R-:W-:Y:S02]  /*23c90*/  ISETP.GE.AND P0, PT, R232, UR4, PT ;  /* 0x00000004e8007c0c */ /* 0x000fe4000bf06270 */
[----:B-1----:R-:W-:Y:S01]  /*23ca0*/  @!P2 LEA R2, P5, R236, R47, 0x2 ;  /* 0x0000002fec02a211 */ /* 0x002fe200078a10ff */
[----:B------:R-:W-:-:S02]  /*23cb0*/  @!P2 IMAD.MOV.U32 R4, RZ, RZ, R99 ;  /* 0x000000ffff04a224 */ /* 0x000fc400078e0063 */
[----:B------:R-:W-:Y:S01]  /*23cc0*/  @!P2 IMAD.MOV.U32 R5, RZ, RZ, R97 ;  /* 0x000000ffff05a224 */ /* 0x000fe200078e0061 */
[----:B------:R-:W-:Y:S01]  /*23cd0*/  @!P2 LEA.HI.X R3, R236, R46, R0, 0x2, P5 ;  /* 0x0000002eec03a211 */ /* 0x000fe200028f1400 */
[----:B------:R-:W-:Y:S01]  /*23ce0*/  @!P3 IMAD.MOV.U32 R99, RZ, RZ, R98 ;  /* 0x000000ffff63b224 */ /* 0x000fe200078e0062 */
[----:B------:R-:W-:Y:S01]  /*23cf0*/  SHF.R.S32.HI R0, RZ, 0x1f, R234 ;  /* 0x0000001fff007819 */ /* 0x000fe200000114ea */
[----:B------:R-:W-:Y:S02]  /*23d00*/  @!P3 IMAD.MOV.U32 R98, RZ, RZ, R100 ;  /* 0x000000ffff62b224 */ /* 0x000fe400078e0064 */
[----:B------:R1:W-:Y:S01]  /*23d10*/  @!P2 ST.E.64 desc[UR40][R2.64], R4 ;  /* 0x000000040200a985 */ /* 0x0003e2000c101b28 */
[----:B--2---:R-:W-:-:S04]  /*23d20*/  @!P3 LEA R6, P5, R235, R47, 0x2 ;  /* 0x0000002feb06b211 */ /* 0x004fc800078a10ff */
[----:B------:R-:W-:Y:S01]  /*23d30*/  @!P3 LEA.HI.X R7, R235, R46, R11, 0x2, P5 ;  /* 0x0000002eeb07b211 */ /* 0x000fe200028f140b */
[----:B------:R-:W-:-:S04]  /*23d40*/  @!P1 IMAD.MOV.U32 R11, RZ, RZ, R8 ;  /* 0x000000ffff0b9224 */ /* 0x000fc800078e0008 */
[----:B------:R2:W-:Y:S01]  /*23d50*/  @!P3 ST.E.64 desc[UR40][R6.64], R98 ;  /* 0x000000620600b985 */ /* 0x0005e2000c101b28 */
[----:B------:R-:W-:Y:S02]  /*23d60*/  ISETP.GE.AND P3, PT, R230, UR4, PT ;  /* 0x00000004e6007c0c */ /* 0x000fe4000bf66270 */
[CC--:B-1----:R-:W-:Y:S02]  /*23d70*/  @!P1 LEA R2, P2, R234.reuse, R47.reuse, 0x2 ;  /* 0x0000002fea029211 */ /* 0x0c2fe400078410ff */
[----:B------:R-:W-:Y:S02]  /*23d80*/  @!P4 LEA R4, P5, R233, R47, 0x2 ;  /* 0x0000002fe904c211 */ /* 0x000fe400078a10ff */
[-C--:B------:R-:W-:Y:S02]  /*23d90*/  @!P1 LEA.HI.X R3, R234, R46.reuse, R0, 0x2, P2 ;  /* 0x0000002eea039211 */ /* 0x080fe400010f1400 */
[----:B------:R-:W-:Y:S02]  /*23da0*/  ISETP.GE.AND P2, PT, R231, UR4, PT ;  /* 0x00000004e7007c0c */ /* 0x000fe4000bf46270 */
[----:B------:R-:W-:Y:S01]  /*23db0*/  @!P4 LEA.HI.X R5, R233, R46, R12, 0x2, P5 ;  /* 0x0000002ee905c211 */ /* 0x000fe200028f140c */
[----:B------:R1:W-:Y:S01]  /*23dc0*/  @!P1 ST.E.64 desc[UR40][R2.64], R10 ;  /* 0x0000000a02009985 */ /* 0x0003e2000c101b28 */
[----:B--2---:R-:W-:Y:S01]  /*23dd0*/  @!P4 IMAD.MOV.U32 R6, RZ, RZ, R20 ;  /* 0x000000ffff06c224 */ /* 0x004fe200078e0014 */
[----:B------:R-:W-:Y:S01]  /*23de0*/  SHF.R.S32.HI R0, RZ, 0x1f, R232 ;  /* 0x0000001fff007819 */ /* 0x000fe200000114e8 */
[----:B------:R-:W-:Y:S01]  /*23df0*/  @!P4 IMAD.MOV.U32 R7, RZ, RZ, R9 ;  /* 0x000000ffff07c224 */ /* 0x000fe200078e0009 */
[----:B------:R-:W-:-:S02]  /*23e00*/  SHF.R.S32.HI R12, RZ, 0x1f, R231 ;  /* 0x0000001fff0c7819 */ /* 0x000fc400000114e7 */
[----:B------:R-:W-:Y:S02]  /*23e10*/  SHF.R.S32.HI R9, RZ, 0x1f, R226 ;  /* 0x0000001fff097819 */ /* 0x000fe400000114e2 */
[----:B------:R2:W-:Y:S01]  /*23e20*/  @!P4 ST.E.64 desc[UR40][R4.64], R6 ;  /* 0x000000060400c985 */ /* 0x0005e2000c101b28 */
[----:B-1----:R-:W-:Y:S01]  /*23e30*/  @!P0 LEA R2, P1, R232, R47, 0x2 ;  /* 0x0000002fe8028211 */ /* 0x002fe200078210ff */
[----:B------:R-:W-:-:S03]  /*23e40*/  VIADD R10, R200, 0xa8 ;  /* 0x000000a8c80a7836 */ /* 0x000fc60000000000 */
[-C--:B------:R-:W-:Y:S02]  /*23e50*/  @!P0 LEA.HI.X R3, R232, R46.reuse, R0, 0x2, P1 ;  /* 0x0000002ee8038211 */ /* 0x080fe400008f1400 */
[----:B------:R-:W-:Y:S01]  /*23e60*/  ISETP.GE.AND P1, PT, R229, UR4, PT ;  /* 0x00000004e5007c0c */ /* 0x000fe2000bf26270 */
[----:B--2---:R-:W-:Y:S01]  /*23e70*/  @!P0 IMAD.MOV.U32 R4, RZ, RZ, R25 ;  /* 0x000000ffff048224 */ /* 0x004fe200078e0019 */
[C---:B------:R-:W-:Y:S01]  /*23e80*/  @!P2 LEA R6, P4, R231.reuse, R47, 0x2 ;  /* 0x0000002fe706a211 */ /* 0x040fe200078810ff */
[----:B------:R-:W-:Y:S01]  /*23e90*/  @!P0 IMAD.MOV.U32 R5, RZ, RZ, R21 ;  /* 0x000000ffff058224 */ /* 0x000fe200078e0015 */
[----:B------:R-:W-:Y:S01]  /*23ea0*/  SHF.R.S32.HI R0, RZ, 0x1f, R230 ;  /* 0x0000001fff007819 */ /* 0x000fe200000114e6 */
[----:B------:R-:W-:Y:S01]  /*23eb0*/  @!P2 IMAD.MOV.U32 R25, RZ, RZ, R24 ;  /* 0x000000ffff19a224 */ /* 0x000fe200078e0018 */
[----:B------:R-:W-:Y:S01]  /*23ec0*/  @!P2 LEA.HI.X R7, R231, R46, R12, 0x2, P4 ;  /* 0x0000002ee707a211 */ /* 0x000fe200020f140c */
[----:B------:R-:W-:Y:S01]  /*23ed0*/  @!P2 IMAD.MOV.U32 R24, RZ, RZ, R26 ;  /* 0x000000ffff18a224 */ /* 0x000fe200078e001a */
[----:B------:R1:W-:Y:S01]  /*23ee0*/  @!P0 ST.E.64 desc[UR40][R2.64], R4 ;  /* 0x0000000402008985 */ /* 0x0003e2000c101b28 */
[----:B------:R-:W-:-:S02]  /*23ef0*/  ISETP.GE.AND P0, PT, R228, UR4, PT ;  /* 0x00000004e4007c0c */ /* 0x000fc4000bf06270 */
[----:B------:R-:W-:Y:S01]  /*23f00*/  SHF.R.S32.HI R12, RZ, 0x1f, R229 ;  /* 0x0000001fff0c7819 */ /* 0x000fe200000114e5 */
[----:B------:R2:W-:Y:S01]  /*23f10*/  @!P2 ST.E.64 desc[UR40][R6.64], R24 ;  /* 0x000000180600a985 */ /* 0x0005e2000c101b28 */
[CC--:B-1----:R-:W-:Y:S01]  /*23f20*/  @!P3 LEA R2, P5, R230.reuse, R47.reuse, 0x2 ;  /* 0x0000002fe602b211 */ /* 0x0c2fe200078a10ff */
[----:B------:R-:W-:Y:S02]  /*23f30*/  @!P3 IMAD.MOV.U32 R4, RZ, RZ, R102 ;  /* 0x000000ffff04b224 */ /* 0x000fe400078e0066 */
[----:B------:R-:W-:Y:S01]  /*23f40*/  @!P3 IMAD.MOV.U32 R5, RZ, RZ, R27 ;  /* 0x000000ffff05b224 */ /* 0x000fe200078e001b */
[----:B------:R-:W-:Y:S01]  /*23f50*/  @!P3 LEA.HI.X R3, R230, R46, R0, 0x2, P5 ;  /* 0x0000002ee603b211 */ /* 0x000fe200028f1400 */
[----:B------:R-:W-:Y:S01]  /*23f60*/  VIADD R0, R200, 0xa0 ;  /* 0x000000a0c8007836 */ /* 0x000fe20000000000 */
[----:B--2---:R-:W-:-:S03]  /*23f70*/  @!P1 LEA R6, P2, R229, R47, 0x2 ;  /* 0x0000002fe5069211 */ /* 0x004fc600078410ff */
[----:B------:R1:W-:Y:S01]  /*23f80*/  @!P3 ST.E.64 desc[UR40][R2.64], R4 ;  /* 0x000000040200b985 */ /* 0x0003e2000c101b28 */
[----:B------:R-:W-:Y:S02]  /*23f90*/  ISETP.GE.AND P3, PT, R226, UR4, PT ;  /* 0x00000004e2007c0c */ /* 0x000fe4000bf66270 */
[----:B------:R-:W-:Y:S02]  /*23fa0*/  @!P1 LEA.HI.X R7, R229, R46, R12, 0x2, P2 ;  /* 0x0000002ee5079211 */ /* 0x000fe400010f140c */
[----:B------:R-:W-:Y:S02]  /*23fb0*/  SHF.R.S32.HI R12, RZ, 0x1f, R228 ;  /* 0x0000001fff0c7819 */ /* 0x000fe400000114e4 */
[----:B------:R-:W-:Y:S02]  /*23fc0*/  ISETP.GE.AND P2, PT, R0, UR4, PT ;  /* 0x0000000400007c0c */ /* 0x000fe4000bf46270 */
[----:B------:R-:W-:Y:S01]  /*23fd0*/  SHF.R.S32.HI R11, RZ, 0x1f, R0 ;  /* 0x0000001fff0b7819 */ /* 0x000fe20000011400 */
[----:B-1----:R-:W-:Y:S01]  /*23fe0*/  @!P1 IMAD.MOV.U32 R4, RZ, RZ, R103 ;  /* 0x000000ffff049224 */ /* 0x002fe200078e0067 */
[----:B------:R-:W-:Y:S01]  /*23ff0*/  @!P0 LEA R2, P4, R228, R47, 0x2 ;  /* 0x0000002fe4028211 */ /* 0x000fe200078810ff */
[----:B------:R-:W-:-:S03]  /*24000*/  @!P1 IMAD.MOV.U32 R5, RZ, RZ, R101 ;  /* 0x000000ffff059224 */ /* 0x000fc600078e0065 */
[----:B------:R-:W-:Y:S01]  /*24010*/  @!P0 LEA.HI.X R3, R228, R46, R12, 0x2, P4 ;  /* 0x0000002ee4038211 */ /* 0x000fe200020f140c */
[----:B------:R-:W-:Y:S01]  /*24020*/  VIADD R12, R200, 0xb8 ;  /* 0x000000b8c80c7836 */ /* 0x000fe20000000000 */
[----:B------:R1:W-:Y:S01]  /*24030*/  @!P1 ST.E.64 desc[UR40][R6.64], R4 ;  /* 0x0000000406009985 */ /* 0x0003e2000c101b28 */
[----:B------:R-:W-:Y:S02]  /*24040*/  ISETP.GE.AND P1, PT, R10, UR4, PT ;  /* 0x000000040a007c0c */ /* 0x000fe4000bf26270 */
[----:B------:R-:W-:-:S04]  /*24050*/  @!P3 LEA R8, P4, R226, R47, 0x2 ;  /* 0x0000002fe208b211 */ /* 0x000fc800078810ff */
[----:B------:R-:W-:Y:S02]  /*24060*/  @!P3 LEA.HI.X R9, R226, R46, R9, 0x2, P4 ;  /* 0x0000002ee209b211 */ /* 0x000fe400020f1409 */
[----:B------:R-:W-:Y:S01]  /*24070*/  ISETP.GE.AND P4, PT, R12, UR4, PT ;  /* 0x000000040c007c0c */ /* 0x000fe2000bf86270 */
[----:B-1----:R-:W-:Y:S01]  /*24080*/  @!P0 IMAD.MOV.U32 R4, RZ, RZ, R106 ;  /* 0x000000ffff048224 */ /* 0x002fe200078e006a */
[----:B------:R-:W-:Y:S01]  /*24090*/  @!P2 LEA R6, P5, R0, R47, 0x2 ;  /* 0x0000002f0006a211 */ /* 0x000fe200078a10ff */
[----:B------:R-:W-:-:S03]  /*240a0*/  @!P0 IMAD.MOV.U32 R5, RZ, RZ, R104 ;  /* 0x000000ffff058224 */ /* 0x000fc600078e0068 */
[----:B------:R-:W-:Y:S02]  /*240b0*/  @!P2 LEA.HI.X R7, R0, R46, R11, 0x2, P5 ;  /* 0x0000002e0007a211 */ /* 0x000fe400028f140b */
[----:B------:R1:W-:Y:S01]  /*240c0*/  @!P0 ST.E.64 desc[UR40][R2.64], R4 ;  /* 0x0000000402008985 */ /* 0x0003e2000c101b28 */
[----:B------:R-:W-:Y:S02]  /*240d0*/  ISETP.GE.AND P0, PT, R13, UR4, PT ;  /* 0x000000040d007c0c */ /* 0x000fe4000bf06270 */
[----:B------:R-:W-:Y:S02]  /*240e0*/  SHF.R.S32.HI R11, RZ, 0x1f, R10 ;  /* 0x0000001fff0b7819 */ /* 0x000fe4000001140a */
[----:B------:R-:W-:Y:S02]  /*240f0*/  SHF.R.S32.HI R0, RZ, 0x1f, R13 ;  /* 0x0000001fff007819 */ /* 0x000fe4000001140d */
[----:B-1----:R-:W-:-:S04]  /*24100*/  @!P1 LEA R4, P5, R10, R47, 0x2 ;  /* 0x0000002f0a049211 */ /* 0x002fc800078a10ff */
[----:B------:R-:W-:-:S03]  /*24110*/  @!P1 LEA.HI.X R5, R10, R46, R11, 0x2, P5 ;  /* 0x0000002e0a059211 */ /* 0x000fc600028f140b */
[CC--:B------:R-:W-:Y:S02]  /*24120*/  @!P0 LEA R2, P5, R13.reuse, R47.reuse, 0x2 ;  /* 0x0000002f0d028211 */ /* 0x0c0fe400078a10ff */
[----:B------:R-:W-:Y:S02]  /*24130*/  SHF.R.S32.HI R11, RZ, 0x1f, R12 ;  /* 0x0000001fff0b7819 */ /* 0x000fe4000001140c */
[----:B------:R-:W-:Y:S01]  /*24140*/  @!P0 LEA.HI.X R3, R13, R46, R0, 0x2, P5 ;  /* 0x0000002e0d038211 */ /* 0x000fe200028f1400 */
[----:B------:R-:W-:Y:S01]  /*24150*/  @!P3 IMAD.MOV.U32 R13, RZ, RZ, R105 ;  /* 0x000000ffff0db224 */ /* 0x000fe200078e0069 */
[----:B------:R-:W-:-:S04]  /*24160*/  @!P4 LEA R10, P5, R12, R47, 0x2 ;  /* 0x0000002f0c0ac211 */ /* 0x000fc800078a10ff */
[----:B------:R-:W-:Y:S01]  /*24170*/  @!P4 LEA.HI.X R11, R12, R46, R11, 0x2, P5 ;  /* 0x0000002e0c0bc211 */ /* 0x000fe200028f140b */
[----:B------:R-:W-:-:S05]  /*24180*/  @!P3 IMAD.MOV.U32 R12, RZ, RZ, R107 ;  /* 0x000000ffff0cb224 */ /* 0x000fca00078e006b */
[----:B------:R1:W-:Y:S02]  /*24190*/  @!P3 ST.E.64 desc[UR40][R8.64], R12 ;  /* 0x0000000c0800b985 */ /* 0x0003e4000c101b28 */
[----:B-1----:R-:W-:Y:S02]  /*241a0*/  @!P2 IMAD.MOV.U32 R8, RZ, RZ, R110 ;  /* 0x000000ffff08a224 */ /* 0x002fe400078e006e */
[----:B------:R-:W-:-:S05]  /*241b0*/  @!P2 IMAD.MOV.U32 R9, RZ, RZ, R108 ;  /* 0x000000ffff09a224 */ /* 0x000fca00078e006c */
[----:B------:R1:W-:Y:S02]  /*241c0*/  @!P2 ST.E.64 desc[UR40][R6.64], R8 ;  /* 0x000000080600a985 */ /* 0x0003e4000c101b28 */
[----:B-1----:R-:W-:Y:S02]  /*241d0*/  @!P1 IMAD.MOV.U32 R6, RZ, RZ, R111 ;  /* 0x000000ffff069224 */ /* 0x002fe400078e006f */
[----:B------:R-:W-:-:S05]  /*241e0*/  @!P1 IMAD.MOV.U32 R7, RZ, RZ, R109 ;  /* 0x000000ffff079224 */ /* 0x000fca00078e006d */
[----:B------:R1:W-:Y:S02]  /*241f0*/  @!P1 ST.E.64 desc[UR40][R4.64], R6 ;  /* 0x0000000604009985 */ /* 0x0003e4000c101b28 */
[----:B-1----:R-:W-:Y:S02]  /*24200*/  @!P0 IMAD.MOV.U32 R4, RZ, RZ, R114 ;  /* 0x000000ffff048224 */ /* 0x002fe400078e0072 */
[----:B------:R-:W-:Y:S02]  /*24210*/  @!P0 IMAD.MOV.U32 R5, RZ, RZ, R112 ;  /* 0x000000ffff058224 */ /* 0x000fe400078e0070 */
[----:B------:R-:W-:Y:S02]  /*24220*/  @!P4 IMAD.MOV.U32 R6, RZ, RZ, R115 ;  /* 0x000000ffff06c224 */ /* 0x000fe400078e0073 */
[----:B------:R-:W-:Y:S01]  /*24230*/  @!P4 IMAD.MOV.U32 R7, RZ, RZ, R113 ;  /* 0x000000ffff07c224 */ /* 0x000fe200078e0071 */
[----:B------:R3:W-:Y:S04]  /*24240*/  @!P0 ST.E.64 desc[UR40][R2.64], R4 ;  /* 0x0000000402008985 */ /* 0x0007e8000c101b28 */
[----:B------:R3:W-:Y:S02]  /*24250*/  @!P4 ST.E.64 desc[UR40][R10.64], R6 ;  /* 0x000000060a00c985 */ /* 0x0007e4000c101b28 */
.L_x_1579:
[----:B------:R-:W-:Y:S05]  /*24260*/  BSYNC B1 ;  /* 0x0000000000017941 */ /* 0x000fea0003800000 */
.L_x_1578:
[----:B------:R-:W-:-:S03]  /*24270*/  UMOV UR4, 0xffffffff ;  /* 0xffffffff00047882 */ /* 0x000fc60000000000 */
[----:B------:R-:W-:Y:S05]  /*24280*/  BRA.DIV UR4, `(.L_x_1580) ;  /* 0x000000de041c7947 */ /* 0x000fea000b800000 */
[----:B0-----:R-:W0:Y:S04]  /*24290*/  SHFL.IDX PT, R45, R45, 0x1, 0x1c1f ;  /* 0x003c1f002d2d7f89 */ /* 0x001e2800000e0000 */
[----:B------:R4:W0:Y:S02]  /*242a0*/  SHFL.IDX PT, R14, R44, 0x1, 0x1c1f ;  /* 0x003c1f002c0e7f89 */ /* 0x00082400000e0000 */
.L_x_1894:
[----:B------:R-:W-:-:S13]  /*242b0*/  ISETP.GE.AND P0, PT, R43, R42, PT ;  /* 0x0000002a2b00720c */ /* 0x000fda0003f06270 */
[----:B------:R-:W-:Y:S05]  /*242c0*/  @P0 BRA `(.L_x_1576) ;  /* 0x0000001800240947 */ /* 0x000fea0003800000 */
[C---:B------:R-:W-:Y:S01]  /*242d0*/  VIADD R8, R200.reuse, 0x8 ;  /* 0x00000008c8087836 */ /* 0x040fe20000000000 */
[----:B------:R-:W-:Y:S01]  /*242e0*/  ULDC UR4, c[0x0][0xac8] ;  /* 0x0002b20000047ab9 */ /* 0x000fe20000000800 */
[C---:B------:R-:W-:Y:S01]  /*242f0*/  VIADD R15, R200.reuse, 0x10 ;  /* 0x00000010c80f7836 */ /* 0x040fe20000000000 */
[C---:B------:R-:W-:Y:S01]  /*24300*/  ISETP.GE.AND P5, PT, R200.reuse, UR4, PT ;  /* 0x00000004c8007c0c */ /* 0x040fe2000bfa6270 */
[----:B------:R-:W-:Y:S01]  /*24310*/  VIADD R0, R200, 0x18 ;  /* 0x00000018c8007836 */ /* 0x000fe20000000000 */
[----:B------:R-:W-:Y:S01]  /*24320*/  ISETP.GE.AND P1, PT, R8, UR4, PT ;  /* 0x0000000408007c0c */ /* 0x000fe2000bf26270 */
[C---:B------:R-:W-:Y:S01]  /*24330*/  VIADD R9, R200.reuse, 0x8 ;  /* 0x00000008c8097836 */ /* 0x040fe20000000000 */
[----:B------:R-:W-:Y:S01]  /*24340*/  ISETP.GE.AND P2, PT, R15, UR4, PT ;  /* 0x000000040f007c0c */ /* 0x000fe2000bf46270 */
[C---:B------:R-:W-:Y:S01]  /*24350*/  VIADD R13, R200.reuse, 0x28 ;  /* 0x00000028c80d7836 */ /* 0x040fe20000000000 */
[----:B---3--:R-:W-:Y:S01]  /*24360*/  SHF.R.S32.HI R6, RZ, 0x1f, R200 ;  /* 0x0000001fff067819 */ /* 0x008fe200000114c8 */
[----:B------:R-:W-:Y:S01]  /*24370*/  VIADD R21, R200, 0x10 ;  /* 0x00000010c8157836 */ /* 0x000fe20000000000 */
[----:B------:R-:W-:Y:S01]  /*24380*/  ISETP.GE.AND P0, PT, R0, UR4, PT ;  /* 0x0000000400007c0c */ /* 0x000fe2000bf06270 */
[C---:B------:R-:W-:Y:S01]  /*24390*/  VIADD R12, R200.reuse, 0x20 ;  /* 0x00000020c80c7836 */ /* 0x040fe20000000000 */
[----:B------:R-:W-:Y:S01]  /*243a0*/  SHF.R.S32.HI R9, RZ, 0x1f, R9 ;  /* 0x0000001fff097819 */ /* 0x000fe20000011409 */
[C---:B------:R-:W-:Y:S01]  /*243b0*/  VIADD R20, R200.reuse, 0x18 ;  /* 0x00000018c8147836 */ /* 0x040fe20000000000 */
[----:B------:R-:W-:Y:S01]  /*243c0*/  SHF.R.S32.HI R21, RZ, 0x1f, R21 ;  /* 0x0000001fff157819 */ /* 0x000fe20000011415 */
[----:B------:R-:W-:Y:S01]  /*243d0*/  @!P5 IMAD.MOV.U32 R7, RZ, RZ, R28 ;  /* 0x000000ffff07d224 */ /* 0x000fe200078e001c */
[-C--:B0-----:R-:W-:Y:S01]  /*243e0*/  @!P5 LEA R2, P3, R200, R14.reuse, 0x2 ;  /* 0x0000000ec802d211 */ /* 0x081fe200078610ff */
[----:B------:R-:W-:Y:S01]  /*243f0*/  @!P1 IMAD.MOV.U32 R28, RZ, RZ, R31 ;  /* 0x000000ffff1c9224 */ /* 0x000fe200078e001f */
[----:B------:R-:W-:-:S02]  /*24400*/  @!P1 LEA R4, P4, R8, R14, 0x2 ;  /* 0x0000000e08049211 */ /* 0x000fc400078810ff */
[-C--:B------:R-:W-:Y:S01]  /*24410*/  @!P5 LEA.HI.X R3, R200, R45.reuse, R6, 0x2, P3 ;  /* 0x0000002dc803d211 */ /* 0x080fe200018f1406 */
[----:B------:R-:W-:Y:S01]  /*24420*/  @!P5 IMAD.MOV.U32 R6, RZ, RZ, R30 ;  /* 0x000000ffff06d224 */ /* 0x000fe200078e001e */
[----:B------:R-:W-:Y:S02]  /*24430*/  @!P1 LEA.HI.X R5, R8, R45, R9, 0x2, P4 ;  /* 0x0000002d08059211 */ /* 0x000fe400020f1409 */
[-C--:B------:R-:W-:Y:S02]  /*24440*/  @!P2 LEA R8, P4, R15, R14.reuse, 0x2 ;  /* 0x0000000e0f08a211 */ /* 0x080fe400078810ff */
[----:B------:R0:W-:Y:S01]  /*24450*/  @!P5 ST.E.64 desc[UR40][R2.64], R6 ;  /* 0x000000060200d985 */ /* 0x0001e2000c101b28 */
[----:B------:R-:W-:Y:S02]  /*24460*/  ISETP.GE.AND P3, PT, R12, UR4, PT ;  /* 0x000000040c007c0c */ /* 0x000fe4000bf66270 */
[----:B------:R-:W-:Y:S01]  /*24470*/  @!P0 LEA R10, P5, R0, R14, 0x2 ;  /* 0x0000000e000a8211 */ /* 0x000fe200078a10ff */
[----:B------:R3:W-:Y:S01]  /*24480*/  @!P1 ST.E.64 desc[UR40][R4.64], R28 ;  /* 0x0000001c04009985 */ /* 0x0007e2000c101b28 */
[----:B------:R-:W-:-:S02]  /*24490*/  ISETP.GE.AND P1, PT, R13, UR4, PT ;  /* 0x000000040d007c0c */ /* 0x000fc4000bf26270 */
[----:B------:R-:W-:Y:S02]  /*244a0*/  SHF.R.S32.HI R20, RZ, 0x1f, R20 ;  /* 0x0000001fff147819 */ /* 0x000fe40000011414 */
[-C--:B------:R-:W-:Y:S01]  /*244b0*/  @!P2 LEA.HI.X R9, R15, R45.reuse, R21, 0x2, P4 ;  /* 0x0000002d0f09a211 */ /* 0x080fe200020f1415 */
[----:B------:R-:W-:Y:S01]  /*244c0*/  VIADD R15, R200, 0x30 ;  /* 0x00000030c80f7836 */ /* 0x000fe20000000000 */
[-C--:B------:R-:W-:Y:S01]  /*244d0*/  @!P0 LEA.HI.X R11, R0, R45.reuse, R20, 0x2, P5 ;  /* 0x0000002d000b8211 */ /* 0x080fe200028f1414 */
[----:B------:R-:W-:Y:S02]  /*244e0*/  VIADD R20, R200, 0x28 ;  /* 0x00000028c8147836 */ /* 0x000fe40000000000 */
[----:B0-----:R-:W-:Y:S01]  /*244f0*/  @!P2 IMAD.MOV.U32 R2, RZ, RZ, R34 ;  /* 0x000000ffff02a224 */ /* 0x001fe200078e0022 */
[-C--:B------:R-:W-:Y:S01]  /*24500*/  @!P3 LEA R6, P4, R12, R14.reuse, 0x2 ;  /* 0x0000000e0c06b211 */ /* 0x080fe200078810ff */
[----:B------:R-:W-:Y:S01]  /*24510*/  @!P2 IMAD.MOV.U32 R3, RZ, RZ, R32 ;  /* 0x000000ffff03a224 */ /* 0x000fe200078e0020 */
[----:B------:R-:W-:Y:S01]  /*24520*/  SHF.R.S32.HI R20, RZ, 0x1f, R20 ;  /* 0x0000001fff147819 */ /* 0x000fe20000011414 */
[----:B------:R-:W-:Y:S01]  /*24530*/  @!P0 IMAD.MOV.U32 R32, RZ, RZ, R35 ;  /* 0x000000ffff208224 */ /* 0x000fe200078e0023 */
[----:B---3--:R-:W-:Y:S01]  /*24540*/  @!P1 LEA R4, P5, R13, R14, 0x2 ;  /* 0x0000000e0d049211 */ /* 0x008fe200078a10ff */
[C---:B------:R-:W-:Y:S01]  /*24550*/  VIADD R0, R200.reuse, 0x38 ;  /* 0x00000038c8007836 */ /* 0x040fe20000000000 */
[----:B------:R0:W-:Y:S01]  /*24560*/  @!P2 ST.E.64 desc[UR40][R8.64], R2 ;  /* 0x000000020800a985 */ /* 0x0001e2000c101b28 */
[----:B------:R-:W-:Y:S01]  /*24570*/  ISETP.GE.AND P2, PT, R15, UR4, PT ;  /* 0x000000040f007c0c */ /* 0x000fe2000bf46270 */
[----:B------:R-:W-:Y:S01]  /*24580*/  VIADD R21, R200, 0x20 ;  /* 0x00000020c8157836 */ /* 0x000fe20000000000 */
[----:B------:R-:W-:Y:S01]  /*24590*/  @!P1 LEA.HI.X R5, R13, R45, R20, 0x2, P5 ;  /* 0x0000002d0d059211 */ /* 0x000fe200028f1414 */
[----:B------:R3:W-:Y:S01]  /*245a0*/  @!P0 ST.E.64 desc[UR40][R10.64], R32 ;  /* 0x000000200a008985 */ /* 0x0007e2000c101b28 */
[----:B------:R-:W-:Y:S01]  /*245b0*/  ISETP.GE.AND P0, PT, R0, UR4, PT ;  /* 0x0000000400007c0c */ /* 0x000fe2000bf06270 */
[C---:B------:R-:W-:Y:S01]  /*245c0*/  VIADD R20, R200.reuse, 0x30 ;  /* 0x00000030c8147836 */ /* 0x040fe20000000000 */
[----:B------:R-:W-:Y:S01]  /*245d0*/  SHF.R.S32.HI R21, RZ, 0x1f, R21 ;  /* 0x0000001fff157819 */ /* 0x000fe20000011415 */
[----:B------:R-:W-:-:S03]  /*245e0*/  VIADD R13, R200, 0x38 ;  /* 0x00000038c80d7836 */ /* 0x000fc60000000000 */
[-C--:B------:R-:W-:Y:S01]  /*245f0*/  @!P3 LEA.HI.X R7, R12, R45.reuse, R21, 0x2, P4 ;  /* 0x0000002d0c07b211 */ /* 0x080fe200020f1415 */
[----:B------:R-:W-:Y:S01]  /*24600*/  VIADD R12, R200, 0x40 ;  /* 0x00000040c80c7836 */ /* 0x000fe20000000000 */
[----:B------:R-:W-:Y:S01]  /*24610*/  SHF.R.S32.HI R20, RZ, 0x1f, R20 ;  /* 0x0000001fff147819 */ /* 0x000fe20000011414 */
[----:B0-----:R-:W-:Y:S01]  /*24620*/  @!P3 IMAD.MOV.U32 R2, RZ, RZ, R38 ;  /* 0x000000ffff02b224 */ /* 0x001fe200078e0026 */
[C---:B------:R-:W-:Y:S01]  /*24630*/  @!P2 LEA R8, P4, R15.reuse, R14, 0x2 ;  /* 0x0000000e0f08a211 */ /* 0x040fe200078810ff */
[----:B------:R-:W-:Y:S01]  /*24640*/  @!P3 IMAD.MOV.U32 R3, RZ, RZ, R36 ;  /* 0x000000ffff03b224 */ /* 0x000fe200078e0024 */
[----:B------:R-:W-:Y:S01]  /*24650*/  SHF.R.S32.HI R13, RZ, 0x1f, R13 ;  /* 0x0000001fff0d7819 */ /* 0x000fe2000001140d */
[----:B------:R-:W-:Y:S01]  /*24660*/  @!P1 IMAD.MOV.U32 R36, RZ, RZ, R39 ;  /* 0x000000ffff249224 */ /* 0x000fe200078e0027 */
[----:B------:R-:W-:Y:S02]  /*24670*/  @!P2 LEA.HI.X R9, R15, R45, R20, 0x2, P4 ;  /* 0x0000002d0f09a211 */ /* 0x000fe400020f1414 */
[----:B------:R0:W-:Y:S01]  /*24680*/  @!P3 ST.E.64 desc[UR40][R6.64], R2 ;  /* 0x000000020600b985 */ /* 0x0001e2000c101b28 */
[----:B------:R-:W-:-:S02]  /*24690*/  ISETP.GE.AND P3, PT, R12, UR4, PT ;  /* 0x000000040c007c0c */ /* 0x000fc4000bf66270 */
[C---:B---3--:R-:W-:Y:S01]  /*246a0*/  @!P0 LEA R10, P5, R0.reuse, R14, 0x2 ;  /* 0x0000000e000a8211 */ /* 0x048fe200078a10ff */
[----:B------:R3:W-:Y:S01]  /*246b0*/  @!P1 ST.E.64 desc[UR40][R4.64], R36 ;  /* 0x0000002404009985 */ /* 0x0007e2000c101b28 */
[----:B------:R-:W-:Y:S02]  /*246c0*/  ISETP.GE.AND P1, PT, R237, UR4, PT ;  /* 0x00000004ed007c0c */ /* 0x000fe4000bf26270 */
[----:B------:R-:W-:Y:S01]  /*246d0*/  @!P0 LEA.HI.X R11, R0, R45, R13, 0x2, P5 ;  /* 0x0000002d000b8211 */ /* 0x000fe200028f140d */
[----:B------:R-:W-:Y:S01]  /*246e0*/  VIADD R13, R200, 0x40 ;  /* 0x00000040c80d7836 */ /* 0x000fe20000000000 */
[----:B------:R-:W-:-:S04]  /*246f0*/  SHF.R.S32.HI R0, RZ, 0x1f, R237 ;  /* 0x0000001fff007819 */ /* 0x000fc800000114ed */
[----:B------:R-:W-:Y:S01]  /*24700*/  SHF.R.S32.HI R13, RZ, 0x1f, R13 ;  /* 0x0000001fff0d7819 */ /* 0x000fe2000001140d */
[----:B0-----:R-:W-:Y:S01]  /*24710*/  @!P2 IMAD.MOV.U32 R2, RZ, RZ, R62 ;  /* 0x000000ffff02a224 */ /* 0x001fe200078e003e */
[-C--:B------:R-:W-:Y:S01]  /*24720*/  @!P3 LEA R6, P4, R12, R14.reuse, 0x2 ;  /* 0x0000000e0c06b211 */ /* 0x080fe200078810ff */
[----:B------:R-:W-:Y:S02]  /*24730*/  @!P2 IMAD.MOV.U32 R3, RZ, RZ, R60 ;  /* 0x000000ffff03a224 */ /* 0x000fe400078e003c */
[----:B------:R-:W-:Y:S01]  /*24740*/  @!P0 IMAD.MOV.U32 R60, RZ, RZ, R116 ;  /* 0x000000ffff3c8224 */ /* 0x000fe200078e0074 */
[----:B---3--:R-:W-:Y:S01]  /*24750*/  @!P1 LEA R4, P5, R237, R14, 0x2 ;  /* 0x0000000eed049211 */ /* 0x008fe200078a10ff */
[----:B------:R-:W-:Y:S01]  /*24760*/  @!P3 IMAD.MOV.U32 R116, RZ, RZ, R119 ;  /* 0x000000ffff74b224 */ /* 0x000fe200078e0077 */
[----:B------:R0:W-:Y:S01]  /*24770*/  @!P2 ST.E.64 desc[UR40][R8.64], R2 ;  /* 0x000000020800a985 */ /* 0x0001e2000c101b28 */
[----:B------:R-:W-:Y:S01]  /*24780*/  ISETP.GE.AND P2, PT, R236, UR4, PT ;  /* 0x00000004ec007c0c */ /* 0x000fe2000bf46270 */
[----:B------:R-:W-:Y:S01]  /*24790*/  @!P1 IMAD.MOV.U32 R119, RZ, RZ, R118 ;  /* 0x000000ffff779224 */ /* 0x000fe200078e0076 */
[-C--:B------:R-:W-:Y:S01]  /*247a0*/  @!P3 LEA.HI.X R7, R12, R45.reuse, R13, 0x2, P4 ;  /* 0x0000002d0c07b211 */ /* 0x080fe200020f140d */
[----:B------:R-:W-:Y:S01]  /*247b0*/  @!P0 ST.E.64 desc[UR40][R10.64], R60 ;  /* 0x0000003c0a008985 */ /* 0x000fe2000c101b28 */
[----:B------:R-:W-:Y:S01]  /*247c0*/  ISETP.GE.AND P0, PT, R235, UR4, PT ;  /* 0x00000004eb007c0c */ /* 0x000fe2000bf06270 */
[----:B------:R-:W-:Y:S01]  /*247d0*/  @!P1 IMAD.MOV.U32 R118, RZ, RZ, R122 ;  /* 0x000000ffff769224 */ /* 0x000fe200078e007a */
[----:B------:R-:W-:Y:S01]  /*247e0*/  @!P1 LEA.HI.X R5, R237, R45, R0, 0x2, P5 ;  /* 0x0000002ded059211 */ /* 0x000fe200028f1400 */
[----:B------:R3:W-:Y:S01]  /*247f0*/  @!P3 ST.E.64 desc[UR40][R6.64], R116 ;  /* 0x000000740600b985 */ /* 0x0007e2000c101b28 */
[----:B------:R-:W-:-:S02]  /*24800*/  SHF.R.S32.HI R12, RZ, 0x1f, R236 ;  /* 0x0000001fff0c7819 */ /* 0x000fc400000114ec */
[----:B------:R-:W-:Y:S01]  /*24810*/  ISETP.GE.AND P4, PT, R234, UR4, PT ;  /* 0x00000004ea007c0c */ /* 0x000fe2000bf86270 */
[----:B------:R-:W-:Y:S01]  /*24820*/  @!P1 ST.E.64 desc[UR40][R4.64], R118 ;  /* 0x0000007604009985 */ /* 0x000fe2000c101b28 */
[----:B------:R-:W-:Y:S01]  /*24830*/  ISETP.GE.AND P3, PT, R233, UR4, PT ;  /* 0x00000004e9007c0c */ /* 0x000fe2000bf66270 */
[----:B------:R-:W-:Y:S01]  /*24840*/  @!P2 IMAD.MOV.U32 R122, RZ, RZ, R63 ;  /* 0x000000ffff7aa224 */ /* 0x000fe200078e003f */
[CC--:B0-----:R-:W-:Y:S02]  /*24850*/  @!P2 LEA R2, P5, R236.reuse, R14.reuse, 0x2 ;  /* 0x0000000eec02a211 */ /* 0x0c1fe400078a10ff */
[----:B------:R-:W-:Y:S02]  /*24860*/  SHF.R.S32.HI R0, RZ, 0x1f, R235 ;  /* 0x0000001fff007819 */ /* 0x000fe400000114eb */
[----:B------:R-:W-:Y:S02]  /*24870*/  @!P2 LEA.HI.X R3, R236, R45, R12, 0x2, P5 ;  /* 0x0000002dec03a211 */ /* 0x000fe400028f140c */
[----:B------:R-:W-:-:S02]  /*24880*/  @!P0 LEA R8, P1, R235, R14, 0x2 ;  /* 0x0000000eeb088211 */ /* 0x000fc400078210ff */
[----:B------:R-:W-:Y:S01]  /*24890*/  SHF.R.S32.HI R12, RZ, 0x1f, R234 ;  /* 0x0000001fff0c7819 */ /* 0x000fe200000114ea */
[----:B------:R0:W-:Y:S01]  /*248a0*/  @!P2 ST.E.64 desc[UR40][R2.64], R122 ;  /* 0x0000007a0200a985 */ /* 0x0001e2000c101b28 */
[----:B------:R-:W-:Y:S02]  /*248b0*/  @!P0 LEA.HI.X R9, R235, R45, R0, 0x2, P1 ;  /* 0x0000002deb098211 */ /* 0x000fe400008f1400 */
[----:B------:R-:W-:Y:S02]  /*248c0*/  ISETP.GE.AND P1, PT, R232, UR4, PT ;  /* 0x00000004e8007c0c */ /* 0x000fe4000bf26270 */
[----:B---3--:R-:W-:Y:S02]  /*248d0*/  @!P4 LEA R6, P2, R234, R14, 0x2 ;  /* 0x0000000eea06c211 */ /* 0x008fe400078410ff */
[----:B------:R-:W-:Y:S02]  /*248e0*/  ISETP.GE.AND P5, PT, R231, UR4, PT ;  /* 0x00000004e7007c0c */ /* 0x000fe4000bfa6270 */
[----:B------:R-:W-:-:S02]  /*248f0*/  SHF.R.S32.HI R0, RZ, 0x1f, R233 ;  /* 0x0000001fff007819 */ /* 0x000fc400000114e9 */
[----:B------:R-:W-:Y:S02]  /*24900*/  @!P4 LEA.HI.X R7, R234, R45, R12, 0x2, P2 ;  /* 0x0000002dea07c211 */ /* 0x000fe400010f140c */
[----:B------:R-:W-:Y:S01]  /*24910*/  SHF.R.S32.HI R12, RZ, 0x1f, R232 ;  /* 0x0000001fff0c7819 */ /* 0x000fe200000114e8 */
[----:B0-----:R-:W-:Y:S01]  /*24920*/  @!P0 IMAD.MOV.U32 R2, RZ, RZ, R64 ;  /* 0x000000ffff028224 */ /* 0x001fe200078e0040 */
[----:B------:R-:W-:Y:S01]  /*24930*/  ISETP.GE.AND P2, PT, R229, UR4, PT ;  /* 0x00000004e5007c0c */ /* 0x000fe2000bf46270 */
[----:B------:R-:W-:Y:S01]  /*24940*/  @!P0 IMAD.MOV.U32 R3, RZ, RZ, R124 ;  /* 0x000000ffff038224 */ /* 0x000fe200078e007c */
[----:B------:R-:W-:Y:S01]  /*24950*/  SHF.R.S32.HI R13, RZ, 0x1f, R228 ;  /* 0x0000001fff0d7819 */ /* 0x000fe200000114e4 */
[----:B------:R-:W-:Y:S02]  /*24960*/  @!P4 IMAD.MOV.U32 R64, RZ, RZ, R67 ;  /* 0x000000ffff40c224 */ /* 0x000fe400078e0043 */
[----:B------:R-:W-:Y:S01]  /*24970*/  @!P3 IMAD.MOV.U32 R67, RZ, RZ, R66 ;  /* 0x000000ffff43b224 */ /* 0x000fe200078e0042 */
[----:B------:R0:W-:Y:S01]  /*24980*/  @!P0 ST.E.64 desc[UR40][R8.64], R2 ;  /* 0x0000000208008985 */ /* 0x0001e2000c101b28 */
[----:B------:R-:W-:Y:S01]  /*24990*/  @!P3 LEA R4, P0, R233, R14, 0x2 ;  /* 0x0000000ee904b211 */ /* 0x000fe200078010ff */
[----:B------:R-:W-:-:S02]  /*249a0*/  @!P3 IMAD.MOV.U32 R66, RZ, RZ, R68 ;  /* 0x000000ffff42b224 */ /* 0x000fc400078e0044 */
[----:B------:R3:W-:Y:S01]  /*249b0*/  @!P4 ST.E.64 desc[UR40][R6.64], R64 ;  /* 0x000000400600c985 */ /* 0x0007e2000c101b28 */
[-C--:B------:R-:W-:Y:S01]  /*249c0*/  @!P3 LEA.HI.X R5, R233, R45.reuse, R0, 0x2, P0 ;  /* 0x0000002de905b211 */ /* 0x080fe200000f1400 */
[----:B------:R-:W-:Y:S01]  /*249d0*/  @!P1 IMAD.MOV.U32 R68, RZ, RZ, R71 ;  /* 0x000000ffff449224 */ /* 0x000fe200078e0047 */
[----:B------:R-:W-:Y:S01]  /*249e0*/  ISETP.GE.AND P0, PT, R230, UR4, PT ;  /* 0x00000004e6007c0c */ /* 0x000fe2000bf06270 */
[----:B------:R-:W-:Y:S01]  /*249f0*/  @!P5 IMAD.MOV.U32 R71, RZ, RZ, R70 ;  /* 0x000000ffff47d224 */ /* 0x000fe200078e0046 */
[CC--:B------:R-:W-:Y:S01]  /*24a00*/  @!P1 LEA R10, P4, R232.reuse, R14.reuse, 0x2 ;  /* 0x0000000ee80a9211 */ /* 0x0c0fe200078810ff */
[----:B------:R5:W-:Y:S01]  /*24a10*/  @!P3 ST.E.64 desc[UR40][R4.64], R66 ;  /* 0x000000420400b985 */ /* 0x000be2000c101b28 */
[----:B------:R-:W-:Y:S01]  /*24a20*/  SHF.R.S32.HI R0, RZ, 0x1f, R231 ;  /* 0x0000001fff007819 */ /* 0x000fe200000114e7 */
[----:B------:R-:W-:Y:S01]  /*24a30*/  @!P5 IMAD.MOV.U32 R70, RZ, RZ, R72 ;  /* 0x000000ffff46d224 */ /* 0x000fe200078e0048 */
[----:B------:R-:W-:Y:S01]  /*24a40*/  @!P1 LEA.HI.X R11, R232, R45, R12, 0x2, P4 ;  /* 0x0000002de80b9211 */ /* 0x000fe200020f140c */
[----:B------:R-:W-:Y:S01]  /*24a50*/  VIADD R12, R200, 0xa0 ;  /* 0x000000a0c80c7836 */ /* 0x000fe20000000000 */
[----:B0-----:R-:W-:-:S02]  /*24a60*/  @!P5 LEA R2, P3, R231, R14, 0x2 ;  /* 0x0000000ee702d211 */ /* 0x001fc400078610ff */
[----:B------:R-:W-:Y:S01]  /*24a70*/  SHF.R.S32.HI R9, RZ, 0x1f, R226 ;  /* 0x0000001fff097819 */ /* 0x000fe200000114e2 */
[----:B------:R0:W-:Y:S01]  /*24a80*/  @!P1 ST.E.64 desc[UR40][R10.64], R68 ;  /* 0x000000440a009985 */ /* 0x0001e2000c101b28 */
[-C--:B------:R-:W-:Y:S01]  /*24a90*/  @!P5 LEA.HI.X R3, R231, R45.reuse, R0, 0x2, P3 ;  /* 0x0000002de703d211 */ /* 0x080fe200018f1400 */
[----:B------:R-:W-:Y:S01]  /*24aa0*/  @!P0 IMAD.MOV.U32 R72, RZ, RZ, R75 ;  /* 0x000000ffff488224 */ /* 0x000fe200078e004b */
[----:B---3--:R-:W-:Y:S01]  /*24ab0*/  @!P0 LEA R6, P1, R230, R14, 0x2 ;  /* 0x0000000ee6068211 */ /* 0x008fe200078210ff */
[----:B------:R-:W-:Y:S01]  /*24ac0*/  @!P2 IMAD.MOV.U32 R75, RZ, RZ, R74 ;  /* 0x000000ffff4ba224 */ /* 0x000fe200078e004a */
[----:B------:R-:W-:Y:S01]  /*24ad0*/  SHF.R.S32.HI R0, RZ, 0x1f, R230 ;  /* 0x0000001fff007819 */ /* 0x000fe200000114e6 */
[----:B------:R3:W-:Y:S01]  /*24ae0*/  @!P5 ST.E.64 desc[UR40][R2.64], R70 ;  /* 0x000000460200d985 */ /* 0x0007e2000c101b28 */
[----:B------:R-:W-:Y:S01]  /*24af0*/  ISETP.GE.AND P3, PT, R228, UR4, PT ;  /* 0x00000004e4007c0c */ /* 0x000fe2000bf66270 */
[----:B------:R-:W-:Y:S01]  /*24b00*/  @!P2 IMAD.MOV.U32 R74, RZ, RZ, R76 ;  /* 0x000000ffff4aa224 */ /* 0x000fe200078e004c */
[----:B------:R-:W-:-:S02]  /*24b10*/  @!P0 LEA.HI.X R7, R230, R45, R0, 0x2, P1 ;  /* 0x0000002de6078211 */ /* 0x000fc400008f1400 */
[CC--:B-----5:R-:W-:Y:S02]  /*24b20*/  @!P2 LEA R4, P4, R229.reuse, R14.reuse, 0x2 ;  /* 0x0000000ee504a211 */ /* 0x0e0fe400078810ff */
[----:B------:R-:W-:Y:S01]  /*24b30*/  SHF.R.S32.HI R0, RZ, 0x1f, R229 ;  /* 0x0000001fff007819 */ /* 0x000fe200000114e5 */
[----:B------:R5:W-:Y:S01]  /*24b40*/  @!P0 ST.E.64 desc[UR40][R6.64], R72 ;  /* 0x0000004806008985 */ /* 0x000be2000c101b28 */
[----:B------:R-:W-:Y:S01]  /*24b50*/  ISETP.GE.AND P1, PT, R226, UR4, PT ;  /* 0x00000004e2007c0c */ /* 0x000fe2000bf26270 */
[C---:B0-----:R-:W-:Y:S01]  /*24b60*/  VIADD R11, R200.reuse, 0xb0 ;  /* 0x000000b0c80b7836 */ /* 0x041fe20000000000 */
[----:B------:R-:W-:Y:S01]  /*24b70*/  @!P2 LEA.HI.X R5, R229, R45, R0, 0x2, P4 ;  /* 0x0000002de505a211 */ /* 0x000fe200020f1400 */
[----:B------:R-:W-:Y:S01]  /*24b80*/  VIADD R0, R200, 0xa8 ;  /* 0x000000a8c8007836 */ /* 0x000fe20000000000 */
[----:B------:R-:W-:Y:S01]  /*24b90*/  ISETP.GE.AND P0, PT, R12, UR4, PT ;  /* 0x000000040c007c0c */ /* 0x000fe2000bf06270 */
[----:B------:R-:W-:Y:S01]  /*24ba0*/  @!P3 IMAD.MOV.U32 R76, RZ, RZ, R126 ;  /* 0x000000ffff4cb224 */ /* 0x000fe200078e007e */
[----:B---3--:R-:W-:Y:S01]  /*24bb0*/  @!P3 LEA R2, P5, R228, R14, 0x2 ;  /* 0x0000000ee402b211 */ /* 0x008fe200078a10ff */
[----:B------:R0:W-:Y:S01]  /*24bc0*/  @!P2 ST.E.64 desc[UR40][R4.64], R74 ;  /* 0x0000004a0400a985 */ /* 0x0001e2000c101b28 */
[----:B------:R-:W-:-:S02]  /*24bd0*/  ISETP.GE.AND P2, PT, R0, UR4, PT ;  /* 0x0000000400007c0c */ /* 0x000fc4000bf46270 */
[-C--:B------:R-:W-:Y:S02]  /*24be0*/  @!P3 LEA.HI.X R3, R228, R45.reuse, R13, 0x2, P5 ;  /* 0x0000002de403b211 */ /* 0x080fe400028f140d */
[----:B------:R-:W-:Y:S01]  /*24bf0*/  ISETP.GE.AND P5, PT, R11, UR4, PT ;  /* 0x000000040b007c0c */ /* 0x000fe2000bfa6270 */
[----:B------:R-:W-:Y:S01]  /*24c00*/  @!P1 IMAD.MOV.U32 R124, RZ, RZ, R127 ;  /* 0x000000ffff7c9224 */ /* 0x000fe200078e007f */
[CC--:B------:R-:W-:Y:S01]  /*24c10*/  @!P1 LEA R8, P4, R226.reuse, R14.reuse, 0x2 ;  /* 0x0000000ee2089211 */ /* 0x0c0fe200078810ff */
[----:B------:R3:W-:Y:S01]  /*24c20*/  @!P3 ST.E.64 desc[UR40][R2.64], R76 ;  /* 0x0000004c0200b985 */ /* 0x0007e2000c101b28 */
[----:B-----5:R-:W-:Y:S02]  /*24c30*/  SHF.R.S32.HI R7, RZ, 0x1f, R12 ;  /* 0x0000001fff077819 */ /* 0x020fe4000001140c */
[----:B------:R-:W-:Y:S02]  /*24c40*/  @!P1 LEA.HI.X R9, R226, R45, R9, 0x2, P4 ;  /* 0x0000002de2099211 */ /* 0x000fe400020f1409 */
[----:B------:R-:W-:-:S02]  /*24c50*/  @!P0 LEA R6, P4, R12, R14, 0x2 ;  /* 0x0000000e0c068211 */ /* 0x000fc400078810ff */
[----:B0-----:R-:W-:Y:S01]  /*24c60*/  SHF.R.S32.HI R5, RZ, 0x1f, R0 ;  /* 0x0000001fff057819 */ /* 0x001fe20000011400 */
[----:B------:R0:W-:Y:S01]  /*24c70*/  @!P1 ST.E.64 desc[UR40][R8.64], R124 ;  /* 0x0000007c08009985 */ /* 0x0001e2000c101b28 */
[----:B------:R-:W-:Y:S02]  /*24c80*/  @!P0 LEA.HI.X R7, R12, R45, R7, 0x2, P4 ;  /* 0x0000002d0c078211 */ /* 0x000fe400020f1407 */
[----:B------:R-:W-:Y:S01]  /*24c90*/  @!P2 LEA R4, P4, R0, R14, 0x2 ;  /* 0x0000000e0004a211 */ /* 0x000fe200078810ff */
[----:B---3--:R-:W-:-:S03]  /*24ca0*/  @!P0 IMAD.MOV.U32 R2, RZ, RZ, R130 ;  /* 0x000000ffff028224 */ /* 0x008fc600078e0082 */
[-C--:B------:R-:W-:Y:S01]  /*24cb0*/  @!P2 LEA.HI.X R5, R0, R45.reuse, R5, 0x2, P4 ;  /* 0x0000002d0005a211 */ /* 0x080fe200020f1405 */
[----:B------:R-:W-:Y:S01]  /*24cc0*/  @!P0 IMAD.MOV.U32 R3, RZ, RZ, R128 ;  /* 0x000000ffff038224 */ /* 0x000fe200078e0080 */
[----:B------:R-:W-:Y:S01]  /*24cd0*/  SHF.R.S32.HI R0, RZ, 0x1f, R11 ;  /* 0x0000001fff007819 */ /* 0x000fe2000001140b */
[----:B------:R-:W-:Y:S01]  /*24ce0*/  @!P2 IMAD.MOV.U32 R128, RZ, RZ, R131 ;  /* 0x000000ffff80a224 */ /* 0x000fe200078e0083 */
[C---:B------:R-:W-:Y:S02]  /*24cf0*/  @!P5 LEA R10, P4, R11.reuse, R14, 0x2 ;  /* 0x0000000e0b0ad211 */ /* 0x040fe400078810ff */
[----:B------:R0:W-:Y:S02]  /*24d00*/  @!P0 ST.E.64 desc[UR40][R6.64], R2 ;  /* 0x0000000206008985 */ /* 0x0001e4000c101b28 */
[----:B------:R-:W-:Y:S01]  /*24d10*/  @!P5 LEA.HI.X R11, R11, R45, R0, 0x2, P4 ;  /* 0x0000002d0b0bd211 */ /* 0x000fe200020f1400 */
[----:B------:R-:W-:Y:S01]  /*24d20*/  VIADD R0, R200, 0xb8 ;  /* 0x000000b8c8007836 */ /* 0x000fe20000000000 */
        /* <DEDUP_REMOVED lines=9> */
.L_x_1562:
[----:B------:R-:W-:Y:S01]  /*24dc0*/  ULDC.64 UR4, c[0x0][0xc08] ;  /* 0x0003020000047ab9 */ /* 0x000fe20000000a00 */
[----:B------:R-:W3:Y:S01]  /*24dd0*/  LDC.64 R2, c[0x0][0xc00] ;  /* 0x00030000ff027b82 */ /* 0x000ee20000000a00 */
[----:B------:R-:W-:Y:S01]  /*24de0*/  ISETP.NE.U32.AND P0, PT, RZ, UR4, PT ;  /* 0x00000004ff007c0c */ /* 0x000fe2000bf05070 */
[----:B------:R-:W-:-:S03]  /*24df0*/  IMAD.MOV.U32 R13, RZ, RZ, RZ ;  /* 0x000000ffff0d7224 */ /* 0x000fc600078e00ff */
[----:B------:R-:W-:Y:S01]  /*24e00*/  ISETP.NE.AND.EX P1, PT, RZ, UR5, PT, P0 ;  /* 0x00000005ff007c0c */ /* 0x000fe2000bf25300 */
[----:B------:R-:W-:Y:S02]  /*24e10*/  ULDC.64 UR4, c[0x0][0xc00] ;  /* 0x0003000000047ab9 */ /* 0x000fe40000000a00 */
[----:B------:R-:W-:-:S04]  /*24e20*/  ISETP.NE.U32.AND P0, PT, RZ, UR4, PT ;  /* 0x00000004ff007c0c */ /* 0x000fc8000bf05070 */
[----:B------:R-:W-:-:S06]  /*24e30*/  ISETP.NE.AND.EX P0, PT, RZ, UR5, PT, P0 ;  /* 0x00000005ff007c0c */ /* 0x000fcc000bf05300 */
[----:B------:R-:W4:Y:S01]  /*24e40*/  @P1 LDC.64 R4, c[0x0][0xc08] ;  /* 0x00030200ff041b82 */ /* 0x000f220000000a00 */
[----:B------:R-:W-:Y:S02]  /*24e50*/  ULDC UR4, c[0x0][0xa88] ;  /* 0x0002a20000047ab9 */ /* 0x000fe40000000800 */
[----:B------:R-:W-:Y:S02]  /*24e60*/  IMAD.U32 R20, RZ, RZ, UR4 ;  /* 0x00000004ff147e24 */ /* 0x000fe4000f8e00ff */
[----:B---3--:R-:W-:-:S05]  /*24e70*/  IMAD.WIDE R2, R225, 0x4, R2 ;  /* 0x00000004e1027825 */ /* 0x008fca00078e0202 */
[----:B------:R3:W5:Y:S02]  /*24e80*/  @P0 LDG.E R13, desc[UR40][R2.64] ;  /* 0x00000028020d0981 */ /* 0x000764000c1e1900 */
[----:B-----5:R-:W0:Y:S01]  /*24e90*/  S2R R26, SR_TID.X ;  /* 0x00000000001a7919 */ /* 0x020e220000002100 */
[----:B----4-:R-:W-:-:S05]  /*24ea0*/  @P1 IMAD.WIDE R4, R225, 0x4, R4 ;  /* 0x00000004e1041825 */ /* 0x010fca00078e0204 */
[----:B------:R3:W5:Y:S01]  /*24eb0*/  @P1 LDG.E R20, desc[UR40][R4.64] ;  /* 0x0000002804141981 */ /* 0x000762000c1e1900 */
[----:B-1----:R-:W-:Y:S02]  /*24ec0*/  ISETP.GT.AND P2, PT, R224, 0x1, PT ;  /* 0x00000001e000780c */ /* 0x002fe40003f44270 */
[----:B------:R-:W-:Y:S01]  /*24ed0*/  SHF.R.S32.HI R14, RZ, 0x1f, R225 ;  /* 0x0000001fff0e7819 */ /* 0x000fe200000114e1 */
[----:B0-----:R-:W-:-:S05]  /*24ee0*/  VIADD R0, R26, 0xffffff80 ;  /* 0xffffff801a007836 */ /* 0x001fca0000000000 */
[----:B------:R-:W-:Y:S01]  /*24ef0*/  ISETP.GT.AND P3, PT, R0, 0x7f, PT ;  /* 0x0000007f0000780c */ /* 0x000fe20003f64270 */
[----:B---3--:R-:W-:-:S12]  /*24f00*/  @P1 BRA `(.L_x_1581) ;  /* 0x0000000000101947 */ /* 0x008fd80003800000 */
[----:B------:R-:W-:Y:S05]  /*24f10*/  @!P0 BRA `(.L_x_1581) ;  /* 0x00000000000c8947 */ /* 0x000fea0003800000 */
[----:B------:R-:W3:Y:S04]  /*24f20*/  LDG.E R5, desc[UR40][R2.64] ;  /* 0x0000002802057981 */ /* 0x000ee8000c1e1900 */
[----:B-----5:R-:W3:Y:S02]  /*24f30*/  LDG.E R20, desc[UR40][R2.64+0x4] ;  /* 0x0000042802147981 */ /* 0x020ee4000c1e1900 */
[----:B---3--:R-:W-:-:S07]  /*24f40*/  IMAD.IADD R20, R20, 0x1, -R5 ;  /* 0x0000000114147824 */ /* 0x008fce00078e0a05 */
.L_x_1581:
[----:B------:R-:W-:Y:S01]  /*24f50*/  BSSY B1, `(.L_x_1582) ;  /* 0x0000035000017945 */ /* 0x000fe20003800000 */
[----:B------:R-:W-:Y:S02]  /*24f60*/  SEL R21, R225, RZ, !P0 ;  /* 0x000000ffe1157207 */ /* 0x000fe40004000000 */
[----:B------:R-:W-:Y:S02]  /*24f70*/  SEL R14, R14, RZ, !P0 ;  /* 0x000000ff0e0e7207 */ /* 0x000fe40004000000 */
[----:B------:R-:W-:Y:S01]  /*24f80*/  SHF.R.S32.HI R12, RZ, 0x1f, R13 ;  /* 0x0000001fff0c7819 */ /* 0x000fe2000001140d */
[----:B------:R-:W-:Y:S06]  /*24f90*/  @P3 BRA `(.L_x_1583) ;  /* 0x0000000000c03947 */ /* 0x000fec0003800000 */
[----:B------:R-:W0:Y:S01]  /*24fa0*/  LDC R27, c[0x0][0xbe8] ;  /* 0x0002fa00ff1b7b82 */ /* 0x000e220000000800 */
[----:B------:R-:W-:Y:S01]  /*24fb0*/  IADD3 R25, R207, -0x80, R26 ;  /* 0xffffff80cf197810 */ /* 0x000fe20007ffe01a */
[----:B0----5:R-:W-:-:S05]  /*24fc0*/  IMAD R0, R20, R27, RZ ;  /* 0x0000001b14007224 */ /* 0x021fca00078e02ff */
[----:B------:R-:W-:-:S13]  /*24fd0*/  ISETP.GE.AND P0, PT, R25, R0, PT ;  /* 0x000000001900720c */ /* 0x000fda0003f06270 */
[----:B------:R-:W-:Y:S05]  /*24fe0*/  @P0 BRA `(.L_x_1583) ;  /* 0x0000000000ac0947 */ /* 0x000fea0003800000 */
[----:B------:R-:W-:Y:S01]  /*24ff0*/  IMAD.MOV.U32 R0, RZ, RZ, 0x9b8 ;  /* 0x000009b8ff007424 */ /* 0x000fe200078e00ff */
[----:B------:R-:W-:Y:S01]  /*25000*/  ISETP.GT.AND P3, PT, R224, 0x1, PT ;  /* 0x00000001e000780c */ /* 0x000fe20003f64270 */
[----:B------:R-:W0:Y:S01]  /*25010*/  LDC.64 R28, c[0x0][0xba8] ;  /* 0x0002ea00ff1c7b82 */ /* 0x000e220000000a00 */
[----:B------:R-:W-:Y:S01]  /*25020*/  ISETP.NE.AND P0, PT, R27, 0x1, PT ;  /* 0x000000011b00780c */ /* 0x000fe20003f05270 */
[----:B------:R-:W-:Y:S01]  /*25030*/  IMAD.MOV.U32 R15, RZ, RZ, R25 ;  /* 0x000000ffff0f7224 */ /* 0x000fe200078e0019 */
[----:B------:R-:W-:Y:S02]  /*25040*/  SEL R24, R0, 0x978, P3 ;  /* 0x0000097800187807 */ /* 0x000fe40001800000 */
[----:B------:R-:W-:-:S03]  /*25050*/  SEL R227, R227, RZ, P3 ;  /* 0x000000ffe3e37207 */ /* 0x000fc60001800000 */
[----:B------:R-:W1:Y:S08]  /*25060*/  LDC.64 R6, c[0x0][R24+0x220] ;  /* 0x0000880018067b82 */ /* 0x000e700000000a00 */
[----:B------:R-:W3:Y:S08]  /*25070*/  LDC.64 R2, c[0x0][R24+0x218] ;  /* 0x0000860018027b82 */ /* 0x000ef00000000a00 */
[----:B------:R-:W4:Y:S08]  /*25080*/  LDC.64 R8, c[0x0][R24+0x228] ;  /* 0x00008a0018087b82 */ /* 0x000f300000000a00 */
[----:B------:R-:W5:Y:S08]  /*25090*/  LDC.64 R4, c[0x0][R24+0x210] ;  /* 0x0000840018047b82 */ /* 0x000f700000000a00 */
[----:B------:R-:W2:Y:S08]  /*250a0*/  @P0 LDC R0, c[0x0][0xbec] ;  /* 0x0002fb00ff000b82 */ /* 0x000eb00000000800 */
[----:B------:R-:W4:Y:S01]  /*250b0*/  @P0 LDC R33, c[0x0][0xbf0] ;  /* 0x0002fc00ff210b82 */ /* 0x000f220000000800 */
[----:B-1----:R-:W-:-:S07]  /*250c0*/  IMAD R7, R7, R21, RZ ;  /* 0x0000001507077224 */ /* 0x002fce00078e02ff */
[----:B0-----:R-:W0:Y:S01]  /*250d0*/  @!P3 LDC R28, c[0x0][0xb50] ;  /* 0x0002d400ff1cbb82 */ /* 0x001e220000000800 */
[----:B------:R-:W-:Y:S02]  /*250e0*/  IMAD R7, R6, R14, R7 ;  /* 0x0000000e06077224 */ /* 0x000fe400078e0207 */
[----:B--2---:R-:W-:-:S05]  /*250f0*/  @P0 IMAD.HI.U32 R0, R25, R0, RZ ;  /* 0x0000000019000227 */ /* 0x004fca00078e00ff */
[----:B------:R-:W1:Y:S01]  /*25100*/  @!P3 LDC R29, c[0x0][0xb54] ;  /* 0x0002d500ff1dbb82 */ /* 0x000e620000000800 */
[-C--:B---3--:R-:W-:Y:S02]  /*25110*/  IMAD R31, R3, R222.reuse, RZ ;  /* 0x000000de031f7224 */ /* 0x088fe400078e02ff */
[----:B------:R-:W-:Y:S01]  /*25120*/  IMAD.WIDE.U32 R10, R2, R222, RZ ;  /* 0x000000de020a7225 */ /* 0x000fe200078e00ff */
[----:B----4-:R-:W-:-:S03]  /*25130*/  @P0 SHF.R.U32.HI R15, RZ, R33, R0 ;  /* 0x00000021ff0f0219 */ /* 0x010fc60000011600 */
[----:B------:R-:W-:-:S04]  /*25140*/  IMAD.WIDE.U32 R2, R6, R21, RZ ;  /* 0x0000001506027225 */ /* 0x000fc800078e00ff */
[----:B------:R-:W-:Y:S01]  /*25150*/  IMAD.IADD R11, R31, 0x1, R11 ;  /* 0x000000011f0b7824 */ /* 0x000fe200078e020b */
[----:B------:R-:W-:Y:S01]  /*25160*/  IADD3 R10, P0, P1, R2, R10, R13 ;  /* 0x0000000a020a7210 */ /* 0x000fe2000791e00d */
[----:B------:R-:W-:Y:S02]  /*25170*/  IMAD.MOV R0, RZ, RZ, -R15 ;  /* 0x000000ffff007224 */ /* 0x000fe400078e0a0f */
[----:B------:R-:W-:Y:S02]  /*25180*/  IMAD.IADD R6, R3, 0x1, R7 ;  /* 0x0000000103067824 */ /* 0x000fe400078e0207 */
[----:B------:R-:W-:-:S04]  /*25190*/  IMAD.WIDE.U32 R2, R8, R227, RZ ;  /* 0x000000e308027225 */ /* 0x000fc800078e00ff */
[----:B------:R-:W-:Y:S02]  /*251a0*/  IMAD R9, R9, R227, RZ ;  /* 0x000000e309097224 */ /* 0x000fe400078e02ff */
[----:B------:R-:W-:Y:S01]  /*251b0*/  IMAD R7, R27, R0, R25 ;  /* 0x000000001b077224 */ /* 0x000fe200078e0219 */
[----:B------:R-:W-:Y:S01]  /*251c0*/  IADD3.X R0, R6, R11, R12, P0, P1 ;  /* 0x0000000b06007210 */ /* 0x000fe200007e240c */
[----:B------:R-:W-:Y:S01]  /*251d0*/  IMAD.IADD R3, R9, 0x1, R3 ;  /* 0x0000000109037824 */ /* 0x000fe200078e0203 */
[----:B------:R-:W-:Y:S02]  /*251e0*/  IADD3 R2, P0, P1, R15, R10, R2 ;  /* 0x0000000a0f027210 */ /* 0x000fe4000791e002 */
[----:B------:R-:W-:Y:S02]  /*251f0*/  SHF.R.S32.HI R15, RZ, 0x1f, R15 ;  /* 0x0000001fff0f7819 */ /* 0x000fe4000001140f */
[----:B------:R-:W-:Y:S02]  /*25200*/  SHF.R.S32.HI R9, RZ, 0x1f, R7 ;  /* 0x0000001fff097819 */ /* 0x000fe40000011407 */
[----:B------:R-:W-:Y:S01]  /*25210*/  IADD3.X R3, R15, R0, R3, P0, P1 ;  /* 0x000000000f037210 */ /* 0x000fe200007e2403 */
[----:B-----5:R-:W-:-:S04]  /*25220*/  IMAD R0, R5, R7, RZ ;  /* 0x0000000705007224 */ /* 0x020fc800078e02ff */
[C---:B------:R-:W-:Y:S02]  /*25230*/  IMAD R9, R4.reuse, R9, R0 ;  /* 0x0000000904097224 */ /* 0x040fe400078e0200 */
[----:B------:R-:W-:-:S04]  /*25240*/  IMAD.WIDE.U32 R2, R4, R7, R2 ;  /* 0x0000000704027225 */ /* 0x000fc800078e0002 */
[----:B------:R-:W-:Y:S01]  /*25250*/  IMAD.IADD R0, R3, 0x1, R9 ;  /* 0x0000000103007824 */ /* 0x000fe200078e0209 */
[----:B0-----:R-:W-:Y:S01]  /*25260*/  LEA R4, P0, R2, R28, 0x2 ;  /* 0x0000001c02047211 */ /* 0x001fe200078010ff */
[----:B------:R-:W-:-:S03]  /*25270*/  IMAD.MOV.U32 R3, RZ, RZ, -0x800000 ;  /* 0xff800000ff037424 */ /* 0x000fc600078e00ff */
[----:B-1----:R-:W-:-:S05]  /*25280*/  LEA.HI.X R5, R2, R29, R0, 0x2, P0 ;  /* 0x0000001d02057211 */ /* 0x002fca00000f1400 */
[----:B------:R0:W-:Y:S04]  /*25290*/  STG.E desc[UR40][R4.64], R3 ;  /* 0x0000000304007986 */ /* 0x0001e8000c101928 */
.L_x_1583:
[----:B------:R-:W-:Y:S05]  /*252a0*/  BSYNC B1 ;  /* 0x0000000000017941 */ /* 0x000fea0003800000 */
.L_x_1582:
[----:B------:R-:W-:Y:S05]  /*252b0*/  @P2 BRA `(.L_x_1576) ;  /* 0x0000000800282947 */ /* 0x000fea0003800000 */
[----:B------:R-:W1:Y:S01]  /*252c0*/  LDC R25, c[0x0][0xbe8] ;  /* 0x0002fa00ff197b82 */ /* 0x000e620000000800 */
[----:B0-----:R-:W-:Y:S01]  /*252d0*/  VIADD R4, R26, 0xffffff80 ;  /* 0xffffff801a047836 */ /* 0x001fe20000000000 */
[----:B------:R-:W-:Y:S01]  /*252e0*/  ULDC.64 UR4, c[0x0][0xaa0] ;  /* 0x0002a80000047ab9 */ /* 0x000fe20000000a00 */
[----:B------:R-:W-:Y:S01]  /*252f0*/  ULDC.64 UR6, c[0x0][0xaf0] ;  /* 0x0002bc0000067ab9 */ /* 0x000fe20000000a00 */
[----:B------:R-:W-:Y:S02]  /*25300*/  IMAD R0, R12, UR4, RZ ;  /* 0x000000040c007c24 */ /* 0x000fe4000f8e02ff */
[----:B------:R-:W-:Y:S02]  /*25310*/  SHF.R.S32.HI R3, RZ, 0x1f, R4 ;  /* 0x0000001fff037819 */ /* 0x000fe40000011404 */
[----:B------:R-:W-:Y:S02]  /*25320*/  IMAD R5, R13, UR5, R0 ;  /* 0x000000050d057c24 */ /* 0x000fe4000f8e0200 */
[----:B------:R-:W-:Y:S01]  /*25330*/  LEA.HI R7, R3, R4, RZ, 0x3 ;  /* 0x0000000403077211 */ /* 0x000fe200078f18ff */
[----:B------:R-:W-:Y:S01]  /*25340*/  IMAD.WIDE.U32 R2, R13, UR4, RZ ;  /* 0x000000040d027c25 */ /* 0x000fe2000f8e00ff */
[----:B------:R-:W-:-:S02]  /*25350*/  ULDC.64 UR4, c[0x0][0xae8] ;  /* 0x0002ba0000047ab9 */ /* 0x000fc40000000a00 */
[----:B------:R-:W-:Y:S01]  /*25360*/  LOP3.LUT R9, R7, 0xfffffff8, RZ, 0xc0, !PT ;  /* 0xfffffff807097812 */ /* 0x000fe200078ec0ff */
[----:B------:R-:W-:Y:S01]  /*25370*/  IMAD.IADD R3, R3, 0x1, R5 ;  /* 0x0000000103037824 */ /* 0x000fe200078e0205 */
[----:B------:R-:W-:-:S03]  /*25380*/  SHF.R.S32.HI R10, RZ, 0x3, R7 ;  /* 0x00000003ff0a7819 */ /* 0x000fc60000011407 */
[----:B------:R-:W-:Y:S02]  /*25390*/  IMAD.IADD R8, R4, 0x1, -R9 ;  /* 0x0000000104087824 */ /* 0x000fe400078e0a09 */
[----:B------:R-:W-:Y:S01]  /*253a0*/  IMAD.WIDE.U32 R2, R222, UR4, R2 ;  /* 0x00000004de027c25 */ /* 0x000fe2000f8e0002 */
[----:B-1----:R-:W-:-:S03]  /*253b0*/  ISETP.NE.AND P0, PT, R25, 0x1, PT ;  /* 0x000000011900780c */ /* 0x002fc60003f05270 */
[----:B------:R-:W-:Y:S02]  /*253c0*/  IMAD R0, R8, 0x20, R10 ;  /* 0x0000002008007824 */ /* 0x000fe400078e020a */
[----:B------:R-:W-:Y:S01]  /*253d0*/  IMAD R3, R222, UR5, R3 ;  /* 0x00000005de037c24 */ /* 0x000fe2000f8e0203 */
[----:B------:R-:W-:Y:S01]  /*253e0*/  ULDC.64 UR4, c[0x0][0xae0] ;  /* 0x0002b80000047ab9 */ /* 0x000fe20000000a00 */
[----:B------:R-:W-:Y:S02]  /*253f0*/  IMAD.IADD R9, R207, 0x1, R0 ;  /* 0x00000001cf097824 */ /* 0x000fe400078e0200 */
[----:B------:R-:W-:Y:S02]  /*25400*/  IMAD R4, R14, UR6, RZ ;  /* 0x000000060e047c24 */ /* 0x000fe4000f8e02ff */
[----:B------:R-:W-:Y:S02]  /*25410*/  IMAD.MOV.U32 R5, RZ, RZ, R9 ;  /* 0x000000ffff057224 */ /* 0x000fe400078e0009 */
[C---:B------:R-:W-:Y:S01]  /*25420*/  IMAD R7, R21.reuse, UR7, R4 ;  /* 0x0000000715077c24 */ /* 0x040fe2000f8e0204 */
[----:B------:R-:W0:Y:S01]  /*25430*/  @P0 LDC R6, c[0x0][0xbec] ;  /* 0x0002fb00ff060b82 */ /* 0x000e220000000800 */
[----:B------:R-:W-:-:S04]  /*25440*/  IMAD.WIDE.U32 R2, R21, UR6, R2 ;  /* 0x0000000615027c25 */ /* 0x000fc8000f8e0002 */
[----:B------:R-:W-:-:S03]  /*25450*/  IMAD.IADD R3, R3, 0x1, R7 ;  /* 0x0000000103037824 */ /* 0x000fc600078e0207 */
[----:B------:R-:W1:Y:S01]  /*25460*/  @P0 LDC R11, c[0x0][0xbf0] ;  /* 0x0002fc00ff0b0b82 */ /* 0x000e620000000800 */
[----:B0-----:R-:W-:-:S05]  /*25470*/  @P0 IMAD.HI.U32 R0, R9, R6, RZ ;  /* 0x0000000609000227 */ /* 0x001fca00078e00ff */
[----:B-1----:R-:W-:-:S04]  /*25480*/  @P0 SHF.R.U32.HI R5, RZ, R11, R0 ;  /* 0x0000000bff050219 */ /* 0x002fc80000011600 */
[--C-:B------:R-:W-:Y:S01]  /*25490*/  SHF.R.S32.HI R0, RZ, 0x1f, R5.reuse ;  /* 0x0000001fff007819 */ /* 0x100fe20000011405 */
[----:B------:R-:W-:Y:S02]  /*254a0*/  IMAD.MOV R4, RZ, RZ, -R5 ;  /* 0x000000ffff047224 */ /* 0x000fe400078e0a05 */
[----:B------:R-:W-:-:S04]  /*254b0*/  IMAD.WIDE.U32 R2, R5, UR4, R2 ;  /* 0x0000000405027c25 */ /* 0x000fc8000f8e0002 */
        /* <DEDUP_REMOVED lines=15> */
[----:B------:R-:W-:Y:S01]  /*255b0*/  SHF.R.S32.HI R21, RZ, 0x1f, R7 ;  /* 0x0000001fff157819 */ /* 0x000fe20000011407 */
[----:B------:R-:W-:Y:S01]  /*255c0*/  VIADD R5, R7, 0x40 ;  /* 0x0000004007057836 */ /* 0x000fe20000000000 */
[----:B------:R-:W-:Y:S02]  /*255d0*/  LEA.HI.X R3, R4, UR5, R3, 0x1, P0 ;  /* 0x0000000504037c11 */ /* 0x000fe400080f0c03 */
[----:B------:R-:W-:-:S02]  /*255e0*/  SHF.R.S32.HI R8, RZ, 0x1f, R9 ;  /* 0x0000001fff087819 */ /* 0x000fc40000011409 */
[----:B------:R-:W-:Y:S01]  /*255f0*/  SHF.R.S32.HI R24, RZ, 0x1f, R5 ;  /* 0x0000001fff187819 */ /* 0x000fe20000011405 */
[----:B------:R-:W-:Y:S06]  /*25600*/  BRA.DIV UR4, `(.L_x_1584) ;  /* 0x000000ca04847947 */ /* 0x000fec000b800000 */
[----:B------:R0:W1:Y:S04]  /*25610*/  SHFL.IDX PT, R0, R3, RZ, 0x181f ;  /* 0x00181fff03007589 */ /* 0x00006800000e0000 */
[----:B------:R0:W3:Y:S02]  /*25620*/  SHFL.IDX PT, R14, R2, RZ, 0x181f ;  /* 0x00181fff020e7589 */ /* 0x0000e400000e0000 */
.L_x_1897:
[----:B-----5:R-:W-:Y:S01]  /*25630*/  IMAD R25, R20, R25, RZ ;  /* 0x0000001914197224 */ /* 0x020fe200078e02ff */
[----:B------:R-:W-:Y:S01]  /*25640*/  BSSY B1, `(.L_x_1585) ;  /* 0x0000011000017945 */ /* 0x000fe20003800000 */
[----:B------:R-:W-:-:S05]  /*25650*/  IMAD.IADD R6, R10, 0x1, R207 ;  /* 0x000000010a067824 */ /* 0x000fca00078e02cf */
        /* <DEDUP_REMOVED lines=9> */
[-C--:B-1----:R-:W-:Y:S02]  /*256f0*/  @!P3 LEA.HI.X R11, R7, R0.reuse, R21, 0x1, P0 ;  /* 0x00000000070bb211 */ /* 0x082fe400000f0c15 */
[-C--:B------:R-:W-:Y:S02]  /*25700*/  @!P4 LEA.HI.X R13, R5, R0.reuse, R24, 0x1, P1 ;  /* 0x00000000050dc211 */ /* 0x080fe400008f0c18 */
[----:B------:R-:W-:Y:S01]  /*25710*/  @!P5 LEA.HI.X R15, R9, R0, R8, 0x1, P2 ;  /* 0x00000000090fd211 */ /* 0x000fe200010f0c08 */
[----:B------:R4:W-:Y:S04]  /*25720*/  @!P3 ST.E.128 desc[UR40][R10.64], RZ ;  /* 0x000000ff0a00b985 */ /* 0x0009e8000c101d28 */
[----:B------:R4:W-:Y:S04]  /*25730*/  @!P4 ST.E.128 desc[UR40][R12.64], RZ ;  /* 0x000000ff0c00c985 */ /* 0x0009e8000c101d28 */
[----:B------:R4:W-:Y:S02]  /*25740*/  @!P5 ST.E.128 desc[UR40][R14.64], RZ ;  /* 0x000000ff0e00d985 */ /* 0x0009e4000c101d28 */
.L_x_1586:
[----:B------:R-:W-:Y:S05]  /*25750*/  BSYNC B1 ;  /* 0x0000000000017941 */ /* 0x000fea0003800000 */
.L_x_1585:
[----:B------:R-:W-:-:S03]  /*25760*/  UMOV UR4, 0xffffffff ;  /* 0xffffffff00047882 */ /* 0x000fc60000000000 */
[----:B------:R-:W-:Y:S05]  /*25770*/  BRA.DIV UR4, `(.L_x_1587) ;  /* 0x000000ca045c7947 */ /* 0x000fea000b800000 */
[----:B-1----:R1:W0:Y:S04]  /*25780*/  SHFL.IDX PT, R0, R3, 0x1, 0x181f ;  /* 0x00381f0003007f89 */ /* 0x00222800000e0000 */
[----:B---34-:R1:W3:Y:S02]  /*25790*/  SHFL.IDX PT, R14, R2, 0x1, 0x181f ;  /* 0x00381f00020e7f89 */ /* 0x0182e400000e0000 */
.L_x_1901:
        /* <DEDUP_REMOVED lines=17> */
.L_x_1589:
[----:B------:R-:W-:Y:S05]  /*258b0*/  BSYNC B1 ;  /* 0x0000000000017941 */ /* 0x000fea0003800000 */
.L_x_1588:
[----:B------:R-:W-:-:S03]  /*258c0*/  UMOV UR4, 0xffffffff ;  /* 0xffffffff00047882 */ /* 0x000fc60000000000 */
[----:B------:R-:W-:Y:S05]  /*258d0*/  BRA.DIV UR4, `(.L_x_1590) ;  /* 0x000000ca044c7947 */ /* 0x000fea000b800000 */
[----:B0-----:R0:W0:Y:S04]  /*258e0*/  SHFL.IDX PT, R0, R3, 0x2, 0x181f ;  /* 0x00581f0003007f89 */ /* 0x00102800000e0000 */
[----:B---34-:R3:W4:Y:S02]  /*258f0*/  SHFL.IDX PT, R14, R2, 0x2, 0x181f ;  /* 0x00581f00020e7f89 */ /* 0x01872400000e0000 */
.L_x_1905:
        /* <DEDUP_REMOVED lines=17> */
.L_x_1592:
[----:B------:R-:W-:Y:S05]  /*25a10*/  BSYNC B1 ;  /* 0x0000000000017941 */ /* 0x000fea0003800000 */
.L_x_1591:
[----:B------:R-:W-:-:S03]  /*25a20*/  UMOV UR4, 0xffffffff ;  /* 0xffffffff00047882 */ /* 0x000fc60000000000 */
[----:B------:R-:W-:Y:S05]  /*25a30*/  BRA.DIV UR4, `(.L_x_1593) ;  /* 0x000000ca043c7947 */ /* 0x000fea000b800000 */
[----:B0-----:R0:W0:Y:S04]  /*25a40*/  SHFL.IDX PT, R0, R3, 0x3, 0x181f ;  /* 0x00781f0003007f89 */ /* 0x00102800000e0000 */
[----:B----4-:R4:W0:Y:S02]  /*25a50*/  SHFL.IDX PT, R14, R2, 0x3, 0x181f ;  /* 0x00781f00020e7f89 */ /* 0x01082400000e0000 */
.L_x_1909:
[----:B-1-34-:R-:W-:-:S05]  /*25a60*/  VIADD R2, R6, 0x60 ;  /* 0x0000006006027836 */ /* 0x01afca0000000000 */
        /* <DEDUP_REMOVED lines=15> */
.L_x_1576:
[----:B------:R-:W-:Y:S05]  /*25b60*/  BSYNC B0 ;  /* 0x0000000000007941 */ /* 0x000fea0003800000 */
.L_x_1561:
[----:B------:R-:W-:Y:S02]  /*25b70*/  ULDC UR4, c[0x0][0xc3c] ;  /* 0x00030f0000047ab9 */ /* 0x000fe40000000800 */
[----:B--2---:R-:W-:-:S13]  /*25b80*/  ISETP.GE.AND P0, PT, R215, UR4, PT ;  /* 0x00000004d7007c0c */ /* 0x004fda000bf06270 */
[----:B------:R-:W-:Y:S05]  /*25b90*/  @!P0 BRA `(.L_x_1594) ;  /* 0xfffffdb800208947 */ /* 0x000fea000383ffff */
[----:B------:R-:W-:Y:S05]  /*25ba0*/  BRA `(.L_x_1362) ;  /* 0x00000088003c7947 */ /* 0x000fea0003800000 */
.L_x_1360:
        /* <DEDUP_REMOVED lines=20> */
.L_x_1595:
[----:B------:R-:W1:Y:S01]  /*25cf0*/  S2R R0, SR_TID.X ;  /* 0x0000000000007919 */ /* 0x000e620000002100 */
[----:B------:R-:W-:Y:S01]  /*25d00*/  ULDC UR4, c[0x0][0xc3c] ;  /* 0x00030f0000047ab9 */ /* 0x000fe20000000800 */
        /* <DEDUP_REMOVED lines=9> */
[----:B-1----:R-:W-:-:S04]  /*25da0*/  @!P1 IMAD.WIDE.U32 R2, R0, 0x4, R4 ;  /* 0x0000000400029825 */ /* 0x002fc800078e0004 */
[----:B------:R-:W-:-:S06]  /*25db0*/  IMAD.MOV.U32 R5, RZ, RZ, RZ ;  /* 0x000000ffff057224 */ /* 0x000fcc00078e00ff */
        /* <DEDUP_REMOVED lines=25> */
[----:B------:R-:W-:Y:S01]  /*25f50*/  IMAD.MOV.U32 R4, RZ, RZ, R7 ;  /* 0x000000ffff047224 */ /* 0x000fe200078e0007 */
[----:B--2---:R-:W-:-:S13]  /*25f60*/  ISETP.GT.AND P6, PT, R7, UR6, PT ;  /* 0x0000000607007c0c */ /* 0x004fda000bfc4270 */
[----:B------:R-:W-:Y:S05]  /*25f70*/  @P6 BRA `(.L_x_1597) ;  /* 0x0000000000a86947 */ /* 0x000fea0003800000 */
[----:B------:R-:W-:Y:S01]  /*25f80*/  IMAD.MOV.U32 R7, RZ, RZ, R4 ;  /* 0x000000ffff077224 */ /* 0x000fe200078e0004 */
[----:B------:R-:W-:Y:S01]  /*25f90*/  UMOV UR4, URZ ;  /* 0x0000003f00047c82 */ /* 0x000fe20008000000 */
[----:B------:R-:W-:-:S05]  /*25fa0*/  ULDC UR5, c[0x0][0xc38] ;  /* 0x00030e0000057ab9 */ /* 0x000fca0000000800 */
.L_x_1599:
        /* <DEDUP_REMOVED lines=38> */
[----:B------:R-:W-:-:S07]  /*26210*/  IMAD.MOV.U32 R3, RZ, RZ, R2 ;  /* 0x000000ffff037224 */ /* 0x000fce00078e0002 */
.L_x_1597:
[----:B------:R-:W-:Y:S02]  /*26220*/  IMAD.IADD R9, R7, 0x1, -R4 ;  /* 0x0000000107097824 */ /* 0x000fe400078e0a04 */
[----:B------:R-:W-:Y:S02]  /*26230*/  IMAD.MOV.U32 R8, RZ, RZ, RZ ;  /* 0x000000ffff087224 */ /* 0x000fe400078e00ff */
[----:B------:R-:W-:-:S05]  /*26240*/  IMAD R2, R3, UR5, R9 ;  /* 0x0000000503027c24 */ /* 0x000fca000f8e0209 */
[----:B------:R-:W-:-:S13]  /*26250*/  ISETP.GT.AND P0, PT, R2, UR6, PT ;  /* 0x0000000602007c0c */ /* 0x000fda000bf04270 */
[----:B------:R-:W-:-:S04]  /*26260*/  VOTE.ANY R2, PT, !P0 ;  /* 0x0000000000027806 */ /* 0x000fc800040e0100 */
[----:B------:R-:W0:Y:S01]  /*26270*/  POPC R10, R2 ;  /* 0x00000002000a7309 */ /* 0x000e220000000000 */
[----:B------:R-:W-:Y:S01]  /*26280*/  ISETP.NE.AND P0, PT, R2, RZ, PT ;  /* 0x000000ff0200720c */ /* 0x000fe20003f05270 */
[----:B0-----:R0:W1:Y:S04]  /*26290*/  SHFL.IDX PT, R7, R5, R10, 0x1f ;  /* 0x00001f0a05077589 */ /* 0x00106800000e0000 */
[----:B------:R0:W2:Y:S08]  /*262a0*/  SHFL.IDX PT, R4, R6, R10, 0x1f ;  /* 0x00001f0a06047589 */ /* 0x0000b000000e0000 */
[----:B------:R-:W-:Y:S05]  /*262b0*/  @!P0 BRA `(.L_x_1600) ;  /* 0x0000000000088947 */ /* 0x000fea0003800000 */
[----:B------:R-:W-:-:S06]  /*262c0*/  VIADD R8, R10, 0xffffffff ;  /* 0xffffffff0a087836 */ /* 0x000fcc0000000000 */
[----:B------:R3:W4:Y:S02]  /*262d0*/  SHFL.IDX PT, R8, R3, R8, 0x1f ;  /* 0x00001f0803087589 */ /* 0x00072400000e0000 */
.L_x_1600:
[----:B----4-:R-:W-:Y:S01]  /*262e0*/  IMAD R2, R8, UR5, R9 ;  /* 0x0000000508027c24 */ /* 0x010fe2000f8e0209 */
[----:B-1----:R-:W-:Y:S01]  /*262f0*/  ISETP.NE.AND P0, PT, R7, 0x1, PT ;  /* 0x000000010700780c */ /* 0x002fe20003f05270 */
[----:B------:R-:W-:-:S03]  /*26300*/  VIADD R12, R10, UR4 ;  /* 0x000000040a0c7c36 */ /* 0x000fc60008000000 */
[----:B------:R1:W-:Y:S01]  /*26310*/  STL [R1], R2 ;  /* 0x0000000201007387 */ /* 0x0003e20000100800 */
[----:B0-----:R-:W-:-:S03]  /*26320*/  IADD3 R5, -R2, UR6, RZ ;  /* 0x0000000602057c10 */ /* 0x001fc6000fffe1ff */
[----:B------:R1:W-:Y:S05]  /*26330*/  STL [R1+0xc], R12 ;  /* 0x00000c0c01007387 */ /* 0x0003ea0000100800 */
[----:B------:R-:W-:Y:S05]  /*26340*/  @!P0 BRA `(.L_x_1601) ;  /* 0x0000000000e08947 */ /* 0x000fea0003800000 */
[-C--:B--2---:R-:W-:Y:S02]  /*26350*/  IABS R6, R4.reuse ;  /* 0x0000000400067213 */ /* 0x084fe40000000000 */
[----:B------:R-:W-:Y:S02]  /*26360*/  IABS R8, R7 ;  /* 0x0000000700087213 */ /* 0x000fe40000000000 */
[----:B------:R-:W0:Y:S08]  /*26370*/  I2F.RP R9, R6 ;  /* 0x0000000600097306 */ /* 0x000e300000209400 */
[----:B------:R-:W2:Y:S08]  /*26380*/  I2F.RP R10, R8 ;  /* 0x00000008000a7306 */ /* 0x000eb00000209400 */
[----:B0-----:R-:W1:Y:S08]  /*26390*/  MUFU.RCP R9, R9 ;  /* 0x0000000900097308 */ /* 0x001e700000001000 */
[----:B--2---:R-:W-:Y:S01]  /*263a0*/  MUFU.RCP R10, R10 ;  /* 0x0000000a000a7308 */ /* 0x004fe20000001000 */
[----:B-1----:R-:W-:Y:S01]  /*263b0*/  VIADD R2, R9, 0xffffffe ;  /* 0x0ffffffe09027836 */ /* 0x002fe20000000000 */
[----:B------:R-:W-:-:S06]  /*263c0*/  IABS R9, R4 ;  /* 0x0000000400097213 */ /* 0x000fcc0000000000 */
[----:B---3--:R0:W1:Y:S02]  /*263d0*/  F2I.FTZ.U32.TRUNC.NTZ R3, R2 ;  /* 0x0000000200037305 */ /* 0x008064000021f000 */
[----:B0-----:R-:W-:Y:S02]  /*263e0*/  IMAD.MOV.U32 R2, RZ, RZ, RZ ;  /* 0x000000ffff027224 */ /* 0x001fe400078e00ff */
[----:B-1----:R-:W-:-:S04]  /*263f0*/  IMAD.MOV R11, RZ, RZ, -R3 ;  /* 0x000000ffff0b7224 */ /* 0x002fc800078e0a03 */
[----:B------:R-:W-:-:S04]  /*26400*/  IMAD R11, R11, R6, RZ ;  /* 0x000000060b0b7224 */ /* 0x000fc800078e02ff */
[----:B------:R-:W-:Y:S01]  /*26410*/  IMAD.HI.U32 R3, R3, R11, R2 ;  /* 0x0000000b03037227 */ /* 0x000fe200078e0002 */
[----:B------:R-:W-:-:S03]  /*26420*/  IABS R2, R5 ;  /* 0x0000000500027213 */ /* 0x000fc60000000000 */
[----:B------:R-:W-:Y:S02]  /*26430*/  IMAD.MOV R11, RZ, RZ, -R9 ;  /* 0x000000ffff0b7224 */ /* 0x000fe400078e0a09 */
[----:B------:R-:W-:-:S04]  /*26440*/  IMAD.HI.U32 R9, R3, R2, RZ ;  /* 0x0000000203097227 */ /* 0x000fc800078e00ff */
[----:B------:R-:W-:Y:S02]  /*26450*/  IMAD R11, R9, R11, R2 ;  /* 0x0000000b090b7224 */ /* 0x000fe400078e0202 */
[----:B------:R-:W-:Y:S02]  /*26460*/  VIADD R3, R10, 0xffffffe ;  /* 0x0ffffffe0a037836 */ /* 0x000fe40000000000 */
[----:B------:R-:W-:Y:S01]  /*26470*/  IMAD.MOV.U32 R2, RZ, RZ, RZ ;  /* 0x000000ffff027224 */ /* 0x000fe200078e00ff */
[----:B------:R-:W-:-:S03]  /*26480*/  ISETP.GT.U32.AND P1, PT, R6, R11, PT ;  /* 0x0000000b0600720c */ /* 0x000fc60003f24070 */
[----:B------:R-:W0:Y:S10]  /*26490*/  F2I.FTZ.U32.TRUNC.NTZ R3, R3 ;  /* 0x0000000300037305 */ /* 0x000e34000021f000 */
[----:B------:R-:W-:-:S02]  /*264a0*/  @!P1 IMAD.IADD R11, R11, 0x1, -R6 ;  /* 0x000000010b0b9824 */ /* 0x000fc400078e0a06 */
[----:B------:R-:W-:Y:S01]  /*264b0*/  @!P1 VIADD R9, R9, 0x1 ;  /* 0x0000000109099836 */ /* 0x000fe20000000000 */
[----:B------:R-:W-:Y:S02]  /*264c0*/  ISETP.NE.AND P1, PT, R4, RZ, PT ;  /* 0x000000ff0400720c */ /* 0x000fe40003f25270 */
[----:B------:R-:W-:Y:S01]  /*264d0*/  ISETP.GE.U32.AND P0, PT, R11, R6, PT ;  /* 0x000000060b00720c */ /* 0x000fe20003f06070 */
[----:B0-----:R-:W-:-:S04]  /*264e0*/  IMAD.MOV R11, RZ, RZ, -R3 ;  /* 0x000000ffff0b7224 */ /* 0x001fc800078e0a03 */
[----:B------:R-:W-:-:S04]  /*264f0*/  IMAD R11, R11, R8, RZ ;  /* 0x000000080b0b7224 */ /* 0x000fc800078e02ff */
[----:B------:R-:W-:Y:S01]  /*26500*/  IMAD.HI.U32 R6, R3, R11, R2 ;  /* 0x0000000b03067227 */ /* 0x000fe200078e0002 */
[----:B------:R-:W-:-:S03]  /*26510*/  LOP3.LUT R2, R5, R4, RZ, 0x3c, !PT ;  /* 0x0000000405027212 */ /* 0x000fc600078e3cff */
[----:B------:R-:W-:Y:S01]  /*26520*/  @P0 VIADD R9, R9, 0x1 ;  /* 0x0000000109090836 */ /* 0x000fe20000000000 */
[----:B------:R-:W-:Y:S02]  /*26530*/  ISETP.GE.AND P2, PT, R2, RZ, PT ;  /* 0x000000ff0200720c */ /* 0x000fe40003f46270 */
[----:B------:R-:W-:-:S05]  /*26540*/  IABS R2, R7 ;  /* 0x0000000700027213 */ /* 0x000fca0000000000 */
[----:B------:R-:W-:-:S06]  /*26550*/  IMAD.MOV R2, RZ, RZ, -R2 ;  /* 0x000000ffff027224 */ /* 0x000fcc00078e0a02 */
[----:B------:R-:W-:Y:S01]  /*26560*/  @!P2 IMAD.MOV R9, RZ, RZ, -R9 ;  /* 0x000000ffff09a224 */ /* 0x000fe200078e0a09 */
[----:B------:R-:W-:-:S04]  /*26570*/  @!P1 LOP3.LUT R9, RZ, R4, RZ, 0x33, !PT ;  /* 0x00000004ff099212 */ /* 0x000fc800078e33ff */
[----:B------:R-:W-:-:S05]  /*26580*/  IABS R3, R9 ;  /* 0x0000000900037213 */ /* 0x000fca0000000000 */
        /* <DEDUP_REMOVED lines=20> */
.L_x_1601:
[----:B-1-3--:R-:W0:Y:S02]  /*266d0*/  LDC.64 R2, c[0x0][0xc90] ;  /* 0x00032400ff027b82 */ /* 0x00ae240000000a00 */
[----:B0-----:R-:W-:-:S05]  /*266e0*/  IMAD.WIDE R2, R12, 0x4, R2 ;  /* 0x000000040c027825 */ /* 0x001fca00078e0202 */
        /* <DEDUP_REMOVED lines=30> */
[----:B------:R-:W-:-:S04]  /*268d0*/  VIADDMNMX R7, R10, UR5, R7, PT ;  /* 0x000000050a077c46 */ /* 0x000fc8000b800107 */
        /* <DEDUP_REMOVED lines=28> */
.L_x_1602:
[----:B01----:R-:W-:-:S05]  /*26aa0*/  LOP3.LUT R3, RZ, R2, RZ, 0x33, !PT ;  /* 0x00000002ff037212 */ /* 0x003fca00078e33ff */
[----:B------:R-:W-:-:S05]  /*26ab0*/  IMAD.IADD R2, R4, 0x1, R3 ;  /* 0x0000000104027824 */ /* 0x000fca00078e0203 */
[----:B------:R1:W-:Y:S01]  /*26ac0*/  STL [R1+0x4], R2 ;  /* 0x0000040201007387 */ /* 0x0003e20000100800 */
[----:B------:R-:W-:Y:S05]  /*26ad0*/  BRA `(.L_x_1603) ;  /* 0x0000000000107947 */ /* 0x000fea0003800000 */
.L_x_1598:
[----:B------:R-:W-:Y:S01]  /*26ae0*/  IMAD.U32 R2, RZ, RZ, UR6 ;  /* 0x00000006ff027e24 */ /* 0x000fe2000f8e00ff */
[----:B------:R0:W-:Y:S04]  /*26af0*/  STL [R1+0x4], RZ ;  /* 0x000004ff01007387 */ /* 0x0001e80000100800 */
[----:B------:R0:W-:Y:S04]  /*26b00*/  STL [R1+0x8], RZ ;  /* 0x000008ff01007387 */ /* 0x0001e80000100800 */
[----:B------:R0:W-:Y:S02]  /*26b10*/  STL [R1], R2 ;  /* 0x0000000201007387 */ /* 0x0001e40000100800 */
.L_x_1603:
[----:B------:R-:W2:Y:S04]  /*26b20*/  LDL R4, [R1] ;  /* 0x0000000001047983 */ /* 0x000ea80000100800 */
[----:B------:R-:W2:Y:S04]  /*26b30*/  LDL R5, [R1+0x4] ;  /* 0x0000040001057983 */ /* 0x000ea80000100800 */
[----:B------:R-:W2:Y:S04]  /*26b40*/  LDL R6, [R1+0x8] ;  /* 0x0000080001067983 */ /* 0x000ea80000100800 */
[----:B------:R-:W2:Y:S01]  /*26b50*/  LDL R7, [R1+0xc] ;  /* 0x00000c0001077983 */ /* 0x000ea20000100800 */
[----:B------:R-:W-:-:S13]  /*26b60*/  ISETP.NE.AND P0, PT, R0, RZ, PT ;  /* 0x000000ff0000720c */ /* 0x000fda0003f05270 */
[----:B------:R-:W3:Y:S01]  /*26b70*/  @!P0 S2R R3, SR_CgaCtaId ;  /* 0x0000000000038919 */ /* 0x000ee20000008800 */
[----:B------:R-:W-:-:S04]  /*26b80*/  @!P0 MOV R0, 0x400 ;  /* 0x0000040000008802 */ /* 0x000fc80000000f00 */
[----:B---3--:R-:W-:-:S05]  /*26b90*/  @!P0 LEA R0, R3, R0, 0x18 ;  /* 0x0000000003008211 */ /* 0x008fca00078ec0ff */
[----:B--2---:R2:W-:Y:S01]  /*26ba0*/  @!P0 STS.128 [R0+0x2a8d0], R4 ;  /* 0x02a8d00400008388 */ /* 0x0045e20000000c00 */
[----:B------:R-:W-:Y:S06]  /*26bb0*/  BAR.ARV 0x5, 0x180 ;  /* 0x0146000000007b1d */ /* 0x000fec0000002000 */
.L_x_1596:
[----:B--2---:R-:W2:Y:S01]  /*26bc0*/  LDL R0, [R1+0xc] ;  /* 0x00000c0001007983 */ /* 0x004ea20000100800 */
[----:B------:R-:W-:Y:S01]  /*26bd0*/  ULDC UR4, c[0x0][0xc3c] ;  /* 0x00030f0000047ab9 */ /* 0x000fe20000000800 */
[----:B------:R-:W-:Y:S01]  /*26be0*/  IMAD.MOV.U32 R19, RZ, RZ, RZ ;  /* 0x000000ffff137224 */ /* 0x000fe200078e00ff */
[----:B--2---:R-:W-:Y:S01]  /*26bf0*/  ISETP.GE.AND P0, PT, R0, UR4, PT ;  /* 0x0000000400007c0c */ /* 0x004fe2000bf06270 */
        /* <DEDUP_REMOVED lines=17> */
[C---:B------:R-:W-:Y:S02]  /*26d10*/  LOP3.LUT R8, R9.reuse, 0x7f, RZ, 0xc0, !PT ;  /* 0x0000007f09087812 */ /* 0x040fe400078ec0ff */
[C---:B------:R-:W-:Y:S02]  /*26d20*/  R2P PR, R9.reuse, 0x6 ;  /* 0x0000000609007804 */ /* 0x040fe40000000000 */
[----:B01----:R-:W-:Y:S02]  /*26d30*/  LOP3.LUT R2, R0, 0x180, RZ, 0xc0, !PT ;  /* 0x0000018000027812 */ /* 0x003fe400078ec0ff */
[----:B------:R-:W-:Y:S02]  /*26d40*/  SHF.R.U32.HI R7, RZ, 0x5, R8 ;  /* 0x00000005ff077819 */ /* 0x000fe40000011608 */
[----:B------:R-:W-:Y:S01]  /*26d50*/  LOP3.LUT R2, R2, 0x30, R3, 0xf8, !PT ;  /* 0x0000003002027812 */ /* 0x000fe200078ef803 */
[----:B------:R-:W-:-:S05]  /*26d60*/  IMAD.SHL.U32 R3, R9, 0x8, RZ ;  /* 0x0000000809037824 */ /* 0x000fca00078e00ff */
[----:B------:R-:W-:Y:S01]  /*26d70*/  LOP3.LUT R3, R2, 0x30, R3, 0x78, !PT ;  /* 0x0000003002037812 */ /* 0x000fe200078e7803 */
[----:B------:R-:W-:-:S05]  /*26d80*/  IMAD.SHL.U32 R2, R9, 0x80, RZ ;  /* 0x0000008009027824 */ /* 0x000fca00078e00ff */
[C---:B------:R-:W-:Y:S02]  /*26d90*/  LOP3.LUT R4, R2.reuse, 0x380, RZ, 0xc0, !PT ;  /* 0x0000038002047812 */ /* 0x040fe400078ec0ff */
        /* <DEDUP_REMOVED lines=17> */
[----:B------:R-:W-:-:S04]  /*26eb0*/  LOP3.LUT R3, R0, 0x30, R3, 0x78, !PT ;  /* 0x0000003000037812 */ /* 0x000fc800078e7803 */
[----:B------:R-:W-:Y:S01]  /*26ec0*/  IADD3 R0, R18, R7, R3 ;  /* 0x0000000712007210 */ /* 0x000fe20007ffe003 */
[----:B------:R-:W-:-:S04]  /*26ed0*/  IMAD.MOV.U32 R3, RZ, RZ, 0x40 ;  /* 0x00000040ff037424 */ /* 0x000fc800078e00ff */
[----:B------:R0:W-:Y:S01]  /*26ee0*/  STL [R1+0x3c], R0 ;  /* 0x00003c0001007387 */ /* 0x0001e20000100800 */
[----:B------:R-:W-:-:S03]  /*26ef0*/  SEL R3, R3, 0xffffffc0, !P2 ;  /* 0xffffffc003037807 */ /* 0x000fc60005000000 */
[----:B------:R-:W-:Y:S04]  /*26f00*/  STL [R1+0x1c], R6 ;  /* 0x00001c0601007387 */ /* 0x000fe80000100800 */
[----:B------:R1:W-:Y:S01]  /*26f10*/  STL [R1+0x34], R3 ;  /* 0x0000340301007387 */ /* 0x0003e20000100800 */
[----:B0-----:R-:W-:-:S03]  /*26f20*/  IMAD.SHL.U32 R0, R9, 0x20, RZ ;  /* 0x0000002009007824 */ /* 0x001fc600078e00ff */
[----:B------:R-:W-:Y:S02]  /*26f30*/  STL [R1+0x58], RZ ;  /* 0x000058ff01007387 */ /* 0x000fe40000100800 */
[----:B------:R-:W-:Y:S01]  /*26f40*/  LOP3.LUT R2, R5, 0x60, R0, 0xf8, !PT ;  /* 0x0000006005027812 */ /* 0x000fe200078ef800 */
[----:B------:R-:W-:Y:S01]  /*26f50*/  IMAD.MOV.U32 R0, RZ, RZ, 0x1 ;  /* 0x00000001ff007424 */ /* 0x000fe200078e00ff */
[----:B------:R-:W-:Y:S01]  /*26f60*/  LOP3.LUT R2, R4, 0x40, RZ, 0xfc, !PT ;  /* 0x0000004004027812 */ /* 0x000fe200078efcff */
[----:B-1----:R-:W-:-:S03]  /*26f70*/  IMAD.MOV.U32 R3, RZ, RZ, 0x1 ;  /* 0x00000001ff037424 */ /* 0x002fc600078e00ff */
[----:B------:R0:W-:Y:S04]  /*26f80*/  STL [R1+0x18], R0 ;  /* 0x0000180001007387 */ /* 0x0001e80000100800 */
[----:B------:R1:W-:Y:S04]  /*26f90*/  STL [R1+0x10], RZ ;  /* 0x000010ff01007387 */ /* 0x0003e80000100800 */
[----:B------:R1:W-:Y:S01]  /*26fa0*/  STL [R1+0x14], R3 ;  /* 0x0000140301007387 */ /* 0x0003e20000100800 */
[----:B0-----:R-:W-:-:S07]  /*26fb0*/  LOP3.LUT R0, R4, 0x80, RZ, 0xfc, !PT ;  /* 0x0000008004007812 */ /* 0x001fce00078efcff */
.L_x_1740:
[----:B--2---:R-:W2:Y:S01]  /*26fc0*/  LDL R14, [R1+0xc] ;  /* 0x00000c00010e7983 */ /* 0x004ea20000100800 */
[----:B------:R-:W-:Y:S05]  /*26fd0*/  YIELD ;  /* 0x0000000000007946 */ /* 0x000fea0003800000 */
[----:B------:R-:W-:Y:S01]  /*26fe0*/  ULDC.64 UR4, c[0x0][0xa28] ;  /* 0x00028a0000047ab9 */ /* 0x000fe20000000a00 */
[----:B-1----:R-:W-:Y:S02]  /*26ff0*/  CS2R R6, SRZ ;  /* 0x0000000000067805 */ /* 0x002fe4000001ff00 */
[----:B------:R-:W-:Y:S01]  /*27000*/  ISETP.NE.U32.AND P0, PT, RZ, UR4, PT ;  /* 0x00000004ff007c0c */ /* 0x000fe2000bf05070 */
[----:B0---4-:R-:W0:Y:S01]  /*27010*/  LDC.64 R12, c[0x0][0xa00] ;  /* 0x00028000ff0c7b82 */ /* 0x011e220000000a00 */
[----:B------:R-:W-:Y:S01]  /*27020*/  ULDC.64 UR6, c[0x0][0xa08] ;  /* 0x0002820000067ab9 */ /* 0x000fe20000000a00 */
[----:B------:R-:W-:Y:S01]  /*27030*/  ULDC.64 UR8, c[0x0][0xa10] ;  /* 0x0002840000087ab9 */ /* 0x000fe20000000a00 */
[----:B------:R-:W-:Y:S01]  /*27040*/  ISETP.NE.AND.EX P0, PT, RZ, UR5, PT, P0 ;  /* 0x00000005ff007c0c */ /* 0x000fe2000bf05300 */
[----:B------:R-:W-:-:S04]  /*27050*/  ULDC.64 UR4, c[0x0][0xa18] ;  /* 0x0002860000047ab9 */ /* 0x000fc80000000a00 */
[----:B------:R-:W3:Y:S08]  /*27060*/  LDC.64 R4, c[0x0][0xa08] ;  /* 0x00028200ff047b82 */ /* 0x000ef00000000a00 */
[----:B-1----:R-:W2:Y:S02]  /*27070*/  @P0 LDC.64 R2, c[0x0][0xa28] ;  /* 0x00028a00ff020b82 */ /* 0x002ea40000000a00 */
[----:B--2---:R-:W-:-:S05]  /*27080*/  @P0 IMAD.WIDE R2, R14, 0x4, R2 ;  /* 0x000000040e020825 */ /* 0x004fca00078e0202 */
[----:B------:R1:W5:Y:S01]  /*27090*/  @P0 LDG.E R6, desc[UR40][R2.64] ;  /* 0x0000002802060981 */ /* 0x000362000c1e1900 */
[----:B------:R-:W-:Y:S01]  /*270a0*/  ISETP.NE.U32.AND P0, PT, RZ, UR4, PT ;  /* 0x00000004ff007c0c */ /* 0x000fe2000bf05070 */
[----:B0-----:R-:W-:Y:S01]  /*270b0*/  IMAD.WIDE R12, R14, 0x4, R12 ;  /* 0x000000040e0c7825 */ /* 0x001fe200078e020c */
[----:B------:R-:W-:Y:S02]  /*270c0*/  ISETP.NE.U32.AND P2, PT, RZ, UR6, PT ;  /* 0x00000006ff007c0c */ /* 0x000fe4000bf45070 */
[----:B------:R-:W-:Y:S01]  /*270d0*/  ISETP.NE.AND.EX P0, PT, RZ, UR5, PT, P0 ;  /* 0x00000005ff007c0c */ /* 0x000fe2000bf05300 */
[----:B------:R-:W-:Y:S01]  /*270e0*/  ULDC.64 UR4, c[0x0][0xa00] ;  /* 0x0002800000047ab9 */ /* 0x000fe20000000a00 */
[----:B------:R-:W-:Y:S01]  /*270f0*/  ISETP.NE.U32.AND P4, PT, RZ, UR8, PT ;  /* 0x00000008ff007c0c */ /* 0x000fe2000bf85070 */
[----:B------:R-:W-:Y:S01]  /*27100*/  IMAD.MOV.U32 R8, RZ, RZ, RZ ;  /* 0x000000ffff087224 */ /* 0x000fe200078e00ff */
[----:B------:R-:W-:Y:S01]  /*27110*/  ISETP.NE.U32.AND P1, PT, RZ, UR4, PT ;  /* 0x00000004ff007c0c */ /* 0x000fe2000bf25070 */
[----:B-1----:R-:W0:Y:S01]  /*27120*/  LDC.64 R2, c[0x0][0xa10] ;  /* 0x00028400ff027b82 */ /* 0x002e220000000a00 */
[----:B------:R-:W-:-:S02]  /*27130*/  IMAD.MOV.U32 R0, RZ, RZ, RZ ;  /* 0x000000ffff007224 */ /* 0x000fc400078e00ff */
[----:B------:R-:W-:Y:S01]  /*27140*/  ISETP.NE.AND.EX P3, PT, RZ, UR5, PT, P1 ;  /* 0x00000005ff007c0c */ /* 0x000fe2000bf65310 */
[----:B---3--:R-:W-:-:S04]  /*27150*/  IMAD.WIDE R4, R14, 0x4, R4 ;  /* 0x000000040e047825 */ /* 0x008fc800078e0204 */
[----:B------:R-:W1:Y:S01]  /*27160*/  @P0 LDC.64 R10, c[0x0][0xa18] ;  /* 0x00028600ff0a0b82 */ /* 0x000e620000000a00 */
[----:B------:R-:W-:Y:S01]  /*27170*/  ULDC UR4, c[0x0][0x288] ;  /* 0x0000a20000047ab9 */ /* 0x000fe20000000800 */
[----:B------:R-:W-:Y:S02]  /*27180*/  ISETP.NE.AND.EX P1, PT, RZ, UR7, PT, P2 ;  /* 0x00000007ff007c0c */ /* 0x000fe4000bf25320 */
[----:B------:R-:W-:-:S04]  /*27190*/  ISETP.NE.AND.EX P2, PT, RZ, UR9, PT, P4 ;  /* 0x00000009ff007c0c */ /* 0x000fc8000bf45340 */
[----:B------:R-:W2:Y:S07]  /*271a0*/  @P3 LDG.E R7, desc[UR40][R12.64] ;  /* 0x000000280c073981 */ /* 0x000eae000c1e1900 */
[----:B------:R-:W5:Y:S01]  /*271b0*/  @P1 LDG.E R8, desc[UR40][R4.64] ;  /* 0x0000002804081981 */ /* 0x000f62000c1e1900 */
[----:B0-----:R-:W-:-:S05]  /*271c0*/  IMAD.WIDE R2, R14, 0x4, R2 ;  /* 0x000000040e027825 */ /* 0x001fca00078e0202 */
[----:B------:R-:W5:Y:S01]  /*271d0*/  @P2 LDG.E R0, desc[UR40][R2.64] ;  /* 0x0000002802002981 */ /* 0x000f62000c1e1900 */
[----:B-1----:R-:W-:-:S03]  /*271e0*/  @P0 IMAD.WIDE R10, R14, 0x4, R10 ;  /* 0x000000040e0a0825 */ /* 0x002fc600078e020a */
[----:B--2---:R0:W-:Y:S02]  /*271f0*/  STL [R1+0x44], R7 ;  /* 0x0000440701007387 */ /* 0x0041e40000100800 */
[----:B0-----:R-:W-:Y:S01]  /*27200*/  IMAD.U32 R7, RZ, RZ, UR4 ;  /* 0x00000004ff077e24 */ /* 0x001fe2000f8e00ff */
        /* <DEDUP_REMOVED lines=10> */
[----:B--2---:R0:W-:Y:S01]  /*272b0*/  STL [R1+0x40], R7 ;  /* 0x0000400701007387 */ /* 0x0041e20000100800 */
[----:B------:R-:W-:Y:S02]  /*272c0*/  IMAD.MOV.U32 R15, RZ, RZ, R7 ;  /* 0x000000ffff0f7224 */ /* 0x000fe400078e0007 */
[----:B0-----:R-:W-:Y:S01]  /*272d0*/  IMAD.U32 R7, RZ, RZ, UR4 ;  /* 0x00000004ff077e24 */ /* 0x001fe2000f8e00ff */
[----:B------:R-:W-:Y:S06]  /*272e0*/  @P0 BRA `(.L_x_1605) ;  /* 0x0000000000140947 */ /* 0x000fec0003800000 */
[----:B------:R-:W-:Y:S05]  /*272f0*/  @!P3 BRA `(.L_x_1605) ;  /* 0x000000000010b947 */ /* 0x000fea0003800000 */
[----:B------:R-:W2:Y:S04]  /*27300*/  LDG.E R9, desc[UR40][R12.64] ;  /* 0x000000280c097981 */ /* 0x000ea8000c1e1900 */
[----:B------:R-:W2:Y:S02]  /*27310*/  LDG.E R12, desc[UR40][R12.64+0x4] ;  /* 0x000004280c0c7981 */ /* 0x000ea4000c1e1900 */
[----:B--2---:R-:W-:-:S05]  /*27320*/  IMAD.IADD R15, R12, 0x1, -R9 ;  /* 0x000000010c0f7824 */ /* 0x004fca00078e0a09 */
[----:B------:R0:W-:Y:S02]  /*27330*/  STL [R1+0x40], R15 ;  /* 0x0000400f01007387 */ /* 0x0001e40000100800 */
.L_x_1605:
[----:B------:R-:W2:Y:S01]  /*27340*/  LDL.LU R12, [R1+0x8] ;  /* 0x00000800010c7983 */ /* 0x000ea20000300800 */
[----:B-----5:R-:W-:Y:S01]  /*27350*/  IMAD.IADD R8, R8, 0x1, R6 ;  /* 0x0000000108087824 */ /* 0x020fe200078e0206 */
[----:B------:R-:W-:Y:S02]  /*27360*/  ULDC.64 UR4, c[0x0][0xa20] ;  /* 0x0002880000047ab9 */ /* 0x000fe40000000a00 */
[----:B------:R-:W-:Y:S02]  /*27370*/  ISETP.NE.U32.AND P0, PT, RZ, UR4, PT ;  /* 0x00000004ff007c0c */ /* 0x000fe4000bf05070 */
[----:B------:R1:W-:Y:S02]  /*27380*/  STL [R1+0x28], R8 ;  /* 0x0000280801007387 */ /* 0x0003e40000100800 */
[----:B------:R-:W-:Y:S02]  /*27390*/  ISETP.NE.AND.EX P0, PT, RZ, UR5, PT, P0 ;  /* 0x00000005ff007c0c */ /* 0x000fe4000bf05300 */
[----:B--2---:R-:W-:-:S02]  /*273a0*/  LOP3.LUT R11, R12, 0xff000000, RZ, 0xc0, !PT ;  /* 0xff0000000c0b7812 */ /* 0x004fc400078ec0ff */
[C---:B------:R-:W-:Y:S02]  /*273b0*/  LOP3.LUT R9, R12.reuse, 0xff0000, RZ, 0xc0, !PT ;  /* 0x00ff00000c097812 */ /* 0x040fe400078ec0ff */
[----:B------:R-:W-:Y:S02]  /*273c0*/  SHF.R.U32.HI R11, RZ, 0x8, R11 ;  /* 0x00000008ff0b7819 */ /* 0x000fe4000001160b */
[----:B------:R-:W-:Y:S02]  /*273d0*/  LOP3.LUT R16, R12, 0xffff, RZ, 0xc0, !PT ;  /* 0x0000ffff0c107812 */ /* 0x000fe400078ec0ff */
[----:B------:R-:W-:-:S03]  /*273e0*/  LEA.HI R11, R9, R11, RZ, 0x10 ;  /* 0x0000000b090b7211 */ /* 0x000fc600078f80ff */
[----:B-1----:R-:W-:Y:S05]  /*273f0*/  @!P0 BRA `(.L_x_1606) ;  /* 0x0000000000108947 */ /* 0x002fea0003800000 */
[----:B------:R-:W1:Y:S02]  /*27400*/  LDC.64 R4, c[0x0][0xa20] ;  /* 0x00028800ff047b82 */ /* 0x000e640000000a00 */
[----:B-1----:R-:W-:-:S05]  /*27410*/  IMAD.WIDE R4, R14, 0x4, R4 ;  /* 0x000000040e047825 */ /* 0x002fca00078e0204 */
[----:B------:R1:W5:Y:S01]  /*27420*/  LDG.E R7, desc[UR40][R4.64] ;  /* 0x0000002804077981 */ /* 0x000362000c1e1900 */
[----:B------:R-:W-:Y:S05]  /*27430*/  BRA `(.L_x_1607) ;  /* 0x0000000000107947 */ /* 0x000fea0003800000 */
.L_x_1606:
[----:B------:R-:W-:Y:S05]  /*27440*/  @!P1 BRA `(.L_x_1607) ;  /* 0x00000000000c9947 */ /* 0x000fea0003800000 */
[----:B------:R-:W2:Y:S04]  /*27450*/  LDG.E R7, desc[UR40][R4.64] ;  /* 0x0000002804077981 */ /* 0x000ea8000c1e1900 */
[----:B------:R-:W2:Y:S02]  /*27460*/  LDG.E R4, desc[UR40][R4.64+0x4] ;  /* 0x0000042804047981 */ /* 0x000ea4000c1e1900 */
[----:B--2---:R-:W-:-:S07]  /*27470*/  IMAD.IADD R7, R4, 0x1, -R7 ;  /* 0x0000000104077824 */ /* 0x004fce00078e0a07 */
.L_x_1607:
[----:B------:R-:W2:Y:S04]  /*27480*/  LDL.LU R8, [R1+0x4] ;  /* 0x0000040001087983 */ /* 0x000ea80000300800 */
[----:B-1----:R-:W3:Y:S04]  /*27490*/  @P2 LDG.E R4, desc[UR40][R2.64] ;  /* 0x0000002802042981 */ /* 0x002ee8000c1e1900 */
[----:B------:R1:W3:Y:S01]  /*274a0*/  @P2 LDG.E R2, desc[UR40][R2.64+0x4] ;  /* 0x0000042802022981 */ /* 0x0002e2000c1e1900 */
[----:B-----5:R-:W-:Y:S01]  /*274b0*/  IMAD.IADD R9, R7, 0x1, -R6 ;  /* 0x0000000107097824 */ /* 0x020fe200078e0a06 */
[----:B-1----:R-:W1:Y:S02]  /*274c0*/  LDC R3, c[0x0][0x448] ;  /* 0x00011200ff037b82 */ /* 0x002e640000000800 */
[----:B-1----:R-:W-:-:S13]  /*274d0*/  ISETP.NE.AND P1, PT, R3, 0x1, PT ;  /* 0x000000010300780c */ /* 0x002fda0003f25270 */
[----:B------:R-:W1:Y:S08]  /*274e0*/  @P1 LDC R3, c[0x0][0x44c] ;  /* 0x00011300ff031b82 */ /* 0x000e700000000800 */
[----:B------:R-:W4:Y:S01]  /*274f0*/  @P1 LDC R5, c[0x0][0x450] ;  /* 0x00011400ff051b82 */ /* 0x000f220000000800 */
[----:B--2---:R-:W-:-:S05]  /*27500*/  IMAD.SHL.U32 R12, R8, 0x80, RZ ;  /* 0x00000080080c7824 */ /* 0x004fca00078e00ff */
[----:B------:R2:W-:Y:S01]  /*27510*/  STL [R1+0x2c], R12 ;  /* 0x00002c0c01007387 */ /* 0x0005e20000100800 */
[----:B---3--:R-:W-:Y:S02]  /*27520*/  @P2 IMAD.IADD R10, R2, 0x1, -R4 ;  /* 0x00000001020a2824 */ /* 0x008fe400078e0a04 */
[----:B------:R-:W-:Y:S02]  /*27530*/  VIADD R2, R12, 0x7f ;  /* 0x0000007f0c027836 */ /* 0x000fe40000000000 */
[----:B------:R-:W-:Y:S02]  /*27540*/  IMAD.IADD R7, R9, 0x1, R10 ;  /* 0x0000000109077824 */ /* 0x000fe400078e020a */
[----:B-1----:R-:W-:-:S03]  /*27550*/  @P1 IMAD.HI.U32 R3, R2, R3, RZ ;  /* 0x0000000302031227 */ /* 0x002fc600078e00ff */
[C---:B------:R-:W-:Y:S01]  /*27560*/  IADD3 R17, R7.reuse, 0x1, -R15 ;  /* 0x0000000107117810 */ /* 0x040fe20007ffe80f */
[----:B------:R-:W-:Y:S01]  /*27570*/  IMAD.MOV.U32 R6, RZ, RZ, R2 ;  /* 0x000000ffff067224 */ /* 0x000fe200078e0002 */
[----:B----4-:R-:W-:Y:S01]  /*27580*/  @P1 SHF.R.U32.HI R6, RZ, R5, R3 ;  /* 0x00000005ff061219 */ /* 0x010fe20000011603 */
[----:B------:R-:W-:-:S04]  /*27590*/  VIADD R2, R7, 0x7f ;  /* 0x0000007f07027836 */ /* 0x000fc80000000000 */
[----:B------:R-:W-:Y:S01]  /*275a0*/  IMAD.IADD R6, R17, 0x1, R6 ;  /* 0x0000000111067824 */ /* 0x000fe200078e0206 */
[----:B------:R-:W-:-:S04]  /*275b0*/  SHF.R.S32.HI R3, RZ, 0x1f, R2 ;  /* 0x0000001fff037819 */ /* 0x000fc80000011402 */
[----:B------:R-:W-:Y:S02]  /*275c0*/  LEA.HI R4, R3, R2, RZ, 0x7 ;  /* 0x0000000203047211 */ /* 0x000fe400078f38ff */
[----:B------:R-:W1:Y:S02]  /*275d0*/  LDC.64 R2, c[0x0][0x9e0] ;  /* 0x00027800ff027b82 */ /* 0x000e640000000a00 */
[----:B------:R-:W-:Y:S02]  /*275e0*/  SHF.R.S32.HI R21, RZ, 0x7, R4 ;  /* 0x00000007ff157819 */ /* 0x000fe40000011404 */
[----:B-1----:R-:W-:Y:S01]  /*275f0*/  ISETP.GE.AND P3, PT, R3, 0x1, PT ;  /* 0x000000010300780c */ /* 0x002fe20003f66270 */
[----:B------:R-:W-:-:S12]  /*27600*/  IMAD.IADD R8, R6, 0x1, R2 ;  /* 0x0000000106087824 */ /* 0x000fd800078e0202 */
[----:B--2---:R-:W-:Y:S05]  /*27610*/  @!P3 BRA `(.L_x_1608) ;  /* 0x000000000048b947 */ /* 0x004fea0003800000 */
        /* <DEDUP_REMOVED lines=11> */
.L_x_1610:
[----:B------:R-:W-:-:S13]  /*276d0*/  ISETP.NE.AND P0, PT, R3, 0x1, PT ;  /* 0x000000010300780c */ /* 0x000fda0003f05270 */
[----:B------:R-:W1:Y:S02]  /*276e0*/  @P0 LDC.64 R4, c[0x0][0x9e8] ;  /* 0x00027a00ff040b82 */ /* 0x000e640000000a00 */
[----:B-1----:R-:W-:-:S05]  /*276f0*/  @P0 IMAD.HI.U32 R4, R2, R4, RZ ;  /* 0x0000000402040227 */ /* 0x002fca00078e00ff */
[----:B------:R-:W-:-:S07]  /*27700*/  @P0 SHF.R.U32.HI R2, RZ, R5, R4 ;  /* 0x00000005ff020219 */ /* 0x000fce0000011604 */
.L_x_1611:
[----:B------:R-:W-:Y:S05]  /*27710*/  BSYNC B0 ;  /* 0x0000000000007941 */ /* 0x000fea0003800000 */
.L_x_1609:
[----:B------:R-:W-:-:S05]  /*27720*/  IMAD R2, R2, R3, R3 ;  /* 0x0000000302027224 */ /* 0x000fca00078e0203 */
[----:B------:R-:W-:-:S07]  /*27730*/  VIMNMX R8, R8, R2, PT ;  /* 0x0000000208087248 */ /* 0x000fce0003fe0100 */
.L_x_1608:
[----:B------:R-:W1:Y:S01]  /*27740*/  @P1 LDC R4, c[0x0][0x44c] ;  /* 0x00011300ff041b82 */ /* 0x000e620000000800 */
[----:B------:R-:W-:Y:S01]  /*27750*/  VIADD R8, R8, 0x7f ;  /* 0x0000007f08087836 */ /* 0x000fe20000000000 */
[----:B------:R-:W-:Y:S01]  /*27760*/  ULDC UR4, c[0x0][0x9dc] ;  /* 0x0002770000047ab9 */ /* 0x000fe20000000800 */
[----:B------:R-:W-:Y:S02]  /*27770*/  IMAD.MOV.U32 R2, RZ, RZ, R12 ;  /* 0x000000ffff027224 */ /* 0x000fe400078e000c */
[----:B------:R-:W-:-:S03]  /*27780*/  IMAD.IADD R20, R7, 0x1, -R15 ;  /* 0x0000000107147824 */ /* 0x000fc600078e0a0f */
[----:B------:R-:W2:Y:S01]  /*27790*/  @P1 LDC R5, c[0x0][0x450] ;  /* 0x00011400ff051b82 */ /* 0x000ea20000000800 */
[----:B-1----:R-:W-:-:S05]  /*277a0*/  @P1 IMAD.HI.U32 R4, R12, R4, RZ ;  /* 0x000000040c041227 */ /* 0x002fca00078e00ff */
[----:B--2---:R-:W-:Y:S02]  /*277b0*/  @P1 SHF.R.U32.HI R2, RZ, R5, R4 ;  /* 0x00000005ff021219 */ /* 0x004fe40000011604 */
[----:B------:R-:W-:-:S03]  /*277c0*/  SHF.R.S32.HI R4, RZ, 0x1f, R8 ;  /* 0x0000001fff047819 */ /* 0x000fc60000011408 */
[----:B------:R-:W-:Y:S01]  /*277d0*/  IMAD.IADD R2, R20, 0x1, R2 ;  /* 0x0000000114027824 */ /* 0x000fe200078e0202 */
[----:B------:R-:W-:-:S03]  /*277e0*/  LEA.HI R8, R4, R8, RZ, 0x7 ;  /* 0x0000000804087211 */ /* 0x000fc600078f38ff */
[----:B------:R-:W-:Y:S01]  /*277f0*/  VIADD R6, R2, -UR4 ;  /* 0x8000000402067c36 */ /* 0x000fe20008000000 */
[----:B------:R-:W-:-:S04]  /*27800*/  SHF.R.S32.HI R8, RZ, 0x7, R8 ;  /* 0x00000007ff087819 */ /* 0x000fc80000011408 */
[----:B------:R-:W-:Y:S01]  /*27810*/  VIMNMX R8, R21, R8, PT ;  /* 0x0000000815087248 */ /* 0x000fe20003fe0100 */
        /* <DEDUP_REMOVED lines=11> */
.L_x_1614:
[----:B------:R-:W-:-:S13]  /*278d0*/  ISETP.NE.AND P0, PT, R3, 0x1, PT ;  /* 0x000000010300780c */ /* 0x000fda0003f05270 */
[----:B------:R-:W1:Y:S02]  /*278e0*/  @P0 LDC.64 R4, c[0x0][0x9e8] ;  /* 0x00027a00ff040b82 */ /* 0x000e640000000a00 */
[----:B-1----:R-:W-:-:S05]  /*278f0*/  @P0 IMAD.HI.U32 R4, R2, R4, RZ ;  /* 0x0000000402040227 */ /* 0x002fca00078e00ff */
[----:B------:R-:W-:-:S07]  /*27900*/  @P0 SHF.R.U32.HI R2, RZ, R5, R4 ;  /* 0x00000005ff020219 */ /* 0x000fce0000011604 */
.L_x_1615:
[----:B------:R-:W-:Y:S05]  /*27910*/  BSYNC B0 ;  /* 0x0000000000007941 */ /* 0x000fea0003800000 */
.L_x_1613:
[----:B------:R-:W-:-:S05]  /*27920*/  IMAD R2, R2, R3, RZ ;  /* 0x0000000302027224 */ /* 0x000fca00078e02ff */
[----:B------:R-:W-:-:S07]  /*27930*/  VIMNMX R6, R6, R2, !PT ;  /* 0x0000000206067248 */ /* 0x000fce0007fe0100 */
.L_x_1612:
[----:B------:R-:W-:Y:S01]  /*27940*/  SHF.R.S32.HI R7, RZ, 0x1f, R6 ;  /* 0x0000001fff077819 */ /* 0x000fe20000011406 */
[----:B------:R-:W-:Y:S01]  /*27950*/  BSSY B0, `(.L_x_1616) ;  /* 0x0000028000007945 */ /* 0x000fe20003800000 */
[----:B------:R-:W-:Y:S01]  /*27960*/  LOP3.LUT R13, R11, 0xff, RZ, 0xc0, !PT ;  /* 0x000000ff0b0d7812 */ /* 0x000fe200078ec0ff */
[----:B------:R-:W-:Y:S01]  /*27970*/  IMAD.MOV.U32 R2, RZ, RZ, RZ ;  /* 0x000000ffff027224 */ /* 0x000fe200078e00ff */
[----:B------:R-:W-:Y:S02]  /*27980*/  LEA.HI R7, R7, R6, RZ, 0x7 ;  /* 0x0000000607077211 */ /* 0x000fe400078f38ff */
[----:B------:R-:W-:Y:S01]  /*27990*/  SHF.R.U32.HI R4, RZ, 0x10, R11 ;  /* 0x00000010ff047819 */ /* 0x000fe2000001160b */
[----:B------:R1:W-:Y:S01]  /*279a0*/  STL [R1+0x4], R13 ;  /* 0x0000040d01007387 */ /* 0x0003e20000100800 */
[----:B------:R-:W-:-:S04]  /*279b0*/  SHF.R.S32.HI R7, RZ, 0x7, R7 ;  /* 0x00000007ff077819 */ /* 0x000fc80000011407 */
[----:B------:R-:W-:-:S04]  /*279c0*/  VIMNMX R7, RZ, R7, !PT ;  /* 0x00000007ff077248 */ /* 0x000fc80007fe0100 */
[----:B------:R-:W-:-:S13]  /*279d0*/  ISETP.GT.AND P0, PT, R8, R7, PT ;  /* 0x000000070800720c */ /* 0x000fda0003f04270 */
[----:B-1----:R-:W-:Y:S05]  /*279e0*/  @!P0 BRA `(.L_x_1617) ;  /* 0x0000000000788947 */ /* 0x002fea0003800000 */
[----:B------:R-:W-:Y:S01]  /*279f0*/  ISETP.NE.AND P0, PT, R4, RZ, PT ;  /* 0x000000ff0400720c */ /* 0x000fe20003f05270 */
[----:B------:R-:W-:-:S03]  /*27a00*/  ULDC UR4, c[0x0][0x9f0] ;  /* 0x00027c0000047ab9 */ /* 0x000fc60000000800 */
[----:B------:R-:W-:-:S04]  /*27a10*/  SEL R5, R4, UR4, P0 ;  /* 0x0000000404057c07 */ /* 0x000fc80008000000 */
[----:B------:R-:W-:Y:S02]  /*27a20*/  IABS R6, R5 ;  /* 0x0000000500067213 */ /* 0x000fe40000000000 */
[----:B------:R-:W-:Y:S02]  /*27a30*/  IADD3 R11, R5, -0x1, R8 ;  /* 0xffffffff050b7810 */ /* 0x000fe40007ffe008 */
[----:B------:R-:W1:Y:S03]  /*27a40*/  I2F.RP R2, R6 ;  /* 0x0000000600027306 */ /* 0x000e660000209400 */
[----:B------:R-:W-:-:S05]  /*27a50*/  IMAD.IADD R11, R11, 0x1, -R7 ;  /* 0x000000010b0b7824 */ /* 0x000fca00078e0a07 */
[----:B-1----:R-:W1:Y:S02]  /*27a60*/  MUFU.RCP R2, R2 ;  /* 0x0000000200027308 */ /* 0x002e640000001000 */
[----:B-1----:R-:W-:-:S06]  /*27a70*/  VIADD R2, R2, 0xffffffe ;  /* 0x0ffffffe02027836 */ /* 0x002fcc0000000000 */
[----:B------:R1:W2:Y:S02]  /*27a80*/  F2I.FTZ.U32.TRUNC.NTZ R3, R2 ;  /* 0x0000000200037305 */ /* 0x0002a4000021f000 */
[----:B-1----:R-:W-:-:S04]  /*27a90*/  LOP3.LUT R2, R11, R5, RZ, 0x3c, !PT ;  /* 0x000000050b027212 */ /* 0x002fc800078e3cff */
[----:B------:R-:W-:Y:S01]  /*27aa0*/  ISETP.GE.AND P3, PT, R2, RZ, PT ;  /* 0x000000ff0200720c */ /* 0x000fe20003f66270 */
[----:B--2---:R-:W-:-:S04]  /*27ab0*/  IMAD.MOV R2, RZ, RZ, -R3 ;  /* 0x000000ffff027224 */ /* 0x004fc800078e0a03 */
[----:B------:R-:W-:Y:S02]  /*27ac0*/  IMAD R12, R2, R6, RZ ;  /* 0x00000006020c7224 */ /* 0x000fe400078e02ff */
[----:B------:R-:W-:-:S04]  /*27ad0*/  IMAD.MOV.U32 R2, RZ, RZ, RZ ;  /* 0x000000ffff027224 */ /* 0x000fc800078e00ff */
[----:B------:R-:W-:Y:S01]  /*27ae0*/  IMAD.HI.U32 R12, R3, R12, R2 ;  /* 0x0000000c030c7227 */ /* 0x000fe200078e0002 */
[----:B------:R-:W-:Y:S02]  /*27af0*/  IABS R2, R5 ;  /* 0x0000000500027213 */ /* 0x000fe40000000000 */
[----:B------:R-:W-:-:S03]  /*27b00*/  IABS R3, R11 ;  /* 0x0000000b00037213 */ /* 0x000fc60000000000 */
[----:B------:R-:W-:-:S04]  /*27b10*/  IMAD.MOV R2, RZ, RZ, -R2 ;  /* 0x000000ffff027224 */ /* 0x000fc800078e0a02 */
        /* <DEDUP_REMOVED lines=11> */
.L_x_1617:
[----:B------:R-:W-:Y:S05]  /*27bd0*/  BSYNC B0 ;  /* 0x0000000000007941 */ /* 0x000fea0003800000 */
.L_x_1616:
[-C--:B------:R-:W-:Y:S01]  /*27be0*/  IMAD R7, R13, R2.reuse, R7 ;  /* 0x000000020d077224 */ /* 0x080fe200078e0207 */
[----:B------:R-:W-:Y:S03]  /*27bf0*/  BSSY B0, `(.L_x_1618) ;  /* 0x0000160000007945 */ /* 0x000fe60003800000 */
[C---:B------:R-:W-:Y:S01]  /*27c00*/  IMAD R3, R7.reuse, 0x80, -R9 ;  /* 0x0000008007037824 */ /* 0x040fe200078e0a09 */
[----:B------:R-:W-:-:S04]  /*27c10*/  VIADDMNMX R2, R7, R2, R8, PT ;  /* 0x0000000207027246 */ /* 0x000fc80003800108 */
[----:B------:R-:W-:Y:S01]  /*27c20*/  VIMNMX R3, RZ, R3, !PT ;  /* 0x00000003ff037248 */ /* 0x000fe20007fe0100 */
[----:B------:R-:W-:-:S05]  /*27c30*/  IMAD R2, R2, 0x80, -R9 ;  /* 0x0000008002027824 */ /* 0x000fca00078e0a09 */
[----:B------:R-:W-:-:S04]  /*27c40*/  VIMNMX R2, R2, R10, PT ;  /* 0x0000000a02027248 */ /* 0x000fc80003fe0100 */
[----:B------:R-:W-:Y:S02]  /*27c50*/  ISETP.GT.AND P0, PT, R2, R3, PT ;  /* 0x000000030200720c */ /* 0x000fe40003f04270 */
[----:B------:R-:W-:-:S05]  /*27c60*/  SHF.R.U32.HI R3, RZ, 0x7, R3 ;  /* 0x00000007ff037819 */ /* 0x000fca0000011603 */
[----:B------:R-:W-:-:S06]  /*27c70*/  IMAD.MOV.U32 R10, RZ, RZ, R3 ;  /* 0x000000ffff0a7224 */ /* 0x000fcc00078e0003 */
[----:B------:R-:W-:-:S05]  /*27c80*/  @P0 VIADD R2, R2, 0x7f ;  /* 0x0000007f02020836 */ /* 0x000fca0000000000 */
[----:B------:R-:W-:-:S04]  /*27c90*/  @P0 SHF.R.S32.HI R5, RZ, 0x1f, R2 ;  /* 0x0000001fff050819 */ /* 0x000fc80000011402 */
[----:B------:R-:W-:-:S04]  /*27ca0*/  @P0 LEA.HI R2, R5, R2, RZ, 0x7 ;  /* 0x0000000205020211 */ /* 0x000fc800078f38ff */
[----:B------:R-:W-:Y:S02]  /*27cb0*/  @P0 SHF.R.S32.HI R10, RZ, 0x7, R2 ;  /* 0x00000007ff0a0819 */ /* 0x000fe40000011402 */
[----:B------:R-:W-:Y:S02]  /*27cc0*/  PLOP3.LUT P0, PT, PT, PT, PT, 0x80, 0x0 ;  /* 0x000000000000781c */ /* 0x000fe40003f0f070 */
[----:B------:R-:W-:-:S13]  /*27cd0*/  ISETP.GT.AND P1, PT, R10, R3, PT ;  /* 0x000000030a00720c */ /* 0x000fda0003f24270 */
[----:B------:R-:W-:Y:S05]  /*27ce0*/  @!P1 BRA `(.L_x_1619) ;  /* 0x0000001400409947 */ /* 0x000fea0003800000 */
[----:B------:R-:W-:Y:S01]  /*27cf0*/  UMOV UR4, 0xffffffff ;  /* 0xffffffff00047882 */ /* 0x000fe20000000000 */
[----:B------:R-:W-:Y:S02]  /*27d00*/  SEL R2, R14, RZ, !P2 ;  /* 0x000000ff0e027207 */ /* 0x000fe40005000000 */
[----:B------:R-:W-:Y:S05]  /*27d10*/  BRA.DIV UR4, `(.L_x_1620) ;  /* 0x000000a604cc7947 */ /* 0x000fea000b800000 */
[----:B------:R-:W1:Y:S02]  /*27d20*/  S2R R5, SR_TID.X ;  /* 0x0000000000057919 */ /* 0x000e640000002100 */
[----:B-1----:R-:W-:-:S04]  /*27d30*/  SHF.R.U32.HI R5, RZ, 0x5, R5 ;  /* 0x00000005ff057819 */ /* 0x002fc80000011605 */
[----:B------:R-:W-:-:S05]  /*27d40*/  LOP3.LUT R5, R5, 0x3, RZ, 0xc0, !PT ;  /* 0x0000000305057812 */ /* 0x000fca00078ec0ff */
[----:B------:R1:W2:Y:S02]  /*27d50*/  SHFL.IDX PT, R14, R5, RZ, 0x1f ;  /* 0x00001fff050e7589 */ /* 0x0002a400000e0000 */
.L_x_1912:
[----:B--2---:R-:W-:Y:S02]  /*27d60*/  ISETP.NE.AND P0, PT, R14, RZ, PT ;  /* 0x000000ff0e00720c */ /* 0x004fe40003f05270 */
[----:B------:R-:W-:-:S11]  /*27d70*/  PLOP3.LUT P6, PT, PT, PT, PT, 0x8, 0x0 ;  /* 0x000000000000781c */ /* 0x000fd60003fce170 */
[----:B------:R-:W-:Y:S05]  /*27d80*/  @P0 BRA `(.L_x_1621) ;  /* 0x00000000000c0947 */ /* 0x000fea0003800000 */
[----:B------:R-:W-:-:S03]  /*27d90*/  UMOV UR4, 0xffffffff ;  /* 0xffffffff00047882 */ /* 0x000fc60000000000 */
[----:B------:R-:W-:Y:S05]  /*27da0*/  BRA.DIV UR4, `(.L_x_1622) ;  /* 0x000000a604dc7947 */ /* 0x000fea000b800000 */
[----:B------:R-:W-:-:S13]  /*27db0*/  ELECT P6, URZ, PT ;  /* 0x00000000003f782f */ /* 0x000fda00038c0000 */
.L_x_1621:
[----:B-1----:R-:W2:Y:S01]  /*27dc0*/  LDL R5, [R1+0x58] ;  /* 0x0000580001057983 */ /* 0x002ea20000100800 */
[----:B------:R-:W-:Y:S01]  /*27dd0*/  BSSY B1, `(.L_x_1623) ;  /* 0x0000008000017945 */ /* 0x000fe20003800000 */
[----:B--2---:R-:W-:-:S05]  /*27de0*/  VIADD R5, R5, 0x1 ;  /* 0x0000000105057836 */ /* 0x004fca0000000000 */
[----:B------:R-:W-:-:S04]  /*27df0*/  LEA.HI R6, R5, R5, RZ, 0x1 ;  /* 0x0000000505067211 */ /* 0x000fc800078f08ff */
[----:B------:R-:W-:-:S05]  /*27e00*/  LOP3.LUT R6, R6, 0xfffffffe, RZ, 0xc0, !PT ;  /* 0xfffffffe06067812 */ /* 0x000fca00078ec0ff */
[----:B------:R-:W-:-:S05]  /*27e10*/  IMAD.IADD R5, R5, 0x1, -R6 ;  /* 0x0000000105057824 */ /* 0x000fca00078e0a06 */
[----:B------:R-:W-:-:S04]  /*27e20*/  SHF.L.U32 R5, R5, 0x1f, RZ ;  /* 0x0000001f05057819 */ /* 0x000fc800000006ff */
[----:B------:R-:W1:Y:S02]  /*27e30*/  SYNCS.PHASECHK.TRANS64.TRYWAIT P0, [R18+URZ+0x2a820], R5 ;  /* 0x02a82005120075a7 */ /* 0x000e64000800017f */
[----:B-1----:R-:W-:Y:S05]  /*27e40*/  @!P0 BRA `(.L_x_1624) ;  /* 0x000000a400d48947 */ /* 0x002fea0003800000 */
.L_x_1915:
[----:B------:R-:W-:Y:S05]  /*27e50*/  BSYNC B1 ;  /* 0x0000000000017941 */ /* 0x000fea0003800000 */
.L_x_1623:
[----:B------:R-:W-:Y:S04]  /*27e60*/  BSSY B1, `(.L_x_1625) ;  /* 0x000008f000017945 */ /* 0x000fe80003800000 */
[----:B------:R-:W-:Y:S05]  /*27e70*/  @!P6 BRA `(.L_x_1626) ;  /* 0x000000080034e947 */ /* 0x000fea0003800000 */
[----:B------:R-:W2:Y:S04]  /*27e80*/  LDL R8, [R1+0x10] ;  /* 0x0000100001087983 */ /* 0x000ea80000100800 */
[----:B------:R-:W3:Y:S01]  /*27e90*/  LDL R7, [R1+0x18] ;  /* 0x0000180001077983 */ /* 0x000ee20000100800 */
[----:B------:R-:W4:Y:S01]  /*27ea0*/  S2R R6, SR_TID.X ;  /* 0x0000000000067919 */ /* 0x000f220000002100 */
[----:B------:R-:W-:Y:S01]  /*27eb0*/  BSSY B2, `(.L_x_1627) ;  /* 0x0000007000027945 */ /* 0x000fe20003800000 */
[----:B----4-:R-:W-:-:S04]  /*27ec0*/  LOP3.LUT R6, R6, 0x7f, RZ, 0xc0, !PT ;  /* 0x0000007f06067812 */ /* 0x010fc800078ec0ff */
[----:B------:R-:W-:Y:S01]  /*27ed0*/  ISETP.NE.AND P1, PT, R6, RZ, PT ;  /* 0x000000ff0600720c */ /* 0x000fe20003f25270 */
[----:B--2---:R-:W-:Y:S01]  /*27ee0*/  IMAD R8, R8, 0x8, R18 ;  /* 0x0000000808087824 */ /* 0x004fe200078e0212 */
[----:B---3--:R-:W-:-:S04]  /*27ef0*/  SHF.L.U32 R11, R7, 0x1f, RZ ;  /* 0x0000001f070b7819 */ /* 0x008fc800000006ff */
[----:B------:R-:W2:Y:S02]  /*27f00*/  SYNCS.PHASECHK.TRANS64.TRYWAIT P0, [R8+URZ+0x2a8a0], R11 ;  /* 0x02a8a00b080075a7 */ /* 0x000ea4000800017f */
[----:B--2---:R-:W-:Y:S05]  /*27f10*/  @!P0 BRA `(.L_x_1628) ;  /* 0x000000a400b48947 */ /* 0x004fea0003800000 */
.L_x_1916:
[----:B------:R-:W-:Y:S05]  /*27f20*/  BSYNC B2 ;  /* 0x0000000000027941 */ /* 0x000fea0003800000 */
.L_x_1627:
[----:B------:R-:W-:Y:S04]  /*27f30*/  BSSY B2, `(.L_x_1629) ;  /* 0x0000009000027945 */ /* 0x000fe80003800000 */
[----:B------:R-:W-:Y:S05]  /*27f40*/  @P1 BRA `(.L_x_1630) ;  /* 0x00000000001c1947 */ /* 0x000fea0003800000 */
[----:B-1----:R-:W1:Y:S02]  /*27f50*/  S2R R5, SR_TID.X ;  /* 0x0000000000057919 */ /* 0x002e640000002100 */
[----:B-1----:R-:W-:Y:S01]  /*27f60*/  LOP3.LUT R6, R5, 0x1f, RZ, 0xc0, !PT ;  /* 0x0000001f05067812 */ /* 0x002fe200078ec0ff */
[----:B------:R-:W-:-:S03]  /*27f70*/  IMAD.MOV.U32 R5, RZ, RZ, 0x6000 ;  /* 0x00006000ff057424 */ /* 0x000fc600078e00ff */
[----:B------:R-:W-:Y:S01]  /*27f80*/  ISETP.NE.AND P0, PT, R6, RZ, PT ;  /* 0x000000ff0600720c */ /* 0x000fe20003f05270 */
[----:B------:R3:W-:-:S12]  /*27f90*/  SYNCS.ARRIVE.TRANS64 RZ, [R8+URZ+0x2a890], R5 ;  /* 0x02a8900508ff79a7 */ /* 0x0007d8000800003f */
[----:B---3--:R-:W-:Y:S05]  /*27fa0*/  @!P0 BRA `(.L_x_1630) ;  /* 0x0000000000048947 */ /* 0x008fea0003800000 */
[----:B------:R-:W-:Y:S01]  /*27fb0*/  BPT.TRAP 0x1 ;  /* 0x000000040000795c */ /* 0x000fe20000300000 */
.L_x_1630:
[----:B------:R-:W-:Y:S05]  /*27fc0*/  BSYNC B2 ;  /* 0x0000000000027941 */ /* 0x000fea0003800000 */
.L_x_1629:
[----:B-1----:R-:W3:Y:S01]  /*27fd0*/  LDL R5, [R1+0x10] ;  /* 0x0000100001057983 */ /* 0x002ee20000100800 */
[----:B------:R-:W-:Y:S01]  /*27fe0*/  IMAD.MOV.U32 R6, RZ, RZ, RZ ;  /* 0x000000ffff067224 */ /* 0x000fe200078e00ff */
[----:B------:R-:W-:Y:S01]  /*27ff0*/  UIADD3 UR4, UP0, UR42, 0x570, URZ ;  /* 0x000005702a047890 */ /* 0x000fe2000ff1e03f */
[----:B------:R-:W-:Y:S01]  /*28000*/  PLOP3.LUT P0, PT, PT, PT, PT, 0x80, 0x0 ;  /* 0x000000000000781c */ /* 0x000fe20003f0f070 */
[----:B------:R-:W-:Y:S01]  /*28010*/  UMOV UR6, 0x0 ;  /* 0x0000000000067882 */ /* 0x000fe20000000000 */
[----:B------:R-:W-:Y:S01]  /*28020*/  UMOV UR7, 0x12f00000 ;  /* 0x12f0000000077882 */ /* 0x000fe20000000000 */
[----:B------:R-:W-:Y:S01]  /*28030*/  R2UR UR10, R6 ;  /* 0x00000000060a72ca */ /* 0x000fe200000e0000 */
[----:B------:R-:W-:Y:S01]  /*28040*/  IMAD R6, R10, 0x80, R0 ;  /* 0x000000800a067824 */ /* 0x000fe200078e0200 */
[----:B------:R-:W-:-:S03]  /*28050*/  UIADD3.X UR5, URZ, UR43, URZ, UP0, !UPT ;  /* 0x0000002b3f057290 */ /* 0x000fc600087fe43f */
[----:B------:R-:W-:Y:S02]  /*28060*/  VIADD R6, R6, 0xffffff80 ;  /* 0xffffff8006067836 */ /* 0x000fe40000000000 */
[----:B---3--:R-:W-:Y:S02]  /*28070*/  IMAD R9, R5, 0x6000, R18 ;  /* 0x0000600005097824 */ /* 0x008fe400078e0212 */
[----:B------:R-:W-:Y:S02]  /*28080*/  VIADD R5, R8, 0x2a890 ;  /* 0x0002a89008057836 */ /* 0x000fe40000000000 */
[----:B------:R-:W-:-:S07]  /*28090*/  VIADD R7, R9, 0x1e400 ;  /* 0x0001e40009077836 */ /* 0x000fce0000000000 */
.L_x_1631:
        /* <DEDUP_REMOVED lines=10> */
[----:B0-----:R-:W-:Y:S01]  /*28140*/  IMAD.MOV.U32 R15, RZ, RZ, 0x40 ;  /* 0x00000040ff0f7424 */ /* 0x001fe200078e00ff */
[----:B------:R-:W-:Y:S01]  /*28150*/  PLOP3.LUT P0, PT, PT, PT, PT, 0x80, 0x0 ;  /* 0x000000000000781c */ /* 0x000fe20003f0f070 */
[----:B------:R-:W-:Y:S01]  /*28160*/  VIADD R7, R9, 0x20400 ;  /* 0x0002040009077836 */ /* 0x000fe20000000000 */
[----:B------:R-:W-:Y:S01]  /*28170*/  UMOV UR6, 0x0 ;  /* 0x0000000000067882 */ /* 0x000fe20000000000 */
[----:B------:R-:W-:Y:S01]  /*28180*/  UMOV UR7, 0x12f00000 ;  /* 0x12f0000000077882 */ /* 0x000fe20000000000 */
[----:B------:R-:W-:-:S15]  /*28190*/  R2UR UR10, R15 ;  /* 0x000000000f0a72ca */ /* 0x000fde00000e0000 */
.L_x_1632:
        /* <DEDUP_REMOVED lines=16> */
.L_x_1633:
        /* <DEDUP_REMOVED lines=13> */
.L_x_1917:
[----:B------:R-:W-:Y:S05]  /*28370*/  BSYNC B2 ;  /* 0x0000000000027941 */ /* 0x000fea0003800000 */
.L_x_1634:
[----:B------:R-:W-:Y:S01]  /*28380*/  BSSY B2, `(.L_x_1636) ;  /* 0x000000b000027945 */ /* 0x000fe20003800000 */
[----:B------:R-:W-:Y:S02]  /*28390*/  IMAD.MOV.U32 R12, RZ, RZ, 0x0 ;  /* 0x00000000ff0c7424 */ /* 0x000fe400078e00ff */
[----:B------:R-:W-:Y:S01]  /*283a0*/  IMAD.MOV.U32 R13, RZ, RZ, 0x12f00000 ;  /* 0x12f00000ff0d7424 */ /* 0x000fe200078e00ff */
[----:B------:R-:W-:Y:S06]  /*283b0*/  @P1 BRA `(.L_x_1637) ;  /* 0x00000000001c1947 */ /* 0x000fec0003800000 */
[----:B------:R-:W1:Y:S02]  /*283c0*/  S2R R5, SR_TID.X ;  /* 0x0000000000057919 */ /* 0x000e640000002100 */
[----:B-1----:R-:W-:Y:S01]  /*283d0*/  LOP3.LUT R7, R5, 0x1f, RZ, 0xc0, !PT ;  /* 0x0000001f05077812 */ /* 0x002fe200078ec0ff */
[----:B------:R-:W-:-:S03]  /*283e0*/  IMAD.MOV.U32 R5, RZ, RZ, 0x6000 ;  /* 0x00006000ff057424 */ /* 0x000fc600078e00ff */
[----:B------:R-:W-:Y:S01]  /*283f0*/  ISETP.NE.AND P0, PT, R7, RZ, PT ;  /* 0x000000ff0700720c */ /* 0x000fe20003f05270 */
[----:B------:R1:W-:-:S12]  /*28400*/  SYNCS.ARRIVE.TRANS64 RZ, [R8+URZ+0x2a8b0], R5 ;  /* 0x02a8b00508ff79a7 */ /* 0x0003d8000800003f */
[----:B-1----:R-:W-:Y:S05]  /*28410*/  @!P0 BRA `(.L_x_1637) ;  /* 0x0000000000048947 */ /* 0x002fea0003800000 */
[----:B------:R-:W-:Y:S01]  /*28420*/  BPT.TRAP 0x1 ;  /* 0x000000040000795c */ /* 0x000fe20000300000 */
.L_x_1637:
[----:B------:R-:W-:Y:S05]  /*28430*/  BSYNC B2 ;  /* 0x0000000000027941 */ /* 0x000fea0003800000 */
.L_x_1636:
[----:B------:R-:W-:Y:S01]  /*28440*/  R2UR UR6, R12 ;  /* 0x000000000c0672ca */ /* 0x000fe200000e0000 */
[----:B------:R-:W-:Y:S01]  /*28450*/  IMAD.MOV.U32 R5, RZ, RZ, RZ ;  /* 0x000000ffff057224 */ /* 0x000fe200078e00ff */
[----:B------:R-:W-:Y:S01]  /*28460*/  R2UR UR7, R13 ;  /* 0x000000000d0772ca */ /* 0x000fe200000e0000 */
[----:B------:R-:W-:Y:S01]  /*28470*/  UIADD3 UR4, UP0, UR42, 0x670, URZ ;  /* 0x000006702a047890 */ /* 0x000fe2000ff1e03f */
[----:B------:R-:W-:Y:S01]  /*28480*/  PLOP3.LUT P0, PT, PT, PT, PT, 0x80, 0x0 ;  /* 0x000000000000781c */ /* 0x000fe20003f0f070 */
[----:B------:R-:W-:Y:S01]  /*28490*/  VIADD R7, R9, 0xc400 ;  /* 0x0000c40009077836 */ /* 0x000fe20000000000 */
[----:B------:R-:W-:Y:S01]  /*284a0*/  R2UR UR10, R5 ;  /* 0x00000000050a72ca */ /* 0x000fe200000e0000 */
[----:B------:R-:W-:Y:S01]  /*284b0*/  VIADD R5, R8, 0x2a8b0 ;  /* 0x0002a8b008057836 */ /* 0x000fe20000000000 */
[----:B------:R-:W-:-:S13]  /*284c0*/  UIADD3.X UR5, URZ, UR43, URZ, UP0, !UPT ;  /* 0x0000002b3f057290 */ /* 0x000fda00087fe43f */
.L_x_1638:
        /* <DEDUP_REMOVED lines=15> */
.L_x_1639:
        /* <DEDUP_REMOVED lines=15> */
.L_x_1640:
        /* <DEDUP_REMOVED lines=10> */
.L_x_1626:
[----:B------:R-:W-:Y:S05]  /*28750*/  BSYNC B1 ;  /* 0x0000000000017941 */ /* 0x000fea0003800000 */
.L_x_1625:
[----:B------:R-:W1:Y:S04]  /*28760*/  LDL.LU R9, [R1+0x10] ;  /* 0x0000100001097983 */ /* 0x000e680000300800 */
[----:B0-2---:R-:W2:Y:S01]  /*28770*/  LDL.LU R8, [R1+0x18] ;  /* 0x0000180001087983 */ /* 0x005ea20000300800 */
[----:B------:R-:W-:Y:S01]  /*28780*/  VIADD R10, R10, 0xfffffffe ;  /* 0xfffffffe0a0a7836 */ /* 0x000fe20000000000 */
[----:B------:R-:W-:-:S04]  /*28790*/  PLOP3.LUT P0, PT, PT, PT, PT, 0x8, 0x0 ;  /* 0x000000000000781c */ /* 0x000fc80003f0e170 */
[----:B------:R-:W-:Y:S01]  /*287a0*/  ISETP.GE.AND P2, PT, R10, R3, PT ;  /* 0x000000030a00720c */ /* 0x000fe20003f46270 */
[----:B-1----:R-:W-:-:S05]  /*287b0*/  VIADD R5, R9, 0x1 ;  /* 0x0000000109057836 */ /* 0x002fca0000000000 */
[----:B------:R-:W-:-:S04]  /*287c0*/  ISETP.NE.AND P1, PT, R5, 0x2, PT ;  /* 0x000000020500780c */ /* 0x000fc80003f25270 */
[----:B------:R-:W-:Y:S02]  /*287d0*/  SEL R6, RZ, 0x1, P1 ;  /* 0x00000001ff067807 */ /* 0x000fe40000800000 */
[----:B------:R-:W-:Y:S02]  /*287e0*/  SEL R5, R5, RZ, P1 ;  /* 0x000000ff05057207 */ /* 0x000fe40000800000 */
[----:B--2---:R-:W-:-:S03]  /*287f0*/  LOP3.LUT R8, R8, R6, RZ, 0x3c, !PT ;  /* 0x0000000608087212 */ /* 0x004fc600078e3cff */
[----:B------:R1:W-:Y:S04]  /*28800*/  STL [R1+0x10], R5 ;  /* 0x0000100501007387 */ /* 0x0003e80000100800 */
[----:B------:R1:W-:Y:S01]  /*28810*/  STL [R1+0x18], R8 ;  /* 0x0000180801007387 */ /* 0x0003e20000100800 */
[----:B------:R-:W-:Y:S05]  /*28820*/  @!P2 BRA `(.L_x_1619) ;  /* 0x000000080070a947 */ /* 0x000fea0003800000 */
.L_x_1657:
[----:B------:R-:W-:Y:S05]  /*28830*/  YIELD ;  /* 0x0000000000007946 */ /* 0x000fea0003800000 */
[----:B------:R-:W-:Y:S04]  /*28840*/  BSSY B1, `(.L_x_1641) ;  /* 0x000008e000017945 */ /* 0x000fe80003800000 */
[----:B--2---:R-:W-:Y:S05]  /*28850*/  @!P6 BRA `(.L_x_1642) ;  /* 0x000000080030e947 */ /* 0x004fea0003800000 */
[----:B------:R-:W2:Y:S04]  /*28860*/  LDL R7, [R1+0x10] ;  /* 0x0000100001077983 */ /* 0x000ea80000100800 */
[----:B------:R-:W3:Y:S01]  /*28870*/  LDL R6, [R1+0x18] ;  /* 0x0000180001067983 */ /* 0x000ee20000100800 */
[----:B-1----:R-:W0:Y:S01]  /*28880*/  S2R R5, SR_TID.X ;  /* 0x0000000000057919 */ /* 0x002e220000002100 */
[----:B------:R-:W-:Y:S01]  /*28890*/  BSSY B2, `(.L_x_1643) ;  /* 0x0000007000027945 */ /* 0x000fe20003800000 */
[----:B0-----:R-:W-:-:S04]  /*288a0*/  LOP3.LUT R5, R5, 0x7f, RZ, 0xc0, !PT ;  /* 0x0000007f05057812 */ /* 0x001fc800078ec0ff */
[----:B------:R-:W-:Y:S01]  /*288b0*/  ISETP.NE.AND P2, PT, R5, RZ, PT ;  /* 0x000000ff0500720c */ /* 0x000fe20003f45270 */
[----:B--2---:R-:W-:Y:S01]  /*288c0*/  IMAD R9, R7, 0x8, R18 ;  /* 0x0000000807097824 */ /* 0x004fe200078e0212 */
[----:B---3--:R-:W-:-:S04]  /*288d0*/  SHF.L.U32 R8, R6, 0x1f, RZ ;  /* 0x0000001f06087819 */ /* 0x008fc800000006ff */
[----:B------:R-:W0:Y:S02]  /*288e0*/  SYNCS.PHASECHK.TRANS64.TRYWAIT P1, [R9+URZ+0x2a8a0], R8 ;  /* 0x02a8a008090075a7 */ /* 0x000e24000802017f */
[----:B0-----:R-:W-:Y:S05]  /*288f0*/  @!P1 BRA `(.L_x_1644) ;  /* 0x0000009c00649947 */ /* 0x001fea0003800000 */
.L_x_1918:
[----:B------:R-:W-:Y:S05]  /*28900*/  BSYNC B2 ;  /* 0x0000000000027941 */ /* 0x000fea0003800000 */
.L_x_1643:
        /* <DEDUP_REMOVED lines=9> */
.L_x_1646:
[----:B------:R-:W-:Y:S05]  /*289a0*/  BSYNC B2 ;  /* 0x0000000000027941 */ /* 0x000fea0003800000 */
.L_x_1645:
        /* <DEDUP_REMOVED lines=10> */
[----:B------:R-:W-:-:S02]  /*28a50*/  VIADD R5, R9, 0x2a890 ;  /* 0x0002a89009057836 */ /* 0x000fc40000000000 */
[----:B------:R-:W-:-:S08]  /*28a60*/  VIADD R11, R7, 0x1e400 ;  /* 0x0001e400070b7836 */ /* 0x000fd00000000000 */
.L_x_1647:
        /* <DEDUP_REMOVED lines=12> */
[----:B------:R-:W-:Y:S01]  /*28b30*/  UMOV UR6, 0x0 ;  /* 0x0000000000067882 */ /* 0x000fe20000000000 */
[----:B------:R-:W-:Y:S02]  /*28b40*/  UMOV UR7, 0x12f00000 ;  /* 0x12f0000000077882 */ /* 0x000fe40000000000 */
[----:B------:R-:W-:Y:S01]  /*28b50*/  R2UR UR10, R11 ;  /* 0x000000000b0a72ca */ /* 0x000fe200000e0000 */
[----:B------:R-:W-:-:S14]  /*28b60*/  VIADD R11, R7, 0x20400 ;  /* 0x00020400070b7836 */ /* 0x000fdc0000000000 */
.L_x_1648:
        /* <DEDUP_REMOVED lines=16> */
.L_x_1649:
        /* <DEDUP_REMOVED lines=13> */
.L_x_1919:
[----:B------:R-:W-:Y:S05]  /*28d40*/  BSYNC B2 ;  /* 0x0000000000027941 */ /* 0x000fea0003800000 */
.L_x_1650:
        /* <DEDUP_REMOVED lines=11> */
.L_x_1653:
[----:B------:R-:W-:Y:S05]  /*28e00*/  BSYNC B2 ;  /* 0x0000000000027941 */ /* 0x000fea0003800000 */
.L_x_1652:
        /* <DEDUP_REMOVED lines=8> */
.L_x_1654:
        /* <DEDUP_REMOVED lines=11> */
[----:B------:R-:W-:Y:S01]  /*28f40*/  R2UR UR6, R12 ;  /* 0x000000000c0672ca */ /* 0x000fe200000e0000 */
[----:B------:R-:W-:Y:S01]  /*28f50*/  VIADD R5, R7, 0xe400 ;  /* 0x0000e40007057836 */ /* 0x000fe20000000000 */
[----:B------:R-:W-:Y:S02]  /*28f60*/  R2UR UR7, R13 ;  /* 0x000000000d0772ca */ /* 0x000fe400000e0000 */
[----:B------:R-:W-:Y:S02]  /*28f70*/  R2UR UR10, R8 ;  /* 0x00000000080a72ca */ /* 0x000fe400000e0000 */
[----:B------:R-:W-:-:S13]  /*28f80*/  PLOP3.LUT P1, PT, PT, PT, PT, 0x80, 0x0 ;  /* 0x000000000000781c */ /* 0x000fda0003f2f070 */
.L_x_1655:
        /* <DEDUP_REMOVED lines=15> */
.L_x_1656:
        /* <DEDUP_REMOVED lines=10> */
.L_x_1642:
[----:B------:R-:W-:Y:S05]  /*29120*/  BSYNC B1 ;  /* 0x0000000000017941 */ /* 0x000fea0003800000 */
.L_x_1641:
[----:B-1----:R-:W2:Y:S04]  /*29130*/  LDL.LU R5, [R1+0x10] ;  /* 0x0000100001057983 */ /* 0x002ea80000300800 */
[----:B------:R-:W3:Y:S01]  /*29140*/  LDL.LU R8, [R1+0x18] ;  /* 0x0000180001087983 */ /* 0x000ee20000300800 */
[C---:B------:R-:W-:Y:S01]  /*29150*/  ISETP.GT.AND P2, PT, R10.reuse, R3, PT ;  /* 0x000000030a00720c */ /* 0x040fe20003f44270 */
[----:B------:R-:W-:Y:S02]  /*29160*/  VIADD R10, R10, 0xffffffff ;  /* 0xffffffff0a0a7836 */ /* 0x000fe40000000000 */
[----:B--2---:R-:W-:-:S05]  /*29170*/  VIADD R5, R5, 0x1 ;  /* 0x0000000105057836 */ /* 0x004fca0000000000 */
[----:B------:R-:W-:-:S04]  /*29180*/  ISETP.NE.AND P1, PT, R5, 0x2, PT ;  /* 0x000000020500780c */ /* 0x000fc80003f25270 */
[----:B------:R-:W-:Y:S02]  /*29190*/  SEL R6, RZ, 0x1, P1 ;  /* 0x00000001ff067807 */ /* 0x000fe40000800000 */
[----:B------:R-:W-:Y:S02]  /*291a0*/  SEL R5, R5, RZ, P1 ;  /* 0x000000ff05057207 */ /* 0x000fe40000800000 */
[----:B---3--:R-:W-:-:S05]  /*291b0*/  LOP3.LUT R8, R8, R6, RZ, 0x3c, !PT ;  /* 0x0000000608087212 */ /* 0x008fca00078e3cff */
[----:B------:R2:W-:Y:S04]  /*291c0*/  STL [R1+0x18], R8 ;  /* 0x0000180801007387 */ /* 0x0005e80000100800 */
[----:B------:R2:W-:Y:S01]  /*291d0*/  STL [R1+0x10], R5 ;  /* 0x0000100501007387 */ /* 0x0005e20000100800 */
[----:B------:R-:W-:Y:S05]  /*291e0*/  @P2 BRA `(.L_x_1657) ;  /* 0xfffffff400902947 */ /* 0x000fea000383ffff */
.L_x_1619:
[----:B------:R-:W-:Y:S05]  /*291f0*/  BSYNC B0 ;  /* 0x0000000000007941 */ /* 0x000fea0003800000 */
.L_x_1618:
[----:B------:R-:W3:Y:S01]  /*29200*/  LDL R9, [R1+0x2c] ;  /* 0x00002c0001097983 */ /* 0x000ee20000100800 */
[----:B------:R-:W4:Y:S01]  /*29210*/  LDC R0, c[0x0][0x448] ;  /* 0x00011200ff007b82 */ /* 0x000f220000000800 */
[----:B------:R-:W-:Y:S07]  /*29220*/  @!P0 WARPSYNC.ALL ;  /* 0x0000000000008948 */ /* 0x000fee0003800000 */
[----:B------:R-:W-:Y:S01]  /*29230*/  @!P0 BAR.SYNC.DEFER_BLOCKING 0xc, 0x180 ;  /* 0x0306000000008b1d */ /* 0x000fe20000010000 */
[----:B----4-:R-:W-:-:S13]  /*29240*/  ISETP.NE.AND P1, PT, R0, 0x1, PT ;  /* 0x000000010000780c */ /* 0x010fda0003f25270 */
[----:B------:R-:W4:Y:S08]  /*29250*/  @P1 LDC R2, c[0x0][0x44c] ;  /* 0x00011300ff021b82 */ /* 0x000f300000000800 */
[----:B------:R-:W5:Y:S01]  /*29260*/  @P1 LDC R3, c[0x0][0x450] ;  /* 0x00011400ff031b82 */ /* 0x000f620000000800 */
[----:B---3--:R-:W-:-:S04]  /*29270*/  VIADD R0, R9, 0x7f ;  /* 0x0000007f09007836 */ /* 0x008fc80000000000 */
[----:B----4-:R-:W-:-:S05]  /*29280*/  @P1 IMAD.HI.U32 R2, R0, R2, RZ ;  /* 0x0000000200021227 */ /* 0x010fca00078e00ff */
[----:B-----5:R-:W-:Y:S02]  /*29290*/  @P1 SHF.R.U32.HI R0, RZ, R3, R2 ;  /* 0x00000003ff001219 */ /* 0x020fe40000011602 */
[----:B------:R-:W3:Y:S03]  /*292a0*/  LDC.64 R2, c[0x0][0x9e0] ;  /* 0x00027800ff027b82 */ /* 0x000ee60000000a00 */
[----:B------:R-:W-:Y:S01]  /*292b0*/  IMAD.IADD R0, R17, 0x1, R0 ;  /* 0x0000000111007824 */ /* 0x000fe200078e0200 */
[----:B---3--:R-:W-:-:S03]  /*292c0*/  ISETP.GE.AND P2, PT, R3, 0x1, PT ;  /* 0x000000010300780c */ /* 0x008fc60003f46270 */
[----:B-12---:R-:W-:-:S10]  /*292d0*/  IMAD.IADD R5, R0, 0x1, R2 ;  /* 0x0000000100057824 */ /* 0x006fd400078e0202 */
[----:B------:R-:W-:Y:S05]  /*292e0*/  @!P2 BRA `(.L_x_1658) ;  /* 0x000000000048a947 */ /* 0x000fea0003800000 */
        /* <DEDUP_REMOVED lines=11> */
.L_x_1660:
[----:B------:R-:W-:-:S13]  /*293a0*/  ISETP.NE.AND P0, PT, R3, 0x1, PT ;  /* 0x000000010300780c */ /* 0x000fda0003f05270 */
[----:B------:R-:W1:Y:S02]  /*293b0*/  @P0 LDC.64 R6, c[0x0][0x9e8] ;  /* 0x00027a00ff060b82 */ /* 0x000e640000000a00 */
[----:B-1----:R-:W-:-:S05]  /*293c0*/  @P0 IMAD.HI.U32 R6, R2, R6, RZ ;  /* 0x0000000602060227 */ /* 0x002fca00078e00ff */
[----:B------:R-:W-:-:S07]  /*293d0*/  @P0 SHF.R.U32.HI R2, RZ, R7, R6 ;  /* 0x00000007ff020219 */ /* 0x000fce0000011606 */
.L_x_1661:
[----:B------:R-:W-:Y:S05]  /*293e0*/  BSYNC B0 ;  /* 0x0000000000007941 */ /* 0x000fea0003800000 */
.L_x_1659:
[----:B------:R-:W-:-:S05]  /*293f0*/  IMAD R2, R2, R3, R3 ;  /* 0x0000000302027224 */ /* 0x000fca00078e0203 */
[----:B------:R-:W-:-:S07]  /*29400*/  VIMNMX R5, R5, R2, PT ;  /* 0x0000000205057248 */ /* 0x000fce0003fe0100 */
.L_x_1658:
[----:B------:R-:W-:Y:S01]  /*29410*/  VIADD R5, R5, 0x7f ;  /* 0x0000007f05057836 */ /* 0x000fe20000000000 */
[----:B------:R-:W1:Y:S01]  /*29420*/  @P1 LDC R2, c[0x0][0x44c] ;  /* 0x00011300ff021b82 */ /* 0x000e620000000800 */
[----:B------:R-:W-:Y:S01]  /*29430*/  IMAD.MOV.U32 R0, RZ, RZ, R9 ;  /* 0x000000ffff007224 */ /* 0x000fe200078e0009 */
[----:B------:R-:W-:Y:S02]  /*29440*/  ULDC UR4, c[0x0][0x9dc] ;  /* 0x0002770000047ab9 */ /* 0x000fe40000000800 */
[----:B------:R-:W-:-:S04]  /*29450*/  SHF.R.S32.HI R8, RZ, 0x1f, R5 ;  /* 0x0000001fff087819 */ /* 0x000fc80000011405 */
[----:B------:R-:W-:Y:S02]  /*29460*/  LEA.HI R8, R8, R5, RZ, 0x7 ;  /* 0x0000000508087211 */ /* 0x000fe400078f38ff */
[----:B------:R-:W2:Y:S02]  /*29470*/  @P1 LDC R5, c[0x0][0x450] ;  /* 0x00011400ff051b82 */ /* 0x000ea40000000800 */
        /* <DEDUP_REMOVED lines=17> */
.L_x_1664:
[----:B------:R-:W-:-:S13]  /*29590*/  ISETP.NE.AND P0, PT, R3, 0x1, PT ;  /* 0x000000010300780c */ /* 0x000fda0003f05270 */
[----:B------:R-:W1:Y:S02]  /*295a0*/  @P0 LDC.64 R6, c[0x0][0x9e8] ;  /* 0x00027a00ff060b82 */ /* 0x000e640000000a00 */
[----:B-1----:R-:W-:-:S05]  /*295b0*/  @P0 IMAD.HI.U32 R6, R0, R6, RZ ;  /* 0x0000000600060227 */ /* 0x002fca00078e00ff */
[----:B------:R-:W-:-:S07]  /*295c0*/  @P0 SHF.R.U32.HI R0, RZ, R7, R6 ;  /* 0x00000007ff000219 */ /* 0x000fce0000011606 */
.L_x_1665:
[----:B------:R-:W-:Y:S05]  /*295d0*/  BSYNC B0 ;  /* 0x0000000000007941 */ /* 0x000fea0003800000 */
.L_x_1663:
[----:B------:R-:W-:-:S05]  /*295e0*/  IMAD R0, R0, R3, RZ ;  /* 0x0000000300007224 */ /* 0x000fca00078e02ff */
[----:B------:R-:W-:-:S07]  /*295f0*/  VIMNMX R2, R2, R0, !PT ;  /* 0x0000000002027248 */ /* 0x000fce0007fe0100 */
.L_x_1662:
[----:B------:R-:W-:Y:S01]  /*29600*/  ISETP.NE.AND P1, PT, R4, RZ, PT ;  /* 0x000000ff0400720c */ /* 0x000fe20003f25270 */
[----:B------:R-:W-:Y:S01]  /*29610*/  BSSY B0, `(.L_x_1666) ;  /* 0x0000024000007945 */ /* 0x000fe20003800000 */
[----:B------:R-:W-:-:S04]  /*29620*/  SHF.R.S32.HI R0, RZ, 0x1f, R2 ;  /* 0x0000001fff007819 */ /* 0x000fc80000011402 */
[----:B------:R-:W-:Y:S01]  /*29630*/  LEA.HI R0, R0, R2, RZ, 0x7 ;  /* 0x0000000200007211 */ /* 0x000fe200078f38ff */
[----:B------:R-:W-:-:S03]  /*29640*/  IMAD.MOV.U32 R2, RZ, RZ, RZ ;  /* 0x000000ffff027224 */ /* 0x000fc600078e00ff */
[----:B------:R-:W-:-:S03]  /*29650*/  SHF.R.S32.HI R0, RZ, 0x7, R0 ;  /* 0x00000007ff007819 */ /* 0x000fc60000011400 */
[----:B------:R-:W1:Y:S01]  /*29660*/  @!P1 LDC R4, c[0x0][0x9f0] ;  /* 0x00027c00ff049b82 */ /* 0x000e620000000800 */
[----:B------:R-:W-:-:S04]  /*29670*/  VIMNMX R0, RZ, R0, !PT ;  /* 0x00000000ff007248 */ /* 0x000fc80007fe0100 */
[----:B------:R-:W-:-:S13]  /*29680*/  ISETP.GT.AND P0, PT, R8, R0, PT ;  /* 0x000000000800720c */ /* 0x000fda0003f04270 */
[----:B------:R-:W-:Y:S05]  /*29690*/  @!P0 BRA `(.L_x_1667) ;  /* 0x00000000006c8947 */ /* 0x000fea0003800000 */
[----:B-1----:R-:W-:-:S04]  /*296a0*/  IABS R5, R4 ;  /* 0x0000000400057213 */ /* 0x002fc80000000000 */
[----:B------:R-:W1:Y:S08]  /*296b0*/  I2F.RP R2, R5 ;  /* 0x0000000500027306 */ /* 0x000e700000209400 */
[----:B-1----:R-:W1:Y:S02]  /*296c0*/  MUFU.RCP R2, R2 ;  /* 0x0000000200027308 */ /* 0x002e640000001000 */
[----:B-1----:R-:W-:-:S06]  /*296d0*/  VIADD R2, R2, 0xffffffe ;  /* 0x0ffffffe02027836 */ /* 0x002fcc0000000000 */
[----:B------:R-:W1:Y:S02]  /*296e0*/  F2I.FTZ.U32.TRUNC.NTZ R3, R2 ;  /* 0x0000000200037305 */ /* 0x000e64000021f000 */
[----:B-1----:R-:W-:-:S04]  /*296f0*/  IMAD.MOV R2, RZ, RZ, -R3 ;  /* 0x000000ffff027224 */ /* 0x002fc800078e0a03 */
[----:B------:R-:W-:Y:S02]  /*29700*/  IMAD R6, R2, R5, RZ ;  /* 0x0000000502067224 */ /* 0x000fe400078e02ff */
[----:B------:R-:W-:-:S04]  /*29710*/  IMAD.MOV.U32 R2, RZ, RZ, RZ ;  /* 0x000000ffff027224 */ /* 0x000fc800078e00ff */
[----:B------:R-:W-:Y:S01]  /*29720*/  IMAD.HI.U32 R9, R3, R6, R2 ;  /* 0x0000000603097227 */ /* 0x000fe200078e0002 */
[----:B------:R-:W-:Y:S02]  /*29730*/  IADD3 R6, R4, -0x1, R8 ;  /* 0xffffffff04067810 */ /* 0x000fe40007ffe008 */
[----:B------:R-:W-:-:S03]  /*29740*/  IABS R2, R4 ;  /* 0x0000000400027213 */ /* 0x000fc60000000000 */
[----:B------:R-:W-:Y:S02]  /*29750*/  IMAD.IADD R6, R6, 0x1, -R0 ;  /* 0x0000000106067824 */ /* 0x000fe400078e0a00 */
[----:B------:R-:W-:-:S03]  /*29760*/  IMAD.MOV R2, RZ, RZ, -R2 ;  /* 0x000000ffff027224 */ /* 0x000fc600078e0a02 */
[----:B------:R-:W-:Y:S01]  /*29770*/  IABS R3, R6 ;  /* 0x0000000600037213 */ /* 0x000fe20000000000 */
[----:B------:R-:W-:Y:S01]  /*29780*/  IMAD.MOV.U32 R7, RZ, RZ, R2 ;  /* 0x000000ffff077224 */ /* 0x000fe200078e0002 */
        /* <DEDUP_REMOVED lines=12> */
.L_x_1667:
[----:B------:R-:W-:Y:S05]  /*29850*/  BSYNC B0 ;  /* 0x0000000000007941 */ /* 0x000fea0003800000 */
.L_x_1666:
[----:B------:R-:W2:Y:S02]  /*29860*/  LDL.LU R3, [R1+0x4] ;  /* 0x0000040001037983 */ /* 0x000ea40000300800 */
[----:B--2---:R-:W-:-:S05]  /*29870*/  IMAD R0, R3, R2, R0 ;  /* 0x0000000203007224 */ /* 0x004fca00078e0200 */
        /* <DEDUP_REMOVED lines=11> */
[----:B-1----:R-:W1:Y:S01]  /*29930*/  LDC.64 R4, c[0x0][0xc60] ;  /* 0x00031800ff047b82 */ /* 0x002e620000000a00 */
[----:B------:R-:W2:Y:S02]  /*29940*/  FLO.U32 R0, UR4 ;  /* 0x0000000400007d00 */ /* 0x000ea400080e0000 */
[----:B--2---:R-:W-:-:S06]  /*29950*/  ISETP.EQ.U32.AND P0, PT, R0, R2, PT ;  /* 0x000000020000720c */ /* 0x004fcc0003f02070 */
[----:B------:R-:W1:Y:S07]  /*29960*/  POPC R2, UR4 ;  /* 0x0000000400027d09 */ /* 0x000e6e0008000000 */
[----:B-1----:R-:W2:Y:S04]  /*29970*/  @P0 ATOMG.E.ADD.STRONG.GPU PT, R2, desc[UR40][R4.64], R2 ;  /* 0x00000002040209a8 */ /* 0x002ea800081ee1e8 */
[----:B--2---:R1:W2:Y:S02]  /*29980*/  SHFL.IDX PT, R2, R2, R0, 0x1f ;  /* 0x00001f0002027589 */ /* 0x0042a400000e0000 */
[----:B-1----:R-:W1:Y:S02]  /*29990*/  S2R R0, SR_LTMASK ;  /* 0x0000000000007919 */ /* 0x002e640000003900 */
[----:B-1----:R-:W-:-:S06]  /*299a0*/  LOP3.LUT R0, R0, UR4, RZ, 0xc0, !PT ;  /* 0x0000000400007c12 */ /* 0x002fcc000f8ec0ff */
[----:B------:R-:W2:Y:S02]  /*299b0*/  POPC R0, R0 ;  /* 0x0000000000007309 */ /* 0x000ea40000000000 */
[----:B--2---:R-:W-:-:S05]  /*299c0*/  IADD3 R0, R2, UR38, R0 ;  /* 0x0000002602007c10 */ /* 0x004fca000fffe000 */
[----:B------:R2:W-:Y:S01]  /*299d0*/  STL [R1], R0 ;  /* 0x0000000001007387 */ /* 0x0005e20000100800 */
[----:B------:R-:W-:Y:S05]  /*299e0*/  BRA `(.L_x_1669) ;  /* 0x0000003400247947 */ /* 0x000fea0003800000 */
.L_x_1668:
        /* <DEDUP_REMOVED lines=8> */
[----:B-1----:R-:W-:Y:S02]  /*29a70*/  IMAD.U32 R4, RZ, RZ, UR6 ;  /* 0x00000006ff047e24 */ /* 0x002fe4000f8e00ff */
        /* <DEDUP_REMOVED lines=11> */
.L_x_1671:
[----:B------:R-:W-:Y:S05]  /*29b30*/  BSYNC B6 ;  /* 0x0000000000067941 */ /* 0x000fea0003800000 */
.L_x_1670:
        /* <DEDUP_REMOVED lines=23> */
[----:B012---:R-:W-:Y:S05]  /*29cb0*/  CALL.ABS.NOINC R2 ;  /* 0x0000000002007343 */ /* 0x007fea0003c00000 */
.L_x_1673:
[----:B------:R-:W-:Y:S05]  /*29cc0*/  BSYNC B6 ;  /* 0x0000000000067941 */ /* 0x000fea0003800000 */
.L_x_1672:
        /* <DEDUP_REMOVED lines=20> */
.L_x_1675:
[----:B------:R-:W-:Y:S05]  /*29e10*/  BSYNC B6 ;  /* 0x0000000000067941 */ /* 0x000fea0003800000 */
.L_x_1674:
[----:B------:R-:W-:Y:S01]  /*29e20*/  LOP3.LUT P6, RZ, R17, 0x1, RZ, 0xc0, !PT ;  /* 0x0000000111ff7812 */ /* 0x000fe200078cc0ff */
[----:B------:R-:W-:-:S12]  /*29e30*/  BSSY B6, `(.L_x_1676) ;  /* 0x0000012000067945 */ /* 0x000fd80003800000 */
        /* <DEDUP_REMOVED lines=17> */
.L_x_1677:
[----:B------:R-:W-:Y:S05]  /*29f50*/  BSYNC B6 ;  /* 0x0000000000067941 */ /* 0x000fea0003800000 */
.L_x_1676:
[----:B--2---:R-:W2:Y:S01]  /*29f60*/  LDL R17, [R1+0xc] ;  /* 0x00000c0001117983 */ /* 0x004ea20000100800 */
[----:B------:R-:W-:Y:S02]  /*29f70*/  ULDC.64 UR4, c[0x0][0x9f8] ;  /* 0x00027e0000047ab9 */ /* 0x000fe40000000a00 */
[----:B------:R-:W-:-:S04]  /*29f80*/  ISETP.NE.U32.AND P0, PT, RZ, UR4, PT ;  /* 0x00000004ff007c0c */ /* 0x000fc8000bf05070 */
[----:B------:R-:W-:Y:S01]  /*29f90*/  ISETP.NE.AND.EX P0, PT, RZ, UR5, PT, P0 ;  /* 0x00000005ff007c0c */ /* 0x000fe2000bf05300 */
[----:B------:R-:W-:-:S12]  /*29fa0*/  ULDC.64 UR4, c[0x0][0xa08] ;  /* 0x0002820000047ab9 */ /* 0x000fd80000000a00 */
[----:B------:R-:W3:Y:S01]  /*29fb0*/  @P0 LDC.64 R2, c[0x0][0x9f8] ;  /* 0x00027e00ff020b82 */ /* 0x000ee20000000a00 */
[----:B--2---:R-:W-:Y:S02]  /*29fc0*/  IMAD.MOV.U32 R8, RZ, RZ, R17 ;  /* 0x000000ffff087224 */ /* 0x004fe400078e0011 */
[----:B---3--:R-:W-:-:S05]  /*29fd0*/  @P0 IMAD.WIDE R2, R17, 0x4, R2 ;  /* 0x0000000411020825 */ /* 0x008fca00078e0202 */
[----:B------:R2:W3:Y:S02]  /*29fe0*/  @P0 LDG.E R8, desc[UR40][R2.64] ;  /* 0x0000002802080981 */ /* 0x0004e4000c1e1900 */
[----:B--2---:R-:W2:Y:S02]  /*29ff0*/  LDC.64 R2, c[0x0][0x418] ;  /* 0x00010600ff027b82 */ /* 0x004ea40000000a00 */
[----:B--2---:R-:W-:Y:S01]  /*2a000*/  LOP3.LUT P0, RZ, R2, UR4, RZ, 0xfc, !PT ;  /* 0x0000000402ff7c12 */ /* 0x004fe2000f80fcff */
[----:B------:R-:W-:-:S03]  /*2a010*/  UMOV UR4, 0xffffffff ;  /* 0xffffffff00047882 */ /* 0x000fc60000000000 */
[----:B------:R-:W-:Y:S02]  /*2a020*/  LOP3.LUT P0, RZ, R3, UR5, RZ, 0xfc, P0 ;  /* 0x0000000503ff7c12 */ /* 0x000fe4000800fcff */
[----:B---3--:R-:W-:Y:S01]  /*2a030*/  SHF.R.S32.HI R9, RZ, 0x1f, R8 ;  /* 0x0000001fff097819 */ /* 0x008fe20000011408 */
[----:B------:R2:W-:Y:S01]  /*2a040*/  STL [R1+0x4], R8 ;  /* 0x0000040801007387 */ /* 0x0005e20000100800 */
[----:B------:R-:W-:-:S03]  /*2a050*/  SEL R17, R8, RZ, !P0 ;  /* 0x000000ff08117207 */ /* 0x000fc60004000000 */
[----:B------:R2:W-:Y:S01]  /*2a060*/  STL [R1+0x24], R9 ;  /* 0x0000240901007387 */ /* 0x0005e20000100800 */
[----:B------:R-:W-:Y:S05]  /*2a070*/  BRA.DIV UR4, `(.L_x_1678) ;  /* 0x0000008604ac7947 */ /* 0x000fea000b800000 */
[----:B------:R-:W3:Y:S02]  /*2a080*/  S2R R0, SR_TID.X ;  /* 0x0000000000007919 */ /* 0x000ee40000002100 */
[----:B---3--:R-:W-:-:S04]  /*2a090*/  SHF.R.U32.HI R0, RZ, 0x5, R0 ;  /* 0x00000005ff007819 */ /* 0x008fc80000011600 */
[----:B------:R-:W-:-:S05]  /*2a0a0*/  LOP3.LUT R0, R0, 0x3, RZ, 0xc0, !PT ;  /* 0x0000000300007812 */ /* 0x000fca00078ec0ff */
[----:B------:R3:W4:Y:S02]  /*2a0b0*/  SHFL.IDX PT, R14, R0, RZ, 0x1f ;  /* 0x00001fff000e7589 */ /* 0x00072400000e0000 */
.L_x_1922:
[----:B---3--:R-:W3:Y:S01]  /*2a0c0*/  LDL.LU R0, [R1+0x20] ;  /* 0x0000200001007983 */ /* 0x008ee20000300800 */
[----:B------:R-:W-:Y:S02]  /*2a0d0*/  PLOP3.LUT P1, PT, PT, PT, PT, 0x8, 0x0 ;  /* 0x000000000000781c */ /* 0x000fe40003f2e170 */
[----:B----4-:R-:W-:Y:S02]  /*2a0e0*/  ISETP.NE.AND P0, PT, R14, RZ, PT ;  /* 0x000000ff0e00720c */ /* 0x010fe40003f05270 */
[----:B---3--:R-:W-:-:S09]  /*2a0f0*/  LOP3.LUT R0, R0, 0xfffffffe, RZ, 0xc0, !PT ;  /* 0xfffffffe00007812 */ /* 0x008fd200078ec0ff */
[----:B------:R-:W-:-:S05]  /*2a100*/  @P1 LOP3.LUT R0, R0, 0x1, RZ, 0xfc, !PT ;  /* 0x0000000100001812 */ /* 0x000fca00078efcff */
[----:B------:R3:W-:Y:S01]  /*2a110*/  STL [R1+0x20], R0 ;  /* 0x0000200001007387 */ /* 0x0007e20000100800 */
[----:B------:R-:W-:Y:S05]  /*2a120*/  @P0 BRA `(.L_x_1679) ;  /* 0x0000000400ac0947 */ /* 0x000fea0003800000 */
[----:B------:R-:W-:-:S03]  /*2a130*/  UMOV UR4, 0xffffffff ;  /* 0xffffffff00047882 */ /* 0x000fc60000000000 */
[----:B------:R-:W-:Y:S05]  /*2a140*/  BRA.DIV UR4, `(.L_x_1680) ;  /* 0x0000008604ac7947 */ /* 0x000fea000b800000 */
[----:B------:R-:W-:-:S13]  /*2a150*/  ELECT P6, URZ, PT ;  /* 0x00000000003f782f */ /* 0x000fda00038c0000 */
.L_x_1925:
[----:B------:R-:W-:Y:S05]  /*2a160*/  @!P6 BRA `(.L_x_1679) ;  /* 0x00000004009ce947 */ /* 0x000fea0003800000 */
[----:B---3--:R-:W3:Y:S01]  /*2a170*/  LDL R0, [R1+0x48] ;  /* 0x0000480001007983 */ /* 0x008ee20000100800 */
[----:B------:R-:W-:-:S04]  /*2a180*/  ISETP.NE.U32.AND P0, PT, R2, RZ, PT ;  /* 0x000000ff0200720c */ /* 0x000fc80003f05070 */
[----:B------:R-:W-:Y:S01]  /*2a190*/  ISETP.NE.AND.EX P0, PT, R3, RZ, PT, P0 ;  /* 0x000000ff0300720c */ /* 0x000fe20003f05300 */
[----:B---3--:R-:W-:-:S12]  /*2a1a0*/  VIADD R0, R0, 0xffffffff ;  /* 0xffffffff00007836 */ /* 0x008fd80000000000 */
[----:B------:R-:W-:Y:S05]  /*2a1b0*/  @!P0 BRA `(.L_x_1681) ;  /* 0x0000000000448947 */ /* 0x000fea0003800000 */
[----:B------:R-:W3:Y:S01]  /*2a1c0*/  LDC R7, c[0x0][0x43c] ;  /* 0x00010f00ff077b82 */ /* 0x000ee20000000800 */
[----:B------:R-:W-:Y:S01]  /*2a1d0*/  ULDC.64 UR4, c[0x0][0x428] ;  /* 0x00010a0000047ab9 */ /* 0x000fe20000000a00 */
[----:B---3--:R-:W-:-:S13]  /*2a1e0*/  ISETP.NE.AND P0, PT, R7, 0x1, PT ;  /* 0x000000010700780c */ /* 0x008fda0003f05270 */
        /* <DEDUP_REMOVED lines=14> */
.L_x_1681:
[----:B---3--:R-:W1:Y:S01]  /*2a2d0*/  LDL R3, [R1+0x14] ;  /* 0x0000140001037983 */ /* 0x008e620000100800 */
[----:B------:R-:W-:Y:S01]  /*2a2e0*/  IMAD R2, R19, 0x8, R18 ;  /* 0x0000000813027824 */ /* 0x000fe200078e0212 */
[----:B--2---:R-:W2:Y:S02]  /*2a2f0*/  S2R R8, SR_TID.X ;  /* 0x0000000000087919 */ /* 0x004ea40000002100 */
[----:B--2---:R-:W-:-:S04]  /*2a300*/  LOP3.LUT R8, R8, 0x7f, RZ, 0xc0, !PT ;  /* 0x0000007f08087812 */ /* 0x004fc800078ec0ff */
[----:B------:R-:W-:Y:S02]  /*2a310*/  ISETP.NE.AND P1, PT, R8, RZ, PT ;  /* 0x000000ff0800720c */ /* 0x000fe40003f25270 */
[----:B-1----:R-:W-:-:S04]  /*2a320*/  SHF.L.U32 R4, R3, 0x1f, RZ ;  /* 0x0000001f03047819 */ /* 0x002fc800000006ff */
[----:B------:R-:W1:Y:S02]  /*2a330*/  SYNCS.PHASECHK.TRANS64.TRYWAIT P0, [R2+URZ+0x2a880], R4 ;  /* 0x02a88004020075a7 */ /* 0x000e64000800017f */
[----:B-1----:R-:W-:Y:S05]  /*2a340*/  @!P0 BRA `(.L_x_1682) ;  /* 0x00000084004c8947 */ /* 0x002fea0003800000 */
.L_x_1926:
        /* <DEDUP_REMOVED lines=8> */
.L_x_1683:
        /* <DEDUP_REMOVED lines=19> */
[----:B--2---:R-:W-:Y:S01]  /*2a500*/  UMOV UR8, UR14 ;  /* 0x0000000e00087c82 */ /* 0x004fe20008000000 */
[----:B------:R-:W-:Y:S01]  /*2a510*/  UMOV UR10, UR16 ;  /* 0x00000010000a7c82 */ /* 0x000fe20008000000 */
[----:B------:R-:W-:Y:S01]  /*2a520*/  UMOV UR14, 0x80 ;  /* 0x00000080000e7882 */ /* 0x000fe20000000000 */
[----:B------:R2:W-:Y:S02]  /*2a530*/  UTMALDG.4D [UR8], [UR4], desc[UR6] ;  /* 0x00000608040075b4 */ /* 0x0005e40008019000 */
[----:B--2---:R-:W-:Y:S01]  /*2a540*/  UMOV UR8, UR15 ;  /* 0x0000000f00087c82 */ /* 0x004fe20008000000 */
[----:B------:R-:W-:Y:S02]  /*2a550*/  UMOV UR10, UR14 ;  /* 0x0000000e000a7c82 */ /* 0x000fe40008000000 */
[----:B------:R2:W-:Y:S01]  /*2a560*/  UTMALDG.4D [UR8], [UR4], desc[UR6] ;  /* 0x00000608040075b4 */ /* 0x0005e20008019000 */
[----:B------:R-:W3:Y:S02]  /*2a570*/  SYNCS.PHASECHK.TRANS64.TRYWAIT P0, [R2+URZ+0x2a840], R4 ;  /* 0x02a84004020075a7 */ /* 0x000ee4000800017f */
[----:B--23--:R-:W-:Y:S05]  /*2a580*/  @!P0 BRA `(.L_x_1684) ;  /* 0x0000008000d08947 */ /* 0x00cfea0003800000 */
.L_x_1927:
[----:B------:R-:W-:Y:S05]  /*2a590*/  @P1 BRA `(.L_x_1685) ;  /* 0x00000000001c1947 */ /* 0x000fea0003800000 */
[----:B------:R-:W3:Y:S01]  /*2a5a0*/  S2R R5, SR_TID.X ;  /* 0x0000000000057919 */ /* 0x000ee20000002100 */
[----:B-12---:R-:W-:-:S04]  /*2a5b0*/  IMAD.MOV.U32 R4, RZ, RZ, 0x6000 ;  /* 0x00006000ff047424 */ /* 0x006fc800078e00ff */
[----:B------:R4:W-:Y:S01]  /*2a5c0*/  SYNCS.ARRIVE.TRANS64 RZ, [R2+URZ+0x2a830], R4 ;  /* 0x02a8300402ff79a7 */ /* 0x0009e2000800003f */
[----:B---3--:R-:W-:-:S04]  /*2a5d0*/  LOP3.LUT R5, R5, 0x1f, RZ, 0xc0, !PT ;  /* 0x0000001f05057812 */ /* 0x008fc800078ec0ff */
[----:B------:R-:W-:-:S13]  /*2a5e0*/  ISETP.NE.AND P0, PT, R5, RZ, PT ;  /* 0x000000ff0500720c */ /* 0x000fda0003f05270 */
[----:B----4-:R-:W-:Y:S05]  /*2a5f0*/  @!P0 BRA `(.L_x_1685) ;  /* 0x0000000000048947 */ /* 0x010fea0003800000 */
[----:B------:R-:W-:Y:S01]  /*2a600*/  BPT.TRAP 0x1 ;  /* 0x000000040000795c */ /* 0x000fe20000300000 */
.L_x_1685:
[----:B-12---:R-:W2:Y:S01]  /*2a610*/  LDL.LU R4, [R1+0x20] ;  /* 0x0000200001047983 */ /* 0x006ea20000300800 */
        /* <DEDUP_REMOVED lines=24> */
[----:B--2---:R-:W-:-:S04]  /*2a7a0*/  LOP3.LUT R4, R4, 0xfffffffe, RZ, 0xc0, !PT ;  /* 0xfffffffe04047812 */ /* 0x004fc800078ec0ff */
[----:B------:R-:W-:-:S05]  /*2a7b0*/  @P0 LOP3.LUT R4, R4, 0x1, RZ, 0xfc, !PT ;  /* 0x0000000104040812 */ /* 0x000fca00078efcff */
[----:B------:R4:W-:Y:S01]  /*2a7c0*/  STL [R1+0x20], R4 ;  /* 0x0000200401007387 */ /* 0x0009e20000100800 */
[----:B------:R-:W-:Y:S01]  /*2a7d0*/  NOP ;  /* 0x0000000000007918 */ /* 0x000fe20000000000 */
.L_x_1679:
[----:B------:R-:W3:Y:S01]  /*2a7e0*/  LDL.LU R3, [R1+0x44] ;  /* 0x0000440001037983 */ /* 0x000ee20000300800 */
[----:B------:R-:W-:Y:S05]  /*2a7f0*/  WARPSYNC.ALL ;  /* 0x0000000000007948 */ /* 0x000fea0003800000 */
[----:B----4-:R-:W-:Y:S01]  /*2a800*/  ULDC.64 UR4, c[0x0][0x298] ;  /* 0x0000a60000047ab9 */ /* 0x010fe20000000a00 */
[----:B------:R-:W-:Y:S01]  /*2a810*/  BSSY B6, `(.L_x_1686) ;  /* 0x000001c000067945 */ /* 0x000fe20003800000 */
[----:B------:R-:W-:Y:S01]  /*2a820*/  BAR.SYNC.DEFER_BLOCKING 0x8, 0x180 ;  /* 0x0206000000007b1d */ /* 0x000fe20000010000 */
[----:B---3--:R-:W-:Y:S01]  /*2a830*/  SHF.R.S32.HI R0, RZ, 0x1f, R3 ;  /* 0x0000001fff007819 */ /* 0x008fe20000011403 */
[----:B-1----:R-:W-:-:S04]  /*2a840*/  IMAD.WIDE.U32 R4, R3, UR4, RZ ;  /* 0x0000000403047c25 */ /* 0x002fc8000f8e00ff */
[----:B------:R-:W-:Y:S01]  /*2a850*/  IMAD R2, R0, UR4, RZ ;  /* 0x0000000400027c24 */ /* 0x000fe2000f8e02ff */
[----:B------:R1:W-:Y:S01]  /*2a860*/  STL.64 [R1+0x50], R4 ;  /* 0x0000500401007387 */ /* 0x0003e20000100a00 */
[----:B------:R-:W-:Y:S02]  /*2a870*/  VIADD R0, R18, 0x18400 ;  /* 0x0001840012007836 */ /* 0x000fe40000000000 */
[----:B------:R-:W-:-:S03]  /*2a880*/  IMAD R2, R3, UR5, R2 ;  /* 0x0000000503027c24 */ /* 0x000fc6000f8e0202 */
[----:B------:R-:W-:Y:S01]  /*2a890*/  LOP3.LUT P0, RZ, R0, 0x1bf, RZ, 0xc0, !PT ;  /* 0x000001bf00ff7812 */ /* 0x000fe2000780c0ff */
[----:B------:R-:W-:-:S05]  /*2a8a0*/  IMAD.IADD R0, R5, 0x1, R2 ;  /* 0x0000000105007824 */ /* 0x000fca00078e0202 */
[----:B------:R1:W-:Y:S07]  /*2a8b0*/  STL [R1+0x44], R0 ;  /* 0x0000440001007387 */ /* 0x0003ee0000100800 */
        /* <DEDUP_REMOVED lines=16> */
[----:B01----:R-:W-:Y:S05]  /*2a9c0*/  CALL.ABS.NOINC R2 ;  /* 0x0000000002007343 */ /* 0x003fea0003c00000 */
.L_x_1687:
[----:B------:R-:W-:Y:S05]  /*2a9d0*/  BSYNC B6 ;  /* 0x0000000000067941 */ /* 0x000fea0003800000 */
.L_x_1686:
[----:B-1----:R-:W3:Y:S01]  /*2a9e0*/  LDL.LU R0, [R1+0x44] ;  /* 0x0000440001007983 */ /* 0x002ee20000300800 */
[----:B------:R-:W-:Y:S01]  /*2a9f0*/  ULDC.64 UR6, c[0x0][0xa00] ;  /* 0x0002800000067ab9 */ /* 0x000fe20000000a00 */
[----:B------:R-:W1:Y:S01]  /*2aa00*/  LDC R7, c[0x0][0x448] ;  /* 0x00011200ff077b82 */ /* 0x000e620000000800 */
[----:B------:R-:W-:Y:S01]  /*2aa10*/  ULDC.64 UR4, c[0x0][0x2d8] ;  /* 0x0000b60000047ab9 */ /* 0x000fe20000000a00 */
[----:B------:R-:W3:Y:S04]  /*2aa20*/  LDL.LU.64 R2, [R1+0x50] ;  /* 0x0000500001027983 */ /* 0x000ee80000300a00 */
[----:B------:R-:W4:Y:S04]  /*2aa30*/  LDL R6, [R1+0xc] ;  /* 0x00000c0001067983 */ /* 0x000f280000100800 */
[----:B------:R-:W2:Y:S01]  /*2aa40*/  LDL R12, [R1+0x2c] ;  /* 0x00002c00010c7983 */ /* 0x000ea20000100800 */
[----:B------:R-:W-:-:S04]  /*2aa50*/  ISETP.NE.U32.AND P0, PT, RZ, UR6, PT ;  /* 0x00000006ff007c0c */ /* 0x000fc8000bf05070 */
[----:B------:R-:W-:Y:S01]  /*2aa60*/  ISETP.NE.AND.EX P0, PT, RZ, UR7, PT, P0 ;  /* 0x00000007ff007c0c */ /* 0x000fe2000bf05300 */
[----:B------:R-:W0:Y:S01]  /*2aa70*/  S2R R5, SR_TID.X ;  /* 0x0000000000057919 */ /* 0x000e220000002100 */
[----:B------:R-:W-:Y:S01]  /*2aa80*/  ULDC.64 UR6, c[0x0][0x280] ;  /* 0x0000a00000067ab9 */ /* 0x000fe20000000a00 */
[----:B------:R-:W1:Y:S01]  /*2aa90*/  S2R R10, SR_TID.X ;  /* 0x00000000000a7919 */ /* 0x000e620000002100 */
[----:B0-----:R-:W-:-:S04]  /*2aaa0*/  LOP3.LUT R5, R5, 0x7f, RZ, 0xc0, !PT ;  /* 0x0000007f05057812 */ /* 0x001fc800078ec0ff */
[----:B------:R-:W-:Y:S01]  /*2aab0*/  SHF.R.U32.HI R5, RZ, 0x2, R5 ;  /* 0x00000002ff057819 */ /* 0x000fe20000011605 */
[----:B-1----:R-:W-:-:S05]  /*2aac0*/  IMAD.SHL.U32 R10, R10, 0x10, RZ ;  /* 0x000000100a0a7824 */ /* 0x002fca00078e00ff */
[----:B------:R-:W-:-:S04]  /*2aad0*/  LOP3.LUT R10, R10, 0x30, RZ, 0xc0, !PT ;  /* 0x000000300a0a7812 */ /* 0x000fc800078ec0ff */
[C---:B------:R-:W-:Y:S02]  /*2aae0*/  LOP3.LUT R11, R10.reuse, 0x40, RZ, 0xfc, !PT ;  /* 0x000000400a0b7812 */ /* 0x040fe400078efcff */
[----:B------:R-:W-:Y:S01]  /*2aaf0*/  LOP3.LUT R10, R10, 0x80, RZ, 0xfc, !PT ;  /* 0x000000800a0a7812 */ /* 0x000fe200078efcff */
[----:B---3--:R-:W-:Y:S01]  /*2ab00*/  IMAD.MOV.U32 R3, RZ, RZ, R0 ;  /* 0x000000ffff037224 */ /* 0x008fe200078e0000 */
[----:B----4-:R-:W-:-:S04]  /*2ab10*/  SHF.R.S32.HI R0, RZ, 0x1f, R6 ;  /* 0x0000001fff007819 */ /* 0x010fc80000011406 */
[----:B------:R-:W-:Y:S02]  /*2ab20*/  SEL R4, R0, RZ, !P0 ;  /* 0x000000ff00047207 */ /* 0x000fe40004000000 */
[----:B------:R-:W-:Y:S02]  /*2ab30*/  SEL R0, R6, RZ, !P0 ;  /* 0x000000ff06007207 */ /* 0x000fe40004000000 */
[----:B------:R-:W2:Y:S01]  /*2ab40*/  S2R R6, SR_TID.X ;  /* 0x0000000000067919 */ /* 0x000ea20000002100 */
[----:B------:R-:W-:Y:S01]  /*2ab50*/  ISETP.NE.AND P0, PT, R7, 0x1, PT ;  /* 0x000000010700780c */ /* 0x000fe20003f05270 */
[----:B------:R-:W-:-:S04]  /*2ab60*/  IMAD.WIDE.U32 R2, R16, UR4, R2 ;  /* 0x0000000410027c25 */ /* 0x000fc8000f8e0002 */
[----:B------:R-:W-:Y:S01]  /*2ab70*/  IMAD R3, R16, UR5, R3 ;  /* 0x0000000510037c24 */ /* 0x000fe2000f8e0203 */
[----:B------:R-:W-:Y:S02]  /*2ab80*/  ULDC.64 UR4, c[0x0][0x2e0] ;  /* 0x0000b80000047ab9 */ /* 0x000fe40000000a00 */
[----:B------:R-:W-:Y:S02]  /*2ab90*/  IMAD R4, R4, UR4, RZ ;  /* 0x0000000404047c24 */ /* 0x000fe4000f8e02ff */
[----:B--2---:R-:W-:-:S03]  /*2aba0*/  IMAD.SHL.U32 R8, R6, 0x20, RZ ;  /* 0x0000002006087824 */ /* 0x004fc600078e00ff */
[----:B------:R-:W0:Y:S02]  /*2abb0*/  @P0 LDC R6, c[0x0][0x450] ;  /* 0x00011400ff060b82 */ /* 0x000e240000000800 */
[----:B------:R-:W-:-:S06]  /*2abc0*/  LOP3.LUT R8, R5, 0x60, R8, 0xf8, !PT ;  /* 0x0000006005087812 */ /* 0x000fcc00078ef808 */
[----:B------:R-:W1:Y:S01]  /*2abd0*/  @P0 LDC R5, c[0x0][0x44c] ;  /* 0x00011300ff050b82 */ /* 0x000e620000000800 */
[----:B------:R-:W-:-:S04]  /*2abe0*/  IMAD.WIDE.U32 R2, R0, UR4, R2 ;  /* 0x0000000400027c25 */ /* 0x000fc8000f8e0002 */
[----:B------:R-:W-:Y:S01]  /*2abf0*/  IMAD R0, R0, UR5, R4 ;  /* 0x0000000500007c24 */ /* 0x000fe2000f8e0204 */
[----:B------:R-:W-:Y:S01]  /*2ac00*/  ULDC.64 UR4, c[0x0][0x2d0] ;  /* 0x0000b40000047ab9 */ /* 0x000fe20000000a00 */
[----:B------:R-:W-:Y:S02]  /*2ac10*/  IMAD.IADD R4, R8, 0x1, R12 ;  /* 0x0000000108047824 */ /* 0x000fe400078e020c */
[----:B------:R-:W-:Y:S02]  /*2ac20*/  IMAD.IADD R3, R3, 0x1, R0 ;  /* 0x0000000103037824 */ /* 0x000fe400078e0200 */
[----:B------:R-:W-:Y:S01]  /*2ac30*/  IMAD.MOV.U32 R0, RZ, RZ, R4 ;  /* 0x000000ffff007224 */ /* 0x000fe200078e0004 */
[----:B------:R-:W2:Y:S01]  /*2ac40*/  S2R R8, SR_TID.X ;  /* 0x0000000000087919 */ /* 0x000ea20000002100 */
[----:B-1----:R-:W-:-:S05]  /*2ac50*/  @P0 IMAD.HI.U32 R5, R4, R5, RZ ;  /* 0x0000000504050227 */ /* 0x002fca00078e00ff */
[----:B0-----:R-:W-:-:S05]  /*2ac60*/  @P0 SHF.R.U32.HI R0, RZ, R6, R5 ;  /* 0x00000006ff000219 */ /* 0x001fca0000011605 */
        /* <DEDUP_REMOVED lines=11> */
[----:B------:R-:W-:Y:S01]  /*2ad20*/  ULDC UR4, c[0x0][0x2b8] ;  /* 0x0000ae0000047ab9 */ /* 0x000fe20000000800 */
[----:B--2---:R-:W-:Y:S01]  /*2ad30*/  IMAD.SHL.U32 R9, R8, 0x10, RZ ;  /* 0x0000001008097824 */ /* 0x004fe200078e00ff */
[----:B------:R-:W-:Y:S02]  /*2ad40*/  ISETP.GE.AND P2, PT, R10, UR4, PT ;  /* 0x000000040a007c0c */ /* 0x000fe4000bf46270 */
[----:B------:R-:W-:Y:S02]  /*2ad50*/  LOP3.LUT R10, R8, 0x7f, RZ, 0xc0, !PT ;  /* 0x0000007f080a7812 */ /* 0x000fe400078ec0ff */
[----:B------:R0:W5:Y:S01]  /*2ad60*/  LDL R8, [R1+0x3c] ;  /* 0x00003c0001087983 */ /* 0x0001620000100800 */
[----:B------:R-:W-:Y:S01]  /*2ad70*/  LOP3.LUT R9, R9, 0x30, RZ, 0xc0, !PT ;  /* 0x0000003009097812 */ /* 0x000fe200078ec0ff */
[----:B------:R-:W-:Y:S01]  /*2ad80*/  IMAD R0, R4, UR5, R0 ;  /* 0x0000000504007c24 */ /* 0x000fe2000f8e0200 */
[----:B------:R-:W-:-:S02]  /*2ad90*/  IADD3 R4, P3, R2, UR6, RZ ;  /* 0x0000000602047c10 */ /* 0x000fc4000ff7e0ff */
[----:B------:R-:W-:Y:S02]  /*2ada0*/  ISETP.GE.AND P0, PT, R9, UR4, PT ;  /* 0x0000000409007c0c */ /* 0x000fe4000bf06270 */
[----:B------:R-:W-:Y:S01]  /*2adb0*/  ISETP.GE.AND P1, PT, R11, UR4, PT ;  /* 0x000000040b007c0c */ /* 0x000fe2000bf26270 */
[----:B------:R-:W-:Y:S01]  /*2adc0*/  UMOV UR4, 0xffffffff ;  /* 0xffffffff00047882 */ /* 0x000fe20000000000 */
[----:B------:R-:W-:Y:S02]  /*2add0*/  IADD3.X R3, R3, UR7, R0, P3, !PT ;  /* 0x0000000703037c10 */ /* 0x000fe40009ffe400 */
[----:B------:R-:W-:Y:S01]  /*2ade0*/  SHF.R.U32.HI R10, RZ, 0x2, R10 ;  /* 0x00000002ff0a7819 */ /* 0x000fe2000001160a */
[----:B0-----:R-:W-:Y:S08]  /*2adf0*/  BRA.DIV UR4, `(.L_x_1688) ;  /* 0x0000007a04c87947 */ /* 0x001ff0000b800000 */
[----:B------:R-:W2:Y:S04]  /*2ae00*/  LDL.LU R6, [R1+0x40] ;  /* 0x0000400001067983 */ /* 0x000ea80000300800 */
[----:B------:R-:W3:Y:S01]  /*2ae10*/  LDL.LU R11, [R1+0x2c] ;  /* 0x00002c00010b7983 */ /* 0x000ee20000300800 */
[----:B--2---:R-:W-:-:S03]  /*2ae20*/  IMAD R2, R6, R7, RZ ;  /* 0x0000000706027224 */ /* 0x004fc600078e02ff */
[----:B------:R-:W0:Y:S01]  /*2ae30*/  SHFL.IDX PT, R7, R4, RZ, 0x1c1f ;  /* 0x001c1fff04077589 */ /* 0x000e2200000e0000 */
[----:B---3--:R-:W-:-:S03]  /*2ae40*/  IMAD.IADD R0, R10, 0x1, R11 ;  /* 0x000000010a007824 */ /* 0x008fc600078e020b */
[----:B------:R-:W1:Y:S01]  /*2ae50*/  SHFL.IDX PT, R6, R3, RZ, 0x1c1f ;  /* 0x001c1fff03067589 */ /* 0x000e6200000e0000 */
[C---:B------:R-:W-:Y:S01]  /*2ae60*/  VIADD R5, R0.reuse, 0x20 ;  /* 0x0000002000057836 */ /* 0x040fe20000000000 */
        /* <DEDUP_REMOVED lines=14> */
[----:B------:R-:W-:Y:S02]  /*2af50*/  @!P3 IMAD.MOV.U32 R7, RZ, RZ, R6 ;  /* 0x000000ffff07b224 */ /* 0x000fe400078e0006 */
[----:B------:R-:W-:Y:S02]  /*2af60*/  @!P3 IMAD.MOV.U32 R6, RZ, RZ, R5 ;  /* 0x000000ffff06b224 */ /* 0x000fe400078e0005 */
[----:B------:R-:W-:-:S03]  /*2af70*/  VIADD R5, R0, 0x40 ;  /* 0x0000004000057836 */ /* 0x000fc60000000000 */
        /* <DEDUP_REMOVED lines=10> */
[----:B------:R1:W2:Y:S04]  /*2b020*/  SHFL.IDX PT, R5, R3, 0x3, 0x1c1f ;  /* 0x007c1f0003057f89 */ /* 0x0002a800000e0000 */
[----:B------:R1:W-:Y:S04]  /*2b030*/  @!P3 LDGSTS.E.BYPASS.LTC128B.128 [R8+0x19400], desc[UR40][R6.64], !P0 ;  /* 0x194000000608bfae */ /* 0x0003e8000c101d68 */
[----:B------:R1:W-:Y:S04]  /*2b040*/  @!P3 LDGSTS.E.BYPASS.LTC128B.128 [R8+0x1b400], desc[UR40][R6.64+0x40], !P1 ;  /* 0x1b4000400608bfae */ /* 0x0003e8000c901d68 */
[----:B------:R1:W-:Y:S04]  /*2b050*/  @!P3 LDGSTS.E.BYPASS.LTC128B.128 [R8+0x1d400], desc[UR40][R6.64+0x80], !P2 ;  /* 0x1d4000800608bfae */ /* 0x0003e8000d101d68 */
[----:B------:R1:W3:Y:S02]  /*2b060*/  SHFL.IDX PT, R3, R4, 0x3, 0x1c1f ;  /* 0x007c1f0004037f89 */ /* 0x0002e400000e0000 */
.L_x_1936:
[----:B------:R-:W-:Y:S01]  /*2b070*/  VIADD R0, R0, 0x60 ;  /* 0x0000006000007836 */ /* 0x000fe20000000000 */
[----:B------:R-:W-:Y:S04]  /*2b080*/  BSSY B0, `(.L_x_1689) ;  /* 0x000000b000007945 */ /* 0x000fe80003800000 */
[----:B------:R-:W-:-:S13]  /*2b090*/  ISETP.GE.AND P3, PT, R0, R2, PT ;  /* 0x000000020000720c */ /* 0x000fda0003f66270 */
[----:B------:R-:W-:Y:S05]  /*2b0a0*/  @P3 BRA `(.L_x_1690) ;  /* 0x0000000000203947 */ /* 0x000fea0003800000 */
[----:B---3--:R-:W-:-:S05]  /*2b0b0*/  IADD3 R2, P3, R9, R3, RZ ;  /* 0x0000000309027210 */ /* 0x008fca0007f7e0ff */
[----:B-12---:R-:W-:-:S05]  /*2b0c0*/  IMAD.X R3, RZ, RZ, R5, P3 ;  /* 0x000000ffff037224 */ /* 0x006fca00018e0605 */
[----:B------:R-:W-:Y:S01]  /*2b0d0*/  @!PT LDS RZ, [RZ] ;  /* 0x00000000fffff984 */ /* 0x000fe20000000800 */
[----:B------:R-:W-:Y:S01]  /*2b0e0*/  @!PT LDS RZ, [RZ] ;  /* 0x00000000fffff984 */ /* 0x000fe20000000800 */
[----:B------:R-:W-:Y:S01]  /*2b0f0*/  @!PT LDS RZ, [RZ] ;  /* 0x00000000fffff984 */ /* 0x000fe20000000800 */
[----:B------:R4:W-:Y:S04]  /*2b100*/  LDGSTS.E.BYPASS.LTC128B.128 [R8+0x19c00], desc[UR40][R2.64], !P0 ;  /* 0x19c0000002087fae */ /* 0x0009e8000c101d68 */
[----:B------:R4:W-:Y:S04]  /*2b110*/  LDGSTS.E.BYPASS.LTC128B.128 [R8+0x1bc00], desc[UR40][R2.64+0x40], !P1 ;  /* 0x1bc0004002087fae */ /* 0x0009e8000c901d68 */
[----:B------:R4:W-:Y:S02]  /*2b120*/  LDGSTS.E.BYPASS.LTC128B.128 [R8+0x1dc00], desc[UR40][R2.64+0x80], !P2 ;  /* 0x1dc0008002087fae */ /* 0x0009e4000d101d68 */
.L_x_1690:
[----:B------:R-:W-:Y:S05]  /*2b130*/  BSYNC B0 ;  /* 0x0000000000007941 */ /* 0x000fea0003800000 */
.L_x_1689:
[----:B------:R-:W-:Y:S01]  /*2b140*/  NOP ;  /* 0x0000000000007918 */ /* 0x000fe20000000000 */
[----:B------:R-:W-:-:S13]  /*2b150*/  PLOP3.LUT P0, PT, PT, PT, PT, 0x80, 0x0 ;  /* 0x000000000000781c */ /* 0x000fda0003f0f070 */
.L_x_1691:
        /* <DEDUP_REMOVED lines=18> */
.L_x_1937:
[----:B------:R-:W-:Y:S05]  /*2b280*/  BSYNC B0 ;  /* 0x0000000000007941 */ /* 0x000fea0003800000 */
.L_x_1692:
[----:B------:R-:W5:Y:S04]  /*2b290*/  LDL.LU R2, [R1+0x48] ;  /* 0x0000480001027983 */ /* 0x000f680000300800 */
[----:B-1-3--:R-:W3:Y:S01]  /*2b2a0*/  LDL R3, [R1+0x8] ;  /* 0x0000080001037983 */ /* 0x00aee20000100800 */
[----:B-----5:R-:W-:-:S05]  /*2b2b0*/  VIADD R2, R2, 0xfffffffe ;  /* 0xfffffffe02027836 */ /* 0x020fca0000000000 */
[----:B---3--:R-:W-:-:S13]  /*2b2c0*/  ISETP.GE.AND P0, PT, R2, R3, PT ;  /* 0x000000030200720c */ /* 0x008fda0003f06270 */
[----:B------:R-:W-:Y:S05]  /*2b2d0*/  @!P0 BRA `(.L_x_1694) ;  /* 0x0000001000ac8947 */ /* 0x000fea0003800000 */
[----:B------:R1:W5:Y:S01]  /*2b2e0*/  LDL.LU R3, [R1+0x14] ;  /* 0x0000140001037983 */ /* 0x0003620000300800 */
[----:B----4-:R-:W-:-:S07]  /*2b2f0*/  IMAD.MOV.U32 R0, RZ, RZ, R19 ;  /* 0x000000ffff007224 */ /* 0x010fce00078e0013 */
.L_x_1718:
[----:B------:R-:W3:Y:S01]  /*2b300*/  LDL R4, [R1+0x20] ;  /* 0x0000200001047983 */ /* 0x000ee20000100800 */
[----:B------:R-:W-:Y:S01]  /*2b310*/  VIADD R19, R0, 0x1 ;  /* 0x0000000100137836 */ /* 0x000fe20000000000 */
[----:B------:R-:W-:Y:S05]  /*2b320*/  YIELD ;  /* 0x0000000000007946 */ /* 0x000fea0003800000 */
[C---:B------:R-:W-:Y:S01]  /*2b330*/  ISETP.NE.AND P0, PT, R19.reuse, 0x2, PT ;  /* 0x000000021300780c */ /* 0x040fe20003f05270 */
[----:B------:R-:W-:Y:S03]  /*2b340*/  BSSY B0, `(.L_x_1695) ;  /* 0x00000a8000007945 */ /* 0x000fe60003800000 */
[----:B------:R-:W-:-:S02]  /*2b350*/  SEL R19, R19, RZ, P0 ;  /* 0x000000ff13137207 */ /* 0x000fc40000000000 */
[----:B---3--:R-:W-:Y:S02]  /*2b360*/  LOP3.LUT P1, RZ, R4, 0x1, RZ, 0xc0, !PT ;  /* 0x0000000104ff7812 */ /* 0x008fe4000782c0ff */
[----:B------:R-:W-:-:S04]  /*2b370*/  SEL R4, RZ, 0x1, P0 ;  /* 0x00000001ff047807 */ /* 0x000fc80000000000 */
[----:B-----5:R-:W-:-:S05]  /*2b380*/  LOP3.LUT R9, R3, R4, RZ, 0x3c, !PT ;  /* 0x0000000403097212 */ /* 0x020fca00078e3cff */
[----:B------:R3:W-:Y:S02]  /*2b390*/  STL [R1+0x14], R9 ;  /* 0x0000140901007387 */ /* 0x0007e40000100800 */
[----:B------:R-:W-:Y:S05]  /*2b3a0*/  @!P1 BRA `(.L_x_1696) ;  /* 0x0000000800849947 */ /* 0x000fea0003800000 */
[----:B------:R-:W-:Y:S01]  /*2b3b0*/  ULDC.64 UR4, c[0x0][0x418] ;  /* 0x0001060000047ab9 */ /* 0x000fe20000000a00 */
[----:B0-----:R-:W-:Y:S01]  /*2b3c0*/  IMAD.MOV.U32 R8, RZ, RZ, R2 ;  /* 0x000000ffff087224 */ /* 0x001fe200078e0002 */
[----:B------:R-:W-:-:S04]  /*2b3d0*/  ISETP.NE.U32.AND P0, PT, RZ, UR4, PT ;  /* 0x00000004ff007c0c */ /* 0x000fc8000bf05070 */
[----:B------:R-:W-:-:S13]  /*2b3e0*/  ISETP.NE.AND.EX P0, PT, RZ, UR5, PT, P0 ;  /* 0x00000005ff007c0c */ /* 0x000fda000bf05300 */
[----:B------:R-:W-:Y:S05]  /*2b3f0*/  @!P0 BRA `(.L_x_1697) ;  /* 0x00000000004c8947 */ /* 0x000fea0003800000 */
[----:B------:R-:W4:Y:S01]  /*2b400*/  LDL R11, [R1+0x24] ;  /* 0x00002400010b7983 */ /* 0x000f220000100800 */
[----:B------:R-:W0:Y:S01]  /*2b410*/  LDC R7, c[0x0][0x43c] ;  /* 0x00010f00ff077b82 */ /* 0x000e220000000800 */
[----:B------:R-:W-:Y:S02]  /*2b420*/  ULDC.64 UR6, c[0x0][0x428] ;  /* 0x00010a0000067ab9 */ /* 0x000fe40000000a00 */
[----:B------:R-:W3:Y:S01]  /*2b430*/  LDL R10, [R1+0x4] ;  /* 0x00000400010a7983 */ /* 0x000ee20000100800 */
[----:B0-----:R-:W-:-:S13]  /*2b440*/  ISETP.NE.AND P0, PT, R7, 0x1, PT ;  /* 0x000000010700780c */ /* 0x001fda0003f05270 */
[----:B--2---:R-:W0:Y:S02]  /*2b450*/  @P0 LDC.64 R4, c[0x0][0x440] ;  /* 0x00011000ff040b82 */ /* 0x004e240000000a00 */
[----:B0-----:R-:W-:-:S04]  /*2b460*/  @P0 IMAD.HI.U32 R6, R2, R4, RZ ;  /* 0x0000000402060227 */ /* 0x001fc800078e00ff */
[----:B------:R-:W-:Y:S01]  /*2b470*/  IMAD.MOV.U32 R4, RZ, RZ, R2 ;  /* 0x000000ffff047224 */ /* 0x000fe200078e0002 */
[----:B------:R-:W-:-:S04]  /*2b480*/  @P0 SHF.R.U32.HI R4, RZ, R5, R6 ;  /* 0x00000005ff040219 */ /* 0x000fc80000011606 */
[--C-:B------:R-:W-:Y:S01]  /*2b490*/  SHF.R.S32.HI R5, RZ, 0x1f, R4.reuse ;  /* 0x0000001fff057819 */ /* 0x100fe20000011404 */
[----:B------:R-:W-:-:S04]  /*2b4a0*/  IMAD.MOV R8, RZ, RZ, -R4 ;  /* 0x000000ffff087224 */ /* 0x000fc800078e0a04 */
[----:B------:R-:W-:Y:S02]  /*2b4b0*/  IMAD R8, R7, R8, R2 ;  /* 0x0000000807087224 */ /* 0x000fe400078e0202 */
[----:B----4-:R-:W-:-:S04]  /*2b4c0*/  IMAD R6, R11, UR6, RZ ;  /* 0x000000060b067c24 */ /* 0x010fc8000f8e02ff */
[C---:B---3--:R-:W-:Y:S02]  /*2b4d0*/  IMAD R6, R10.reuse, UR7, R6 ;  /* 0x000000070a067c24 */ /* 0x048fe4000f8e0206 */
[----:B------:R-:W-:-:S04]  /*2b4e0*/  IMAD.WIDE.U32 R4, R10, UR6, R4 ;  /* 0x000000060a047c25 */ /* 0x000fc8000f8e0004 */
[----:B------:R-:W-:Y:S01]  /*2b4f0*/  IMAD.IADD R5, R6, 0x1, R5 ;  /* 0x0000000106057824 */ /* 0x000fe200078e0205 */
[----:B------:R-:W-:-:S04]  /*2b500*/  LEA R6, P0, R4, UR4, 0x2 ;  /* 0x0000000404067c11 */ /* 0x000fc8000f8010ff */
[----:B------:R-:W-:-:S05]  /*2b510*/  LEA.HI.X R7, R4, UR5, R5, 0x2, P0 ;  /* 0x0000000504077c11 */ /* 0x000fca00080f1405 */
[----:B------:R0:W5:Y:S04]  /*2b520*/  LDG.E R17, desc[UR40][R6.64] ;  /* 0x0000002806117981 */ /* 0x000168000c1e1900 */
.L_x_1697:
[----:B0-----:R-:W-:Y:S01]  /*2b530*/  IMAD R6, R19, 0x8, R18 ;  /* 0x0000000813067824 */ /* 0x001fe200078e0212 */
[----:B--2---:R-:W-:Y:S01]  /*2b540*/  SHF.L.U32 R5, R9, 0x1f, RZ ;  /* 0x0000001f09057819 */ /* 0x004fe200000006ff */
[----:B------:R-:W0:Y:S01]  /*2b550*/  S2R R4, SR_TID.X ;  /* 0x0000000000047919 */ /* 0x000e220000002100 */
[----:B------:R-:W-:Y:S02]  /*2b560*/  BSSY B1, `(.L_x_1698) ;  /* 0x0000005000017945 */ /* 0x000fe40003800000 */
[----:B------:R-:W2:Y:S01]  /*2b570*/  SYNCS.PHASECHK.TRANS64.TRYWAIT P0, [R6+URZ+0x2a880], R5 ;  /* 0x02a88005060075a7 */ /* 0x000ea2000800017f */
[----:B0-----:R-:W-:-:S04]  /*2b580*/  LOP3.LUT R4, R4, 0x7f, RZ, 0xc0, !PT ;  /* 0x0000007f04047812 */ /* 0x001fc800078ec0ff */
[----:B------:R-:W-:Y:S01]  /*2b590*/  ISETP.NE.AND P1, PT, R4, RZ, PT ;  /* 0x000000ff0400720c */ /* 0x000fe20003f25270 */
[----:B--2---:R-:W-:-:S12]  /*2b5a0*/  @!P0 BRA `(.L_x_1699) ;  /* 0x0000007800588947 */ /* 0x004fd80003800000 */
.L_x_1938:
[----:B------:R-:W-:Y:S05]  /*2b5b0*/  BSYNC B1 ;  /* 0x0000000000017941 */ /* 0x000fea0003800000 */
.L_x_1698:
[----:B------:R-:W-:Y:S04]  /*2b5c0*/  BSSY B1, `(.L_x_1700) ;  /* 0x0000009000017945 */ /* 0x000fe80003800000 */
        /* <DEDUP_REMOVED lines=8> */
.L_x_1701:
[----:B------:R-:W-:Y:S05]  /*2b650*/  BSYNC B1 ;  /* 0x0000000000017941 */ /* 0x000fea0003800000 */
.L_x_1700:
[----:B------:R-:W2:Y:S01]  /*2b660*/  LDL R7, [R1+0x28] ;  /* 0x0000280001077983 */ /* 0x000ea20000100800 */
[----:B------:R-:W-:Y:S01]  /*2b670*/  IMAD.MOV.U32 R14, RZ, RZ, RZ ;  /* 0x000000ffff0e7224 */ /* 0x000fe200078e00ff */
[----:B------:R-:W-:Y:S01]  /*2b680*/  UIADD3 UR4, UP0, UR42, 0x470, URZ ;  /* 0x000004702a047890 */ /* 0x000fe2000ff1e03f */
[----:B------:R-:W-:Y:S01]  /*2b690*/  IMAD R4, R19, 0x6000, R18 ;  /* 0x0000600013047824 */ /* 0x000fe200078e0212 */
[----:B------:R-:W-:Y:S01]  /*2b6a0*/  PLOP3.LUT P0, PT, PT, PT, PT, 0x80, 0x0 ;  /* 0x000000000000781c */ /* 0x000fe20003f0f070 */
[----:B------:R-:W-:Y:S01]  /*2b6b0*/  UMOV UR6, 0x0 ;  /* 0x0000000000067882 */ /* 0x000fe20000000000 */
[----:B------:R-:W-:Y:S01]  /*2b6c0*/  R2UR UR10, R14 ;  /* 0x000000000e0a72ca */ /* 0x000fe200000e0000 */
[----:B---3--:R-:W-:Y:S01]  /*2b6d0*/  VIADD R9, R4, 0xc400 ;  /* 0x0000c40004097836 */ /* 0x008fe20000000000 */
[----:B------:R-:W-:Y:S01]  /*2b6e0*/  UIADD3.X UR5, URZ, UR43, URZ, UP0, !UPT ;  /* 0x0000002b3f057290 */ /* 0x000fe200087fe43f */
[----:B------:R-:W-:Y:S01]  /*2b6f0*/  UMOV UR7, 0x14f00000 ;  /* 0x14f0000000077882 */ /* 0x000fe20000000000 */
[----:B--2---:R-:W-:-:S02]  /*2b700*/  IMAD R8, R8, 0x80, R7 ;  /* 0x0000008008087824 */ /* 0x004fc400078e0207 */
[----:B------:R-:W-:-:S09]  /*2b710*/  VIADD R7, R6, 0x2a870 ;  /* 0x0002a87006077836 */ /* 0x000fd20000000000 */
.L_x_1702:
        /* <DEDUP_REMOVED lines=16> */
.L_x_1703:
        /* <DEDUP_REMOVED lines=16> */
.L_x_1704:
        /* <DEDUP_REMOVED lines=13> */
.L_x_1939:
[----:B------:R-:W-:Y:S05]  /*2b9f0*/  BSYNC B1 ;  /* 0x0000000000017941 */ /* 0x000fea0003800000 */
.L_x_1705:
[----:B------:R-:W-:Y:S01]  /*2ba00*/  BSSY B1, `(.L_x_1707) ;  /* 0x000000b000017945 */ /* 0x000fe20003800000 */
[----:B------:R-:W-:Y:S02]  /*2ba10*/  IMAD.MOV.U32 R10, RZ, RZ, 0x0 ;  /* 0x00000000ff0a7424 */ /* 0x000fe400078e00ff */
[----:B------:R-:W-:Y:S01]  /*2ba20*/  IMAD.MOV.U32 R11, RZ, RZ, 0x14f00000 ;  /* 0x14f00000ff0b7424 */ /* 0x000fe200078e00ff */
[----:B------:R-:W-:Y:S06]  /*2ba30*/  @P1 BRA `(.L_x_1708) ;  /* 0x00000000001c1947 */ /* 0x000fec0003800000 */
[----:B------:R-:W3:Y:S01]  /*2ba40*/  S2R R7, SR_TID.X ;  /* 0x0000000000077919 */ /* 0x000ee20000002100 */
[----:B0-2---:R-:W-:-:S04]  /*2ba50*/  IMAD.MOV.U32 R5, RZ, RZ, 0x6000 ;  /* 0x00006000ff057424 */ /* 0x005fc800078e00ff */
[----:B------:R4:W-:Y:S01]  /*2ba60*/  SYNCS.ARRIVE.TRANS64 RZ, [R6+URZ+0x2a830], R5 ;  /* 0x02a8300506ff79a7 */ /* 0x0009e2000800003f */
[----:B---3--:R-:W-:-:S04]  /*2ba70*/  LOP3.LUT R7, R7, 0x1f, RZ, 0xc0, !PT ;  /* 0x0000001f07077812 */ /* 0x008fc800078ec0ff */
[----:B------:R-:W-:-:S13]  /*2ba80*/  ISETP.NE.AND P0, PT, R7, RZ, PT ;  /* 0x000000ff0700720c */ /* 0x000fda0003f05270 */
[----:B----4-:R-:W-:Y:S05]  /*2ba90*/  @!P0 BRA `(.L_x_1708) ;  /* 0x0000000000048947 */ /* 0x010fea0003800000 */
[----:B------:R-:W-:Y:S01]  /*2baa0*/  BPT.TRAP 0x1 ;  /* 0x000000040000795c */ /* 0x000fe20000300000 */
.L_x_1708:
[----:B------:R-:W-:Y:S05]  /*2bab0*/  BSYNC B1 ;  /* 0x0000000000017941 */ /* 0x000fea0003800000 */
.L_x_1707:
[----:B------:R-:W-:Y:S01]  /*2bac0*/  R2UR UR10, R14 ;  /* 0x000000000e0a72ca */ /* 0x000fe200000e0000 */
[----:B------:R-:W-:Y:S01]  /*2bad0*/  UIADD3 UR4, UP0, UR42, 0x370, URZ ;  /* 0x000003702a047890 */ /* 0x000fe2000ff1e03f */
[----:B------:R-:W-:Y:S01]  /*2bae0*/  R2UR UR6, R10 ;  /* 0x000000000a0672ca */ /* 0x000fe200000e0000 */
[----:B0-2---:R-:W-:Y:S01]  /*2baf0*/  VIADD R6, R6, 0x2a830 ;  /* 0x0002a83006067836 */ /* 0x005fe20000000000 */
[----:B------:R-:W-:Y:S01]  /*2bb00*/  R2UR UR7, R11 ;  /* 0x000000000b0772ca */ /* 0x000fe200000e0000 */
[----:B------:R-:W-:Y:S01]  /*2bb10*/  VIADD R5, R4, 0x1e400 ;  /* 0x0001e40004057836 */ /* 0x000fe20000000000 */
[----:B------:R-:W-:Y:S01]  /*2bb20*/  PLOP3.LUT P0, PT, PT, PT, PT, 0x80, 0x0 ;  /* 0x000000000000781c */ /* 0x000fe20003f0f070 */
[----:B------:R-:W-:-:S12]  /*2bb30*/  UIADD3.X UR5, URZ, UR43, URZ, UP0, !UPT ;  /* 0x0000002b3f057290 */ /* 0x000fd800087fe43f */
.L_x_1709:
        /* <DEDUP_REMOVED lines=15> */
.L_x_1710:
        /* <DEDUP_REMOVED lines=15> */
.L_x_1711:
        /* <DEDUP_REMOVED lines=9> */
[----:B----4-:R-:W-:Y:S05]  /*2bdb0*/  @P0 BRA.U.ANY `(.L_x_1711) ;  /* 0xfffffffd00d80947 */ /* 0x010fea000393ffff */
.L_x_1696:
[----:B------:R-:W-:Y:S05]  /*2bdc0*/  BSYNC B0 ;  /* 0x0000000000007941 */ /* 0x000fea0003800000 */
.L_x_1695:
[----:B------:R-:W-:-:S06]  /*2bdd0*/  UISETP.NE.AND UP0, UPT, UR36, 0x3, UPT ;  /* 0x000000032400788c */ /* 0x000fcc000bf05270 */
[----:B------:R-:W-:-:S13]  /*2bde0*/  PLOP3.LUT P0, PT, PT, PT, UP0, 0x80, 0x0 ;  /* 0x000000000000781c */ /* 0x000fda0003f0f008 */
[----:B------:R-:W-:Y:S05]  /*2bdf0*/  @!P0 BRA `(.L_x_1712) ;  /* 0x0000000000048947 */ /* 0x000fea0003800000 */
[----:B------:R-:W-:Y:S01]  /*2be00*/  BPT.TRAP 0x1 ;  /* 0x000000040000795c */ /* 0x000fe20000300000 */
.L_x_1712:
[----:B------:R-:W-:Y:S01]  /*2be10*/  IMAD.U32 R4, RZ, RZ, UR39 ;  /* 0x00000027ff047e24 */ /* 0x000fe2000f8e00ff */
[----:B------:R-:W-:Y:S01]  /*2be20*/  BSSY B0, `(.L_x_1713) ;  /* 0x0000007000007945 */ /* 0x000fe20003800000 */
[----:B------:R-:W-:-:S03]  /*2be30*/  IMAD R13, R0, 0x8, R18 ;  /* 0x00000008000d7824 */ /* 0x000fc600078e0212 */
[----:B------:R-:W-:Y:S02]  /*2be40*/  ISETP.NE.AND P1, PT, R4, 0x3, PT ;  /* 0x000000030400780c */ /* 0x000fe40003f25270 */
[----:B------:R-:W-:-:S04]  /*2be50*/  LOP3.LUT R4, R3, 0x1, RZ, 0x3c, !PT ;  /* 0x0000000103047812 */ /* 0x000fc800078e3cff */
[----:B------:R-:W-:-:S04]  /*2be60*/  SHF.L.U32 R4, R4, 0x1f, RZ ;  /* 0x0000001f04047819 */ /* 0x000fc800000006ff */
[----:B------:R-:W4:Y:S02]  /*2be70*/  SYNCS.PHASECHK.TRANS64.TRYWAIT P0, [R13+URZ+0x2a870], R4 ;  /* 0x02a870040d0075a7 */ /* 0x000f24000800017f */
[----:B----4-:R-:W-:Y:S05]  /*2be80*/  @!P0 BRA `(.L_x_1714) ;  /* 0x0000007000488947 */ /* 0x010fea0003800000 */
.L_x_1940:
[----:B------:R-:W-:Y:S05]  /*2be90*/  BSYNC B0 ;  /* 0x0000000000007941 */ /* 0x000fea0003800000 */
.L_x_1713:
[----:B------:R-:W-:Y:S05]  /*2bea0*/  @!P1 BRA `(.L_x_1715) ;  /* 0x0000000000049947 */ /* 0x000fea0003800000 */
[----:B------:R-:W-:Y:S01]  /*2beb0*/  BPT.TRAP 0x1 ;  /* 0x000000040000795c */ /* 0x000fe20000300000 */
.L_x_1715:
[----:B----4-:R-:W-:Y:S01]  /*2bec0*/  SHF.L.U32 R4, R3, 0x1f, RZ ;  /* 0x0000001f03047819 */ /* 0x010fe200000006ff */
[----:B------:R-:W-:-:S03]  /*2bed0*/  IMAD R3, R0, 0x6000, RZ ;  /* 0x0000600000037824 */ /* 0x000fc600078e02ff */
[----:B------:R-:W4:Y:S02]  /*2bee0*/  SYNCS.PHASECHK.TRANS64.TRYWAIT P0, [R13+URZ+0x2a860], R4 ;  /* 0x02a860040d0075a7 */ /* 0x000f24000800017f */
[----:B----4-:R-:W-:Y:S05]  /*2bef0*/  @!P0 BRA `(.L_x_1716) ;  /* 0x0000007000408947 */ /* 0x010fea0003800000 */
.L_x_1941:
[----:B------:R-:W5:Y:S04]  /*2bf00*/  LDL R0, [R1+0x38] ;  /* 0x0000380001007983 */ /* 0x000f680000100800 */
[----:B------:R-:W2:Y:S01]  /*2bf10*/  LDL R12, [R1+0x30] ;  /* 0x00003000010c7983 */ /* 0x000ea20000100800 */
[----:B------:R-:W-:Y:S05]  /*2bf20*/  WARPSYNC.ALL ;  /* 0x0000000000007948 */ /* 0x000fea0003800000 */
[----:B------:R-:W3:Y:S04]  /*2bf30*/  LDL R14, [R1+0x1c] ;  /* 0x00001c00010e7983 */ /* 0x000ee80000100800 */
[----:B------:R-:W3:Y:S01]  /*2bf40*/  LDL R15, [R1+0x34] ;  /* 0x00003400010f7983 */ /* 0x000ee20000100800 */
[----:B-----5:R-:W-:-:S02]  /*2bf50*/  LOP3.LUT R0, R3, R0, RZ, 0xfc, !PT ;  /* 0x0000000003007212 */ /* 0x020fc400078efcff */
[----:B--2---:R-:W-:-:S03]  /*2bf60*/  IADD3 R3, R18, R3, R12 ;  /* 0x0000000312037210 */ /* 0x004fc60007ffe00c */
[----:B------:R-:W-:-:S05]  /*2bf70*/  IMAD.IADD R0, R18, 0x1, R0 ;  /* 0x0000000112007824 */ /* 0x000fca00078e0200 */
[----:B0---4-:R-:W0:Y:S02]  /*2bf80*/  LDSM.16.MT88.4 R4, [R0+0xc400] ;  /* 0x00c400000004783b */ /* 0x011e240000004200 */
[C-C-:B0-----:R-:W-:Y:S02]  /*2bf90*/  PRMT R8, R4.reuse, 0x6420, R5.reuse ;  /* 0x0000642004087816 */ /* 0x141fe40000000005 */
[----:B---3--:R-:W-:Y:S02]  /*2bfa0*/  PRMT R9, R4, 0x7531, R5 ;  /* 0x0000753104097816 */ /* 0x008fe40000000005 */
        /* <DEDUP_REMOVED lines=16> */
[----:B------:R-:W-:Y:S02]  /*2c0b0*/  IADD3 R12, R14, 0x400, R3 ;  /* 0x000004000e0c7810 */ /* 0x000fe40007ffe003 */
        /* <DEDUP_REMOVED lines=36> */
[----:B------:R-:W2:Y:S01]  /*2c300*/  LDSM.16.MT88.4 R4, [R0+0xdc00] ;  /* 0x00dc00000004783b */ /* 0x000ea20000004200 */
[----:B0-----:R-:W-:Y:S01]  /*2c310*/  IMAD.IADD R3, R14, 0x1, R3 ;  /* 0x000000010e037824 */ /* 0x001fe200078e0203 */
[C-C-:B--2---:R-:W-:Y:S02]  /*2c320*/  PRMT R8, R4.reuse, 0x6420, R5.reuse ;  /* 0x0000642004087816 */ /* 0x144fe40000000005 */
        /* <DEDUP_REMOVED lines=24> */
.L_x_1717:
[----:B------:R-:W0:Y:S01]  /*2c4b0*/  S2R R0, SR_TID.X ;  /* 0x0000000000007919 */ /* 0x000e220000002100 */
[----:B--2---:R2:W-:Y:S01]  /*2c4c0*/  SYNCS.ARRIVE.TRANS64.A1T0 RZ, [R13+URZ+0x2a850], RZ ;  /* 0x02a850ff0dff79a7 */ /* 0x0045e2000810003f */
[----:B0-----:R-:W-:Y:S02]  /*2c4d0*/  LOP3.LUT R3, R0, 0x7f, RZ, 0xc0, !PT ;  /* 0x0000007f00037812 */ /* 0x001fe400078ec0ff */
[----:B------:R-:W3:Y:S01]  /*2c4e0*/  LDL R0, [R1+0x8] ;  /* 0x0000080001007983 */ /* 0x000ee20000100800 */
[----:B------:R-:W-:Y:S01]  /*2c4f0*/  BAR.SYNC.DEFER_BLOCKING 0x2, 0x80 ;  /* 0x0082000000007b1d */ /* 0x000fe20000010000 */
[----:B------:R-:W-:-:S05]  /*2c500*/  ISETP.NE.AND P0, PT, R3, RZ, PT ;  /* 0x000000ff0300720c */ /* 0x000fca0003f05270 */
[----:B------:R0:W5:Y:S08]  /*2c510*/  LDL R3, [R1+0x14] ;  /* 0x0000140001037983 */ /* 0x0001700000100800 */
[----:B--2---:R-:W-:-:S05]  /*2c520*/  @!P0 VIADD R13, R13, 0x2a880 ;  /* 0x0002a8800d0d8836 */ /* 0x004fca0000000000 */
[----:B------:R-:W-:-:S04]  /*2c530*/  @!P0 PRMT R13, RZ, 0x654, R13 ;  /* 0x00000654ff0d8816 */ /* 0x000fc8000000000d */
[----:B------:R0:W-:Y:S01]  /*2c540*/  @!P0 SYNCS.ARRIVE.TRANS64.RED.A1T0 RZ, [R13+URZ], RZ ;  /* 0x000000ff0dff89a7 */ /* 0x0001e2000810043f */
[C---:B---3--:R-:W-:Y:S01]  /*2c550*/  ISETP.GT.AND P0, PT, R2.reuse, R0, PT ;  /* 0x000000000200720c */ /* 0x048fe20003f04270 */
[----:B------:R-:W-:Y:S02]  /*2c560*/  VIADD R2, R2, 0xffffffff ;  /* 0xffffffff02027836 */ /* 0x000fe40000000000 */
[----:B------:R-:W-:-:S10]  /*2c570*/  IMAD.MOV.U32 R0, RZ, RZ, R19 ;  /* 0x000000ffff007224 */ /* 0x000fd400078e0013 */
[----:B0-----:R-:W-:Y:S05]  /*2c580*/  @P0 BRA `(.L_x_1718) ;  /* 0xffffffec005c0947 */ /* 0x001fea000383ffff */
.L_x_1694:
[----:B------:R-:W3:Y:S01]  /*2c590*/  S2R R4, SR_TID.X ;  /* 0x0000000000047919 */ /* 0x000ee20000002100 */
[----:B------:R-:W-:Y:S01]  /*2c5a0*/  BSSY B0, `(.L_x_1719) ;  /* 0x0000011000007945 */ /* 0x000fe20003800000 */
[----:B---3--:R-:W-:-:S04]  /*2c5b0*/  LOP3.LUT R4, R4, 0x7f, RZ, 0xc0, !PT ;  /* 0x0000007f04047812 */ /* 0x008fc800078ec0ff */
[----:B------:R-:W-:-:S13]  /*2c5c0*/  ISETP.NE.AND P0, PT, R4, RZ, PT ;  /* 0x000000ff0400720c */ /* 0x000fda0003f05270 */
[----:B------:R-:W-:Y:S05]  /*2c5d0*/  @P0 BRA `(.L_x_1720) ;  /* 0x0000000000340947 */ /* 0x000fea0003800000 */
[----:B------:R-:W3:Y:S01]  /*2c5e0*/  S2R R2, SR_LANEID ;  /* 0x0000000000027919 */ /* 0x000ee20000000000 */
[----:B------:R-:W-:Y:S01]  /*2c5f0*/  VOTEU.ANY UR4, UPT, PT ;  /* 0x0000000000047886 */ /* 0x000fe200038e0100 */
[----:B--2---:R-:W2:Y:S01]  /*2c600*/  LDC.64 R4, c[0x0][0xc60] ;  /* 0x00031800ff047b82 */ /* 0x004ea20000000a00 */
[----:B----4-:R-:W3:Y:S02]  /*2c610*/  FLO.U32 R0, UR4 ;  /* 0x0000000400007d00 */ /* 0x010ee400080e0000 */
[----:B---3--:R-:W-:-:S06]  /*2c620*/  ISETP.EQ.U32.AND P1, PT, R0, R2, PT ;  /* 0x000000020000720c */ /* 0x008fcc0003f22070 */
[----:B------:R-:W2:Y:S07]  /*2c630*/  POPC R2, UR4 ;  /* 0x0000000400027d09 */ /* 0x000eae0008000000 */
[----:B--2---:R-:W2:Y:S04]  /*2c640*/  @P1 ATOMG.E.ADD.STRONG.GPU PT, R2, desc[UR40][R4.64], R2 ;  /* 0x00000002040219a8 */ /* 0x004ea800081ee1e8 */
[----:B--2---:R2:W3:Y:S02]  /*2c650*/  SHFL.IDX PT, R2, R2, R0, 0x1f ;  /* 0x00001f0002027589 */ /* 0x0044e400000e0000 */
[----:B--2---:R-:W2:Y:S02]  /*2c660*/  S2R R0, SR_LTMASK ;  /* 0x0000000000007919 */ /* 0x004ea40000003900 */
[----:B--2---:R-:W-:-:S06]  /*2c670*/  LOP3.LUT R0, R0, UR4, RZ, 0xc0, !PT ;  /* 0x0000000400007c12 */ /* 0x004fcc000f8ec0ff */
[----:B------:R-:W3:Y:S02]  /*2c680*/  POPC R0, R0 ;  /* 0x0000000000007309 */ /* 0x000ee40000000000 */
[----:B---3--:R-:W-:-:S05]  /*2c690*/  IADD3 R0, R2, UR38, R0 ;  /* 0x0000002602007c10 */ /* 0x008fca000fffe000 */
[----:B------:R3:W-:Y:S02]  /*2c6a0*/  STL [R1], R0 ;  /* 0x0000000001007387 */ /* 0x0007e40000100800 */
.L_x_1720:
[----:B------:R-:W-:Y:S05]  /*2c6b0*/  BSYNC B0 ;  /* 0x0000000000007941 */ /* 0x000fea0003800000 */
.L_x_1719:
[----:B------:R-:W-:-:S06]  /*2c6c0*/  UISETP.NE.AND UP0, UPT, UR36, 0x3, UPT ;  /* 0x000000032400788c */ /* 0x000fcc000bf05270 */
[----:B------:R-:W-:-:S13]  /*2c6d0*/  PLOP3.LUT P1, PT, PT, PT, UP0, 0x80, 0x0 ;  /* 0x000000000000781c */ /* 0x000fda0003f2f008 */
[----:B------:R-:W-:Y:S05]  /*2c6e0*/  @!P1 BRA `(.L_x_1721) ;  /* 0x0000000000049947 */ /* 0x000fea0003800000 */
[----:B------:R-:W-:Y:S01]  /*2c6f0*/  BPT.TRAP 0x1 ;  /* 0x000000040000795c */ /* 0x000fe20000300000 */
.L_x_1721:
[----:B------:R-:W2:Y:S01]  /*2c700*/  LDL R2, [R1+0x14] ;  /* 0x0000140001027983 */ /* 0x000ea20000100800 */
[----:B---34-:R-:W-:Y:S01]  /*2c710*/  IMAD.U32 R0, RZ, RZ, UR39 ;  /* 0x00000027ff007e24 */ /* 0x018fe2000f8e00ff */
[----:B------:R-:W-:Y:S01]  /*2c720*/  BSSY B0, `(.L_x_1722) ;  /* 0x0000007000007945 */ /* 0x000fe20003800000 */
[----:B------:R-:W-:-:S03]  /*2c730*/  IMAD R12, R19, 0x8, R18 ;  /* 0x00000008130c7824 */ /* 0x000fc600078e0212 */
[----:B------:R-:W-:Y:S02]  /*2c740*/  ISETP.NE.AND P2, PT, R0, 0x3, PT ;  /* 0x000000030000780c */ /* 0x000fe40003f45270 */
[----:B--2---:R-:W-:-:S04]  /*2c750*/  LOP3.LUT R0, R2, 0x1, RZ, 0x3c, !PT ;  /* 0x0000000102007812 */ /* 0x004fc800078e3cff */
[----:B------:R-:W-:-:S04]  /*2c760*/  SHF.L.U32 R0, R0, 0x1f, RZ ;  /* 0x0000001f00007819 */ /* 0x000fc800000006ff */
[----:B------:R-:W2:Y:S02]  /*2c770*/  SYNCS.PHASECHK.TRANS64.TRYWAIT P1, [R12+URZ+0x2a870], R0 ;  /* 0x02a870000c0075a7 */ /* 0x000ea4000802017f */
[----:B--2---:R-:W-:Y:S05]  /*2c780*/  @!P1 BRA `(.L_x_1723) ;  /* 0x0000006800309947 */ /* 0x004fea0003800000 */
.L_x_1942:
[----:B------:R-:W-:Y:S05]  /*2c790*/  BSYNC B0 ;  /* 0x0000000000007941 */ /* 0x000fea0003800000 */
.L_x_1722:
[----:B------:R-:W-:Y:S05]  /*2c7a0*/  @!P2 BRA `(.L_x_1724) ;  /* 0x000000000004a947 */ /* 0x000fea0003800000 */
[----:B------:R-:W-:Y:S01]  /*2c7b0*/  BPT.TRAP 0x1 ;  /* 0x000000040000795c */ /* 0x000fe20000300000 */
.L_x_1724:
[----:B--2---:R-:W2:Y:S02]  /*2c7c0*/  LDL R0, [R1+0x14] ;  /* 0x0000140001007983 */ /* 0x004ea40000100800 */
[----:B--2---:R-:W-:-:S04]  /*2c7d0*/  SHF.L.U32 R0, R0, 0x1f, RZ ;  /* 0x0000001f00007819 */ /* 0x004fc800000006ff */
[----:B------:R-:W2:Y:S02]  /*2c7e0*/  SYNCS.PHASECHK.TRANS64.TRYWAIT P1, [R12+URZ+0x2a860], R0 ;  /* 0x02a860000c0075a7 */ /* 0x000ea4000802017f */
[----:B--2---:R-:W-:Y:S05]  /*2c7f0*/  @!P1 BRA `(.L_x_1725) ;  /* 0x0000006800289947 */ /* 0x004fea0003800000 */
.L_x_1943:
[----:B------:R-:W2:Y:S04]  /*2c800*/  LDL R4, [R1+0x38] ;  /* 0x0000380001047983 */ /* 0x000ea80000100800 */
[----:B-----5:R-:W3:Y:S04]  /*2c810*/  LDL R3, [R1+0x30] ;  /* 0x0000300001037983 */ /* 0x020ee80000100800 */
[----:B------:R-:W4:Y:S01]  /*2c820*/  LDL R13, [R1+0x1c] ;  /* 0x00001c00010d7983 */ /* 0x000f220000100800 */
[----:B------:R-:W-:Y:S01]  /*2c830*/  IMAD R2, R19, 0x6000, RZ ;  /* 0x0000600013027824 */ /* 0x000fe200078e02ff */
[----:B------:R-:W-:Y:S05]  /*2c840*/  WARPSYNC.ALL ;  /* 0x0000000000007948 */ /* 0x000fea0003800000 */
[----:B------:R-:W4:Y:S01]  /*2c850*/  LDL R14, [R1+0x34] ;  /* 0x00003400010e7983 */ /* 0x000f220000100800 */
[----:B--2---:R-:W-:-:S02]  /*2c860*/  LOP3.LUT R0, R2, R4, RZ, 0xfc, !PT ;  /* 0x0000000402007212 */ /* 0x004fc400078efcff */
[----:B---3--:R-:W-:-:S03]  /*2c870*/  IADD3 R2, R18, R2, R3 ;  /* 0x0000000212027210 */ /* 0x008fc60007ffe003 */
[----:B------:R-:W-:-:S05]  /*2c880*/  IMAD.IADD R0, R18, 0x1, R0 ;  /* 0x0000000112007824 */ /* 0x000fca00078e0200 */
        /* <DEDUP_REMOVED lines=83> */
.L_x_1726:
[----:B0-----:R-:W3:Y:S01]  /*2cdc0*/  LDL.LU R2, [R1+0x14] ;  /* 0x0000140001027983 */ /* 0x001ee20000300800 */
[----:B--2---:R0:W-:Y:S01]  /*2cdd0*/  SYNCS.ARRIVE.TRANS64.A1T0 RZ, [R12+URZ+0x2a850], RZ ;  /* 0x02a850ff0cff79a7 */ /* 0x0041e2000810003f */
[----:B------:R-:W-:Y:S02]  /*2cde0*/  VIADD R19, R19, 0x1 ;  /* 0x0000000113137836 */ /* 0x000fe40000000000 */
[----:B0-----:R-:W-:-:S05]  /*2cdf0*/  @!P0 VIADD R12, R12, 0x2a880 ;  /* 0x0002a8800c0c8836 */ /* 0x001fca0000000000 */
        /* <DEDUP_REMOVED lines=8> */
.L_x_1669:
        /* <DEDUP_REMOVED lines=9> */
[----:B-1----:R-:W1:Y:S04]  /*2cf10*/  LDS.128 R4, [R18+0x2a8d0] ;  /* 0x02a8d00012047984 */ /* 0x002e680000000c00 */
[----:B-1----:R2:W-:Y:S04]  /*2cf20*/  STL.64 [R1], R4 ;  /* 0x0000000401007387 */ /* 0x0025e80000100a00 */
[----:B------:R2:W-:Y:S01]  /*2cf30*/  STL.64 [R1+0x8], R6 ;  /* 0x0000080601007387 */ /* 0x0005e20000100a00 */
[----:B------:R-:W-:Y:S06]  /*2cf40*/  BAR.ARV 0x4, 0x180 ;  /* 0x0106000000007b1d */ /* 0x000fec0000002000 */
[----:B------:R-:W-:Y:S05]  /*2cf50*/  BRA `(.L_x_1728) ;  /* 0x0000001000407947 */ /* 0x000fea0003800000 */
.L_x_1727:
[----:B------:R-:W2:Y:S01]  /*2cf60*/  S2R R0, SR_TID.X ;  /* 0x0000000000007919 */ /* 0x000ea20000002100 */
[----:B------:R-:W-:Y:S01]  /*2cf70*/  UMOV UR4, 0xffffffff ;  /* 0xffffffff00047882 */ /* 0x000fe20000000000 */
[----:B--2---:R-:W-:-:S04]  /*2cf80*/  LOP3.LUT R16, R0, 0x1f, RZ, 0xc0, !PT ;  /* 0x0000001f00107812 */ /* 0x004fc800078ec0ff */
[----:B------:R-:W-:Y:S01]  /*2cf90*/  ISETP.NE.AND P0, PT, R16, 0x1f, PT ;  /* 0x0000001f1000780c */ /* 0x000fe20003f05270 */
[----:B------:R-:W-:-:S12]  /*2cfa0*/  BRA.DIV UR4, `(.L_x_1729) ;  /* 0x0000006204507947 */ /* 0x000fd8000b800000 */
[----:B----4-:R-:W2:Y:S01]  /*2cfb0*/  LDL.LU R2, [R1] ;  /* 0x0000000001027983 */ /* 0x010ea20000300800 */
[----:B------:R-:W-:-:S03]  /*2cfc0*/  ULDC UR4, c[0x0][0xc3c] ;  /* 0x00030f0000047ab9 */ /* 0x000fc60000000800 */
[----:B-1----:R-:W3:Y:S01]  /*2cfd0*/  LDL R4, [R1+0xc] ;  /* 0x00000c0001047983 */ /* 0x002ee20000100800 */
[----:B--2---:R-:W-:Y:S02]  /*2cfe0*/  IMAD.MOV.U32 R7, RZ, RZ, R2 ;  /* 0x000000ffff077224 */ /* 0x004fe400078e0002 */
[----:B---3--:R-:W-:-:S05]  /*2cff0*/  IMAD.IADD R0, R4, 0x1, R16 ;  /* 0x0000000104007824 */ /* 0x008fca00078e0210 */
[----:B------:R-:W-:-:S13]  /*2d000*/  ISETP.GE.OR P1, PT, R0, UR4, !P0 ;  /* 0x0000000400007c0c */ /* 0x000fda000c726670 */
[----:B------:R-:W1:Y:S08]  /*2d010*/  @!P1 LDC.64 R2, c[0x0][0xc80] ;  /* 0x00032000ff029b82 */ /* 0x000e700000000a00 */
[----:B------:R-:W2:Y:S01]  /*2d020*/  @!P1 LDC.64 R4, c[0x0][0xc78] ;  /* 0x00031e00ff049b82 */ /* 0x000ea20000000a00 */
[----:B-1----:R-:W-:-:S05]  /*2d030*/  @!P1 IMAD.WIDE R2, R0, 0x4, R2 ;  /* 0x0000000400029825 */ /* 0x002fca00078e0202 */
[----:B------:R2:W3:Y:S02]  /*2d040*/  @!P1 LDG.E R6, desc[UR40][R2.64] ;  /* 0x0000002802069981 */ /* 0x0004e4000c1e1900 */
[----:B--2---:R-:W-:-:S06]  /*2d050*/  @!P1 IMAD.WIDE R2, R0, 0x4, R4 ;  /* 0x0000000400029825 */ /* 0x004fcc00078e0204 */
[----:B------:R-:W2:Y:S01]  /*2d060*/  @!P1 LDG.E R2, desc[UR40][R2.64] ;  /* 0x0000002802029981 */ /* 0x000ea2000c1e1900 */
[----:B------:R-:W-:Y:S01]  /*2d070*/  IMAD.MOV.U32 R5, RZ, RZ, RZ ;  /* 0x000000ffff057224 */ /* 0x000fe200078e00ff */
[C---:B------:R-:W-:Y:S01]  /*2d080*/  ISETP.GE.U32.AND P2, PT, R16.reuse, 0x2, PT ;  /* 0x000000021000780c */ /* 0x040fe20003f46070 */
[----:B------:R-:W-:Y:S01]  /*2d090*/  IMAD.MOV.U32 R8, RZ, RZ, RZ ;  /* 0x000000ffff087224 */ /* 0x000fe200078e00ff */
[C---:B------:R-:W-:Y:S01]  /*2d0a0*/  ISETP.GE.U32.AND P3, PT, R16.reuse, 0x4, PT ;  /* 0x000000041000780c */ /* 0x040fe20003f66070 */
[----:B------:R-:W-:Y:S01]  /*2d0b0*/  SHFL.IDX PT, R0, R7, RZ, 0x1f ;  /* 0x00001fff07007589 */ /* 0x000fe200000e0000 */
[C---:B------:R-:W-:Y:S02]  /*2d0c0*/  ISETP.GE.U32.AND P4, PT, R16.reuse, 0x8, PT ;  /* 0x000000081000780c */ /* 0x040fe40003f86070 */
[----:B------:R-:W-:Y:S01]  /*2d0d0*/  ISETP.GE.U32.AND P5, PT, R16, 0x10, PT ;  /* 0x000000101000780c */ /* 0x000fe20003fa6070 */
[----:B------:R-:W-:Y:S01]  /*2d0e0*/  SHFL.IDX PT, R10, R7, 0x1, 0x1f ;  /* 0x00201f00070a7f89 */ /* 0x000fe200000e0000 */
[----:B---3--:R-:W-:-:S02]  /*2d0f0*/  @!P1 IMAD.MOV.U32 R5, RZ, RZ, R6 ;  /* 0x000000ffff059224 */ /* 0x008fc400078e0006 */
[----:B------:R-:W-:Y:S02]  /*2d100*/  IMAD.MOV.U32 R6, RZ, RZ, RZ ;  /* 0x000000ffff067224 */ /* 0x000fe400078e00ff */
[----:B--2---:R-:W-:Y:S01]  /*2d110*/  @!P1 IMAD.MOV.U32 R6, RZ, RZ, R2 ;  /* 0x000000ffff069224 */ /* 0x004fe200078e0002 */
[----:B------:R-:W-:-:S03]  /*2d120*/  ISETP.NE.AND P1, PT, R16, RZ, PT ;  /* 0x000000ff1000720c */ /* 0x000fc60003f25270 */
[----:B------:R-:W-:-:S05]  /*2d130*/  IMAD R2, R6, R5, RZ ;  /* 0x0000000506027224 */ /* 0x000fca00078e02ff */
        /* <DEDUP_REMOVED lines=15> */
[----:B------:R1:W2:Y:S02]  /*2d230*/  SHFL.IDX PT, R9, R3, 0x1f, 0x1f ;  /* 0x03e01f0003097f89 */ /* 0x0002a400000e0000 */
.L_x_1953:
[----:B------:R-:W-:Y:S01]  /*2d240*/  ULDC UR4, c[0x0][0xc38] ;  /* 0x00030e0000047ab9 */ /* 0x000fe20000000800 */
[----:B------:R-:W-:Y:S02]  /*2d250*/  IMAD.MOV.U32 R7, RZ, RZ, R3 ;  /* 0x000000ffff077224 */ /* 0x000fe400078e0003 */
[----:B------:R-:W-:-:S04]  /*2d260*/  IMAD.U32 R2, RZ, RZ, UR4 ;  /* 0x00000004ff027e24 */ /* 0x000fc8000f8e00ff */
[----:B--2---:R-:W-:-:S04]  /*2d270*/  IMAD R9, R9, R2, RZ ;  /* 0x0000000209097224 */ /* 0x004fc800078e02ff */
[----:B------:R-:W-:-:S05]  /*2d280*/  IMAD.IADD R4, R10, 0x1, R9 ;  /* 0x000000010a047824 */ /* 0x000fca00078e0209 */
[----:B------:R-:W-:-:S13]  /*2d290*/  ISETP.GT.AND P6, PT, R4, R0, PT ;  /* 0x000000000400720c */ /* 0x000fda0003fc4270 */
[----:B------:R-:W-:Y:S05]  /*2d2a0*/  @P6 BRA `(.L_x_1730) ;  /* 0x0000000000b06947 */ /* 0x000fea0003800000 */
.L_x_1733:
[----:B-1----:R-:W2:Y:S01]  /*2d2b0*/  LDL.LU R3, [R1+0xc] ;  /* 0x00000c0001037983 */ /* 0x002ea20000300800 */
[----:B------:R-:W1:Y:S01]  /*2d2c0*/  LDC R2, c[0x0][0xc3c] ;  /* 0x00030f00ff027b82 */ /* 0x000e620000000800 */
[----:B--2---:R-:W-:-:S05]  /*2d2d0*/  VIADD R3, R3, 0x1f ;  /* 0x0000001f03037836 */ /* 0x004fca0000000000 */
        /* <DEDUP_REMOVED lines=34> */
.L_x_1961:
[----:B------:R-:W-:Y:S02]  /*2d500*/  ULDC UR4, c[0x0][0xc38] ;  /* 0x00030e0000047ab9 */ /* 0x000fe40000000800 */
[----:B------:R-:W-:-:S04]  /*2d510*/  IMAD.U32 R2, RZ, RZ, UR4 ;  /* 0x00000004ff027e24 */ /* 0x000fc8000f8e00ff */
[----:B--2---:R-:W-:-:S04]  /*2d520*/  IMAD R9, R9, R2, RZ ;  /* 0x0000000209097224 */ /* 0x004fc800078e02ff */
[----:B------:R-:W-:-:S05]  /*2d530*/  IMAD.IADD R4, R9, 0x1, R4 ;  /* 0x0000000109047824 */ /* 0x000fca00078e0204 */
[----:B------:R-:W-:-:S13]  /*2d540*/  ISETP.GT.AND P6, PT, R4, R0, PT ;  /* 0x000000000400720c */ /* 0x000fda0003fc4270 */
[----:B------:R-:W-:Y:S05]  /*2d550*/  @!P6 BRA `(.L_x_1733) ;  /* 0xfffffffc0054e947 */ /* 0x000fea000383ffff */
[----:B------:R-:W-:-:S07]  /*2d560*/  IMAD.MOV.U32 R7, RZ, RZ, R3 ;  /* 0x000000ffff077224 */ /* 0x000fce00078e0003 */
.L_x_1730:
[----:B------:R-:W-:Y:S01]  /*2d570*/  IMAD.IADD R9, R4, 0x1, -R9 ;  /* 0x0000000104097824 */ /* 0x000fe200078e0a09 */
[----:B------:R-:W-:-:S03]  /*2d580*/  UMOV UR4, 0xffffffff ;  /* 0xffffffff00047882 */ /* 0x000fc60000000000 */
[----:B-1----:R-:W-:-:S05]  /*2d590*/  IMAD R3, R7, R2, R9 ;  /* 0x0000000207037224 */ /* 0x002fca00078e0209 */
[----:B------:R-:W-:Y:S01]  /*2d5a0*/  ISETP.GT.AND P6, PT, R3, R0, PT ;  /* 0x000000000300720c */ /* 0x000fe20003fc4270 */
[----:B------:R-:W-:-:S12]  /*2d5b0*/  BRA.DIV UR4, `(.L_x_1734) ;  /* 0x0000006604047947 */ /* 0x000fd8000b800000 */
[----:B------:R-:W2:Y:S01]  /*2d5c0*/  LDL.LU R10, [R1+0xc] ;  /* 0x00000c00010a7983 */ /* 0x000ea20000300800 */
[----:B------:R-:W-:-:S04]  /*2d5d0*/  VOTE.ANY R4, PT, !P6 ;  /* 0x0000000000047806 */ /* 0x000fc800070e0100 */
[----:B------:R-:W1:Y:S02]  /*2d5e0*/  POPC R3, R4 ;  /* 0x0000000400037309 */ /* 0x000e640000000000 */
[----:B-1----:R1:W3:Y:S04]  /*2d5f0*/  SHFL.IDX PT, R5, R5, R3, 0x1f ;  /* 0x00001f0305057589 */ /* 0x0022e800000e0000 */
[----:B------:R1:W4:Y:S01]  /*2d600*/  SHFL.IDX PT, R6, R6, R3, 0x1f ;  /* 0x00001f0306067589 */ /* 0x00032200000e0000 */
[----:B--2---:R-:W-:-:S05]  /*2d610*/  IMAD.IADD R10, R3, 0x1, R10 ;  /* 0x00000001030a7824 */ /* 0x004fca00078e020a */
[----:B---34-:R1:W-:Y:S02]  /*2d620*/  STL [R1+0xc], R10 ;  /* 0x00000c0a01007387 */ /* 0x0183e40000100800 */
.L_x_1966:
[----:B------:R-:W-:-:S13]  /*2d630*/  ISETP.NE.AND P0, PT, R4, RZ, PT ;  /* 0x000000ff0400720c */ /* 0x000fda0003f05270 */
[----:B------:R-:W-:Y:S05]  /*2d640*/  @!P0 BRA `(.L_x_1735) ;  /* 0x0000000000148947 */ /* 0x000fea0003800000 */
[----:B------:R-:W-:Y:S01]  /*2d650*/  UMOV UR4, 0xffffffff ;  /* 0xffffffff00047882 */ /* 0x000fe20000000000 */
[----:B-1----:R-:W-:Y:S02]  /*2d660*/  VIADD R3, R3, 0xffffffff ;  /* 0xffffffff03037836 */ /* 0x002fe40000000000 */
[----:B------:R-:W-:Y:S05]  /*2d670*/  BRA.DIV UR4, `(.L_x_1736) ;  /* 0x00000066043c7947 */ /* 0x000fea000b800000 */
[----:B------:R1:W2:Y:S02]  /*2d680*/  SHFL.IDX PT, R3, R7, R3, 0x1f ;  /* 0x00001f0307037589 */ /* 0x0002a400000e0000 */
.L_x_1969:
[----:B--2---:R-:W-:-:S07]  /*2d690*/  IMAD.MOV.U32 R8, RZ, RZ, R3 ;  /* 0x000000ffff087224 */ /* 0x004fce00078e0003 */
.L_x_1735:
[----:B-1----:R-:W-:Y:S01]  /*2d6a0*/  IMAD R3, R8, R2, R9 ;  /* 0x0000000208037224 */ /* 0x002fe200078e0209 */
[----:B------:R-:W-:-:S03]  /*2d6b0*/  ISETP.NE.AND P0, PT, R6, 0x1, PT ;  /* 0x000000010600780c */ /* 0x000fc60003f05270 */
[----:B------:R-:W-:Y:S01]  /*2d6c0*/  IMAD.IADD R0, R0, 0x1, -R3 ;  /* 0x0000000100007824 */ /* 0x000fe200078e0a03 */
[----:B------:R1:W-:Y:S09]  /*2d6d0*/  STL [R1], R3 ;  /* 0x0000000301007387 */ /* 0x0003f20000100800 */
[----:B------:R-:W-:Y:S05]  /*2d6e0*/  @!P0 BRA `(.L_x_1737) ;  /* 0x0000000000e48947 */ /* 0x000fea0003800000 */
[----:B------:R-:W-:-:S04]  /*2d6f0*/  IABS R4, R5 ;  /* 0x0000000500047213 */ /* 0x000fc80000000000 */
[----:B------:R-:W2:Y:S08]  /*2d700*/  I2F.RP R2, R4 ;  /* 0x0000000400027306 */ /* 0x000eb00000209400 */
[----:B--2---:R-:W2:Y:S02]  /*2d710*/  MUFU.RCP R2, R2 ;  /* 0x0000000200027308 */ /* 0x004ea40000001000 */
[----:B--2---:R-:W-:-:S06]  /*2d720*/  VIADD R2, R2, 0xffffffe ;  /* 0x0ffffffe02027836 */ /* 0x004fcc0000000000 */
[----:B-1----:R-:W1:Y:S02]  /*2d730*/  F2I.FTZ.U32.TRUNC.NTZ R3, R2 ;  /* 0x0000000200037305 */ /* 0x002e64000021f000 */
        /* <DEDUP_REMOVED lines=15> */
[----:B------:R-:W1:Y:S07]  /*2d830*/  I2F.RP R2, R4 ;  /* 0x0000000400027306 */ /* 0x000e6e0000209400 */
[----:B------:R-:W-:Y:S01]  /*2d840*/  @P0 VIADD R8, R8, 0x1 ;  /* 0x0000000108080836 */ /* 0x000fe20000000000 */
[----:B-1----:R-:W1:Y:S02]  /*2d850*/  MUFU.RCP R2, R2 ;  /* 0x0000000200027308 */ /* 0x002e640000001000 */
[----:B-1----:R-:W-:-:S06]  /*2d860*/  VIADD R2, R2, 0xffffffe ;  /* 0x0ffffffe02027836 */ /* 0x002fcc0000000000 */
[----:B------:R-:W1:Y:S02]  /*2d870*/  F2I.FTZ.U32.TRUNC.NTZ R3, R2 ;  /* 0x0000000200037305 */ /* 0x000e64000021f000 */
[----:B-1----:R-:W-:-:S04]  /*2d880*/  IMAD.MOV R2, RZ, RZ, -R3 ;  /* 0x000000ffff027224 */ /* 0x002fc800078e0a03 */
        /* <DEDUP_REMOVED lines=25> */
[----:B------:R-:W-:-:S04]  /*2da20*/  IMAD.MOV R2, RZ, RZ, -R7 ;  /* 0x000000ffff027224 */ /* 0x000fc800078e0a07 */
[C---:B------:R-:W-:Y:S02]  /*2da30*/  IMAD R2, R6.reuse, R2, R3 ;  /* 0x0000000206027224 */ /* 0x040fe400078e0203 */
[----:B------:R-:W-:-:S04]  /*2da40*/  IMAD R6, R6, 0x1000000, R7 ;  /* 0x0100000006067824 */ /* 0x000fc800078e0207 */
[----:B------:R-:W-:-:S05]  /*2da50*/  IMAD R2, R2, 0x10000, R6 ;  /* 0x0001000002027824 */ /* 0x000fca00078e0206 */
[----:B------:R2:W-:Y:S01]  /*2da60*/  STL [R1+0x8], R2 ;  /* 0x0000080201007387 */ /* 0x0005e20000100800 */
[----:B------:R-:W-:Y:S05]  /*2da70*/  BRA `(.L_x_1738) ;  /* 0x0000000400007947 */ /* 0x000fea0003800000 */
.L_x_1737:
[----:B-1----:R-:W2:Y:S01]  /*2da80*/  LDL R3, [R1+0xc] ;  /* 0x00000c0001037983 */ /* 0x002ea20000100800 */
[----:B------:R-:W2:Y:S02]  /*2da90*/  LDC.64 R6, c[0x0][0xc90] ;  /* 0x00032400ff067b82 */ /* 0x000ea40000000a00 */
[----:B--2---:R-:W-:-:S05]  /*2daa0*/  IMAD.WIDE R6, R3, 0x4, R6 ;  /* 0x0000000403067825 */ /* 0x004fca00078e0206 */
[----:B------:R-:W2:Y:S02]  /*2dab0*/  LDG.E R3, desc[UR40][R6.64] ;  /* 0x0000002806037981 */ /* 0x000ea4000c1e1900 */
[----:B--2---:R-:W-:-:S05]  /*2dac0*/  IMAD R9, R5, R3, RZ ;  /* 0x0000000305097224 */ /* 0x004fca00078e02ff */
[----:B------:R-:W-:-:S04]  /*2dad0*/  IABS R4, R9 ;  /* 0x0000000900047213 */ /* 0x000fc80000000000 */
        /* <DEDUP_REMOVED lines=20> */
[----:B------:R-:W-:-:S04]  /*2dc20*/  @P0 VIADD R8, R8, 0x1 ;  /* 0x0000000108080836 */ /* 0x000fc80000000000 */
[----:B------:R-:W-:-:S04]  /*2dc30*/  IMAD.MOV.U32 R4, RZ, RZ, R8 ;  /* 0x000000ffff047224 */ /* 0x000fc800078e0008 */
        /* <DEDUP_REMOVED lines=8> */
[----:B------:R-:W1:Y:S08]  /*2dcc0*/  I2F.RP R2, R8 ;  /* 0x0000000800027306 */ /* 0x000e700000209400 */
[----:B-1----:R-:W1:Y:S02]  /*2dcd0*/  MUFU.RCP R2, R2 ;  /* 0x0000000200027308 */ /* 0x002e640000001000 */
[----:B-1----:R-:W-:-:S06]  /*2dce0*/  VIADD R2, R2, 0xffffffe ;  /* 0x0ffffffe02027836 */ /* 0x002fcc0000000000 */
[----:B------:R1:W2:Y:S02]  /*2dcf0*/  F2I.FTZ.U32.TRUNC.NTZ R3, R2 ;  /* 0x0000000200037305 */ /* 0x0002a4000021f000 */
[----:B-1----:R-:W-:Y:S02]  /*2dd00*/  IMAD.MOV.U32 R2, RZ, RZ, RZ ;  /* 0x000000ffff027224 */ /* 0x002fe400078e00ff */
[----:B--2---:R-:W-:-:S04]  /*2dd10*/  IMAD.MOV R0, RZ, RZ, -R3 ;  /* 0x000000ffff007224 */ /* 0x004fc800078e0a03 */
        /* <DEDUP_REMOVED lines=15> */
[----:B------:R-:W-:-:S04]  /*2de10*/  @P0 VIADD R2, R2, 0x1 ;  /* 0x0000000102020836 */ /* 0x000fc80000000000 */
[----:B------:R-:W-:-:S04]  /*2de20*/  IMAD.MOV.U32 R0, RZ, RZ, R2 ;  /* 0x000000ffff007224 */ /* 0x000fc800078e0002 */
[----:B------:R-:W-:Y:S01]  /*2de30*/  @!P2 IMAD.MOV R0, RZ, RZ, -R0 ;  /* 0x000000ffff00a224 */ /* 0x000fe200078e0a00 */
[----:B------:R-:W-:Y:S01]  /*2de40*/  @!P1 LOP3.LUT R0, RZ, R7, RZ, 0x33, !PT ;  /* 0x00000007ff009212 */ /* 0x000fe200078e33ff */
[----:B------:R-:W-:-:S04]  /*2de50*/  IMAD.MOV R7, RZ, RZ, -R7 ;  /* 0x000000ffff077224 */ /* 0x000fc800078e0a07 */
[----:B------:R-:W-:-:S05]  /*2de60*/  IMAD R2, R0, R7, R4 ;  /* 0x0000000700027224 */ /* 0x000fca00078e0204 */
[----:B------:R1:W-:Y:S02]  /*2de70*/  STL [R1+0x8], R2 ;  /* 0x0000080201007387 */ /* 0x0003e40000100800 */
.L_x_1738:
[----:B------:R-:W-:-:S05]  /*2de80*/  LOP3.LUT R0, RZ, R0, RZ, 0x33, !PT ;  /* 0x00000000ff007212 */ /* 0x000fca00078e33ff */
[----:B------:R-:W-:-:S05]  /*2de90*/  IMAD.IADD R0, R5, 0x1, R0 ;  /* 0x0000000105007824 */ /* 0x000fca00078e0200 */
[----:B------:R3:W-:Y:S01]  /*2dea0*/  STL [R1+0x4], R0 ;  /* 0x0000040001007387 */ /* 0x0007e20000100800 */
[----:B------:R-:W-:Y:S05]  /*2deb0*/  BRA `(.L_x_1739) ;  /* 0x0000000000287947 */ /* 0x000fea0003800000 */
.L_x_1731:
[----:B------:R-:W-:Y:S01]  /*2dec0*/  UMOV UR4, URZ ;  /* 0x0000003f00047c82 */ /* 0x000fe20008000000 */
[----:B------:R-:W-:Y:S01]  /*2ded0*/  ULDC UR6, c[0x0][0xc3c] ;  /* 0x00030f0000067ab9 */ /* 0x000fe20000000800 */
[----:B------:R-:W-:Y:S01]  /*2dee0*/  UMOV UR5, URZ ;  /* 0x0000003f00057c82 */ /* 0x000fe20008000000 */
[----:B------:R1:W-:Y:S01]  /*2def0*/  STL [R1], R0 ;  /* 0x0000000001007387 */ /* 0x0003e20000100800 */
[----:B------:R-:W-:Y:S02]  /*2df00*/  IMAD.U32 R3, RZ, RZ, UR4 ;  /* 0x00000004ff037e24 */ /* 0x000fe4000f8e00ff */
[----:B------:R-:W-:-:S03]  /*2df10*/  IMAD.U32 R2, RZ, RZ, UR5 ;  /* 0x00000005ff027e24 */ /* 0x000fc6000f8e00ff */
[----:B------:R2:W-:Y:S01]  /*2df20*/  STL [R1+0x4], R3 ;  /* 0x0000040301007387 */ /* 0x0005e20000100800 */
[----:B-1----:R-:W-:-:S05]  /*2df30*/  IMAD.U32 R0, RZ, RZ, UR6 ;  /* 0x00000006ff007e24 */ /* 0x002fca000f8e00ff */
[----:B------:R2:W-:Y:S04]  /*2df40*/  STL [R1+0xc], R0 ;  /* 0x00000c0001007387 */ /* 0x0005e80000100800 */
[----:B------:R2:W-:Y:S02]  /*2df50*/  STL [R1+0x8], R2 ;  /* 0x0000080201007387 */ /* 0x0005e40000100800 */
.L_x_1739:
[----:B-12---:R-:W2:Y:S04]  /*2df60*/  LDL R2, [R1+0xc] ;  /* 0x00000c0001027983 */ /* 0x006ea80000100800 */
[----:B------:R-:W4:Y:S04]  /*2df70*/  LDL R3, [R1+0x8] ;  /* 0x0000080001037983 */ /* 0x000f280000100800 */
[----:B------:R-:W5:Y:S04]  /*2df80*/  LDL R4, [R1] ;  /* 0x0000000001047983 */ /* 0x000f680000100800 */
[----:B------:R-:W5:Y:S01]  /*2df90*/  LDL R5, [R1+0x4] ;  /* 0x0000040001057983 */ /* 0x000f620000100800 */
[----:B---3--:R-:W1:Y:S01]  /*2dfa0*/  S2R R0, SR_TID.X ;  /* 0x0000000000007919 */ /* 0x008e620000002100 */
[----:B------:R-:W-:Y:S05]  /*2dfb0*/  WARPSYNC.ALL ;  /* 0x0000000000007948 */ /* 0x000fea0003800000 */
[----:B-1----:R-:W-:Y:S01]  /*2dfc0*/  LOP3.LUT R0, R0, 0x1f, RZ, 0xc0, !PT ;  /* 0x0000001f00007812 */ /* 0x002fe200078ec0ff */
[----:B------:R-:W-:Y:S03]  /*2dfd0*/  BAR.SYNC.DEFER_BLOCKING 0x4, 0x180 ;  /* 0x0106000000007b1d */ /* 0x000fe60000010000 */
[----:B------:R-:W-:-:S13]  /*2dfe0*/  ISETP.NE.AND P0, PT, R0, RZ, PT ;  /* 0x000000ff0000720c */ /* 0x000fda0003f05270 */
[----:B------:R-:W1:Y:S01]  /*2dff0*/  @!P0 S2R R0, SR_CgaCtaId ;  /* 0x0000000000008919 */ /* 0x000e620000008800 */
[----:B--2---:R-:W-:Y:S01]  /*2e000*/  IMAD.MOV.U32 R7, RZ, RZ, R2 ;  /* 0x000000ffff077224 */ /* 0x004fe200078e0002 */
[----:B------:R-:W-:Y:S01]  /*2e010*/  @!P0 MOV R2, 0x400 ;  /* 0x0000040000028802 */ /* 0x000fe20000000f00 */
[----:B----4-:R-:W-:-:S03]  /*2e020*/  IMAD.MOV.U32 R6, RZ, RZ, R3 ;  /* 0x000000ffff067224 */ /* 0x010fc600078e0003 */
[----:B-1----:R-:W-:-:S05]  /*2e030*/  @!P0 LEA R18, R0, R2, 0x18 ;  /* 0x0000000200128211 */ /* 0x002fca00078ec0ff */
[----:B-----5:R1:W-:Y:S01]  /*2e040*/  @!P0 STS.128 [R18+0x2a8d0], R4 ;  /* 0x02a8d00412008388 */ /* 0x0203e20000000c00 */
[----:B------:R-:W-:Y:S06]  /*2e050*/  BAR.ARV 0x5, 0x180 ;  /* 0x0146000000007b1d */ /* 0x000fec0000002000 */
.L_x_1728:
[----:B------:R-:W3:Y:S01]  /*2e060*/  LDL R0, [R1+0xc] ;  /* 0x00000c0001007983 */ /* 0x000ee20000100800 */
[----:B------:R-:W-:Y:S02]  /*2e070*/  ULDC UR4, c[0x0][0xc3c] ;  /* 0x00030f0000047ab9 */ /* 0x000fe40000000800 */
[----:B---3--:R-:W-:-:S13]  /*2e080*/  ISETP.GE.AND P0, PT, R0, UR4, PT ;  /* 0x0000000400007c0c */ /* 0x008fda000bf06270 */
[----:B------:R-:W-:Y:S05]  /*2e090*/  @!P0 BRA `(.L_x_1740) ;  /* 0xffffff8c00c88947 */ /* 0x000fea000383ffff */
[----:B------:R-:W-:Y:S05]  /*2e0a0*/  BSYNC B7 ;  /* 0x0000000000077941 */ /* 0x000fea0003800000 */
.L_x_1604:
[----:B--2---:R-:W2:Y:S01]  /*2e0b0*/  LDL.LU R0, [R1+0x58] ;  /* 0x0000580001007983 */ /* 0x004ea20000300800 */
[----:B------:R-:W-:Y:S01]  /*2e0c0*/  BSSY B0, `(.L_x_1741) ;  /* 0x000000b000007945 */ /* 0x000fe20003800000 */
[----:B-1----:R-:W1:Y:S01]  /*2e0d0*/  S2R R5, SR_CgaCtaId ;  /* 0x0000000000057919 */ /* 0x002e620000008800 */
[----:B--2---:R-:W-:-:S05]  /*2e0e0*/  VIADD R0, R0, 0x1 ;  /* 0x0000000100007836 */ /* 0x004fca0000000000 */
[----:B0---4-:R-:W-:-:S04]  /*2e0f0*/  LEA.HI R2, R0, R0, RZ, 0x1 ;  /* 0x0000000000027211 */ /* 0x011fc800078f08ff */
[----:B------:R-:W-:-:S05]  /*2e100*/  LOP3.LUT R3, R2, 0xfffffffe, RZ, 0xc0, !PT ;  /* 0xfffffffe02037812 */ /* 0x000fca00078ec0ff */
[----:B------:R-:W-:Y:S01]  /*2e110*/  IMAD.IADD R3, R0, 0x1, -R3 ;  /* 0x0000000100037824 */ /* 0x000fe200078e0a03 */
[----:B------:R-:W-:-:S04]  /*2e120*/  MOV R0, 0x400 ;  /* 0x0000040000007802 */ /* 0x000fc80000000f00 */
[----:B-1----:R-:W-:Y:S02]  /*2e130*/  LEA R0, R5, R0, 0x18 ;  /* 0x0000000005007211 */ /* 0x002fe400078ec0ff */
[----:B------:R-:W-:-:S04]  /*2e140*/  SHF.L.U32 R3, R3, 0x1f, RZ ;  /* 0x0000001f03037819 */ /* 0x000fc800000006ff */
[----:B------:R-:W0:Y:S02]  /*2e150*/  SYNCS.PHASECHK.TRANS64.TRYWAIT P0, [R0+URZ+0x2a820], R3 ;  /* 0x02a82003000075a7 */ /* 0x000e24000800017f */
[----:B0-----:R-:W-:Y:S05]  /*2e160*/  @!P0 BRA `(.L_x_1742) ;  /* 0x0000005800ac8947 */ /* 0x001fea0003800000 */
.L_x_1970:
[----:B------:R-:W-:Y:S05]  /*2e170*/  BSYNC B0 ;  /* 0x0000000000007941 */ /* 0x000fea0003800000 */
.L_x_1741:
[----:B------:R-:W-:-:S03]  /*2e180*/  UMOV UR4, 0xffffffff ;  /* 0xffffffff00047882 */ /* 0x000fc60000000000 */
[----:B------:R-:W-:Y:S05]  /*2e190*/  BRA.DIV UR4, `(.L_x_1743) ;  /* 0x0000005a04b47947 */ /* 0x000fea000b800000 */
[----:B------:R-:W1:Y:S02]  /*2e1a0*/  S2R R2, SR_TID.X ;  /* 0x0000000000027919 */ /* 0x000e640000002100 */
[----:B-1----:R-:W-:-:S04]  /*2e1b0*/  SHF.R.U32.HI R2, RZ, 0x5, R2 ;  /* 0x00000005ff027819 */ /* 0x002fc80000011602 */
[----:B------:R-:W-:-:S05]  /*2e1c0*/  LOP3.LUT R2, R2, 0x3, RZ, 0xc0, !PT ;  /* 0x0000000302027812 */ /* 0x000fca00078ec0ff */
[----:B------:R1:W2:Y:S02]  /*2e1d0*/  SHFL.IDX PT, R14, R2, RZ, 0x1f ;  /* 0x00001fff020e7589 */ /* 0x0002a400000e0000 */
.L_x_1973:
[----:B--2---:R-:W-:-:S13]  /*2e1e0*/  ISETP.NE.AND P0, PT, R14, RZ, PT ;  /* 0x000000ff0e00720c */ /* 0x004fda0003f05270 */
[----:B------:R-:W-:Y:S05]  /*2e1f0*/  @P0 BRA `(.L_x_1362) ;  /* 0x0000000000a80947 */ /* 0x000fea0003800000 */
[----:B------:R-:W-:-:S03]  /*2e200*/  UMOV UR4, 0xffffffff ;  /* 0xffffffff00047882 */ /* 0x000fc60000000000 */
[----:B------:R-:W-:Y:S05]  /*2e210*/  BRA.DIV UR4, `(.L_x_1744) ;  /* 0x0000005a04c87947 */ /* 0x000fea000b800000 */
[----:B------:R-:W-:-:S13]  /*2e220*/  ELECT P6, URZ, PT ;  /* 0x00000000003f782f */ /* 0x000fda00038c0000 */
.L_x_1976:
[----:B------:R-:W-:Y:S05]  /*2e230*/  @!P6 BRA `(.L_x_1362) ;  /* 0x000000000098e947 */ /* 0x000fea0003800000 */
[----:B------:R-:W-:-:S06]  /*2e240*/  ULOP3.LUT UR4, UR37, 0x2, URZ, 0xfc, !UPT ;  /* 0x0000000225047892 */ /* 0x000fcc000f8efc3f */
[----:B-1----:R-:W-:-:S05]  /*2e250*/  IMAD.U32 R2, RZ, RZ, UR4 ;  /* 0x00000004ff027e24 */ /* 0x002fca000f8e00ff */
[----:B------:R-:W-:-:S13]  /*2e260*/  ISETP.NE.AND P0, PT, R2, 0x3, PT ;  /* 0x000000030200780c */ /* 0x000fda0003f05270 */
[----:B------:R-:W-:Y:S05]  /*2e270*/  @!P0 BRA `(.L_x_1745) ;  /* 0x0000000000048947 */ /* 0x000fea0003800000 */
[----:B------:R-:W-:Y:S01]  /*2e280*/  BPT.TRAP 0x1 ;  /* 0x000000040000795c */ /* 0x000fe20000300000 */
.L_x_1745:
        /* <DEDUP_REMOVED lines=13> */
.L_x_1977:
[----:B------:R-:W1:Y:S02]  /*2e360*/  SYNCS.PHASECHK.TRANS64.TRYWAIT P1, [R7+URZ], R2 ;  /* 0x00000002070075a7 */ /* 0x000e64000802017f */
[----:B-1----:R-:W-:Y:S05]  /*2e370*/  @!P1 BRA `(.L_x_1747) ;  /* 0x0000005800a49947 */ /* 0x002fea0003800000 */
.L_x_1978:
[----:B------:R-:W-:Y:S05]  /*2e380*/  @!P0 BRA `(.L_x_1748) ;  /* 0x0000000000048947 */ /* 0x000fea0003800000 */
[----:B------:R-:W-:Y:S01]  /*2e390*/  BPT.TRAP 0x1 ;  /* 0x000000040000795c */ /* 0x000fe20000300000 */
.L_x_1748:
[----:B------:R-:W-:-:S04]  /*2e3a0*/  IMAD R4, R19, 0x8, R0 ;  /* 0x0000000813047824 */ /* 0x000fc800078e0200 */
[----:B------:R-:W2:Y:S02]  /*2e3b0*/  SYNCS.PHASECHK.TRANS64.TRYWAIT P1, [R4+URZ+0x2a860], R5 ;  /* 0x02a86005040075a7 */ /* 0x000ea4000802017f */
[----:B--2---:R-:W-:Y:S05]  /*2e3c0*/  @!P1 BRA `(.L_x_1749) ;  /* 0x0000005800a49947 */ /* 0x004fea0003800000 */
.L_x_1979:
[----:B------:R-:W-:Y:S05]  /*2e3d0*/  @!P0 BRA `(.L_x_1750) ;  /* 0x0000000000048947 */ /* 0x000fea0003800000 */
[----:B------:R-:W-:Y:S01]  /*2e3e0*/  BPT.TRAP 0x1 ;  /* 0x000000040000795c */ /* 0x000fe20000300000 */
.L_x_1750:
[----:B------:R-:W-:-:S04]  /*2e3f0*/  IMAD R3, R3, 0x8, R0 ;  /* 0x0000000803037824 */ /* 0x000fc800078e0200 */
[----:B------:R-:W3:Y:S02]  /*2e400*/  SYNCS.PHASECHK.TRANS64.TRYWAIT P1, [R3+URZ+0x2a860], R2 ;  /* 0x02a86002030075a7 */ /* 0x000ee4000802017f */
[----:B---3--:R-:W-:Y:S05]  /*2e410*/  @!P1 BRA `(.L_x_1751) ;  /* 0x0000005800a49947 */ /* 0x008fea0003800000 */
.L_x_1980:
[----:B------:R-:W-:Y:S05]  /*2e420*/  @!P0 BRA `(.L_x_1752) ;  /* 0x0000000000048947 */ /* 0x000fea0003800000 */
[----:B------:R-:W-:Y:S01]  /*2e430*/  BPT.TRAP 0x1 ;  /* 0x000000040000795c */ /* 0x000fe20000300000 */
.L_x_1752:
[----:B------:R-:W4:Y:S02]  /*2e440*/  SYNCS.PHASECHK.TRANS64.TRYWAIT P0, [R4+URZ+0x2a880], R5 ;  /* 0x02a88005040075a7 */ /* 0x000f24000800017f */
[----:B----4-:R-:W-:Y:S05]  /*2e450*/  @!P0 BRA `(.L_x_1753) ;  /* 0x0000005800a88947 */ /* 0x010fea0003800000 */
.L_x_1754:
[----:B------:R0:W0:Y:S02]  /*2e460*/  SYNCS.PHASECHK.TRANS64.TRYWAIT P0, [R3+URZ+0x2a880], R2 ;  /* 0x02a88002030075a7 */ /* 0x000024000800017f */
[----:B0-----:R-:W-:Y:S05]  /*2e470*/  @!P0 NANOSLEEP.SYNCS 0x989680 ;  /* 0x009896800000895d */ /* 0x001fea0003900000 */
[----:B------:R-:W0:Y:S02]  /*2e480*/  @!P0 SYNCS.PHASECHK.TRANS64 P0, [R3+URZ+0x2a880], R2 ;  /* 0x02a88002030085a7 */ /* 0x000e24000800007f */
[----:B0-----:R-:W-:Y:S05]  /*2e490*/  @!P0 BRA `(.L_x_1754) ;  /* 0xfffffffc00f08947 */ /* 0x001fea000383ffff */
.L_x_1362:
[----:B------:R-:W-:Y:S05]  /*2e4a0*/  BSYNC B8 ;  /* 0x0000000000087941 */ /* 0x000fea0003800000 */
.L_x_1359:
[----:B------:R-:W-:Y:S05]  /*2e4b0*/  EXIT ;  /* 0x000000000000794d */ /* 0x000fea0003800000 */
.L_x_1388:
[----:B0-----:R0:W1:Y:S02]  /*2e4c0*/  SYNCS.PHASECHK.TRANS64.TRYWAIT P5, [R104+URZ+0x2a890], R109 ;  /* 0x02a8906d680075a7 */ /* 0x00106400080a017f */
[----:B-1----:R-:W-:Y:S05]  /*2e4d0*/  @!P5 NANOSLEEP.SYNCS 0x989680 ;  /* 0x009896800000d95d */ /* 0x002fea0003900000 */
[----:B------:R-:W1:Y:S02]  /*2e4e0*/  @!P5 SYNCS.PHASECHK.TRANS64 P5, [R104+URZ+0x2a890], R109 ;  /* 0x02a8906d6800d5a7 */ /* 0x000e6400080a007f */
[----:B-1----:R-:W-:Y:S05]  /*2e4f0*/  @!P5 BRA `(.L_x_1388) ;  /* 0xfffffffc00f0d947 */ /* 0x002fea000383ffff */
[----:B------:R-:W-:Y:S05]  /*2e500*/  BRA `(.L_x_1755) ;  /* 0xfffffd4c00e07947 */ /* 0x000fea000383ffff */
.L_x_1416:
[----:B-1----:R1:W2:Y:S02]  /*2e510*/  SYNCS.PHASECHK.TRANS64.TRYWAIT P5, [R104+URZ+0x2a890], R109 ;  /* 0x02a8906d680075a7 */ /* 0x0022a400080a017f */
[----:B--2---:R-:W-:Y:S05]  /*2e520*/  @!P5 NANOSLEEP.SYNCS 0x989680 ;  /* 0x009896800000d95d */ /* 0x004fea0003900000 */
[----:B------:R-:W2:Y:S02]  /*2e530*/  @!P5 SYNCS.PHASECHK.TRANS64 P5, [R104+URZ+0x2a890], R109 ;  /* 0x02a8906d6800d5a7 */ /* 0x000ea400080a007f */
[----:B--2---:R-:W-:Y:S05]  /*2e540*/  @!P5 BRA `(.L_x_1416) ;  /* 0xfffffffc00f0d947 */ /* 0x004fea000383ffff */
[----:B------:R-:W-:Y:S05]  /*2e550*/  BRA `(.L_x_1756) ;  /* 0xfffffd7c00747947 */ /* 0x000fea000383ffff */
.L_x_1429:
[----:B0-----:R0:W1:Y:S02]  /*2e560*/  SYNCS.PHASECHK.TRANS64.TRYWAIT P4, [R104+URZ+0x2a890], R109 ;  /* 0x02a8906d680075a7 */ /* 0x001064000808017f */
[----:B-1----:R-:W-:Y:S05]  /*2e570*/  @!P4 NANOSLEEP.SYNCS 0x989680 ;  /* 0x009896800000c95d */ /* 0x002fea0003900000 */
[----:B------:R-:W1:Y:S02]  /*2e580*/  @!P4 SYNCS.PHASECHK.TRANS64 P4, [R104+URZ+0x2a890], R109 ;  /* 0x02a8906d6800c5a7 */ /* 0x000e64000808007f */
[----:B-1----:R-:W-:Y:S05]  /*2e590*/  @!P4 BRA `(.L_x_1429) ;  /* 0xfffffffc00f0c947 */ /* 0x002fea000383ffff */
[----:B------:R-:W-:Y:S05]  /*2e5a0*/  BRA `(.L_x_1757) ;  /* 0xfffffdac002c7947 */ /* 0x000fea000383ffff */
.L_x_1433:
[----:B--2---:R2:W3:Y:S02]  /*2e5b0*/  SYNCS.PHASECHK.TRANS64.TRYWAIT P3, [R104+URZ+0x2a8b0], R109 ;  /* 0x02a8b06d680075a7 */ /* 0x0044e4000806017f */
[----:B---3--:R-:W-:Y:S05]  /*2e5c0*/  @!P3 NANOSLEEP.SYNCS 0x989680 ;  /* 0x009896800000b95d */ /* 0x008fea0003900000 */
[----:B------:R-:W3:Y:S02]  /*2e5d0*/  @!P3 SYNCS.PHASECHK.TRANS64 P3, [R104+URZ+0x2a8b0], R109 ;  /* 0x02a8b06d6800b5a7 */ /* 0x000ee4000806007f */
[----:B---3--:R-:W-:Y:S05]  /*2e5e0*/  @!P3 BRA `(.L_x_1433) ;  /* 0xfffffffc00f0b947 */ /* 0x008fea000383ffff */
[----:B------:R-:W-:Y:S05]  /*2e5f0*/  BRA `(.L_x_1758) ;  /* 0xfffffdac00c47947 */ /* 0x000fea000383ffff */
.L_x_1449:
[----:B------:R-:W-:Y:S01]  /*2e600*/  BSSY B0, `(.L_x_1759) ;  /* 0x0000007000007945 */ /* 0x000fe20003800000 */
[----:B------:R-:W-:Y:S02]  /*2e610*/  IMAD.MOV.U32 R12, RZ, RZ, RZ ;  /* 0x000000ffff0c7224 */ /* 0x000fe400078e00ff */
[----:B------:R-:W-:Y:S02]  /*2e620*/  IMAD.MOV.U32 R11, RZ, RZ, 0x1f ;  /* 0x0000001fff0b7424 */ /* 0x000fe400078e00ff */
[----:B------:R-:W-:-:S07]  /*2e630*/  IMAD.MOV.U32 R15, RZ, RZ, -0x1 ;  /* 0xffffffffff0f7424 */ /* 0x000fce00078e00ff */
[----:B-----5:R-:W-:Y:S05]  /*2e640*/  WARPSYNC.COLLECTIVE R15, `(.L_x_1760) ;  /* 0x000000000f087348 */ /* 0x020fea0003c00000 */
[----:B------:R0:W1:Y:S02]  /*2e650*/  SHFL.IDX P6, R14, R13, R12, R11 ;  /* 0x0000000c0d0e7389 */ /* 0x00006400000c000b */
[----:B01---5:R-:W-:Y:S01]  /*2e660*/  ENDCOLLECTIVE ;  /* 0x000000000000791b */ /* 0x023fe20003800000 */
.L_x_1760:
[----:B------:R-:W-:Y:S05]  /*2e670*/  BSYNC B0 ;  /* 0x0000000000007941 */ /* 0x000fea0003800000 */
.L_x_1759:
[----:B------:R-:W-:Y:S01]  /*2e680*/  IMAD.MOV.U32 R211, RZ, RZ, R14 ;  /* 0x000000ffffd37224 */ /* 0x000fe200078e000e */
[----:B------:R-:W-:Y:S06]  /*2e690*/  BRA `(.L_x_1761) ;  /* 0xfffffdbc00287947 */ /* 0x000fec000383ffff */
.L_x_1459:
[----:B------:R-:W-:Y:S01]  /*2e6a0*/  BSSY B1, `(.L_x_1762) ;  /* 0x0000007000017945 */ /* 0x000fe20003800000 */
[----:B------:R-:W-:Y:S02]  /*2e6b0*/  IMAD.MOV.U32 R12, RZ, RZ, RZ ;  /* 0x000000ffff0c7224 */ /* 0x000fe400078e00ff */
[----:B------:R-:W-:Y:S02]  /*2e6c0*/  IMAD.MOV.U32 R11, RZ, RZ, 0x1e1f ;  /* 0x00001e1fff0b7424 */ /* 0x000fe400078e00ff */
[----:B------:R-:W-:-:S07]  /*2e6d0*/  IMAD.MOV.U32 R15, RZ, RZ, -0x1 ;  /* 0xffffffffff0f7424 */ /* 0x000fce00078e00ff */
[----:B------:R-:W-:Y:S05]  /*2e6e0*/  WARPSYNC.COLLECTIVE R15, `(.L_x_1763) ;  /* 0x000000000f087348 */ /* 0x000fea0003c00000 */
[----:B------:R0:W1:Y:S02]  /*2e6f0*/  SHFL.IDX P6, R14, R13, R12, R11 ;  /* 0x0000000c0d0e7389 */ /* 0x00006400000c000b */
[----:B01----:R-:W-:Y:S01]  /*2e700*/  ENDCOLLECTIVE ;  /* 0x000000000000791b */ /* 0x003fe20003800000 */
.L_x_1763:
[----:B------:R-:W-:Y:S05]  /*2e710*/  BSYNC B1 ;  /* 0x0000000000017941 */ /* 0x000fea0003800000 */
.L_x_1762:
[----:B------:R-:W-:Y:S02]  /*2e720*/  IMAD.MOV.U32 R13, RZ, RZ, R3 ;  /* 0x000000ffff0d7224 */ /* 0x000fe400078e0003 */
[----:B------:R-:W-:Y:S02]  /*2e730*/  IMAD.MOV.U32 R12, RZ, RZ, RZ ;  /* 0x000000ffff0c7224 */ /* 0x000fe400078e00ff */
[----:B------:R-:W-:Y:S02]  /*2e740*/  IMAD.MOV.U32 R11, RZ, RZ, 0x1e1f ;  /* 0x00001e1fff0b7424 */ /* 0x000fe400078e00ff */
[----:B------:R-:W-:Y:S02]  /*2e750*/  IMAD.MOV.U32 R15, RZ, RZ, -0x1 ;  /* 0xffffffffff0f7424 */ /* 0x000fe400078e00ff */
[----:B------:R-:W-:-:S07]  /*2e760*/  IMAD.MOV.U32 R0, RZ, RZ, R14 ;  /* 0x000000ffff007224 */ /* 0x000fce00078e000e */
[----:B------:R-:W-:Y:S05]  /*2e770*/  WARPSYNC.COLLECTIVE R15, `(.L_x_1764) ;  /* 0x000000000f087348 */ /* 0x000fea0003c00000 */
[----:B------:R0:W1:Y:S02]  /*2e780*/  SHFL.IDX P6, R14, R13, R12, R11 ;  /* 0x0000000c0d0e7389 */ /* 0x00006400000c000b */
[----:B01----:R-:W-:Y:S01]  /*2e790*/  ENDCOLLECTIVE ;  /* 0x000000000000791b */ /* 0x003fe20003800000 */
.L_x_1764:
[----:B------:R-:W-:Y:S02]  /*2e7a0*/  IMAD.MOV.U32 R13, RZ, RZ, R4 ;  /* 0x000000ffff0d7224 */ /* 0x000fe400078e0004 */
[----:B------:R-:W-:-:S07]  /*2e7b0*/  IMAD.MOV.U32 R3, RZ, RZ, R14 ;  /* 0x000000ffff037224 */ /* 0x000fce00078e000e */
[----:B------:R-:W-:Y:S05]  /*2e7c0*/  WARPSYNC.COLLECTIVE R15, `(.L_x_1765) ;  /* 0x000000000f087348 */ /* 0x000fea0003c00000 */
[----:B------:R0:W1:Y:S02]  /*2e7d0*/  SHFL.IDX P6, R14, R13, R12, R11 ;  /* 0x0000000c0d0e7389 */ /* 0x00006400000c000b */
[----:B01----:R-:W-:Y:S01]  /*2e7e0*/  ENDCOLLECTIVE ;  /* 0x000000000000791b */ /* 0x003fe20003800000 */
.L_x_1765:
[----:B------:R-:W-:Y:S02]  /*2e7f0*/  IMAD.MOV.U32 R13, RZ, RZ, R5 ;  /* 0x000000ffff0d7224 */ /* 0x000fe400078e0005 */
[----:B------:R-:W-:-:S07]  /*2e800*/  IMAD.MOV.U32 R4, RZ, RZ, R14 ;  /* 0x000000ffff047224 */ /* 0x000fce00078e000e */
[----:B------:R-:W-:Y:S05]  /*2e810*/  WARPSYNC.COLLECTIVE R15, `(.L_x_1766) ;  /* 0x000000000f087348 */ /* 0x000fea0003c00000 */
[----:B------:R0:W1:Y:S02]  /*2e820*/  SHFL.IDX P6, R14, R13, R12, R11 ;  /* 0x0000000c0d0e7389 */ /* 0x00006400000c000b */
[----:B01----:R-:W-:Y:S01]  /*2e830*/  ENDCOLLECTIVE ;  /* 0x000000000000791b */ /* 0x003fe20003800000 */
.L_x_1766:
[----:B------:R-:W-:Y:S05]  /*2e840*/  BRA `(.L_x_1767) ;  /* 0xfffffdc400047947 */ /* 0x000fea000383ffff */
.L_x_1463:
[----:B-1----:R1:W2:Y:S02]  /*2e850*/  SYNCS.PHASECHK.TRANS64.TRYWAIT P0, [R16+URZ+0x2a800], R3 ;  /* 0x02a80003100075a7 */ /* 0x0022a4000800017f */
[----:B--2---:R-:W-:Y:S05]  /*2e860*/  @!P0 NANOSLEEP.SYNCS 0x989680 ;  /* 0x009896800000895d */ /* 0x004fea0003900000 */
[----:B------:R-:W2:Y:S02]  /*2e870*/  @!P0 SYNCS.PHASECHK.TRANS64 P0, [R16+URZ+0x2a800], R3 ;  /* 0x02a80003100085a7 */ /* 0x000ea4000800007f */
[----:B--2---:R-:W-:Y:S05]  /*2e880*/  @!P0 BRA `(.L_x_1463) ;  /* 0xfffffffc00f08947 */ /* 0x004fea000383ffff */
[----:B------:R-:W-:Y:S05]  /*2e890*/  BRA `(.L_x_1768) ;  /* 0xfffffdc800507947 */ /* 0x000fea000383ffff */
.L_x_1475:
[----:B------:R-:W-:Y:S01]  /*2e8a0*/  BSSY B1, `(.L_x_1769) ;  /* 0x0000007000017945 */ /* 0x000fe20003800000 */
[----:B------:R-:W-:Y:S02]  /*2e8b0*/  IMAD.MOV.U32 R12, RZ, RZ, RZ ;  /* 0x000000ffff0c7224 */ /* 0x000fe400078e00ff */
[----:B------:R-:W-:Y:S02]  /*2e8c0*/  IMAD.MOV.U32 R11, RZ, RZ, 0x1e1f ;  /* 0x00001e1fff0b7424 */ /* 0x000fe400078e00ff */
[----:B------:R-:W-:-:S07]  /*2e8d0*/  IMAD.MOV.U32 R15, RZ, RZ, -0x1 ;  /* 0xffffffffff0f7424 */ /* 0x000fce00078e00ff */
[----:B------:R-:W-:Y:S05]  /*2e8e0*/  WARPSYNC.COLLECTIVE R15, `(.L_x_1770) ;  /* 0x000000000f087348 */ /* 0x000fea0003c00000 */
[----:B------:R0:W1:Y:S02]  /*2e8f0*/  SHFL.IDX P6, R14, R13, R12, R11 ;  /* 0x0000000c0d0e7389 */ /* 0x00006400000c000b */
[----:B01----:R-:W-:Y:S01]  /*2e900*/  ENDCOLLECTIVE ;  /* 0x000000000000791b */ /* 0x003fe20003800000 */
.L_x_1770:
[----:B------:R-:W-:Y:S05]  /*2e910*/  BSYNC B1 ;  /* 0x0000000000017941 */ /* 0x000fea0003800000 */
.L_x_1769:
        /* <DEDUP_REMOVED lines=8> */
.L_x_1771:
[----:B------:R-:W-:Y:S02]  /*2e9a0*/  IMAD.MOV.U32 R13, RZ, RZ, R20 ;  /* 0x000000ffff0d7224 */ /* 0x000fe400078e0014 */
[----:B------:R-:W-:-:S07]  /*2e9b0*/  IMAD.MOV.U32 R3, RZ, RZ, R14 ;  /* 0x000000ffff037224 */ /* 0x000fce00078e000e */
[----:B------:R-:W-:Y:S05]  /*2e9c0*/  WARPSYNC.COLLECTIVE R15, `(.L_x_1772) ;  /* 0x000000000f087348 */ /* 0x000fea0003c00000 */
[----:B------:R0:W1:Y:S02]  /*2e9d0*/  SHFL.IDX P6, R14, R13, R12, R11 ;  /* 0x0000000c0d0e7389 */ /* 0x00006400000c000b */
[----:B01----:R-:W-:Y:S01]  /*2e9e0*/  ENDCOLLECTIVE ;  /* 0x000000000000791b */ /* 0x003fe20003800000 */
.L_x_1772:
[----:B------:R-:W-:Y:S02]  /*2e9f0*/  IMAD.MOV.U32 R13, RZ, RZ, R21 ;  /* 0x000000ffff0d7224 */ /* 0x000fe400078e0015 */
[----:B------:R-:W-:-:S07]  /*2ea00*/  IMAD.MOV.U32 R20, RZ, RZ, R14 ;  /* 0x000000ffff147224 */ /* 0x000fce00078e000e */
[----:B------:R-:W-:Y:S05]  /*2ea10*/  WARPSYNC.COLLECTIVE R15, `(.L_x_1773) ;  /* 0x000000000f087348 */ /* 0x000fea0003c00000 */
[----:B------:R0:W1:Y:S02]  /*2ea20*/  SHFL.IDX P6, R14, R13, R12, R11 ;  /* 0x0000000c0d0e7389 */ /* 0x00006400000c000b */
[----:B01----:R-:W-:Y:S01]  /*2ea30*/  ENDCOLLECTIVE ;  /* 0x000000000000791b */ /* 0x003fe20003800000 */
.L_x_1773:
[----:B------:R-:W-:Y:S01]  /*2ea40*/  IMAD.MOV.U32 R21, RZ, RZ, R14 ;  /* 0x000000ffff157224 */ /* 0x000fe200078e000e */
[----:B------:R-:W-:Y:S06]  /*2ea50*/  BRA `(.L_x_1774) ;  /* 0xfffffdf800307947 */ /* 0x000fec000383ffff */
.L_x_1479:
[----:B-1----:R1:W2:Y:S02]  /*2ea60*/  SYNCS.PHASECHK.TRANS64.TRYWAIT P0, [R16+URZ+0x2a800], R3 ;  /* 0x02a80003100075a7 */ /* 0x0022a4000800017f */
[----:B--2---:R-:W-:Y:S05]  /*2ea70*/  @!P0 NANOSLEEP.SYNCS 0x989680 ;  /* 0x009896800000895d */ /* 0x004fea0003900000 */
[----:B------:R-:W2:Y:S02]  /*2ea80*/  @!P0 SYNCS.PHASECHK.TRANS64 P0, [R16+URZ+0x2a800], R3 ;  /* 0x02a80003100085a7 */ /* 0x000ea4000800007f */
[----:B--2---:R-:W-:Y:S05]  /*2ea90*/  @!P0 BRA `(.L_x_1479) ;  /* 0xfffffffc00f08947 */ /* 0x004fea000383ffff */
[----:B------:R-:W-:Y:S05]  /*2eaa0*/  BRA `(.L_x_1775) ;  /* 0xfffffdfc004c7947 */ /* 0x000fea000383ffff */
.L_x_1487:
[----:B-1----:R1:W2:Y:S02]  /*2eab0*/  SYNCS.PHASECHK.TRANS64.TRYWAIT P2, [R8+URZ+0x2a830], R3 ;  /* 0x02a83003080075a7 */ /* 0x0022a4000804017f */
[----:B--2---:R-:W-:Y:S05]  /*2eac0*/  @!P2 NANOSLEEP.SYNCS 0x989680 ;  /* 0x009896800000a95d */ /* 0x004fea0003900000 */
[----:B------:R-:W2:Y:S02]  /*2ead0*/  @!P2 SYNCS.PHASECHK.TRANS64 P2, [R8+URZ+0x2a830], R3 ;  /* 0x02a830030800a5a7 */ /* 0x000ea4000804007f */
[----:B--2---:R-:W-:Y:S05]  /*2eae0*/  @!P2 BRA `(.L_x_1487) ;  /* 0xfffffffc00f0a947 */ /* 0x004fea000383ffff */
[----:B------:R-:W-:Y:S05]  /*2eaf0*/  BRA `(.L_x_1486) ;  /* 0xfffffe2c00b47947 */ /* 0x000fea000383ffff */
.L_x_1505:
[----:B-1----:R1:W2:Y:S02]  /*2eb00*/  SYNCS.PHASECHK.TRANS64.TRYWAIT P5, [R7+URZ+0x2a830], R6 ;  /* 0x02a83006070075a7 */ /* 0x0022a400080a017f */
[----:B--2---:R-:W-:Y:S05]  /*2eb10*/  @!P5 NANOSLEEP.SYNCS 0x989680 ;  /* 0x009896800000d95d */ /* 0x004fea0003900000 */
[----:B------:R-:W2:Y:S02]  /*2eb20*/  @!P5 SYNCS.PHASECHK.TRANS64 P5, [R7+URZ+0x2a830], R6 ;  /* 0x02a830060700d5a7 */ /* 0x000ea400080a007f */
[----:B--2---:R-:W-:Y:S05]  /*2eb30*/  @!P5 BRA `(.L_x_1505) ;  /* 0xfffffffc00f0d947 */ /* 0x004fea000383ffff */
[----:B------:R-:W-:Y:S05]  /*2eb40*/  BRA `(.L_x_1504) ;  /* 0xfffffe6c00387947 */ /* 0x000fea000383ffff */
.L_x_1509:
[----:B-1----:R1:W2:Y:S02]  /*2eb50*/  SYNCS.PHASECHK.TRANS64.TRYWAIT P4, [R7+URZ+0x2a850], R6 ;  /* 0x02a85006070075a7 */ /* 0x0022a4000808017f */
[----:B--2---:R-:W-:Y:S05]  /*2eb60*/  @!P4 NANOSLEEP.SYNCS 0x989680 ;  /* 0x009896800000c95d */ /* 0x004fea0003900000 */
[----:B------:R-:W2:Y:S02]  /*2eb70*/  @!P4 SYNCS.PHASECHK.TRANS64 P4, [R7+URZ+0x2a850], R6 ;  /* 0x02a850060700c5a7 */ /* 0x000ea4000808007f */
[----:B--2---:R-:W-:Y:S05]  /*2eb80*/  @!P4 BRA `(.L_x_1509) ;  /* 0xfffffffc00f0c947 */ /* 0x004fea000383ffff */
[----:B------:R-:W-:Y:S05]  /*2eb90*/  BRA `(.L_x_1506) ;  /* 0xfffffe7000087947 */ /* 0x000fea000383ffff */
.L_x_1529:
[----:B-1----:R1:W2:Y:S02]  /*2eba0*/  SYNCS.PHASECHK.TRANS64.TRYWAIT P3, [R7+URZ+0x2a830], R8 ;  /* 0x02a83008070075a7 */ /* 0x0022a4000806017f */
[----:B--2---:R-:W-:Y:S05]  /*2ebb0*/  @!P3 NANOSLEEP.SYNCS 0x989680 ;  /* 0x009896800000b95d */ /* 0x004fea0003900000 */
[----:B------:R-:W2:Y:S02]  /*2ebc0*/  @!P3 SYNCS.PHASECHK.TRANS64 P3, [R7+URZ+0x2a830], R8 ;  /* 0x02a830080700b5a7 */ /* 0x000ea4000806007f */
[----:B--2---:R-:W-:Y:S05]  /*2ebd0*/  @!P3 BRA `(.L_x_1529) ;  /* 0xfffffffc00f0b947 */ /* 0x004fea000383ffff */
[----:B------:R-:W-:Y:S05]  /*2ebe0*/  BRA `(.L_x_1528) ;  /* 0xfffffea800407947 */ /* 0x000fea000383ffff */
.L_x_1533:
[----:B-1----:R1:W2:Y:S02]  /*2ebf0*/  SYNCS.PHASECHK.TRANS64.TRYWAIT P2, [R7+URZ+0x2a850], R6 ;  /* 0x02a85006070075a7 */ /* 0x0022a4000804017f */
[----:B--2---:R-:W-:Y:S05]  /*2ec00*/  @!P2 NANOSLEEP.SYNCS 0x989680 ;  /* 0x009896800000a95d */ /* 0x004fea0003900000 */
[----:B------:R-:W2:Y:S02]  /*2ec10*/  @!P2 SYNCS.PHASECHK.TRANS64 P2, [R7+URZ+0x2a850], R6 ;  /* 0x02a850060700a5a7 */ /* 0x000ea4000804007f */
[----:B--2---:R-:W-:Y:S05]  /*2ec20*/  @!P2 BRA `(.L_x_1533) ;  /* 0xfffffffc00f0a947 */ /* 0x004fea000383ffff */
[----:B------:R-:W-:Y:S05]  /*2ec30*/  BRA `(.L_x_1530) ;  /* 0xfffffeac001c7947 */ /* 0x000fea000383ffff */
.L_x_1541:
[----:B-1----:R1:W2:Y:S02]  /*2ec40*/  SYNCS.PHASECHK.TRANS64.TRYWAIT P3, [R7+URZ+0x2a830], R8 ;  /* 0x02a83008070075a7 */ /* 0x0022a4000806017f */
[----:B--2---:R-:W-:Y:S05]  /*2ec50*/  @!P3 NANOSLEEP.SYNCS 0x989680 ;  /* 0x009896800000b95d */ /* 0x004fea0003900000 */
[----:B------:R-:W2:Y:S02]  /*2ec60*/  @!P3 SYNCS.PHASECHK.TRANS64 P3, [R7+URZ+0x2a830], R8 ;  /* 0x02a830080700b5a7 */ /* 0x000ea4000806007f */
[----:B--2---:R-:W-:Y:S05]  /*2ec70*/  @!P3 BRA `(.L_x_1541) ;  /* 0xfffffffc00f0b947 */ /* 0x004fea000383ffff */
[----:B------:R-:W-:Y:S05]  /*2ec80*/  BRA `(.L_x_1540) ;  /* 0xfffffed0009c7947 */ /* 0x000fea000383ffff */
.L_x_1545:
[----:B-1----:R1:W2:Y:S02]  /*2ec90*/  SYNCS.PHASECHK.TRANS64.TRYWAIT P2, [R7+URZ+0x2a850], R6 ;  /* 0x02a85006070075a7 */ /* 0x0022a4000804017f */
[----:B--2---:R-:W-:Y:S05]  /*2eca0*/  @!P2 NANOSLEEP.SYNCS 0x989680 ;  /* 0x009896800000a95d */ /* 0x004fea0003900000 */
[----:B------:R-:W2:Y:S02]  /*2ecb0*/  @!P2 SYNCS.PHASECHK.TRANS64 P2, [R7+URZ+0x2a850], R6 ;  /* 0x02a850060700a5a7 */ /* 0x000ea4000804007f */
[----:B--2---:R-:W-:Y:S05]  /*2ecc0*/  @!P2 BRA `(.L_x_1545) ;  /* 0xfffffffc00f0a947 */ /* 0x004fea000383ffff */
[----:B------:R-:W-:Y:S05]  /*2ecd0*/  BRA `(.L_x_1542) ;  /* 0xfffffed400787947 */ /* 0x000fea000383ffff */
.L_x_1559:
[----:B-1----:R1:W2:Y:S02]  /*2ece0*/  SYNCS.PHASECHK.TRANS64.TRYWAIT P1, [R0+URZ+0x2a850], R5 ;  /* 0x02a85005000075a7 */ /* 0x0022a4000802017f */
[----:B--2---:R-:W-:Y:S05]  /*2ecf0*/  @!P1 NANOSLEEP.SYNCS 0x989680 ;  /* 0x009896800000995d */ /* 0x004fea0003900000 */
[----:B------:R-:W2:Y:S02]  /*2ed00*/  @!P1 SYNCS.PHASECHK.TRANS64 P1, [R0+URZ+0x2a850], R5 ;  /* 0x02a85005000095a7 */ /* 0x000ea4000802007f */
[----:B--2---:R-:W-:Y:S05]  /*2ed10*/  @!P1 BRA `(.L_x_1559) ;  /* 0xfffffffc00f09947 */ /* 0x004fea000383ffff */
[----:B------:R-:W-:Y:S05]  /*2ed20*/  BRA `(.L_x_1558) ;  /* 0xffffff0800ec7947 */ /* 0x000fea000383ffff */
.L_x_1563:
        /* <DEDUP_REMOVED lines=12> */
[----:B-----5:R-:W-:Y:S01]  /*2edf0*/  IMAD.MOV.U32 R12, RZ, RZ, R40 ;  /* 0x000000ffff0c7224 */ /* 0x020fe200078e0028 */
[----:B------:R-:W-:-:S02]  /*2ee00*/  SEL R109, R108, R11, P0 ;  /* 0x0000000b6c6d7207 */ /* 0x000fc40000000000 */
[----:B------:R-:W-:Y:S01]  /*2ee10*/  SEL R63, R11, R108, P0 ;  /* 0x0000006c0b3f7207 */ /* 0x000fe20000000000 */
[----:B------:R-:W-:Y:S01]  /*2ee20*/  IMAD.MOV.U32 R11, RZ, RZ, 0x1c1f ;  /* 0x00001c1fff0b7424 */ /* 0x000fe200078e00ff */
[----:B------:R-:W-:Y:S02]  /*2ee30*/  SEL R48, R15, R128, P0 ;  /* 0x000000800f307207 */ /* 0x000fe40000000000 */
[----:B------:R-:W-:Y:S01]  /*2ee40*/  SEL R43, R128, R15, P0 ;  /* 0x0000000f802b7207 */ /* 0x000fe20000000000 */
[----:B------:R-:W-:Y:S01]  /*2ee50*/  IMAD.MOV.U32 R15, RZ, RZ, -0x1 ;  /* 0xffffffffff0f7424 */ /* 0x000fe200078e00ff */
[----:B------:R-:W-:Y:S02]  /*2ee60*/  SEL R107, R100, R14, P0 ;  /* 0x0000000e646b7207 */ /* 0x000fe40000000000 */
[----:B------:R-:W-:-:S07]  /*2ee70*/  SEL R54, R14, R100, P0 ;  /* 0x000000640e367207 */ /* 0x000fce0000000000 */
[----:B-12---:R-:W-:Y:S05]  /*2ee80*/  WARPSYNC.COLLECTIVE R15, `(.L_x_1776) ;  /* 0x000000000f087348 */ /* 0x006fea0003c00000 */
[----:B------:R0:W3:Y:S02]  /*2ee90*/  SHFL.IDX P6, R14, R13, R12, R11 ;  /* 0x0000000c0d0e7389 */ /* 0x0000e400000c000b */
[----:B0123--:R-:W-:Y:S01]  /*2eea0*/  ENDCOLLECTIVE ;  /* 0x000000000000791b */ /* 0x00ffe20003800000 */
.L_x_1776:
        /* <DEDUP_REMOVED lines=9> */
[----:B------:R-:W-:Y:S02]  /*2ef40*/  LOP3.LUT R70, R40, 0x2, RZ, 0x3c, !PT ;  /* 0x0000000228467812 */ /* 0x000fe400078e3cff */
        /* <DEDUP_REMOVED lines=8> */
.L_x_1777:
        /* <DEDUP_REMOVED lines=19> */
.L_x_1778:
        /* <DEDUP_REMOVED lines=18> */
.L_x_1779:
        /* <DEDUP_REMOVED lines=19> */
.L_x_1780:
        /* <DEDUP_REMOVED lines=18> */
.L_x_1781:
        /* <DEDUP_REMOVED lines=14> */
[----:B------:R-:W-:-:S07]  /*2f550*/  IMAD.MOV.U32 R91, RZ, RZ, R14 ;  /* 0x000000ffff5b7224 */ /* 0x000fce00078e000e */
[----:B------:R-:W-:Y:S05]  /*2f560*/  WARPSYNC.COLLECTIVE R15, `(.L_x_1782) ;  /* 0x000000000f087348 */ /* 0x000fea0003c00000 */
[----:B------:R0:W1:Y:S02]  /*2f570*/  SHFL.IDX P6, R14, R13, R12, R11 ;  /* 0x0000000c0d0e7389 */ /* 0x00006400000c000b */
[----:B01----:R-:W-:Y:S01]  /*2f580*/  ENDCOLLECTIVE ;  /* 0x000000000000791b */ /* 0x003fe20003800000 */
.L_x_1782:
[----:B------:R-:W-:Y:S02]  /*2f590*/  IMAD.MOV.U32 R13, RZ, RZ, R4 ;  /* 0x000000ffff0d7224 */ /* 0x000fe400078e0004 */
[----:B------:R-:W-:-:S07]  /*2f5a0*/  IMAD.MOV.U32 R99, RZ, RZ, R14 ;  /* 0x000000ffff637224 */ /* 0x000fce00078e000e */
[----:B------:R-:W-:Y:S05]  /*2f5b0*/  WARPSYNC.COLLECTIVE R15, `(.L_x_1783) ;  /* 0x000000000f087348 */ /* 0x000fea0003c00000 */
[----:B------:R0:W1:Y:S02]  /*2f5c0*/  SHFL.IDX P6, R14, R13, R12, R11 ;  /* 0x0000000c0d0e7389 */ /* 0x00006400000c000b */
[----:B01----:R-:W-:Y:S01]  /*2f5d0*/  ENDCOLLECTIVE ;  /* 0x000000000000791b */ /* 0x003fe20003800000 */
.L_x_1783:
[----:B------:R-:W-:Y:S01]  /*2f5e0*/  SEL R4, R99, R93, P0 ;  /* 0x0000005d63047207 */ /* 0x000fe20000000000 */
[----:B------:R-:W-:Y:S02]  /*2f5f0*/  IMAD.MOV.U32 R13, RZ, RZ, R88 ;  /* 0x000000ffff0d7224 */ /* 0x000fe400078e0058 */
[----:B------:R-:W-:Y:S02]  /*2f600*/  IMAD.MOV.U32 R12, RZ, RZ, R40 ;  /* 0x000000ffff0c7224 */ /* 0x000fe400078e0028 */
[----:B------:R-:W-:-:S07]  /*2f610*/  IMAD.MOV.U32 R135, RZ, RZ, R14 ;  /* 0x000000ffff877224 */ /* 0x000fce00078e000e */
[----:B------:R-:W-:Y:S05]  /*2f620*/  WARPSYNC.COLLECTIVE R15, `(.L_x_1784) ;  /* 0x000000000f087348 */ /* 0x000fea0003c00000 */
[----:B------:R0:W1:Y:S02]  /*2f630*/  SHFL.IDX P6, R14, R13, R12, R11 ;  /* 0x0000000c0d0e7389 */ /* 0x00006400000c000b */
[----:B01----:R-:W-:Y:S01]  /*2f640*/  ENDCOLLECTIVE ;  /* 0x000000000000791b */ /* 0x003fe20003800000 */
.L_x_1784:
[----:B------:R-:W-:Y:S01]  /*2f650*/  SEL R5, R91, R135, P0 ;  /* 0x000000875b057207 */ /* 0x000fe20000000000 */
[----:B------:R-:W-:Y:S01]  /*2f660*/  IMAD.MOV.U32 R13, RZ, RZ, R79 ;  /* 0x000000ffff0d7224 */ /* 0x000fe200078e004f */
[----:B------:R-:W-:Y:S02]  /*2f670*/  SEL R79, R3, R2, P0 ;  /* 0x00000002034f7207 */ /* 0x000fe40000000000 */
[----:B------:R-:W-:Y:S02]  /*2f680*/  SEL R2, R2, R3, P0 ;  /* 0x0000000302027207 */ /* 0x000fe40000000000 */
[----:B------:R-:W-:Y:S01]  /*2f690*/  SEL R3, R93, R99, P0 ;  /* 0x000000635d037207 */ /* 0x000fe20000000000 */
[----:B------:R-:W-:-:S07]  /*2f6a0*/  IMAD.MOV.U32 R86, RZ, RZ, R14 ;  /* 0x000000ffff567224 */ /* 0x000fce00078e000e */
[----:B------:R-:W-:Y:S05]  /*2f6b0*/  WARPSYNC.COLLECTIVE R15, `(.L_x_1785) ;  /* 0x000000000f087348 */ /* 0x000fea0003c00000 */
[----:B------:R0:W1:Y:S02]  /*2f6c0*/  SHFL.IDX P6, R14, R13, R12, R11 ;  /* 0x0000000c0d0e7389 */ /* 0x00006400000c000b */
[----:B01----:R-:W-:Y:S01]  /*2f6d0*/  ENDCOLLECTIVE ;  /* 0x000000000000791b */ /* 0x003fe20003800000 */
.L_x_1785:
[----:B------:R-:W-:Y:S02]  /*2f6e0*/  IMAD.MOV.U32 R13, RZ, RZ, R7 ;  /* 0x000000ffff0d7224 */ /* 0x000fe400078e0007 */
[----:B------:R-:W-:Y:S02]  /*2f6f0*/  IMAD.MOV.U32 R12, RZ, RZ, R70 ;  /* 0x000000ffff0c7224 */ /* 0x000fe400078e0046 */
[----:B------:R-:W-:-:S07]  /*2f700*/  IMAD.MOV.U32 R89, RZ, RZ, R14 ;  /* 0x000000ffff597224 */ /* 0x000fce00078e000e */
[----:B------:R-:W-:Y:S05]  /*2f710*/  WARPSYNC.COLLECTIVE R15, `(.L_x_1786) ;  /* 0x000000000f087348 */ /* 0x000fea0003c00000 */
[----:B------:R0:W1:Y:S02]  /*2f720*/  SHFL.IDX P6, R14, R13, R12, R11 ;  /* 0x0000000c0d0e7389 */ /* 0x00006400000c000b */
[----:B01----:R-:W-:Y:S01]  /*2f730*/  ENDCOLLECTIVE ;  /* 0x000000000000791b */ /* 0x003fe20003800000 */
.L_x_1786:
[----:B------:R-:W-:Y:S01]  /*2f740*/  IMAD.MOV.U32 R13, RZ, RZ, R6 ;  /* 0x000000ffff0d7224 */ /* 0x000fe200078e0006 */
[----:B------:R-:W-:Y:S01]  /*2f750*/  SEL R6, R135, R91, P0 ;  /* 0x0000005b87067207 */ /* 0x000fe20000000000 */
[----:B------:R-:W-:-:S07]  /*2f760*/  IMAD.MOV.U32 R136, RZ, RZ, R14 ;  /* 0x000000ffff887224 */ /* 0x000fce00078e000e */
[----:B------:R-:W-:Y:S05]  /*2f770*/  WARPSYNC.COLLECTIVE R15, `(.L_x_1787) ;  /* 0x000000000f087348 */ /* 0x000fea0003c00000 */
[----:B------:R0:W1:Y:S02]  /*2f780*/  SHFL.IDX P6, R14, R13, R12, R11 ;  /* 0x0000000c0d0e7389 */ /* 0x00006400000c000b */
[----:B01----:R-:W-:Y:S01]  /*2f790*/  ENDCOLLECTIVE ;  /* 0x000000000000791b */ /* 0x003fe20003800000 */
.L_x_1787:
        /* <DEDUP_REMOVED lines=8> */
.L_x_1788:
[----:B------:R-:W-:Y:S01]  /*2f820*/  IMAD.MOV.U32 R13, RZ, RZ, R87 ;  /* 0x000000ffff0d7224 */ /* 0x000fe200078e0057 */
[----:B------:R-:W-:Y:S02]  /*2f830*/  SEL R87, R89, R88, P0 ;  /* 0x0000005859577207 */ /* 0x000fe40000000000 */
[----:B------:R-:W-:Y:S01]  /*2f840*/  SEL R88, R88, R89, P0 ;  /* 0x0000005958587207 */ /* 0x000fe20000000000 */
[----:B------:R-:W-:-:S07]  /*2f850*/  IMAD.MOV.U32 R90, RZ, RZ, R14 ;  /* 0x000000ffff5a7224 */ /* 0x000fce00078e000e */
[----:B------:R-:W-:Y:S05]  /*2f860*/  WARPSYNC.COLLECTIVE R15, `(.L_x_1789) ;  /* 0x000000000f087348 */ /* 0x000fea0003c00000 */
[----:B------:R0:W1:Y:S02]  /*2f870*/  SHFL.IDX P6, R14, R13, R12, R11 ;  /* 0x0000000c0d0e7389 */ /* 0x00006400000c000b */
[----:B01----:R-:W-:Y:S01]  /*2f880*/  ENDCOLLECTIVE ;  /* 0x000000000000791b */ /* 0x003fe20003800000 */
.L_x_1789:
[----:B------:R-:W-:Y:S02]  /*2f890*/  IMAD.MOV.U32 R13, RZ, RZ, R55 ;  /* 0x000000ffff0d7224 */ /* 0x000fe400078e0037 */
[----:B------:R-:W-:Y:S02]  /*2f8a0*/  IMAD.MOV.U32 R12, RZ, RZ, R70 ;  /* 0x000000ffff0c7224 */ /* 0x000fe400078e0046 */
[----:B------:R-:W-:-:S07]  /*2f8b0*/  IMAD.MOV.U32 R92, RZ, RZ, R14 ;  /* 0x000000ffff5c7224 */ /* 0x000fce00078e000e */
[----:B------:R-:W-:Y:S05]  /*2f8c0*/  WARPSYNC.COLLECTIVE R15, `(.L_x_1790) ;  /* 0x000000000f087348 */ /* 0x000fea0003c00000 */
[----:B------:R0:W1:Y:S02]  /*2f8d0*/  SHFL.IDX P6, R14, R13, R12, R11 ;  /* 0x0000000c0d0e7389 */ /* 0x00006400000c000b */
[----:B01----:R-:W-:Y:S01]  /*2f8e0*/  ENDCOLLECTIVE ;  /* 0x000000000000791b */ /* 0x003fe20003800000 */
.L_x_1790:
[----:B------:R-:W-:Y:S02]  /*2f8f0*/  IMAD.MOV.U32 R13, RZ, RZ, R37 ;  /* 0x000000ffff0d7224 */ /* 0x000fe400078e0025 */
[----:B------:R-:W-:-:S07]  /*2f900*/  IMAD.MOV.U32 R55, RZ, RZ, R14 ;  /* 0x000000ffff377224 */ /* 0x000fce00078e000e */
[----:B------:R-:W-:Y:S05]  /*2f910*/  WARPSYNC.COLLECTIVE R15, `(.L_x_1791) ;  /* 0x000000000f087348 */ /* 0x000fea0003c00000 */
[----:B------:R0:W1:Y:S02]  /*2f920*/  SHFL.IDX P6, R14, R13, R12, R11 ;  /* 0x0000000c0d0e7389 */ /* 0x00006400000c000b */
[----:B01----:R-:W-:Y:S01]  /*2f930*/  ENDCOLLECTIVE ;  /* 0x000000000000791b */ /* 0x003fe20003800000 */
.L_x_1791:
        /* <DEDUP_REMOVED lines=8> */
.L_x_1792:
[----:B------:R-:W-:Y:S02]  /*2f9c0*/  SEL R91, R92, R37, P0 ;  /* 0x000000255c5b7207 */ /* 0x000fe40000000000 */
[----:B------:R-:W-:Y:S01]  /*2f9d0*/  SEL R92, R37, R92, P0 ;  /* 0x0000005c255c7207 */ /* 0x000fe20000000000 */
[----:B------:R-:W-:Y:S02]  /*2f9e0*/  IMAD.MOV.U32 R13, RZ, RZ, R124 ;  /* 0x000000ffff0d7224 */ /* 0x000fe400078e007c */
[----:B------:R-:W-:-:S07]  /*2f9f0*/  IMAD.MOV.U32 R94, RZ, RZ, R14 ;  /* 0x000000ffff5e7224 */ /* 0x000fce00078e000e */
[----:B------:R-:W-:Y:S05]  /*2fa00*/  WARPSYNC.COLLECTIVE R15, `(.L_x_1793) ;  /* 0x000000000f087348 */ /* 0x000fea0003c00000 */
[----:B------:R0:W1:Y:S02]  /*2fa10*/  SHFL.IDX P6, R14, R13, R12, R11 ;  /* 0x0000000c0d0e7389 */ /* 0x00006400000c000b */
[----:B01----:R-:W-:Y:S01]  /*2fa20*/  ENDCOLLECTIVE ;  /* 0x000000000000791b */ /* 0x003fe20003800000 */
.L_x_1793:
[----:B------:R-:W-:Y:S02]  /*2fa30*/  IMAD.MOV.U32 R13, RZ, RZ, R64 ;  /* 0x000000ffff0d7224 */ /* 0x000fe400078e0040 */
[----:B------:R-:W-:Y:S02]  /*2fa40*/  IMAD.MOV.U32 R12, RZ, RZ, R70 ;  /* 0x000000ffff0c7224 */ /* 0x000fe400078e0046 */
[----:B------:R-:W-:-:S07]  /*2fa50*/  IMAD.MOV.U32 R96, RZ, RZ, R14 ;  /* 0x000000ffff607224 */ /* 0x000fce00078e000e */
[----:B------:R-:W-:Y:S05]  /*2fa60*/  WARPSYNC.COLLECTIVE R15, `(.L_x_1794) ;  /* 0x000000000f087348 */ /* 0x000fea0003c00000 */
[----:B------:R0:W1:Y:S02]  /*2fa70*/  SHFL.IDX P6, R14, R13, R12, R11 ;  /* 0x0000000c0d0e7389 */ /* 0x00006400000c000b */
[----:B01----:R-:W-:Y:S01]  /*2fa80*/  ENDCOLLECTIVE ;  /* 0x000000000000791b */ /* 0x003fe20003800000 */
.L_x_1794:
[----:B------:R-:W-:Y:S02]  /*2fa90*/  IMAD.MOV.U32 R13, RZ, RZ, R61 ;  /* 0x000000ffff0d7224 */ /* 0x000fe400078e003d */
[----:B------:R-:W-:-:S07]  /*2faa0*/  IMAD.MOV.U32 R64, RZ, RZ, R14 ;  /* 0x000000ffff407224 */ /* 0x000fce00078e000e */
[----:B------:R-:W-:Y:S05]  /*2fab0*/  WARPSYNC.COLLECTIVE R15, `(.L_x_1795) ;  /* 0x000000000f087348 */ /* 0x000fea0003c00000 */
[----:B------:R0:W1:Y:S02]  /*2fac0*/  SHFL.IDX P6, R14, R13, R12, R11 ;  /* 0x0000000c0d0e7389 */ /* 0x00006400000c000b */
[----:B01----:R-:W-:Y:S01]  /*2fad0*/  ENDCOLLECTIVE ;  /* 0x000000000000791b */ /* 0x003fe20003800000 */
.L_x_1795:
        /* <DEDUP_REMOVED lines=8> */
.L_x_1796:
[----:B------:R-:W-:Y:S02]  /*2fb60*/  SEL R95, R96, R61, P0 ;  /* 0x0000003d605f7207 */ /* 0x000fe40000000000 */
[----:B------:R-:W-:Y:S01]  /*2fb70*/  SEL R96, R61, R96, P0 ;  /* 0x000000603d607207 */ /* 0x000fe20000000000 */
[----:B------:R-:W-:Y:S02]  /*2fb80*/  IMAD.MOV.U32 R13, RZ, RZ, R130 ;  /* 0x000000ffff0d7224 */ /* 0x000fe400078e0082 */
[----:B------:R-:W-:-:S07]  /*2fb90*/  IMAD.MOV.U32 R98, RZ, RZ, R14 ;  /* 0x000000ffff627224 */ /* 0x000fce00078e000e */
[----:B------:R-:W-:Y:S05]  /*2fba0*/  WARPSYNC.COLLECTIVE R15, `(.L_x_1797) ;  /* 0x000000000f087348 */ /* 0x000fea0003c00000 */
[----:B------:R0:W1:Y:S02]  /*2fbb0*/  SHFL.IDX P6, R14, R13, R12, R11 ;  /* 0x0000000c0d0e7389 */ /* 0x00006400000c000b */
[----:B01----:R-:W-:Y:S01]  /*2fbc0*/  ENDCOLLECTIVE ;  /* 0x000000000000791b */ /* 0x003fe20003800000 */
.L_x_1797:
[----:B------:R-:W-:Y:S02]  /*2fbd0*/  IMAD.MOV.U32 R13, RZ, RZ, R77 ;  /* 0x000000ffff0d7224 */ /* 0x000fe400078e004d */
[----:B------:R-:W-:Y:S02]  /*2fbe0*/  IMAD.MOV.U32 R12, RZ, RZ, R70 ;  /* 0x000000ffff0c7224 */ /* 0x000fe400078e0046 */
[----:B------:R-:W-:-:S07]  /*2fbf0*/  IMAD.MOV.U32 R100, RZ, RZ, R14 ;  /* 0x000000ffff647224 */ /* 0x000fce00078e000e */
[----:B------:R-:W-:Y:S05]  /*2fc00*/  WARPSYNC.COLLECTIVE R15, `(.L_x_1798) ;  /* 0x000000000f087348 */ /* 0x000fea0003c00000 */
[----:B------:R0:W1:Y:S02]  /*2fc10*/  SHFL.IDX P6, R14, R13, R12, R11 ;  /* 0x0000000c0d0e7389 */ /* 0x00006400000c000b */
[----:B01----:R-:W-:Y:S01]  /*2fc20*/  ENDCOLLECTIVE ;  /* 0x000000000000791b */ /* 0x003fe20003800000 */
.L_x_1798:
[----:B------:R-:W-:Y:S02]  /*2fc30*/  IMAD.MOV.U32 R13, RZ, RZ, R73 ;  /* 0x000000ffff0d7224 */ /* 0x000fe400078e0049 */
[----:B------:R-:W-:-:S07]  /*2fc40*/  IMAD.MOV.U32 R77, RZ, RZ, R14 ;  /* 0x000000ffff4d7224 */ /* 0x000fce00078e000e */
[----:B------:R-:W-:Y:S05]  /*2fc50*/  WARPSYNC.COLLECTIVE R15, `(.L_x_1799) ;  /* 0x000000000f087348 */ /* 0x000fea0003c00000 */
[----:B------:R0:W1:Y:S02]  /*2fc60*/  SHFL.IDX P6, R14, R13, R12, R11 ;  /* 0x0000000c0d0e7389 */ /* 0x00006400000c000b */
[----:B01----:R-:W-:Y:S01]  /*2fc70*/  ENDCOLLECTIVE ;  /* 0x000000000000791b */ /* 0x003fe20003800000 */
.L_x_1799:
[----:B------:R-:W-:Y:S02]  /*2fc80*/  SEL R97, R98, R77, P0 ;  /* 0x0000004d62617207 */ /* 0x000fe40000000000 */
[----:B------:R-:W-:Y:S01]  /*2fc90*/  SEL R98, R77, R98, P0 ;  /* 0x000000624d627207 */ /* 0x000fe20000000000 */
[----:B------:R-:W-:Y:S02]  /*2fca0*/  IMAD.MOV.U32 R13, RZ, RZ, R25 ;  /* 0x000000ffff0d7224 */ /* 0x000fe400078e0019 */
[----:B------:R-:W-:Y:S02]  /*2fcb0*/  IMAD.MOV.U32 R12, RZ, RZ, R40 ;  /* 0x000000ffff0c7224 */ /* 0x000fe400078e0028 */
[----:B------:R-:W-:-:S05]  /*2fcc0*/  IMAD.MOV.U32 R11, RZ, RZ, R14 ;  /* 0x000000ffff0b7224 */ /* 0x000fca00078e000e */
[----:B------:R-:W-:Y:S02]  /*2fcd0*/  SEL R99, R100, R11, P0 ;  /* 0x0000000b64637207 */ /* 0x000fe40000000000 */
[----:B------:R-:W-:Y:S01]  /*2fce0*/  SEL R100, R11, R100, P0 ;  /* 0x000000640b647207 */ /* 0x000fe20000000000 */
[----:B------:R-:W-:-:S07]  /*2fcf0*/  IMAD.MOV.U32 R11, RZ, RZ, 0x1c1f ;  /* 0x00001c1fff0b7424 */ /* 0x000fce00078e00ff */
[----:B------:R-:W-:Y:S05]  /*2fd00*/  WARPSYNC.COLLECTIVE R15, `(.L_x_1800) ;  /* 0x000000000f087348 */ /* 0x000fea0003c00000 */
[----:B------:R0:W1:Y:S02]  /*2fd10*/  SHFL.IDX P6, R14, R13, R12, R11 ;  /* 0x0000000c0d0e7389 */ /* 0x00006400000c000b */
[----:B01----:R-:W-:Y:S01]  /*2fd20*/  ENDCOLLECTIVE ;  /* 0x000000000000791b */ /* 0x003fe20003800000 */
.L_x_1800:
[----:B------:R-:W-:Y:S02]  /*2fd30*/  IMAD.MOV.U32 R13, RZ, RZ, R20 ;  /* 0x000000ffff0d7224 */ /* 0x000fe400078e0014 */
[----:B------:R-:W-:-:S07]  /*2fd40*/  IMAD.MOV.U32 R25, RZ, RZ, R14 ;  /* 0x000000ffff197224 */ /* 0x000fce00078e000e */
[----:B------:R-:W-:Y:S05]  /*2fd50*/  WARPSYNC.COLLECTIVE R15, `(.L_x_1801) ;  /* 0x000000000f087348 */ /* 0x000fea0003c00000 */
[----:B------:R0:W1:Y:S02]  /*2fd60*/  SHFL.IDX P6, R14, R13, R12, R11 ;  /* 0x0000000c0d0e7389 */ /* 0x00006400000c000b */
[----:B01----:R-:W-:Y:S01]  /*2fd70*/  ENDCOLLECTIVE ;  /* 0x000000000000791b */ /* 0x003fe20003800000 */
.L_x_1801:
[----:B------:R-:W-:Y:S02]  /*2fd80*/  IMAD.MOV.U32 R13, RZ, RZ, R9 ;  /* 0x000000ffff0d7224 */ /* 0x000fe400078e0009 */
[----:B------:R-:W-:Y:S02]  /*2fd90*/  IMAD.MOV.U32 R12, RZ, RZ, R70 ;  /* 0x000000ffff0c7224 */ /* 0x000fe400078e0046 */
[----:B------:R-:W-:-:S07]  /*2fda0*/  IMAD.MOV.U32 R20, RZ, RZ, R14 ;  /* 0x000000ffff147224 */ /* 0x000fce00078e000e */
[----:B------:R-:W-:Y:S05]  /*2fdb0*/  WARPSYNC.COLLECTIVE R15, `(.L_x_1802) ;  /* 0x000000000f087348 */ /* 0x000fea0003c00000 */
[----:B------:R0:W1:Y:S02]  /*2fdc0*/  SHFL.IDX P6, R14, R13, R12, R11 ;  /* 0x0000000c0d0e7389 */ /* 0x00006400000c000b */
[----:B01----:R-:W-:Y:S01]  /*2fdd0*/  ENDCOLLECTIVE ;  /* 0x000000000000791b */ /* 0x003fe20003800000 */
.L_x_1802:
[----:B------:R-:W-:Y:S02]  /*2fde0*/  IMAD.MOV.U32 R13, RZ, RZ, R8 ;  /* 0x000000ffff0d7224 */ /* 0x000fe400078e0008 */
[----:B------:R-:W-:-:S07]  /*2fdf0*/  IMAD.MOV.U32 R9, RZ, RZ, R14 ;  /* 0x000000ffff097224 */ /* 0x000fce00078e000e */
[----:B------:R-:W-:Y:S05]  /*2fe00*/  WARPSYNC.COLLECTIVE R15, `(.L_x_1803) ;  /* 0x000000000f087348 */ /* 0x000fea0003c00000 */
[----:B------:R0:W1:Y:S02]  /*2fe10*/  SHFL.IDX P6, R14, R13, R12, R11 ;  /* 0x0000000c0d0e7389 */ /* 0x00006400000c000b */
[----:B01----:R-:W-:Y:S01]  /*2fe20*/  ENDCOLLECTIVE ;  /* 0x000000000000791b */ /* 0x003fe20003800000 */
.L_x_1803:
        /* <DEDUP_REMOVED lines=8> */
.L_x_1804:
[----:B------:R-:W-:Y:S02]  /*2feb0*/  IMAD.MOV.U32 R13, RZ, RZ, R101 ;  /* 0x000000ffff0d7224 */ /* 0x000fe400078e0065 */
[----:B------:R-:W-:-:S07]  /*2fec0*/  IMAD.MOV.U32 R134, RZ, RZ, R14 ;  /* 0x000000ffff867224 */ /* 0x000fce00078e000e */
[----:B------:R-:W-:Y:S05]  /*2fed0*/  WARPSYNC.COLLECTIVE R15, `(.L_x_1805) ;  /* 0x000000000f087348 */ /* 0x000fea0003c00000 */
[----:B------:R0:W1:Y:S02]  /*2fee0*/  SHFL.IDX P6, R14, R13, R12, R11 ;  /* 0x0000000c0d0e7389 */ /* 0x00006400000c000b */
[----:B01----:R-:W-:Y:S01]  /*2fef0*/  ENDCOLLECTIVE ;  /* 0x000000000000791b */ /* 0x003fe20003800000 */
.L_x_1805:
[----:B------:R-:W-:Y:S02]  /*2ff00*/  IMAD.MOV.U32 R13, RZ, RZ, R21 ;  /* 0x000000ffff0d7224 */ /* 0x000fe400078e0015 */
[----:B------:R-:W-:Y:S02]  /*2ff10*/  IMAD.MOV.U32 R12, RZ, RZ, R70 ;  /* 0x000000ffff0c7224 */ /* 0x000fe400078e0046 */
[----:B------:R-:W-:-:S07]  /*2ff20*/  IMAD.MOV.U32 R114, RZ, RZ, R14 ;  /* 0x000000ffff727224 */ /* 0x000fce00078e000e */
[----:B------:R-:W-:Y:S05]  /*2ff30*/  WARPSYNC.COLLECTIVE R15, `(.L_x_1806) ;  /* 0x000000000f087348 */ /* 0x000fea0003c00000 */
[----:B------:R0:W1:Y:S02]  /*2ff40*/  SHFL.IDX P6, R14, R13, R12, R11 ;  /* 0x0000000c0d0e7389 */ /* 0x00006400000c000b */
[----:B01----:R-:W-:Y:S01]  /*2ff50*/  ENDCOLLECTIVE ;  /* 0x000000000000791b */ /* 0x003fe20003800000 */
.L_x_1806:
[----:B------:R-:W-:Y:S01]  /*2ff60*/  IMAD.MOV.U32 R13, RZ, RZ, R10 ;  /* 0x000000ffff0d7224 */ /* 0x000fe200078e000a */
[----:B------:R-:W-:Y:S02]  /*2ff70*/  SEL R10, R20, R73, P0 ;  /* 0x00000049140a7207 */ /* 0x000fe40000000000 */
[----:B------:R-:W-:Y:S01]  /*2ff80*/  SEL R20, R73, R20, P0 ;  /* 0x0000001449147207 */ /* 0x000fe20000000000 */
[----:B------:R-:W-:-:S07]  /*2ff90*/  IMAD.MOV.U32 R137, RZ, RZ, R14 ;  /* 0x000000ffff897224 */ /* 0x000fce00078e000e */
[----:B------:R-:W-:Y:S05]  /*2ffa0*/  WARPSYNC.COLLECTIVE R15, `(.L_x_1807) ;  /* 0x000000000f087348 */ /* 0x000fea0003c00000 */
[----:B------:R0:W1:Y:S02]  /*2ffb0*/  SHFL.IDX P6, R14, R13, R12, R11 ;  /* 0x0000000c0d0e7389 */ /* 0x00006400000c000b */
[----:B01----:R-:W-:Y:S01]  /*2ffc0*/  ENDCOLLECTIVE ;  /* 0x000000000000791b */ /* 0x003fe20003800000 */
.L_x_1807:
[----:B------:R-:W-:Y:S01]  /*2ffd0*/  SEL R21, R134, R137, P0 ;  /* 0x0000008986157207 */ /* 0x000fe20000000000 */
[----:B------:R-:W-:Y:S02]  /*2ffe0*/  IMAD.MOV.U32 R13, RZ, RZ, R105 ;  /* 0x000000ffff0d7224 */ /* 0x000fe400078e0069 */
[----:B------:R-:W-:Y:S02]  /*2fff0*/  IMAD.MOV.U32 R12, RZ, RZ, R40 ;  /* 0x000000ffff0c7224 */ /* 0x000fe400078e0028 */
[----:B------:R-:W-:-:S07]  /*30000*/  IMAD.MOV.U32 R138, RZ, RZ, R14 ;  /* 0x000000ffff8a7224 */ /* 0x000fce00078e000e */
[----:B------:R-:W-:Y:S05]  /*30010*/  WARPSYNC.COLLECTIVE R15, `(.L_x_1808) ;  /* 0x000000000f087348 */ /* 0x000fea0003c00000 */
[----:B------:R0:W1:Y:S02]  /*30020*/  SHFL.IDX P6, R14, R13, R12, R11 ;  /* 0x0000000c0d0e7389 */ /* 0x00006400000c000b */
[----:B01----:R-:W-:Y:S01]  /*30030*/  ENDCOLLECTIVE ;  /* 0x000000000000791b */ /* 0x003fe20003800000 */
.L_x_1808:
[----:B------:R-:W-:Y:S01]  /*30040*/  SEL R25, R114, R138, P0 ;  /* 0x0000008a72197207 */ /* 0x000fe20000000000 */
[----:B------:R-:W-:Y:S02]  /*30050*/  IMAD.MOV.U32 R13, RZ, RZ, R102 ;  /* 0x000000ffff0d7224 */ /* 0x000fe400078e0066 */
[----:B------:R-:W-:-:S07]  /*30060*/  IMAD.MOV.U32 R101, RZ, RZ, R14 ;  /* 0x000000ffff657224 */ /* 0x000fce00078e000e */
[----:B------:R-:W-:Y:S05]  /*30070*/  WARPSYNC.COLLECTIVE R15, `(.L_x_1809) ;  /* 0x000000000f087348 */ /* 0x000fea0003c00000 */
[----:B------:R0:W1:Y:S02]  /*30080*/  SHFL.IDX P6, R14, R13, R12, R11 ;  /* 0x0000000c0d0e7389 */ /* 0x00006400000c000b */
[----:B01----:R-:W-:Y:S01]  /*30090*/  ENDCOLLECTIVE ;  /* 0x000000000000791b */ /* 0x003fe20003800000 */
.L_x_1809:
[----:B------:R-:W-:Y:S01]  /*300a0*/  IMAD.MOV.U32 R13, RZ, RZ, R26 ;  /* 0x000000ffff0d7224 */ /* 0x000fe200078e001a */
[----:B------:R-:W-:Y:S01]  /*300b0*/  SEL R26, R138, R114, P0 ;  /* 0x000000728a1a7207 */ /* 0x000fe20000000000 */
[----:B------:R-:W-:Y:S02]  /*300c0*/  IMAD.MOV.U32 R12, RZ, RZ, R70 ;  /* 0x000000ffff0c7224 */ /* 0x000fe400078e0046 */
[----:B------:R-:W-:-:S07]  /*300d0*/  IMAD.MOV.U32 R103, RZ, RZ, R14 ;  /* 0x000000ffff677224 */ /* 0x000fce00078e000e */
[----:B------:R-:W-:Y:S05]  /*300e0*/  WARPSYNC.COLLECTIVE R15, `(.L_x_1810) ;  /* 0x000000000f087348 */ /* 0x000fea0003c00000 */
[----:B------:R0:W1:Y:S02]  /*300f0*/  SHFL.IDX P6, R14, R13, R12, R11 ;  /* 0x0000000c0d0e7389 */ /* 0x00006400000c000b */
[----:B01----:R-:W-:Y:S01]  /*30100*/  ENDCOLLECTIVE ;  /* 0x000000000000791b */ /* 0x003fe20003800000 */
.L_x_1810:
[----:B------:R-:W-:Y:S01]  /*30110*/  IMAD.MOV.U32 R13, RZ, RZ, R24 ;  /* 0x000000ffff0d7224 */ /* 0x000fe200078e0018 */
[----:B------:R-:W-:Y:S01]  /*30120*/  SEL R24, R137, R134, P0 ;  /* 0x0000008689187207 */ /* 0x000fe20000000000 */
[----:B------:R-:W-:-:S07]  /*30130*/  IMAD.MOV.U32 R139, RZ, RZ, R14 ;  /* 0x000000ffff8b7224 */ /* 0x000fce00078e000e */
[----:B------:R-:W-:Y:S05]  /*30140*/  WARPSYNC.COLLECTIVE R15, `(.L_x_1811) ;  /* 0x000000000f087348 */ /* 0x000fea0003c00000 */
[----:B------:R0:W1:Y:S02]  /*30150*/  SHFL.IDX P6, R14, R13, R12, R11 ;  /* 0x0000000c0d0e7389 */ /* 0x00006400000c000b */
[----:B01----:R-:W-:Y:S01]  /*30160*/  ENDCOLLECTIVE ;  /* 0x000000000000791b */ /* 0x003fe20003800000 */
.L_x_1811:
[----:B------:R-:W-:Y:S02]  /*30170*/  IMAD.MOV.U32 R13, RZ, RZ, R107 ;  /* 0x000000ffff0d7224 */ /* 0x000fe400078e006b */
[----:B------:R-:W-:Y:S02]  /*30180*/  IMAD.MOV.U32 R12, RZ, RZ, R40 ;  /* 0x000000ffff0c7224 */ /* 0x000fe400078e0028 */
[----:B------:R-:W-:-:S07]  /*30190*/  IMAD.MOV.U32 R140, RZ, RZ, R14 ;  /* 0x000000ffff8c7224 */ /* 0x000fce00078e000e */
[----:B------:R-:W-:Y:S05]  /*301a0*/  WARPSYNC.COLLECTIVE R15, `(.L_x_1812) ;  /* 0x000000000f087348 */ /* 0x000fea0003c00000 */
[----:B------:R0:W1:Y:S02]  /*301b0*/  SHFL.IDX P6, R14, R13, R12, R11 ;  /* 0x0000000c0d0e7389 */ /* 0x00006400000c000b */
[----:B01----:R-:W-:Y:S01]  /*301c0*/  ENDCOLLECTIVE ;  /* 0x000000000000791b */ /* 0x003fe20003800000 */
.L_x_1812:
[----:B------:R-:W-:Y:S02]  /*301d0*/  SEL R102, R103, R140, P0 ;  /* 0x0000008c67667207 */ /* 0x000fe40000000000 */
[----:B------:R-:W-:Y:S01]  /*301e0*/  SEL R103, R140, R103, P0 ;  /* 0x000000678c677207 */ /* 0x000fe20000000000 */
[----:B------:R-:W-:Y:S02]  /*301f0*/  IMAD.MOV.U32 R13, RZ, RZ, R104 ;  /* 0x000000ffff0d7224 */ /* 0x000fe400078e0068 */
[----:B------:R-:W-:-:S07]  /*30200*/  IMAD.MOV.U32 R105, RZ, RZ, R14 ;  /* 0x000000ffff697224 */ /* 0x000fce00078e000e */
[----:B------:R-:W-:Y:S05]  /*30210*/  WARPSYNC.COLLECTIVE R15, `(.L_x_1813) ;  /* 0x000000000f087348 */ /* 0x000fea0003c00000 */
[----:B------:R0:W1:Y:S02]  /*30220*/  SHFL.IDX P6, R14, R13, R12, R11 ;  /* 0x0000000c0d0e7389 */ /* 0x00006400000c000b */
[----:B01----:R-:W-:Y:S01]  /*30230*/  ENDCOLLECTIVE ;  /* 0x000000000000791b */ /* 0x003fe20003800000 */
.L_x_1813:
[----:B------:R-:W-:Y:S02]  /*30240*/  IMAD.MOV.U32 R13, RZ, RZ, R54 ;  /* 0x000000ffff0d7224 */ /* 0x000fe400078e0036 */
[----:B------:R-:W-:Y:S02]  /*30250*/  IMAD.MOV.U32 R12, RZ, RZ, R70 ;  /* 0x000000ffff0c7224 */ /* 0x000fe400078e0046 */
[----:B------:R-:W-:-:S07]  /*30260*/  IMAD.MOV.U32 R112, RZ, RZ, R14 ;  /* 0x000000ffff707224 */ /* 0x000fce00078e000e */
[----:B------:R-:W-:Y:S05]  /*30270*/  WARPSYNC.COLLECTIVE R15, `(.L_x_1814) ;  /* 0x000000000f087348 */ /* 0x000fea0003c00000 */
[----:B------:R0:W1:Y:S02]  /*30280*/  SHFL.IDX P6, R14, R13, R12, R11 ;  /* 0x0000000c0d0e7389 */ /* 0x00006400000c000b */
[----:B01----:R-:W-:Y:S01]  /*30290*/  ENDCOLLECTIVE ;  /* 0x000000000000791b */ /* 0x003fe20003800000 */
.L_x_1814:
[----:B------:R-:W-:Y:S01]  /*302a0*/  IMAD.MOV.U32 R13, RZ, RZ, R27 ;  /* 0x000000ffff0d7224 */ /* 0x000fe200078e001b */
[----:B------:R-:W-:Y:S02]  /*302b0*/  SEL R27, R101, R139, P0 ;  /* 0x0000008b651b7207 */ /* 0x000fe40000000000 */
[----:B------:R-:W-:Y:S01]  /*302c0*/  SEL R101, R139, R101, P0 ;  /* 0x000000658b657207 */ /* 0x000fe20000000000 */
[----:B------:R-:W-:-:S07]  /*302d0*/  IMAD.MOV.U32 R54, RZ, RZ, R14 ;  /* 0x000000ffff367224 */ /* 0x000fce00078e000e */
[----:B------:R-:W-:Y:S05]  /*302e0*/  WARPSYNC.COLLECTIVE R15, `(.L_x_1815) ;  /* 0x000000000f087348 */ /* 0x000fea0003c00000 */
[----:B------:R0:W1:Y:S02]  /*302f0*/  SHFL.IDX P6, R14, R13, R12, R11 ;  /* 0x0000000c0d0e7389 */ /* 0x00006400000c000b */
[----:B01----:R-:W-:Y:S01]  /*30300*/  ENDCOLLECTIVE ;  /* 0x000000000000791b */ /* 0x003fe20003800000 */
.L_x_1815:
        /* <DEDUP_REMOVED lines=8> */
.L_x_1816:
[----:B------:R-:W-:Y:S01]  /*30390*/  IMAD.MOV.U32 R13, RZ, RZ, R106 ;  /* 0x000000ffff0d7224 */ /* 0x000fe200078e006a */
[----:B------:R-:W-:Y:S02]  /*303a0*/  SEL R106, R112, R107, P0 ;  /* 0x0000006b706a7207 */ /* 0x000fe40000000000 */
[----:B------:R-:W-:Y:S01]  /*303b0*/  SEL R107, R107, R112, P0 ;  /* 0x000000706b6b7207 */ /* 0x000fe20000000000 */
[----:B------:R-:W-:-:S07]  /*303c0*/  IMAD.MOV.U32 R109, RZ, RZ, R14 ;  /* 0x000000ffff6d7224 */ /* 0x000fce00078e000e */
[----:B------:R-:W-:Y:S05]  /*303d0*/  WARPSYNC.COLLECTIVE R15, `(.L_x_1817) ;  /* 0x000000000f087348 */ /* 0x000fea0003c00000 */
[----:B------:R0:W1:Y:S02]  /*303e0*/  SHFL.IDX P6, R14, R13, R12, R11 ;  /* 0x0000000c0d0e7389 */ /* 0x00006400000c000b */
[----:B01----:R-:W-:Y:S01]  /*303f0*/  ENDCOLLECTIVE ;  /* 0x000000000000791b */ /* 0x003fe20003800000 */
.L_x_1817:
[----:B------:R-:W-:Y:S02]  /*30400*/  IMAD.MOV.U32 R13, RZ, RZ, R63 ;  /* 0x000000ffff0d7224 */ /* 0x000fe400078e003f */
[----:B------:R-:W-:Y:S02]  /*30410*/  IMAD.MOV.U32 R12, RZ, RZ, R70 ;  /* 0x000000ffff0c7224 */ /* 0x000fe400078e0046 */
[----:B------:R-:W-:-:S07]  /*30420*/  IMAD.MOV.U32 R111, RZ, RZ, R14 ;  /* 0x000000ffff6f7224 */ /* 0x000fce00078e000e */
[----:B------:R-:W-:Y:S05]  /*30430*/  WARPSYNC.COLLECTIVE R15, `(.L_x_1818) ;  /* 0x000000000f087348 */ /* 0x000fea0003c00000 */
[----:B------:R0:W1:Y:S02]  /*30440*/  SHFL.IDX P6, R14, R13, R12, R11 ;  /* 0x0000000c0d0e7389 */ /* 0x00006400000c000b */
[----:B01----:R-:W-:Y:S01]  /*30450*/  ENDCOLLECTIVE ;  /* 0x000000000000791b */ /* 0x003fe20003800000 */
.L_x_1818:
[----:B------:R-:W-:Y:S02]  /*30460*/  IMAD.MOV.U32 R13, RZ, RZ, R60 ;  /* 0x000000ffff0d7224 */ /* 0x000fe400078e003c */
[----:B------:R-:W-:-:S07]  /*30470*/  IMAD.MOV.U32 R63, RZ, RZ, R14 ;  /* 0x000000ffff3f7224 */ /* 0x000fce00078e000e */
[----:B------:R-:W-:Y:S05]  /*30480*/  WARPSYNC.COLLECTIVE R15, `(.L_x_1819) ;  /* 0x000000000f087348 */ /* 0x000fea0003c00000 */
[----:B------:R0:W1:Y:S02]  /*30490*/  SHFL.IDX P6, R14, R13, R12, R11 ;  /* 0x0000000c0d0e7389 */ /* 0x00006400000c000b */
[----:B01----:R-:W-:Y:S01]  /*304a0*/  ENDCOLLECTIVE ;  /* 0x000000000000791b */ /* 0x003fe20003800000 */
.L_x_1819:
[----:B------:R-:W-:Y:S02]  /*304b0*/  IMAD.MOV.U32 R13, RZ, RZ, R110 ;  /* 0x000000ffff0d7224 */ /* 0x000fe400078e006e */
[----:B------:R-:W-:Y:S02]  /*304c0*/  IMAD.MOV.U32 R12, RZ, RZ, R40 ;  /* 0x000000ffff0c7224 */ /* 0x000fe400078e0028 */
[----:B------:R-:W-:-:S07]  /*304d0*/  IMAD.MOV.U32 R60, RZ, RZ, R14 ;  /* 0x000000ffff3c7224 */ /* 0x000fce00078e000e */
[----:B------:R-:W-:Y:S05]  /*304e0*/  WARPSYNC.COLLECTIVE R15, `(.L_x_1820) ;  /* 0x000000000f087348 */ /* 0x000fea0003c00000 */
[----:B------:R0:W1:Y:S02]  /*304f0*/  SHFL.IDX P6, R14, R13, R12, R11 ;  /* 0x0000000c0d0e7389 */ /* 0x00006400000c000b */
[----:B01----:R-:W-:Y:S01]  /*30500*/  ENDCOLLECTIVE ;  /* 0x000000000000791b */ /* 0x003fe20003800000 */
.L_x_1820:
        /* <DEDUP_REMOVED lines=9> */
.L_x_1821:
[----:B------:R-:W-:Y:S02]  /*305a0*/  IMAD.MOV.U32 R13, RZ, RZ, R76 ;  /* 0x000000ffff0d7224 */ /* 0x000fe400078e004c */
[----:B------:R-:W-:Y:S02]  /*305b0*/  IMAD.MOV.U32 R12, RZ, RZ, R70 ;  /* 0x000000ffff0c7224 */ /* 0x000fe400078e0046 */
[----:B------:R-:W-:-:S07]  /*305c0*/  IMAD.MOV.U32 R115, RZ, RZ, R14 ;  /* 0x000000ffff737224 */ /* 0x000fce00078e000e */
[----:B------:R-:W-:Y:S05]  /*305d0*/  WARPSYNC.COLLECTIVE R15, `(.L_x_1822) ;  /* 0x000000000f087348 */ /* 0x000fea0003c00000 */
[----:B------:R0:W1:Y:S02]  /*305e0*/  SHFL.IDX P6, R14, R13, R12, R11 ;  /* 0x0000000c0d0e7389 */ /* 0x00006400000c000b */
[----:B01----:R-:W-:Y:S01]  /*305f0*/  ENDCOLLECTIVE ;  /* 0x000000000000791b */ /* 0x003fe20003800000 */
.L_x_1822:
[----:B------:R-:W-:Y:S02]  /*30600*/  IMAD.MOV.U32 R13, RZ, RZ, R72 ;  /* 0x000000ffff0d7224 */ /* 0x000fe400078e0048 */
[----:B------:R-:W-:-:S07]  /*30610*/  IMAD.MOV.U32 R76, RZ, RZ, R14 ;  /* 0x000000ffff4c7224 */ /* 0x000fce00078e000e */
[----:B------:R-:W-:Y:S05]  /*30620*/  WARPSYNC.COLLECTIVE R15, `(.L_x_1823) ;  /* 0x000000000f087348 */ /* 0x000fea0003c00000 */
[----:B------:R0:W1:Y:S02]  /*30630*/  SHFL.IDX P6, R14, R13, R12, R11 ;  /* 0x0000000c0d0e7389 */ /* 0x00006400000c000b */
[----:B01----:R-:W-:Y:S01]  /*30640*/  ENDCOLLECTIVE ;  /* 0x000000000000791b */ /* 0x003fe20003800000 */
.L_x_1823:
[----:B------:R-:W-:Y:S02]  /*30650*/  SEL R112, R113, R76, P0 ;  /* 0x0000004c71707207 */ /* 0x000fe40000000000 */
[----:B------:R-:W-:Y:S01]  /*30660*/  SEL R113, R76, R113, P0 ;  /* 0x000000714c717207 */ /* 0x000fe20000000000 */
[----:B------:R-:W-:Y:S02]  /*30670*/  IMAD.MOV.U32 R13, RZ, RZ, R34 ;  /* 0x000000ffff0d7224 */ /* 0x000fe400078e0022 */
[----:B------:R-:W-:-:S05]  /*30680*/  IMAD.MOV.U32 R12, RZ, RZ, R14 ;  /* 0x000000ffff0c7224 */ /* 0x000fca00078e000e */
[----:B------:R-:W-:Y:S02]  /*30690*/  SEL R114, R115, R12, P0 ;  /* 0x0000000c73727207 */ /* 0x000fe40000000000 */
[----:B------:R-:W-:Y:S01]  /*306a0*/  SEL R115, R12, R115, P0 ;  /* 0x000000730c737207 */ /* 0x000fe20000000000 */
[----:B------:R-:W-:-:S07]  /*306b0*/  IMAD.MOV.U32 R12, RZ, RZ, R40 ;  /* 0x000000ffff0c7224 */ /* 0x000fce00078e0028 */
[----:B------:R-:W-:Y:S05]  /*306c0*/  WARPSYNC.COLLECTIVE R15, `(.L_x_1824) ;  /* 0x000000000f087348 */ /* 0x000fea0003c00000 */
[----:B------:R0:W1:Y:S02]  /*306d0*/  SHFL.IDX P6, R14, R13, R12, R11 ;  /* 0x0000000c0d0e7389 */ /* 0x00006400000c000b */
[----:B01----:R-:W-:Y:S01]  /*306e0*/  ENDCOLLECTIVE ;  /* 0x000000000000791b */ /* 0x003fe20003800000 */
.L_x_1824:
[----:B------:R-:W-:Y:S02]  /*306f0*/  IMAD.MOV.U32 R13, RZ, RZ, R31 ;  /* 0x000000ffff0d7224 */ /* 0x000fe400078e001f */
[----:B------:R-:W-:-:S07]  /*30700*/  IMAD.MOV.U32 R34, RZ, RZ, R14 ;  /* 0x000000ffff227224 */ /* 0x000fce00078e000e */
[----:B------:R-:W-:Y:S05]  /*30710*/  WARPSYNC.COLLECTIVE R15, `(.L_x_1825) ;  /* 0x000000000f087348 */ /* 0x000fea0003c00000 */
[----:B------:R0:W1:Y:S02]  /*30720*/  SHFL.IDX P6, R14, R13, R12, R11 ;  /* 0x0000000c0d0e7389 */ /* 0x00006400000c000b */
[----:B01----:R-:W-:Y:S01]  /*30730*/  ENDCOLLECTIVE ;  /* 0x000000000000791b */ /* 0x003fe20003800000 */
.L_x_1825:
[----:B------:R-:W-:Y:S02]  /*30740*/  IMAD.MOV.U32 R13, RZ, RZ, R29 ;  /* 0x000000ffff0d7224 */ /* 0x000fe400078e001d */
[----:B------:R-:W-:Y:S02]  /*30750*/  IMAD.MOV.U32 R12, RZ, RZ, R70 ;  /* 0x000000ffff0c7224 */ /* 0x000fe400078e0046 */
[----:B------:R-:W-:-:S07]  /*30760*/  IMAD.MOV.U32 R31, RZ, RZ, R14 ;  /* 0x000000ffff1f7224 */ /* 0x000fce00078e000e */
[----:B------:R-:W-:Y:S05]  /*30770*/  WARPSYNC.COLLECTIVE R15, `(.L_x_1826) ;  /* 0x000000000f087348 */ /* 0x000fea0003c00000 */
[----:B------:R0:W1:Y:S02]  /*30780*/  SHFL.IDX P6, R14, R13, R12, R11 ;  /* 0x0000000c0d0e7389 */ /* 0x00006400000c000b */
[----:B01----:R-:W-:Y:S01]  /*30790*/  ENDCOLLECTIVE ;  /* 0x000000000000791b */ /* 0x003fe20003800000 */
.L_x_1826:
[----:B------:R-:W-:Y:S02]  /*307a0*/  IMAD.MOV.U32 R13, RZ, RZ, R28 ;  /* 0x000000ffff0d7224 */ /* 0x000fe400078e001c */
[----:B------:R-:W-:-:S07]  /*307b0*/  IMAD.MOV.U32 R29, RZ, RZ, R14 ;  /* 0x000000ffff1d7224 */ /* 0x000fce00078e000e */
[----:B------:R-:W-:Y:S05]  /*307c0*/  WARPSYNC.COLLECTIVE R15, `(.L_x_1827) ;  /* 0x000000000f087348 */ /* 0x000fea0003c00000 */
[----:B------:R0:W1:Y:S02]  /*307d0*/  SHFL.IDX P6, R14, R13, R12, R11 ;  /* 0x0000000c0d0e7389 */ /* 0x00006400000c000b */
[----:B01----:R-:W-:Y:S01]  /*307e0*/  ENDCOLLECTIVE ;  /* 0x000000000000791b */ /* 0x003fe20003800000 */
.L_x_1827:
        /* <DEDUP_REMOVED lines=8> */
.L_x_1828:
[----:B------:R-:W-:Y:S02]  /*30870*/  IMAD.MOV.U32 R13, RZ, RZ, R75 ;  /* 0x000000ffff0d7224 */ /* 0x000fe400078e004b */
[----:B------:R-:W-:-:S07]  /*30880*/  IMAD.MOV.U32 R132, RZ, RZ, R14 ;  /* 0x000000ffff847224 */ /* 0x000fce00078e000e */
[----:B------:R-:W-:Y:S05]  /*30890*/  WARPSYNC.COLLECTIVE R15, `(.L_x_1829) ;  /* 0x000000000f087348 */ /* 0x000fea0003c00000 */
[----:B------:R0:W1:Y:S02]  /*308a0*/  SHFL.IDX P6, R14, R13, R12, R11 ;  /* 0x0000000c0d0e7389 */ /* 0x00006400000c000b */
[----:B01----:R-:W-:Y:S01]  /*308b0*/  ENDCOLLECTIVE ;  /* 0x000000000000791b */ /* 0x003fe20003800000 */
.L_x_1829:
[----:B------:R-:W-:Y:S02]  /*308c0*/  IMAD.MOV.U32 R13, RZ, RZ, R32 ;  /* 0x000000ffff0d7224 */ /* 0x000fe400078e0020 */
[----:B------:R-:W-:Y:S02]  /*308d0*/  IMAD.MOV.U32 R12, RZ, RZ, R70 ;  /* 0x000000ffff0c7224 */ /* 0x000fe400078e0046 */
[----:B------:R-:W-:-:S07]  /*308e0*/  IMAD.MOV.U32 R133, RZ, RZ, R14 ;  /* 0x000000ffff857224 */ /* 0x000fce00078e000e */
[----:B------:R-:W-:Y:S05]  /*308f0*/  WARPSYNC.COLLECTIVE R15, `(.L_x_1830) ;  /* 0x000000000f087348 */ /* 0x000fea0003c00000 */
[----:B------:R0:W1:Y:S02]  /*30900*/  SHFL.IDX P6, R14, R13, R12, R11 ;  /* 0x0000000c0d0e7389 */ /* 0x00006400000c000b */
[----:B01----:R-:W-:Y:S01]  /*30910*/  ENDCOLLECTIVE ;  /* 0x000000000000791b */ /* 0x003fe20003800000 */
.L_x_1830:
[----:B------:R-:W-:Y:S01]  /*30920*/  IMAD.MOV.U32 R13, RZ, RZ, R30 ;  /* 0x000000ffff0d7224 */ /* 0x000fe200078e001e */
[----:B------:R-:W-:Y:S02]  /*30930*/  SEL R30, R31, R72, P0 ;  /* 0x000000481f1e7207 */ /* 0x000fe40000000000 */
[----:B------:R-:W-:Y:S01]  /*30940*/  SEL R31, R72, R31, P0 ;  /* 0x0000001f481f7207 */ /* 0x000fe20000000000 */
[----:B------:R-:W-:-:S07]  /*30950*/  IMAD.MOV.U32 R141, RZ, RZ, R14 ;  /* 0x000000ffff8d7224 */ /* 0x000fce00078e000e */
[----:B------:R-:W-:Y:S05]  /*30960*/  WARPSYNC.COLLECTIVE R15, `(.L_x_1831) ;  /* 0x000000000f087348 */ /* 0x000fea0003c00000 */
[----:B------:R0:W1:Y:S02]  /*30970*/  SHFL.IDX P6, R14, R13, R12, R11 ;  /* 0x0000000c0d0e7389 */ /* 0x00006400000c000b */
[----:B01----:R-:W-:Y:S01]  /*30980*/  ENDCOLLECTIVE ;  /* 0x000000000000791b */ /* 0x003fe20003800000 */
.L_x_1831:
[----:B------:R-:W-:Y:S01]  /*30990*/  SEL R32, R132, R141, P0 ;  /* 0x0000008d84207207 */ /* 0x000fe20000000000 */
[----:B------:R-:W-:Y:S02]  /*309a0*/  IMAD.MOV.U32 R13, RZ, RZ, R116 ;  /* 0x000000ffff0d7224 */ /* 0x000fe400078e0074 */
[----:B------:R-:W-:Y:S02]  /*309b0*/  IMAD.MOV.U32 R12, RZ, RZ, R40 ;  /* 0x000000ffff0c7224 */ /* 0x000fe400078e0028 */
[----:B------:R-:W-:-:S07]  /*309c0*/  IMAD.MOV.U32 R142, RZ, RZ, R14 ;  /* 0x000000ffff8e7224 */ /* 0x000fce00078e000e */
[----:B------:R-:W-:Y:S05]  /*309d0*/  WARPSYNC.COLLECTIVE R15, `(.L_x_1832) ;  /* 0x000000000f087348 */ /* 0x000fea0003c00000 */
[----:B------:R0:W1:Y:S02]  /*309e0*/  SHFL.IDX P6, R14, R13, R12, R11 ;  /* 0x0000000c0d0e7389 */ /* 0x00006400000c000b */
[----:B01----:R-:W-:Y:S01]  /*309f0*/  ENDCOLLECTIVE ;  /* 0x000000000000791b */ /* 0x003fe20003800000 */
.L_x_1832:
[----:B------:R-:W-:Y:S01]  /*30a00*/  SEL R34, R133, R142, P0 ;  /* 0x0000008e85227207 */ /* 0x000fe20000000000 */
[----:B------:R-:W-:Y:S02]  /*30a10*/  IMAD.MOV.U32 R13, RZ, RZ, R82 ;  /* 0x000000ffff0d7224 */ /* 0x000fe400078e0052 */
[----:B------:R-:W-:-:S07]  /*30a20*/  IMAD.MOV.U32 R128, RZ, RZ, R14 ;  /* 0x000000ffff807224 */ /* 0x000fce00078e000e */
[----:B------:R-:W-:Y:S05]  /*30a30*/  WARPSYNC.COLLECTIVE R15, `(.L_x_1833) ;  /* 0x000000000f087348 */ /* 0x000fea0003c00000 */
[----:B------:R0:W1:Y:S02]  /*30a40*/  SHFL.IDX P6, R14, R13, R12, R11 ;  /* 0x0000000c0d0e7389 */ /* 0x00006400000c000b */
[----:B01----:R-:W-:Y:S01]  /*30a50*/  ENDCOLLECTIVE ;  /* 0x000000000000791b */ /* 0x003fe20003800000 */
.L_x_1833:
[----:B------:R-:W-:Y:S01]  /*30a60*/  IMAD.MOV.U32 R13, RZ, RZ, R35 ;  /* 0x000000ffff0d7224 */ /* 0x000fe200078e0023 */
[----:B------:R-:W-:Y:S01]  /*30a70*/  SEL R35, R142, R133, P0 ;  /* 0x000000858e237207 */ /* 0x000fe20000000000 */
[----:B------:R-:W-:Y:S02]  /*30a80*/  IMAD.MOV.U32 R12, RZ, RZ, R70 ;  /* 0x000000ffff0c7224 */ /* 0x000fe400078e0046 */
[----:B------:R-:W-:-:S07]  /*30a90*/  IMAD.MOV.U32 R130, RZ, RZ, R14 ;  /* 0x000000ffff827224 */ /* 0x000fce00078e000e */
[----:B------:R-:W-:Y:S05]  /*30aa0*/  WARPSYNC.COLLECTIVE R15, `(.L_x_1834) ;  /* 0x000000000f087348 */ /* 0x000fea0003c00000 */
[----:B------:R0:W1:Y:S02]  /*30ab0*/  SHFL.IDX P6, R14, R13, R12, R11 ;  /* 0x0000000c0d0e7389 */ /* 0x00006400000c000b */
[----:B01----:R-:W-:Y:S01]  /*30ac0*/  ENDCOLLECTIVE ;  /* 0x000000000000791b */ /* 0x003fe20003800000 */
.L_x_1834:
[----:B------:R-:W-:Y:S01]  /*30ad0*/  IMAD.MOV.U32 R13, RZ, RZ, R33 ;  /* 0x000000ffff0d7224 */ /* 0x000fe200078e0021 */
[----:B------:R-:W-:Y:S01]  /*30ae0*/  SEL R33, R141, R132, P0 ;  /* 0x000000848d217207 */ /* 0x000fe20000000000 */
[----:B------:R-:W-:-:S07]  /*30af0*/  IMAD.MOV.U32 R143, RZ, RZ, R14 ;  /* 0x000000ffff8f7224 */ /* 0x000fce00078e000e */
[----:B------:R-:W-:Y:S05]  /*30b00*/  WARPSYNC.COLLECTIVE R15, `(.L_x_1835) ;  /* 0x000000000f087348 */ /* 0x000fea0003c00000 */
[----:B------:R0:W1:Y:S02]  /*30b10*/  SHFL.IDX P6, R14, R13, R12, R11 ;  /* 0x0000000c0d0e7389 */ /* 0x00006400000c000b */
[----:B01----:R-:W-:Y:S01]  /*30b20*/  ENDCOLLECTIVE ;  /* 0x000000000000791b */ /* 0x003fe20003800000 */
.L_x_1835:
[----:B------:R-:W-:Y:S01]  /*30b30*/  SEL R37, R143, R128, P0 ;  /* 0x000000808f257207 */ /* 0x000fe20000000000 */
[----:B------:R-:W-:Y:S02]  /*30b40*/  IMAD.MOV.U32 R13, RZ, RZ, R118 ;  /* 0x000000ffff0d7224 */ /* 0x000fe400078e0076 */
[----:B------:R-:W-:Y:S02]  /*30b50*/  IMAD.MOV.U32 R12, RZ, RZ, R40 ;  /* 0x000000ffff0c7224 */ /* 0x000fe400078e0028 */
[----:B------:R-:W-:-:S07]  /*30b60*/  IMAD.MOV.U32 R144, RZ, RZ, R14 ;  /* 0x000000ffff907224 */ /* 0x000fce00078e000e */
[----:B------:R-:W-:Y:S05]  /*30b70*/  WARPSYNC.COLLECTIVE R15, `(.L_x_1836) ;  /* 0x000000000f087348 */ /* 0x000fea0003c00000 */
[----:B------:R0:W1:Y:S02]  /*30b80*/  SHFL.IDX P6, R14, R13, R12, R11 ;  /* 0x0000000c0d0e7389 */ /* 0x00006400000c000b */
[----:B01----:R-:W-:Y:S01]  /*30b90*/  ENDCOLLECTIVE ;  /* 0x000000000000791b */ /* 0x003fe20003800000 */
.L_x_1836:
[----:B------:R-:W-:Y:S02]  /*30ba0*/  IMAD.MOV.U32 R13, RZ, RZ, R85 ;  /* 0x000000ffff0d7224 */ /* 0x000fe400078e0055 */
[----:B------:R-:W-:-:S07]  /*30bb0*/  IMAD.MOV.U32 R126, RZ, RZ, R14 ;  /* 0x000000ffff7e7224 */ /* 0x000fce00078e000e */
[----:B------:R-:W-:Y:S05]  /*30bc0*/  WARPSYNC.COLLECTIVE R15, `(.L_x_1837) ;  /* 0x000000000f087348 */ /* 0x000fea0003c00000 */
[----:B------:R0:W1:Y:S02]  /*30bd0*/  SHFL.IDX P6, R14, R13, R12, R11 ;  /* 0x0000000c0d0e7389 */ /* 0x00006400000c000b */
[----:B01----:R-:W-:Y:S01]  /*30be0*/  ENDCOLLECTIVE ;  /* 0x000000000000791b */ /* 0x003fe20003800000 */
.L_x_1837:
[----:B------:R-:W-:Y:S01]  /*30bf0*/  IMAD.MOV.U32 R13, RZ, RZ, R39 ;  /* 0x000000ffff0d7224 */ /* 0x000fe200078e0027 */
[----:B------:R-:W-:Y:S01]  /*30c00*/  SEL R39, R144, R130, P0 ;  /* 0x0000008290277207 */ /* 0x000fe20000000000 */
[----:B------:R-:W-:Y:S02]  /*30c10*/  IMAD.MOV.U32 R12, RZ, RZ, R70 ;  /* 0x000000ffff0c7224 */ /* 0x000fe400078e0046 */
[----:B------:R-:W-:-:S07]  /*30c20*/  IMAD.MOV.U32 R116, RZ, RZ, R14 ;  /* 0x000000ffff747224 */ /* 0x000fce00078e000e */
[----:B------:R-:W-:Y:S05]  /*30c30*/  WARPSYNC.COLLECTIVE R15, `(.L_x_1838) ;  /* 0x000000000f087348 */ /* 0x000fea0003c00000 */
[----:B------:R0:W1:Y:S02]  /*30c40*/  SHFL.IDX P6, R14, R13, R12, R11 ;  /* 0x0000000c0d0e7389 */ /* 0x00006400000c000b */
[----:B01----:R-:W-:Y:S01]  /*30c50*/  ENDCOLLECTIVE ;  /* 0x000000000000791b */ /* 0x003fe20003800000 */
.L_x_1838:
[----:B------:R-:W-:Y:S01]  /*30c60*/  IMAD.MOV.U32 R13, RZ, RZ, R36 ;  /* 0x000000ffff0d7224 */ /* 0x000fe200078e0024 */
[----:B------:R-:W-:Y:S01]  /*30c70*/  SEL R36, R128, R143, P0 ;  /* 0x0000008f80247207 */ /* 0x000fe20000000000 */
[----:B------:R-:W-:-:S07]  /*30c80*/  IMAD.MOV.U32 R85, RZ, RZ, R14 ;  /* 0x000000ffff557224 */ /* 0x000fce00078e000e */
[----:B------:R-:W-:Y:S05]  /*30c90*/  WARPSYNC.COLLECTIVE R15, `(.L_x_1839) ;  /* 0x000000000f087348 */ /* 0x000fea0003c00000 */
[----:B------:R0:W1:Y:S02]  /*30ca0*/  SHFL.IDX P6, R14, R13, R12, R11 ;  /* 0x0000000c0d0e7389 */ /* 0x00006400000c000b */
[----:B01----:R-:W-:Y:S01]  /*30cb0*/  ENDCOLLECTIVE ;  /* 0x000000000000791b */ /* 0x003fe20003800000 */
.L_x_1839:
        /* <DEDUP_REMOVED lines=8> */
.L_x_1840:
[----:B------:R-:W-:Y:S02]  /*30d40*/  IMAD.MOV.U32 R13, RZ, RZ, R117 ;  /* 0x000000ffff0d7224 */ /* 0x000fe400078e0075 */
[----:B------:R-:W-:-:S07]  /*30d50*/  IMAD.MOV.U32 R118, RZ, RZ, R14 ;  /* 0x000000ffff767224 */ /* 0x000fce00078e000e */
[----:B------:R-:W-:Y:S05]  /*30d60*/  WARPSYNC.COLLECTIVE R15, `(.L_x_1841) ;  /* 0x000000000f087348 */ /* 0x000fea0003c00000 */
[----:B------:R0:W1:Y:S02]  /*30d70*/  SHFL.IDX P6, R14, R13, R12, R11 ;  /* 0x0000000c0d0e7389 */ /* 0x00006400000c000b */
[----:B01----:R-:W-:Y:S01]  /*30d80*/  ENDCOLLECTIVE ;  /* 0x000000000000791b */ /* 0x003fe20003800000 */
.L_x_1841:
        /* <DEDUP_REMOVED lines=8> */
.L_x_1842:
[----:B------:R-:W-:Y:S02]  /*30e10*/  IMAD.MOV.U32 R13, RZ, RZ, R59 ;  /* 0x000000ffff0d7224 */ /* 0x000fe400078e003b */
[----:B------:R-:W-:-:S07]  /*30e20*/  IMAD.MOV.U32 R146, RZ, RZ, R14 ;  /* 0x000000ffff927224 */ /* 0x000fce00078e000e */
[----:B------:R-:W-:Y:S05]  /*30e30*/  WARPSYNC.COLLECTIVE R15, `(.L_x_1843) ;  /* 0x000000000f087348 */ /* 0x000fea0003c00000 */
[----:B------:R0:W1:Y:S02]  /*30e40*/  SHFL.IDX P6, R14, R13, R12, R11 ;  /* 0x0000000c0d0e7389 */ /* 0x00006400000c000b */
[----:B01----:R-:W-:Y:S01]  /*30e50*/  ENDCOLLECTIVE ;  /* 0x000000000000791b */ /* 0x003fe20003800000 */
.L_x_1843:
        /* <DEDUP_REMOVED lines=8> */
.L_x_1844:
[----:B------:R-:W-:Y:S01]  /*30ee0*/  IMAD.MOV.U32 R13, RZ, RZ, R119 ;  /* 0x000000ffff0d7224 */ /* 0x000fe200078e0077 */
[----:B------:R-:W-:Y:S02]  /*30ef0*/  SEL R119, R83, R122, P0 ;  /* 0x0000007a53777207 */ /* 0x000fe40000000000 */
[----:B------:R-:W-:Y:S01]  /*30f00*/  SEL R122, R122, R83, P0 ;  /* 0x000000537a7a7207 */ /* 0x000fe20000000000 */
[----:B------:R-:W-:-:S07]  /*30f10*/  IMAD.MOV.U32 R124, RZ, RZ, R14 ;  /* 0x000000ffff7c7224 */ /* 0x000fce00078e000e */
[----:B------:R-:W-:Y:S05]  /*30f20*/  WARPSYNC.COLLECTIVE R15, `(.L_x_1845) ;  /* 0x000000000f087348 */ /* 0x000fea0003c00000 */
[----:B------:R0:W1:Y:S02]  /*30f30*/  SHFL.IDX P6, R14, R13, R12, R11 ;  /* 0x0000000c0d0e7389 */ /* 0x00006400000c000b */
[----:B01----:R-:W-:Y:S01]  /*30f40*/  ENDCOLLECTIVE ;  /* 0x000000000000791b */ /* 0x003fe20003800000 */
.L_x_1845:
[----:B------:R-:W-:Y:S02]  /*30f50*/  IMAD.MOV.U32 R13, RZ, RZ, R74 ;  /* 0x000000ffff0d7224 */ /* 0x000fe400078e004a */
[----:B------:R-:W-:Y:S02]  /*30f60*/  IMAD.MOV.U32 R12, RZ, RZ, R70 ;  /* 0x000000ffff0c7224 */ /* 0x000fe400078e0046 */
[----:B------:R-:W-:-:S07]  /*30f70*/  IMAD.MOV.U32 R82, RZ, RZ, R14 ;  /* 0x000000ffff527224 */ /* 0x000fce00078e000e */
[----:B------:R-:W-:Y:S05]  /*30f80*/  WARPSYNC.COLLECTIVE R15, `(.L_x_1846) ;  /* 0x000000000f087348 */ /* 0x000fea0003c00000 */
[----:B------:R0:W1:Y:S02]  /*30f90*/  SHFL.IDX P6, R14, R13, R12, R11 ;  /* 0x0000000c0d0e7389 */ /* 0x00006400000c000b */
[----:B01----:R-:W-:Y:S01]  /*30fa0*/  ENDCOLLECTIVE ;  /* 0x000000000000791b */ /* 0x003fe20003800000 */
.L_x_1846:
[----:B------:R-:W-:Y:S01]  /*30fb0*/  IMAD.MOV.U32 R13, RZ, RZ, R38 ;  /* 0x000000ffff0d7224 */ /* 0x000fe200078e0026 */
[----:B------:R-:W-:Y:S01]  /*30fc0*/  SEL R38, R130, R144, P0 ;  /* 0x0000009082267207 */ /* 0x000fe20000000000 */
[----:B------:R-:W-:-:S07]  /*30fd0*/  IMAD.MOV.U32 R74, RZ, RZ, R14 ;  /* 0x000000ffff4a7224 */ /* 0x000fce00078e000e */
[----:B------:R-:W-:Y:S05]  /*30fe0*/  WARPSYNC.COLLECTIVE R15, `(.L_x_1847) ;  /* 0x000000000f087348 */ /* 0x000fea0003c00000 */
[----:B------:R0:W1:Y:S02]  /*30ff0*/  SHFL.IDX P6, R14, R13, R12, R11 ;  /* 0x0000000c0d0e7389 */ /* 0x00006400000c000b */
[----:B01----:R-:W-:Y:S01]  /*31000*/  ENDCOLLECTIVE ;  /* 0x000000000000791b */ /* 0x003fe20003800000 */
.L_x_1847:
        /* <DEDUP_REMOVED lines=8> */
.L_x_1848:
[----:B------:R-:W-:Y:S02]  /*31090*/  SEL R63, R82, R59, P0 ;  /* 0x0000003b523f7207 */ /* 0x000fe40000000000 */
[----:B------:R-:W-:Y:S01]  /*310a0*/  SEL R64, R59, R82, P0 ;  /* 0x000000523b407207 */ /* 0x000fe20000000000 */
[----:B------:R-:W-:Y:S02]  /*310b0*/  IMAD.MOV.U32 R13, RZ, RZ, R46 ;  /* 0x000000ffff0d7224 */ /* 0x000fe400078e002e */
[----:B------:R-:W-:-:S07]  /*310c0*/  IMAD.MOV.U32 R50, RZ, RZ, R14 ;  /* 0x000000ffff327224 */ /* 0x000fce00078e000e */
[----:B------:R-:W-:Y:S05]  /*310d0*/  WARPSYNC.COLLECTIVE R15, `(.L_x_1849) ;  /* 0x000000000f087348 */ /* 0x000fea0003c00000 */
[----:B------:R0:W1:Y:S02]  /*310e0*/  SHFL.IDX P6, R14, R13, R12, R11 ;  /* 0x0000000c0d0e7389 */ /* 0x00006400000c000b */
[----:B01----:R-:W-:Y:S01]  /*310f0*/  ENDCOLLECTIVE ;  /* 0x000000000000791b */ /* 0x003fe20003800000 */
.L_x_1849:
[----:B------:R-:W-:Y:S02]  /*31100*/  IMAD.MOV.U32 R13, RZ, RZ, R42 ;  /* 0x000000ffff0d7224 */ /* 0x000fe400078e002a */
[----:B------:R-:W-:Y:S02]  /*31110*/  IMAD.MOV.U32 R12, RZ, RZ, R70 ;  /* 0x000000ffff0c7224 */ /* 0x000fe400078e0046 */
[----:B------:R-:W-:-:S07]  /*31120*/  IMAD.MOV.U32 R75, RZ, RZ, R14 ;  /* 0x000000ffff4b7224 */ /* 0x000fce00078e000e */
[----:B------:R-:W-:Y:S05]  /*31130*/  WARPSYNC.COLLECTIVE R15, `(.L_x_1850) ;  /* 0x000000000f087348 */ /* 0x000fea0003c00000 */
[----:B------:R0:W1:Y:S02]  /*31140*/  SHFL.IDX P6, R14, R13, R12, R11 ;  /* 0x0000000c0d0e7389 */ /* 0x00006400000c000b */
[----:B01----:R-:W-:Y:S01]  /*31150*/  ENDCOLLECTIVE ;  /* 0x000000000000791b */ /* 0x003fe20003800000 */
.L_x_1850:
[----:B------:R-:W-:Y:S02]  /*31160*/  IMAD.MOV.U32 R13, RZ, RZ, R41 ;  /* 0x000000ffff0d7224 */ /* 0x000fe400078e0029 */
[----:B------:R-:W-:-:S07]  /*31170*/  IMAD.MOV.U32 R42, RZ, RZ, R14 ;  /* 0x000000ffff2a7224 */ /* 0x000fce00078e000e */
[----:B------:R-:W-:Y:S05]  /*31180*/  WARPSYNC.COLLECTIVE R15, `(.L_x_1851) ;  /* 0x000000000f087348 */ /* 0x000fea0003c00000 */
[----:B------:R0:W1:Y:S02]  /*31190*/  SHFL.IDX P6, R14, R13, R12, R11 ;  /* 0x0000000c0d0e7389 */ /* 0x00006400000c000b */
[----:B01----:R-:W-:Y:S01]  /*311a0*/  ENDCOLLECTIVE ;  /* 0x000000000000791b */ /* 0x003fe20003800000 */
.L_x_1851:
[----:B------:R-:W-:Y:S02]  /*311b0*/  IMAD.MOV.U32 R13, RZ, RZ, R51 ;  /* 0x000000ffff0d7224 */ /* 0x000fe400078e0033 */
[----:B------:R-:W-:Y:S02]  /*311c0*/  IMAD.MOV.U32 R12, RZ, RZ, R40 ;  /* 0x000000ffff0c7224 */ /* 0x000fe400078e0028 */
[----:B------:R-:W-:-:S07]  /*311d0*/  IMAD.MOV.U32 R41, RZ, RZ, R14 ;  /* 0x000000ffff297224 */ /* 0x000fce00078e000e */
[----:B------:R-:W-:Y:S05]  /*311e0*/  WARPSYNC.COLLECTIVE R15, `(.L_x_1852) ;  /* 0x000000000f087348 */ /* 0x000fea0003c00000 */
[----:B------:R0:W1:Y:S02]  /*311f0*/  SHFL.IDX P6, R14, R13, R12, R11 ;  /* 0x0000000c0d0e7389 */ /* 0x00006400000c000b */
[----:B01----:R-:W-:Y:S01]  /*31200*/  ENDCOLLECTIVE ;  /* 0x000000000000791b */ /* 0x003fe20003800000 */
.L_x_1852:
[----:B------:R-:W-:Y:S02]  /*31210*/  IMAD.MOV.U32 R13, RZ, RZ, R48 ;  /* 0x000000ffff0d7224 */ /* 0x000fe400078e0030 */
[----:B------:R-:W-:-:S07]  /*31220*/  IMAD.MOV.U32 R51, RZ, RZ, R14 ;  /* 0x000000ffff337224 */ /* 0x000fce00078e000e */
[----:B------:R-:W-:Y:S05]  /*31230*/  WARPSYNC.COLLECTIVE R15, `(.L_x_1853) ;  /* 0x000000000f087348 */ /* 0x000fea0003c00000 */
[----:B------:R0:W1:Y:S02]  /*31240*/  SHFL.IDX P6, R14, R13, R12, R11 ;  /* 0x0000000c0d0e7389 */ /* 0x00006400000c000b */
[----:B01----:R-:W-:Y:S01]  /*31250*/  ENDCOLLECTIVE ;  /* 0x000000000000791b */ /* 0x003fe20003800000 */
.L_x_1853:
[----:B------:R-:W-:Y:S02]  /*31260*/  IMAD.MOV.U32 R13, RZ, RZ, R44 ;  /* 0x000000ffff0d7224 */ /* 0x000fe400078e002c */
[----:B------:R-:W-:Y:S02]  /*31270*/  IMAD.MOV.U32 R12, RZ, RZ, R70 ;  /* 0x000000ffff0c7224 */ /* 0x000fe400078e0046 */
[----:B------:R-:W-:-:S07]  /*31280*/  IMAD.MOV.U32 R48, RZ, RZ, R14 ;  /* 0x000000ffff307224 */ /* 0x000fce00078e000e */
[----:B------:R-:W-:Y:S05]  /*31290*/  WARPSYNC.COLLECTIVE R15, `(.L_x_1854) ;  /* 0x000000000f087348 */ /* 0x000fea0003c00000 */
[----:B------:R0:W1:Y:S02]  /*312a0*/  SHFL.IDX P6, R14, R13, R12, R11 ;  /* 0x0000000c0d0e7389 */ /* 0x00006400000c000b */
[----:B01----:R-:W-:Y:S01]  /*312b0*/  ENDCOLLECTIVE ;  /* 0x000000000000791b */ /* 0x003fe20003800000 */
.L_x_1854:
[----:B------:R-:W-:Y:S02]  /*312c0*/  IMAD.MOV.U32 R13, RZ, RZ, R43 ;  /* 0x000000ffff0d7224 */ /* 0x000fe400078e002b */
[----:B------:R-:W-:-:S07]  /*312d0*/  IMAD.MOV.U32 R44, RZ, RZ, R14 ;  /* 0x000000ffff2c7224 */ /* 0x000fce00078e000e */
[----:B------:R-:W-:Y:S05]  /*312e0*/  WARPSYNC.COLLECTIVE R15, `(.L_x_1855) ;  /* 0x000000000f087348 */ /* 0x000fea0003c00000 */
[----:B------:R0:W1:Y:S02]  /*312f0*/  SHFL.IDX P6, R14, R13, R12, R11 ;  /* 0x0000000c0d0e7389 */ /* 0x00006400000c000b */
[----:B01----:R-:W-:Y:S01]  /*31300*/  ENDCOLLECTIVE ;  /* 0x000000000000791b */ /* 0x003fe20003800000 */
.L_x_1855:
[----:B------:R-:W-:Y:S02]  /*31310*/  IMAD.MOV.U32 R13, RZ, RZ, R57 ;  /* 0x000000ffff0d7224 */ /* 0x000fe400078e0039 */
[----:B------:R-:W-:Y:S02]  /*31320*/  IMAD.MOV.U32 R12, RZ, RZ, R40 ;  /* 0x000000ffff0c7224 */ /* 0x000fe400078e0028 */
[----:B------:R-:W-:-:S07]  /*31330*/  IMAD.MOV.U32 R43, RZ, RZ, R14 ;  /* 0x000000ffff2b7224 */ /* 0x000fce00078e000e */
[----:B------:R-:W-:Y:S05]  /*31340*/  WARPSYNC.COLLECTIVE R15, `(.L_x_1856) ;  /* 0x000000000f087348 */ /* 0x000fea0003c00000 */
[----:B------:R0:W1:Y:S02]  /*31350*/  SHFL.IDX P6, R14, R13, R12, R11 ;  /* 0x0000000c0d0e7389 */ /* 0x00006400000c000b */
[----:B01----:R-:W-:Y:S01]  /*31360*/  ENDCOLLECTIVE ;  /* 0x000000000000791b */ /* 0x003fe20003800000 */
.L_x_1856:
[----:B------:R-:W-:Y:S01]  /*31370*/  SEL R72, R43, R48, P0 ;  /* 0x000000302b487207 */ /* 0x000fe20000000000 */
[----:B------:R-:W-:Y:S02]  /*31380*/  IMAD.MOV.U32 R13, RZ, RZ, R52 ;  /* 0x000000ffff0d7224 */ /* 0x000fe400078e0034 */
[----:B------:R-:W-:-:S07]  /*31390*/  IMAD.MOV.U32 R57, RZ, RZ, R14 ;  /* 0x000000ffff397224 */ /* 0x000fce00078e000e */
[----:B------:R-:W-:Y:S05]  /*313a0*/  WARPSYNC.COLLECTIVE R15, `(.L_x_1857) ;  /* 0x000000000f087348 */ /* 0x000fea0003c00000 */
[----:B------:R0:W1:Y:S02]  /*313b0*/  SHFL.IDX P6, R14, R13, R12, R11 ;  /* 0x0000000c0d0e7389 */ /* 0x00006400000c000b */
[----:B01----:R-:W-:Y:S01]  /*313c0*/  ENDCOLLECTIVE ;  /* 0x000000000000791b */ /* 0x003fe20003800000 */
.L_x_1857:
[----:B------:R-:W-:Y:S02]  /*313d0*/  IMAD.MOV.U32 R13, RZ, RZ, R47 ;  /* 0x000000ffff0d7224 */ /* 0x000fe400078e002f */
[----:B------:R-:W-:Y:S02]  /*313e0*/  IMAD.MOV.U32 R12, RZ, RZ, R70 ;  /* 0x000000ffff0c7224 */ /* 0x000fe400078e0046 */
[----:B------:R-:W-:-:S07]  /*313f0*/  IMAD.MOV.U32 R52, RZ, RZ, R14 ;  /* 0x000000ffff347224 */ /* 0x000fce00078e000e */
[----:B------:R-:W-:Y:S05]  /*31400*/  WARPSYNC.COLLECTIVE R15, `(.L_x_1858) ;  /* 0x000000000f087348 */ /* 0x000fea0003c00000 */
[----:B------:R0:W1:Y:S02]  /*31410*/  SHFL.IDX P6, R14, R13, R12, R11 ;  /* 0x0000000c0d0e7389 */ /* 0x00006400000c000b */
[----:B01----:R-:W-:Y:S01]  /*31420*/  ENDCOLLECTIVE ;  /* 0x000000000000791b */ /* 0x003fe20003800000 */
.L_x_1858:
[----:B------:R-:W-:Y:S02]  /*31430*/  IMAD.MOV.U32 R13, RZ, RZ, R45 ;  /* 0x000000ffff0d7224 */ /* 0x000fe400078e002d */
[----:B------:R-:W-:-:S07]  /*31440*/  IMAD.MOV.U32 R47, RZ, RZ, R14 ;  /* 0x000000ffff2f7224 */ /* 0x000fce00078e000e */
[----:B------:R-:W-:Y:S05]  /*31450*/  WARPSYNC.COLLECTIVE R15, `(.L_x_1859) ;  /* 0x000000000f087348 */ /* 0x000fea0003c00000 */
[----:B------:R0:W1:Y:S02]  /*31460*/  SHFL.IDX P6, R14, R13, R12, R11 ;  /* 0x0000000c0d0e7389 */ /* 0x00006400000c000b */
[----:B01----:R-:W-:Y:S01]  /*31470*/  ENDCOLLECTIVE ;  /* 0x000000000000791b */ /* 0x003fe20003800000 */
.L_x_1859:
[----:B------:R-:W-:Y:S02]  /*31480*/  SEL R73, R57, R47, P0 ;  /* 0x0000002f39497207 */ /* 0x000fe40000000000 */
[----:B------:R-:W-:Y:S01]  /*31490*/  SEL R74, R47, R57, P0 ;  /* 0x000000392f4a7207 */ /* 0x000fe20000000000 */
[----:B------:R-:W-:Y:S01]  /*314a0*/  IMAD.MOV.U32 R13, RZ, RZ, R66 ;  /* 0x000000ffff0d7224 */ /* 0x000fe200078e0042 */
[----:B------:R-:W-:Y:S01]  /*314b0*/  SEL R66, R42, R50, P0 ;  /* 0x000000322a427207 */ /* 0x000fe20000000000 */
[----:B------:R-:W-:Y:S02]  /*314c0*/  IMAD.MOV.U32 R12, RZ, RZ, R40 ;  /* 0x000000ffff0c7224 */ /* 0x000fe400078e0028 */
[----:B------:R-:W-:-:S07]  /*314d0*/  IMAD.MOV.U32 R45, RZ, RZ, R14 ;  /* 0x000000ffff2d7224 */ /* 0x000fce00078e000e */
[----:B------:R-:W-:Y:S05]  /*314e0*/  WARPSYNC.COLLECTIVE R15, `(.L_x_1860) ;  /* 0x000000000f087348 */ /* 0x000fea0003c00000 */
[----:B------:R0:W1:Y:S02]  /*314f0*/  SHFL.IDX P6, R14, R13, R12, R11 ;  /* 0x0000000c0d0e7389 */ /* 0x00006400000c000b */
[----:B01----:R-:W-:Y:S01]  /*31500*/  ENDCOLLECTIVE ;  /* 0x000000000000791b */ /* 0x003fe20003800000 */
.L_x_1860:
[----:B------:R-:W-:Y:S01]  /*31510*/  SEL R76, R45, R52, P0 ;  /* 0x000000342d4c7207 */ /* 0x000fe20000000000 */
[----:B------:R-:W-:Y:S02]  /*31520*/  IMAD.MOV.U32 R13, RZ, RZ, R56 ;  /* 0x000000ffff0d7224 */ /* 0x000fe400078e0038 */
[----:B------:R-:W-:-:S07]  /*31530*/  IMAD.MOV.U32 R125, RZ, RZ, R14 ;  /* 0x000000ffff7d7224 */ /* 0x000fce00078e000e */
[----:B------:R-:W-:Y:S05]  /*31540*/  WARPSYNC.COLLECTIVE R15, `(.L_x_1861) ;  /* 0x000000000f087348 */ /* 0x000fea0003c00000 */
[----:B------:R0:W1:Y:S02]  /*31550*/  SHFL.IDX P6, R14, R13, R12, R11 ;  /* 0x0000000c0d0e7389 */ /* 0x00006400000c000b */
[----:B01----:R-:W-:Y:S01]  /*31560*/  ENDCOLLECTIVE ;  /* 0x000000000000791b */ /* 0x003fe20003800000 */
.L_x_1861:
[----:B------:R-:W-:Y:S02]  /*31570*/  IMAD.MOV.U32 R13, RZ, RZ, R53 ;  /* 0x000000ffff0d7224 */ /* 0x000fe400078e0035 */
[----:B------:R-:W-:Y:S02]  /*31580*/  IMAD.MOV.U32 R12, RZ, RZ, R70 ;  /* 0x000000ffff0c7224 */ /* 0x000fe400078e0046 */
[----:B------:R-:W-:-:S07]  /*31590*/  IMAD.MOV.U32 R127, RZ, RZ, R14 ;  /* 0x000000ffff7f7224 */ /* 0x000fce00078e000e */
[----:B------:R-:W-:Y:S05]  /*315a0*/  WARPSYNC.COLLECTIVE R15, `(.L_x_1862) ;  /* 0x000000000f087348 */ /* 0x000fea0003c00000 */
[----:B------:R0:W1:Y:S02]  /*315b0*/  SHFL.IDX P6, R14, R13, R12, R11 ;  /* 0x0000000c0d0e7389 */ /* 0x00006400000c000b */
[----:B01----:R-:W-:Y:S01]  /*315c0*/  ENDCOLLECTIVE ;  /* 0x000000000000791b */ /* 0x003fe20003800000 */
.L_x_1862:
[----:B------:R-:W-:Y:S02]  /*315d0*/  IMAD.MOV.U32 R13, RZ, RZ, R49 ;  /* 0x000000ffff0d7224 */ /* 0x000fe400078e0031 */
[----:B------:R-:W-:-:S07]  /*315e0*/  IMAD.MOV.U32 R53, RZ, RZ, R14 ;  /* 0x000000ffff357224 */ /* 0x000fce00078e000e */
[----:B------:R-:W-:Y:S05]  /*315f0*/  WARPSYNC.COLLECTIVE R15, `(.L_x_1863) ;  /* 0x000000000f087348 */ /* 0x000fea0003c00000 */
[----:B------:R0:W1:Y:S02]  /*31600*/  SHFL.IDX P6, R14, R13, R12, R11 ;  /* 0x0000000c0d0e7389 */ /* 0x00006400000c000b */
[----:B01----:R-:W-:Y:S01]  /*31610*/  ENDCOLLECTIVE ;  /* 0x000000000000791b */ /* 0x003fe20003800000 */
.L_x_1863:
        /* <DEDUP_REMOVED lines=9> */
.L_x_1864:
        /* <DEDUP_REMOVED lines=8> */
.L_x_1865:
        /* <DEDUP_REMOVED lines=8> */
.L_x_1866:
[----:B------:R-:W-:Y:S02]  /*317b0*/  IMAD.MOV.U32 R13, RZ, RZ, R58 ;  /* 0x000000ffff0d7224 */ /* 0x000fe400078e003a */
[----:B------:R-:W-:-:S07]  /*317c0*/  IMAD.MOV.U32 R56, RZ, RZ, R14 ;  /* 0x000000ffff387224 */ /* 0x000fce00078e000e */
[----:B------:R-:W-:Y:S05]  /*317d0*/  WARPSYNC.COLLECTIVE R15, `(.L_x_1867) ;  /* 0x000000000f087348 */ /* 0x000fea0003c00000 */
[----:B------:R0:W1:Y:S02]  /*317e0*/  SHFL.IDX P6, R14, R13, R12, R11 ;  /* 0x0000000c0d0e7389 */ /* 0x00006400000c000b */
[----:B01----:R-:W-:Y:S01]  /*317f0*/  ENDCOLLECTIVE ;  /* 0x000000000000791b */ /* 0x003fe20003800000 */
.L_x_1867:
        /* <DEDUP_REMOVED lines=9> */
.L_x_1868:
[----:B------:R-:W-:Y:S02]  /*31890*/  SEL R130, R131, R58, P0 ;  /* 0x0000003a83827207 */ /* 0x000fe40000000000 */
[----:B------:R-:W-:Y:S01]  /*318a0*/  SEL R131, R58, R131, P0 ;  /* 0x000000833a837207 */ /* 0x000fe20000000000 */
[----:B------:R-:W-:Y:S02]  /*318b0*/  IMAD.MOV.U32 R13, RZ, RZ, R147 ;  /* 0x000000ffff0d7224 */ /* 0x000fe400078e0093 */
[----:B------:R-:W-:-:S07]  /*318c0*/  IMAD.MOV.U32 R46, RZ, RZ, R14 ;  /* 0x000000ffff2e7224 */ /* 0x000fce00078e000e */
[----:B------:R-:W-:Y:S05]  /*318d0*/  WARPSYNC.COLLECTIVE R15, `(.L_x_1869) ;  /* 0x000000000f087348 */ /* 0x000fea0003c00000 */
[----:B------:R0:W1:Y:S02]  /*318e0*/  SHFL.IDX P6, R14, R13, R12, R11 ;  /* 0x0000000c0d0e7389 */ /* 0x00006400000c000b */
[----:B01----:R-:W-:Y:S01]  /*318f0*/  ENDCOLLECTIVE ;  /* 0x000000000000791b */ /* 0x003fe20003800000 */
.L_x_1869:
        /* <DEDUP_REMOVED lines=8> */
.L_x_1870:
[----:B------:R-:W-:Y:S02]  /*31980*/  IMAD.MOV.U32 R13, RZ, RZ, R148 ;  /* 0x000000ffff0d7224 */ /* 0x000fe400078e0094 */
[----:B------:R-:W-:-:S07]  /*31990*/  IMAD.MOV.U32 R40, RZ, RZ, R14 ;  /* 0x000000ffff287224 */ /* 0x000fce00078e000e */
[----:B------:R-:W-:Y:S05]  /*319a0*/  WARPSYNC.COLLECTIVE R15, `(.L_x_1871) ;  /* 0x000000000f087348 */ /* 0x000fea0003c00000 */
[----:B------:R0:W1:Y:S02]  /*319b0*/  SHFL.IDX P6, R14, R13, R12, R11 ;  /* 0x0000000c0d0e7389 */ /* 0x00006400000c000b */
[----:B01----:R-:W-:Y:S01]  /*319c0*/  ENDCOLLECTIVE ;  /* 0x000000000000791b */ /* 0x003fe20003800000 */
.L_x_1871:
[----:B------:R-:W-:Y:S01]  /*319d0*/  IMAD.MOV.U32 R11, RZ, RZ, RZ ;  /* 0x000000ffff0b7224 */ /* 0x000fe200078e00ff */
[----:B------:R-:W-:Y:S06]  /*319e0*/  BRA `(.L_x_1872) ;  /* 0xffffff0000a47947 */ /* 0x000fec000383ffff */
.L_x_1566:
[----:B------:R-:W-:Y:S02]  /*319f0*/  IMAD.MOV.U32 R13, RZ, RZ, R3 ;  /* 0x000000ffff0d7224 */ /* 0x000fe400078e0003 */
[----:B------:R-:W-:Y:S02]  /*31a00*/  IMAD.MOV.U32 R12, RZ, RZ, RZ ;  /* 0x000000ffff0c7224 */ /* 0x000fe400078e00ff */
[----:B------:R-:W-:Y:S02]  /*31a10*/  IMAD.MOV.U32 R11, RZ, RZ, 0x181f ;  /* 0x0000181fff0b7424 */ /* 0x000fe400078e00ff */
[----:B------:R-:W-:-:S07]  /*31a20*/  IMAD.MOV.U32 R15, RZ, RZ, -0x1 ;  /* 0xffffffffff0f7424 */ /* 0x000fce00078e00ff */
[----:B-----5:R-:W-:Y:S05]  /*31a30*/  WARPSYNC.COLLECTIVE R15, `(.L_x_1873) ;  /* 0x000000000f087348 */ /* 0x020fea0003c00000 */
[----:B------:R0:W1:Y:S02]  /*31a40*/  SHFL.IDX P6, R14, R13, R12, R11 ;  /* 0x0000000c0d0e7389 */ /* 0x00006400000c000b */
[----:B01---5:R-:W-:Y:S01]  /*31a50*/  ENDCOLLECTIVE ;  /* 0x000000000000791b */ /* 0x023fe20003800000 */
.L_x_1873:
[----:B------:R-:W-:Y:S02]  /*31a60*/  IMAD.MOV.U32 R13, RZ, RZ, R2 ;  /* 0x000000ffff0d7224 */ /* 0x000fe400078e0002 */
[----:B------:R-:W-:-:S07]  /*31a70*/  IMAD.MOV.U32 R0, RZ, RZ, R14 ;  /* 0x000000ffff007224 */ /* 0x000fce00078e000e */
[----:B------:R-:W-:Y:S05]  /*31a80*/  WARPSYNC.COLLECTIVE R15, `(.L_x_1874) ;  /* 0x000000000f087348 */ /* 0x000fea0003c00000 */
[----:B------:R0:W1:Y:S02]  /*31a90*/  SHFL.IDX P6, R14, R13, R12, R11 ;  /* 0x0000000c0d0e7389 */ /* 0x00006400000c000b */
[----:B01----:R-:W-:Y:S01]  /*31aa0*/  ENDCOLLECTIVE ;  /* 0x000000000000791b */ /* 0x003fe20003800000 */
.L_x_1874:
[----:B------:R-:W-:Y:S05]  /*31ab0*/  BRA `(.L_x_1875) ;  /* 0xffffff1000e47947 */ /* 0x000fea000383ffff */
.L_x_1569:
[----:B------:R-:W-:Y:S01]  /*31ac0*/  BSSY B1, `(.L_x_1876) ;  /* 0x0000008000017945 */ /* 0x000fe20003800000 */
[----:B---3--:R-:W-:Y:S02]  /*31ad0*/  IMAD.MOV.U32 R13, RZ, RZ, R3 ;  /* 0x000000ffff0d7224 */ /* 0x008fe400078e0003 */
[----:B------:R-:W-:Y:S02]  /*31ae0*/  IMAD.MOV.U32 R12, RZ, RZ, 0x1 ;  /* 0x00000001ff0c7424 */ /* 0x000fe400078e00ff */
[----:B------:R-:W-:Y:S02]  /*31af0*/  IMAD.MOV.U32 R11, RZ, RZ, 0x181f ;  /* 0x0000181fff0b7424 */ /* 0x000fe400078e00ff */
[----:B------:R-:W-:-:S07]  /*31b00*/  IMAD.MOV.U32 R15, RZ, RZ, -0x1 ;  /* 0xffffffffff0f7424 */ /* 0x000fce00078e00ff */
[----:B012--5:R-:W-:Y:S05]  /*31b10*/  WARPSYNC.COLLECTIVE R15, `(.L_x_1877) ;  /* 0x000000000f087348 */ /* 0x027fea0003c00000 */
[----:B--2---:R2:W3:Y:S02]  /*31b20*/  SHFL.IDX P6, R14, R13, R12, R11 ;  /* 0x0000000c0d0e7389 */ /* 0x0044e400000c000b */
[----:B0123-5:R-:W-:Y:S01]  /*31b30*/  ENDCOLLECTIVE ;  /* 0x000000000000791b */ /* 0x02ffe20003800000 */
.L_x_1877:
[----:B------:R-:W-:Y:S05]  /*31b40*/  BSYNC B1 ;  /* 0x0000000000017941 */ /* 0x000fea0003800000 */
.L_x_1876:
[----:B------:R-:W-:Y:S02]  /*31b50*/  IMAD.MOV.U32 R13, RZ, RZ, R2 ;  /* 0x000000ffff0d7224 */ /* 0x000fe400078e0002 */
[----:B------:R-:W-:Y:S02]  /*31b60*/  IMAD.MOV.U32 R12, RZ, RZ, 0x1 ;  /* 0x00000001ff0c7424 */ /* 0x000fe400078e00ff */
[----:B------:R-:W-:Y:S02]  /*31b70*/  IMAD.MOV.U32 R11, RZ, RZ, 0x181f ;  /* 0x0000181fff0b7424 */ /* 0x000fe400078e00ff */
[----:B------:R-:W-:Y:S02]  /*31b80*/  IMAD.MOV.U32 R15, RZ, RZ, -0x1 ;  /* 0xffffffffff0f7424 */ /* 0x000fe400078e00ff */
[----:B------:R-:W-:-:S07]  /*31b90*/  IMAD.MOV.U32 R0, RZ, RZ, R14 ;  /* 0x000000ffff007224 */ /* 0x000fce00078e000e */
[----:B------:R-:W-:Y:S05]  /*31ba0*/  WARPSYNC.COLLECTIVE R15, `(.L_x_1878) ;  /* 0x000000000f087348 */ /* 0x000fea0003c00000 */
[----:B------:R0:W1:Y:S02]  /*31bb0*/  SHFL.IDX P6, R14, R13, R12, R11 ;  /* 0x0000000c0d0e7389 */ /* 0x00006400000c000b */
[----:B01----:R-:W-:Y:S01]  /*31bc0*/  ENDCOLLECTIVE ;  /* 0x000000000000791b */ /* 0x003fe20003800000 */
.L_x_1878:
[----:B------:R-:W-:Y:S05]  /*31bd0*/  BRA `(.L_x_1879) ;  /* 0xffffff1000f47947 */ /* 0x000fea000383ffff */
.L_x_1572:
[----:B------:R-:W-:Y:S01]  /*31be0*/  BSSY B1, `(.L_x_1880) ;  /* 0x0000008000017945 */ /* 0x000fe20003800000 */
[----:B------:R-:W-:Y:S02]  /*31bf0*/  IMAD.MOV.U32 R13, RZ, RZ, R3 ;  /* 0x000000ffff0d7224 */ /* 0x000fe400078e0003 */
[----:B------:R-:W-:Y:S02]  /*31c00*/  IMAD.MOV.U32 R12, RZ, RZ, 0x2 ;  /* 0x00000002ff0c7424 */ /* 0x000fe400078e00ff */
[----:B------:R-:W-:Y:S02]  /*31c10*/  IMAD.MOV.U32 R11, RZ, RZ, 0x181f ;  /* 0x0000181fff0b7424 */ /* 0x000fe400078e00ff */
[----:B---3--:R-:W-:-:S07]  /*31c20*/  IMAD.MOV.U32 R15, RZ, RZ, -0x1 ;  /* 0xffffffffff0f7424 */ /* 0x008fce00078e00ff */
[----:B012-4-:R-:W-:Y:S05]  /*31c30*/  WARPSYNC.COLLECTIVE R15, `(.L_x_1881) ;  /* 0x000000000f087348 */ /* 0x017fea0003c00000 */
[----:B--2---:R2:W3:Y:S02]  /*31c40*/  SHFL.IDX P6, R14, R13, R12, R11 ;  /* 0x0000000c0d0e7389 */ /* 0x0044e400000c000b */
[----:B01234-:R-:W-:Y:S01]  /*31c50*/  ENDCOLLECTIVE ;  /* 0x000000000000791b */ /* 0x01ffe20003800000 */
.L_x_1881:
[----:B------:R-:W-:Y:S05]  /*31c60*/  BSYNC B1 ;  /* 0x0000000000017941 */ /* 0x000fea0003800000 */
.L_x_1880:
        /* <DEDUP_REMOVED lines=8> */
.L_x_1882:
[----:B------:R-:W-:Y:S05]  /*31cf0*/  BRA `(.L_x_1883) ;  /* 0xffffff1400047947 */ /* 0x000fea000383ffff */
.L_x_1575:
        /* <DEDUP_REMOVED lines=8> */
.L_x_1885:
[----:B------:R-:W-:Y:S05]  /*31d80*/  BSYNC B1 ;  /* 0x0000000000017941 */ /* 0x000fea0003800000 */
.L_x_1884:
        /* <DEDUP_REMOVED lines=8> */
.L_x_1886:
[----:B------:R-:W-:Y:S05]  /*31e10*/  BRA `(.L_x_1887) ;  /* 0xffffff1400147947 */ /* 0x000fea000383ffff */
.L_x_1577:
[----:B------:R-:W-:Y:S02]  /*31e20*/  IMAD.MOV.U32 R13, RZ, RZ, R45 ;  /* 0x000000ffff0d7224 */ /* 0x000fe400078e002d */
[----:B------:R-:W-:Y:S02]  /*31e30*/  IMAD.MOV.U32 R12, RZ, RZ, RZ ;  /* 0x000000ffff0c7224 */ /* 0x000fe400078e00ff */
[----:B------:R-:W-:Y:S02]  /*31e40*/  IMAD.MOV.U32 R11, RZ, RZ, 0x1c1f ;  /* 0x00001c1fff0b7424 */ /* 0x000fe400078e00ff */
[----:B------:R-:W-:-:S07]  /*31e50*/  IMAD.MOV.U32 R15, RZ, RZ, -0x1 ;  /* 0xffffffffff0f7424 */ /* 0x000fce00078e00ff */
[----:B------:R-:W-:Y:S05]  /*31e60*/  WARPSYNC.COLLECTIVE R15, `(.L_x_1888) ;  /* 0x000000000f087348 */ /* 0x000fea0003c00000 */
[----:B------:R0:W1:Y:S02]  /*31e70*/  SHFL.IDX P6, R14, R13, R12, R11 ;  /* 0x0000000c0d0e7389 */ /* 0x00006400000c000b */
[----:B01----:R-:W-:Y:S01]  /*31e80*/  ENDCOLLECTIVE ;  /* 0x000000000000791b */ /* 0x003fe20003800000 */
.L_x_1888:
[----:B------:R-:W-:Y:S02]  /*31e90*/  IMAD.MOV.U32 R13, RZ, RZ, R44 ;  /* 0x000000ffff0d7224 */ /* 0x000fe400078e002c */
[----:B------:R-:W-:-:S07]  /*31ea0*/  IMAD.MOV.U32 R46, RZ, RZ, R14 ;  /* 0x000000ffff2e7224 */ /* 0x000fce00078e000e */
[----:B------:R-:W-:Y:S05]  /*31eb0*/  WARPSYNC.COLLECTIVE R15, `(.L_x_1889) ;  /* 0x000000000f087348 */ /* 0x000fea0003c00000 */
[----:B------:R0:W1:Y:S02]  /*31ec0*/  SHFL.IDX P6, R14, R13, R12, R11 ;  /* 0x0000000c0d0e7389 */ /* 0x00006400000c000b */
[----:B01----:R-:W-:Y:S01]  /*31ed0*/  ENDCOLLECTIVE ;  /* 0x000000000000791b */ /* 0x003fe20003800000 */
.L_x_1889:
[----:B------:R-:W-:Y:S01]  /*31ee0*/  IMAD.MOV.U32 R47, RZ, RZ, R14 ;  /* 0x000000ffff2f7224 */ /* 0x000fe200078e000e */
[----:B------:R-:W-:Y:S06]  /*31ef0*/  BRA `(.L_x_1890) ;  /* 0xffffff1400dc7947 */ /* 0x000fec000383ffff */
.L_x_1580:
[----:B------:R-:W-:Y:S01]  /*31f00*/  BSSY B1, `(.L_x_1891) ;  /* 0x0000008000017945 */ /* 0x000fe20003800000 */
[----:B------:R-:W-:Y:S02]  /*31f10*/  IMAD.MOV.U32 R13, RZ, RZ, R45 ;  /* 0x000000ffff0d7224 */ /* 0x000fe400078e002d */
[----:B------:R-:W-:Y:S02]  /*31f20*/  IMAD.MOV.U32 R12, RZ, RZ, 0x1 ;  /* 0x00000001ff0c7424 */ /* 0x000fe400078e00ff */
[----:B---3--:R-:W-:Y:S02]  /*31f30*/  IMAD.MOV.U32 R11, RZ, RZ, 0x1c1f ;  /* 0x00001c1fff0b7424 */ /* 0x008fe400078e00ff */
[----:B------:R-:W-:-:S07]  /*31f40*/  IMAD.MOV.U32 R15, RZ, RZ, -0x1 ;  /* 0xffffffffff0f7424 */ /* 0x000fce00078e00ff */
[----:B012---:R-:W-:Y:S05]  /*31f50*/  WARPSYNC.COLLECTIVE R15, `(.L_x_1892) ;  /* 0x000000000f087348 */ /* 0x007fea0003c00000 */
[----:B------:R3:W4:Y:S02]  /*31f60*/  SHFL.IDX P6, R14, R13, R12, R11 ;  /* 0x0000000c0d0e7389 */ /* 0x00072400000c000b */
[----:B01234-:R-:W-:Y:S01]  /*31f70*/  ENDCOLLECTIVE ;  /* 0x000000000000791b */ /* 0x01ffe20003800000 */
.L_x_1892:
[----:B------:R-:W-:Y:S05]  /*31f80*/  BSYNC B1 ;  /* 0x0000000000017941 */ /* 0x000fea0003800000 */
.L_x_1891:
        /* <DEDUP_REMOVED lines=8> */
.L_x_1893:
[----:B------:R-:W-:Y:S05]  /*32010*/  BRA `(.L_x_1894) ;  /* 0xffffff2000a47947 */ /* 0x000fea000383ffff */
.L_x_1584:
[----:B------:R-:W-:Y:S02]  /*32020*/  IMAD.MOV.U32 R13, RZ, RZ, R3 ;  /* 0x000000ffff0d7224 */ /* 0x000fe400078e0003 */
[----:B------:R-:W-:Y:S02]  /*32030*/  IMAD.MOV.U32 R12, RZ, RZ, RZ ;  /* 0x000000ffff0c7224 */ /* 0x000fe400078e00ff */
[----:B------:R-:W-:Y:S02]  /*32040*/  IMAD.MOV.U32 R11, RZ, RZ, 0x181f ;  /* 0x0000181fff0b7424 */ /* 0x000fe400078e00ff */
[----:B------:R-:W-:-:S07]  /*32050*/  IMAD.MOV.U32 R15, RZ, RZ, -0x1 ;  /* 0xffffffffff0f7424 */ /* 0x000fce00078e00ff */
[----:B--2--5:R-:W-:Y:S05]  /*32060*/  WARPSYNC.COLLECTIVE R15, `(.L_x_1895) ;  /* 0x000000000f087348 */ /* 0x024fea0003c00000 */
[----:B------:R0:W1:Y:S02]  /*32070*/  SHFL.IDX P6, R14, R13, R12, R11 ;  /* 0x0000000c0d0e7389 */ /* 0x00006400000c000b */
[----:B012--5:R-:W-:Y:S01]  /*32080*/  ENDCOLLECTIVE ;  /* 0x000000000000791b */ /* 0x027fe20003800000 */
.L_x_1895:
[----:B------:R-:W-:Y:S02]  /*32090*/  IMAD.MOV.U32 R13, RZ, RZ, R2 ;  /* 0x000000ffff0d7224 */ /* 0x000fe400078e0002 */
[----:B------:R-:W-:-:S07]  /*320a0*/  IMAD.MOV.U32 R0, RZ, RZ, R14 ;  /* 0x000000ffff007224 */ /* 0x000fce00078e000e */
[----:B------:R-:W-:Y:S05]  /*320b0*/  WARPSYNC.COLLECTIVE R15, `(.L_x_1896) ;  /* 0x000000000f087348 */ /* 0x000fea0003c00000 */
[----:B------:R0:W1:Y:S02]  /*320c0*/  SHFL.IDX P6, R14, R13, R12, R11 ;  /* 0x0000000c0d0e7389 */ /* 0x00006400000c000b */
[----:B01----:R-:W-:Y:S01]  /*320d0*/  ENDCOLLECTIVE ;  /* 0x000000000000791b */ /* 0x003fe20003800000 */
.L_x_1896:
[----:B------:R-:W-:Y:S05]  /*320e0*/  BRA `(.L_x_1897) ;  /* 0xffffff3400507947 */ /* 0x000fea000383ffff */
.L_x_1587:
[----:B------:R-:W-:Y:S01]  /*320f0*/  BSSY B1, `(.L_x_1898) ;  /* 0x0000008000017945 */ /* 0x000fe20003800000 */
[----:B----4-:R-:W-:Y:S02]  /*32100*/  IMAD.MOV.U32 R13, RZ, RZ, R3 ;  /* 0x000000ffff0d7224 */ /* 0x010fe400078e0003 */
[----:B------:R-:W-:Y:S02]  /*32110*/  IMAD.MOV.U32 R12, RZ, RZ, 0x1 ;  /* 0x00000001ff0c7424 */ /* 0x000fe400078e00ff */
[----:B------:R-:W-:Y:S02]  /*32120*/  IMAD.MOV.U32 R11, RZ, RZ, 0x181f ;  /* 0x0000181fff0b7424 */ /* 0x000fe400078e00ff */
[----:B------:R-:W-:-:S07]  /*32130*/  IMAD.MOV.U32 R15, RZ, RZ, -0x1 ;  /* 0xffffffffff0f7424 */ /* 0x000fce00078e00ff */
[----:B0123--:R-:W-:Y:S05]  /*32140*/  WARPSYNC.COLLECTIVE R15, `(.L_x_1899) ;  /* 0x000000000f087348 */ /* 0x00ffea0003c00000 */
[----:B---3--:R3:W4:Y:S02]  /*32150*/  SHFL.IDX P6, R14, R13, R12, R11 ;  /* 0x0000000c0d0e7389 */ /* 0x00872400000c000b */
[----:B01234-:R-:W-:Y:S01]  /*32160*/  ENDCOLLECTIVE ;  /* 0x000000000000791b */ /* 0x01ffe20003800000 */
.L_x_1899:
[----:B------:R-:W-:Y:S05]  /*32170*/  BSYNC B1 ;  /* 0x0000000000017941 */ /* 0x000fea0003800000 */
.L_x_1898:
        /* <DEDUP_REMOVED lines=8> */
.L_x_1900:
[----:B------:R-:W-:Y:S05]  /*32200*/  BRA `(.L_x_1901) ;  /* 0xffffff3400647947 */ /* 0x000fea000383ffff */
.L_x_1590:
        /* <DEDUP_REMOVED lines=8> */
.L_x_1903:
[----:B------:R-:W-:Y:S05]  /*32290*/  BSYNC B1 ;  /* 0x0000000000017941 */ /* 0x000fea0003800000 */
.L_x_1902:
        /* <DEDUP_REMOVED lines=8> */
.L_x_1904:
[----:B------:R-:W-:Y:S05]  /*32320*/  BRA `(.L_x_1905) ;  /* 0xffffff3400747947 */ /* 0x000fea000383ffff */
.L_x_1593:
[----:B------:R-:W-:Y:S01]  /*32330*/  BSSY B1, `(.L_x_1906) ;  /* 0x0000008000017945 */ /* 0x000fe20003800000 */
[----:B0-----:R-:W-:Y:S02]  /*32340*/  IMAD.MOV.U32 R13, RZ, RZ, R3 ;  /* 0x000000ffff0d7224 */ /* 0x001fe400078e0003 */
[----:B------:R-:W-:Y:S02]  /*32350*/  IMAD.MOV.U32 R12, RZ, RZ, 0x3 ;  /* 0x00000003ff0c7424 */ /* 0x000fe400078e00ff */
[----:B------:R-:W-:Y:S02]  /*32360*/  IMAD.MOV.U32 R11, RZ, RZ, 0x181f ;  /* 0x0000181fff0b7424 */ /* 0x000fe400078e00ff */
[----:B------:R-:W-:-:S07]  /*32370*/  IMAD.MOV.U32 R15, RZ, RZ, -0x1 ;  /* 0xffffffffff0f7424 */ /* 0x000fce00078e00ff */
[----:B-1234-:R-:W-:Y:S05]  /*32380*/  WARPSYNC.COLLECTIVE R15, `(.L_x_1907) ;  /* 0x000000000f087348 */ /* 0x01efea0003c00000 */
[----:B----4-:R0:W4:Y:S02]  /*32390*/  SHFL.IDX P6, R14, R13, R12, R11 ;  /* 0x0000000c0d0e7389 */ /* 0x01012400000c000b */
[----:B01234-:R-:W-:Y:S01]  /*323a0*/  ENDCOLLECTIVE ;  /* 0x000000000000791b */ /* 0x01ffe20003800000 */
.L_x_1907:
[----:B------:R-:W-:Y:S05]  /*323b0*/  BSYNC B1 ;  /* 0x0000000000017941 */ /* 0x000fea0003800000 */
.L_x_1906:
        /* <DEDUP_REMOVED lines=8> */
.L_x_1908:
[----:B------:R-:W-:Y:S05]  /*32440*/  BRA `(.L_x_1909) ;  /* 0xffffff3400847947 */ /* 0x000fea000383ffff */
.L_x_1620:
[----:B------:R-:W1:Y:S01]  /*32450*/  S2R R6, SR_TID.X ;  /* 0x0000000000067919 */ /* 0x000e620000002100 */
[----:B------:R-:W-:Y:S01]  /*32460*/  BSSY B1, `(.L_x_1910) ;  /* 0x000000a000017945 */ /* 0x000fe20003800000 */
[----:B------:R-:W-:Y:S02]  /*32470*/  IMAD.MOV.U32 R12, RZ, RZ, RZ ;  /* 0x000000ffff0c7224 */ /* 0x000fe400078e00ff */
[----:B------:R-:W-:Y:S02]  /*32480*/  IMAD.MOV.U32 R11, RZ, RZ, 0x1f ;  /* 0x0000001fff0b7424 */ /* 0x000fe400078e00ff */
[----:B0-----:R-:W-:Y:S01]  /*32490*/  IMAD.MOV.U32 R15, RZ, RZ, -0x1 ;  /* 0xffffffffff0f7424 */ /* 0x001fe200078e00ff */
[----:B-1----:R-:W-:-:S04]  /*324a0*/  SHF.R.U32.HI R6, RZ, 0x5, R6 ;  /* 0x00000005ff067819 */ /* 0x002fc80000011606 */
[----:B------:R-:W-:-:S05]  /*324b0*/  LOP3.LUT R6, R6, 0x3, RZ, 0xc0, !PT ;  /* 0x0000000306067812 */ /* 0x000fca00078ec0ff */
[----:B------:R-:W-:-:S07]  /*324c0*/  IMAD.MOV.U32 R13, RZ, RZ, R6 ;  /* 0x000000ffff0d7224 */ /* 0x000fce00078e0006 */
[----:B------:R-:W-:Y:S05]  /*324d0*/  WARPSYNC.COLLECTIVE R15, `(.L_x_1911) ;  /* 0x000000000f087348 */ /* 0x000fea0003c00000 */
[----:B------:R0:W1:Y:S02]  /*324e0*/  SHFL.IDX P6, R14, R13, R12, R11 ;  /* 0x0000000c0d0e7389 */ /* 0x00006400000c000b */
[----:B01----:R-:W-:Y:S01]  /*324f0*/  ENDCOLLECTIVE ;  /* 0x000000000000791b */ /* 0x003fe20003800000 */
.L_x_1911:
[----:B------:R-:W-:Y:S05]  /*32500*/  BSYNC B1 ;  /* 0x0000000000017941 */ /* 0x000fea0003800000 */
.L_x_1910:
[----:B------:R-:W-:Y:S05]  /*32510*/  BRA `(.L_x_1912) ;  /* 0xffffff5800107947 */ /* 0x000fea000383ffff */
.L_x_1622:
[----:B------:R-:W-:Y:S01]  /*32520*/  BSSY B1, `(.L_x_1913) ;  /* 0x0000006000017945 */ /* 0x000fe20003800000 */
[----:B0-----:R-:W-:-:S07]  /*32530*/  IMAD.MOV.U32 R15, RZ, RZ, -0x1 ;  /* 0xffffffffff0f7424 */ /* 0x001fce00078e00ff */
[----:B-1----:R-:W-:Y:S05]  /*32540*/  WARPSYNC.COLLECTIVE R15, `(.L_x_1914) ;  /* 0x000000000f0c7348 */ /* 0x002fea0003c00000 */
[----:B------:R-:W-:Y:S02]  /*32550*/  ELECT P6, UR62, PT ;  /* 0x00000000003e782f */ /* 0x000fe400038c0000 */
[----:B------:R-:W-:Y:S01]  /*32560*/  MOV R14, UR62 ;  /* 0x0000003e000e7c02 */ /* 0x000fe20008000f00 */
[----:B-1----:R-:W-:Y:S10]  /*32570*/  ENDCOLLECTIVE ;  /* 0x000000000000791b */ /* 0x002ff40003800000 */
.L_x_1914:
[----:B------:R-:W-:Y:S05]  /*32580*/  BSYNC B1 ;  /* 0x0000000000017941 */ /* 0x000fea0003800000 */
.L_x_1913:
[----:B------:R-:W-:Y:S05]  /*32590*/  BRA `(.L_x_1621) ;  /* 0xffffff5800087947 */ /* 0x000fea000383ffff */
.L_x_1624:
[----:B-1----:R1:W2:Y:S02]  /*325a0*/  SYNCS.PHASECHK.TRANS64.TRYWAIT P0, [R18+URZ+0x2a820], R5 ;  /* 0x02a82005120075a7 */ /* 0x0022a4000800017f */
[----:B--2---:R-:W-:Y:S05]  /*325b0*/  @!P0 NANOSLEEP.SYNCS 0x989680 ;  /* 0x009896800000895d */ /* 0x004fea0003900000 */
[----:B------:R-:W2:Y:S02]  /*325c0*/  @!P0 SYNCS.PHASECHK.TRANS64 P0, [R18+URZ+0x2a820], R5 ;  /* 0x02a82005120085a7 */ /* 0x000ea4000800007f */
[----:B--2---:R-:W-:Y:S05]  /*325d0*/  @!P0 BRA `(.L_x_1624) ;  /* 0xfffffffc00f08947 */ /* 0x004fea000383ffff */
[----:B------:R-:W-:Y:S05]  /*325e0*/  BRA `(.L_x_1915) ;  /* 0xffffff5800187947 */ /* 0x000fea000383ffff */
.L_x_1628:
[----:B--2---:R2:W3:Y:S02]  /*325f0*/  SYNCS.PHASECHK.TRANS64.TRYWAIT P0, [R8+URZ+0x2a8a0], R11 ;  /* 0x02a8a00b080075a7 */ /* 0x0044e4000800017f */
[----:B---3--:R-:W-:Y:S05]  /*32600*/  @!P0 NANOSLEEP.SYNCS 0x989680 ;  /* 0x009896800000895d */ /* 0x008fea0003900000 */
[----:B------:R-:W3:Y:S02]  /*32610*/  @!P0 SYNCS.PHASECHK.TRANS64 P0, [R8+URZ+0x2a8a0], R11 ;  /* 0x02a8a00b080085a7 */ /* 0x000ee4000800007f */
[----:B---3--:R-:W-:Y:S05]  /*32620*/  @!P0 BRA `(.L_x_1628) ;  /* 0xfffffffc00f08947 */ /* 0x008fea000383ffff */
[----:B------:R-:W-:Y:S05]  /*32630*/  BRA `(.L_x_1916) ;  /* 0xffffff5800387947 */ /* 0x000fea000383ffff */
.L_x_1635:
[----:B0-----:R0:W1:Y:S02]  /*32640*/  SYNCS.PHASECHK.TRANS64.TRYWAIT P0, [R8+URZ+0x2a8c0], R11 ;  /* 0x02a8c00b080075a7 */ /* 0x001064000800017f */
[----:B-1----:R-:W-:Y:S05]  /*32650*/  @!P0 NANOSLEEP.SYNCS 0x989680 ;  /* 0x009896800000895d */ /* 0x002fea0003900000 */
[----:B------:R-:W1:Y:S02]  /*32660*/  @!P0 SYNCS.PHASECHK.TRANS64 P0, [R8+URZ+0x2a8c0], R11 ;  /* 0x02a8c00b080085a7 */ /* 0x000e64000800007f */
[----:B-1----:R-:W-:Y:S05]  /*32670*/  @!P0 BRA `(.L_x_1635) ;  /* 0xfffffffc00f08947 */ /* 0x002fea000383ffff */
[----:B------:R-:W-:Y:S05]  /*32680*/  BRA `(.L_x_1917) ;  /* 0xffffff5c00387947 */ /* 0x000fea000383ffff */
.L_x_1644:
[----:B0-----:R0:W1:Y:S02]  /*32690*/  SYNCS.PHASECHK.TRANS64.TRYWAIT P1, [R9+URZ+0x2a8a0], R8 ;  /* 0x02a8a008090075a7 */ /* 0x001064000802017f */
[----:B-1----:R-:W-:Y:S05]  /*326a0*/  @!P1 NANOSLEEP.SYNCS 0x989680 ;  /* 0x009896800000995d */ /* 0x002fea0003900000 */
[----:B------:R-:W1:Y:S02]  /*326b0*/  @!P1 SYNCS.PHASECHK.TRANS64 P1, [R9+URZ+0x2a8a0], R8 ;  /* 0x02a8a008090095a7 */ /* 0x000e64000802007f */
[----:B-1----:R-:W-:Y:S05]  /*326c0*/  @!P1 BRA `(.L_x_1644) ;  /* 0xfffffffc00f09947 */ /* 0x002fea000383ffff */
[----:B------:R-:W-:Y:S05]  /*326d0*/  BRA `(.L_x_1918) ;  /* 0xffffff6000887947 */ /* 0x000fea000383ffff */
.L_x_1651:
[----:B-1----:R1:W2:Y:S02]  /*326e0*/  SYNCS.PHASECHK.TRANS64.TRYWAIT P1, [R9+URZ+0x2a8c0], R8 ;  /* 0x02a8c008090075a7 */ /* 0x0022a4000802017f */
[----:B--2---:R-:W-:Y:S05]  /*326f0*/  @!P1 NANOSLEEP.SYNCS 0x989680 ;  /* 0x009896800000995d */ /* 0x004fea0003900000 */
[----:B------:R-:W2:Y:S02]  /*32700*/  @!P1 SYNCS.PHASECHK.TRANS64 P1, [R9+URZ+0x2a8c0], R8 ;  /* 0x02a8c008090095a7 */ /* 0x000ea4000802007f */
[----:B--2---:R-:W-:Y:S05]  /*32710*/  @!P1 BRA `(.L_x_1651) ;  /* 0xfffffffc00f09947 */ /* 0x004fea000383ffff */
[----:B------:R-:W-:Y:S05]  /*32720*/  BRA `(.L_x_1919) ;  /* 0xffffff6400847947 */ /* 0x000fea000383ffff */
.L_x_1678:
[----:B------:R-:W3:Y:S01]  /*32730*/  S2R R0, SR_TID.X ;  /* 0x0000000000007919 */ /* 0x000ee20000002100 */
[----:B------:R-:W-:Y:S01]  /*32740*/  BSSY B0, `(.L_x_1920) ;  /* 0x000000a000007945 */ /* 0x000fe20003800000 */
[----:B------:R-:W-:Y:S02]  /*32750*/  IMAD.MOV.U32 R12, RZ, RZ, RZ ;  /* 0x000000ffff0c7224 */ /* 0x000fe400078e00ff */
[----:B------:R-:W-:Y:S02]  /*32760*/  IMAD.MOV.U32 R11, RZ, RZ, 0x1f ;  /* 0x0000001fff0b7424 */ /* 0x000fe400078e00ff */
[----:B0-----:R-:W-:Y:S01]  /*32770*/  IMAD.MOV.U32 R15, RZ, RZ, -0x1 ;  /* 0xffffffffff0f7424 */ /* 0x001fe200078e00ff */
[----:B---3--:R-:W-:-:S04]  /*32780*/  SHF.R.U32.HI R0, RZ, 0x5, R0 ;  /* 0x00000005ff007819 */ /* 0x008fc80000011600 */
[----:B------:R-:W-:-:S05]  /*32790*/  LOP3.LUT R0, R0, 0x3, RZ, 0xc0, !PT ;  /* 0x0000000300007812 */ /* 0x000fca00078ec0ff */
[----:B------:R-:W-:-:S07]  /*327a0*/  IMAD.MOV.U32 R13, RZ, RZ, R0 ;  /* 0x000000ffff0d7224 */ /* 0x000fce00078e0000 */
[----:B-12---:R-:W-:Y:S05]  /*327b0*/  WARPSYNC.COLLECTIVE R15, `(.L_x_1921) ;  /* 0x000000000f087348 */ /* 0x006fea0003c00000 */
[----:B------:R0:W3:Y:S02]  /*327c0*/  SHFL.IDX P6, R14, R13, R12, R11 ;  /* 0x0000000c0d0e7389 */ /* 0x0000e400000c000b */
[----:B0123--:R-:W-:Y:S01]  /*327d0*/  ENDCOLLECTIVE ;  /* 0x000000000000791b */ /* 0x00ffe20003800000 */
.L_x_1921:
[----:B------:R-:W-:Y:S05]  /*327e0*/  BSYNC B0 ;  /* 0x0000000000007941 */ /* 0x000fea0003800000 */
.L_x_1920:
[----:B------:R-:W-:Y:S05]  /*327f0*/  BRA `(.L_x_1922) ;  /* 0xffffff7800307947 */ /* 0x000fea000383ffff */
.L_x_1680:
[----:B------:R-:W-:Y:S01]  /*32800*/  BSSY B0, `(.L_x_1923) ;  /* 0x0000006000007945 */ /* 0x000fe20003800000 */
[----:B0-----:R-:W-:-:S07]  /*32810*/  IMAD.MOV.U32 R15, RZ, RZ, -0x1 ;  /* 0xffffffffff0f7424 */ /* 0x001fce00078e00ff */
[----:B-123--:R-:W-:Y:S05]  /*32820*/  WARPSYNC.COLLECTIVE R15, `(.L_x_1924) ;  /* 0x000000000f0c7348 */ /* 0x00efea0003c00000 */
[----:B------:R-:W-:Y:S02]  /*32830*/  ELECT P6, UR62, PT ;  /* 0x00000000003e782f */ /* 0x000fe400038c0000 */
[----:B------:R-:W-:Y:S01]  /*32840*/  MOV R14, UR62 ;  /* 0x0000003e000e7c02 */ /* 0x000fe20008000f00 */
[----:B-123--:R-:W-:Y:S10]  /*32850*/  ENDCOLLECTIVE ;  /* 0x000000000000791b */ /* 0x00eff40003800000 */
.L_x_1924:
[----:B------:R-:W-:Y:S05]  /*32860*/  BSYNC B0 ;  /* 0x0000000000007941 */ /* 0x000fea0003800000 */
.L_x_1923:
[----:B------:R-:W-:Y:S05]  /*32870*/  BRA `(.L_x_1925) ;  /* 0xffffff7800387947 */ /* 0x000fea000383ffff */
.L_x_1682:
[----:B-1----:R1:W2:Y:S02]  /*32880*/  SYNCS.PHASECHK.TRANS64.TRYWAIT P0, [R2+URZ+0x2a880], R4 ;  /* 0x02a88004020075a7 */ /* 0x0022a4000800017f */
[----:B--2---:R-:W-:Y:S05]  /*32890*/  @!P0 NANOSLEEP.SYNCS 0x989680 ;  /* 0x009896800000895d */ /* 0x004fea0003900000 */
[----:B------:R-:W2:Y:S02]  /*328a0*/  @!P0 SYNCS.PHASECHK.TRANS64 P0, [R2+URZ+0x2a880], R4 ;  /* 0x02a88004020085a7 */ /* 0x000ea4000800007f */
[----:B--2---:R-:W-:Y:S05]  /*328b0*/  @!P0 BRA `(.L_x_1682) ;  /* 0xfffffffc00f08947 */ /* 0x004fea000383ffff */
[----:B------:R-:W-:Y:S05]  /*328c0*/  BRA `(.L_x_1926) ;  /* 0xffffff7800a07947 */ /* 0x000fea000383ffff */
.L_x_1684:
[----:B--2---:R2:W3:Y:S02]  /*328d0*/  SYNCS.PHASECHK.TRANS64.TRYWAIT P0, [R2+URZ+0x2a840], R4 ;  /* 0x02a84004020075a7 */ /* 0x0044e4000800017f */
[----:B---3--:R-:W-:Y:S05]  /*328e0*/  @!P0 NANOSLEEP.SYNCS 0x989680 ;  /* 0x009896800000895d */ /* 0x008fea0003900000 */
[----:B------:R-:W3:Y:S02]  /*328f0*/  @!P0 SYNCS.PHASECHK.TRANS64 P0, [R2+URZ+0x2a840], R4 ;  /* 0x02a84004020085a7 */ /* 0x000ee4000800007f */
[----:B---3--:R-:W-:Y:S05]  /*32900*/  @!P0 BRA `(.L_x_1684) ;  /* 0xfffffffc00f08947 */ /* 0x008fea000383ffff */
[----:B------:R-:W-:Y:S05]  /*32910*/  BRA `(.L_x_1927) ;  /* 0xffffff7c001c7947 */ /* 0x000fea000383ffff */
.L_x_1688:
[----:B------:R-:W2:Y:S01]  /*32920*/  LDL.LU R11, [R1+0x40] ;  /* 0x00004000010b7983 */ /* 0x000ea20000300800 */
[----:B------:R-:W-:Y:S02]  /*32930*/  IMAD.MOV.U32 R5, RZ, RZ, R12 ;  /* 0x000000ffff057224 */ /* 0x000fe400078e000c */
[----:B------:R-:W-:Y:S02]  /*32940*/  IMAD.MOV.U32 R13, RZ, RZ, R3 ;  /* 0x000000ffff0d7224 */ /* 0x000fe400078e0003 */
[----:B------:R-:W-:Y:S02]  /*32950*/  IMAD.MOV.U32 R12, RZ, RZ, RZ ;  /* 0x000000ffff0c7224 */ /* 0x000fe400078e00ff */
[----:B------:R-:W-:Y:S02]  /*32960*/  IMAD.MOV.U32 R15, RZ, RZ, -0x1 ;  /* 0xffffffffff0f7424 */ /* 0x000fe400078e00ff */
        /* <DEDUP_REMOVED lines=8> */
.L_x_1928:
[----:B------:R-:W-:Y:S02]  /*329f0*/  IMAD.MOV.U32 R13, RZ, RZ, R4 ;  /* 0x000000ffff0d7224 */ /* 0x000fe400078e0004 */
[----:B------:R-:W-:-:S07]  /*32a00*/  IMAD.MOV.U32 R6, RZ, RZ, R14 ;  /* 0x000000ffff067224 */ /* 0x000fce00078e000e */
[----:B------:R-:W-:Y:S05]  /*32a10*/  WARPSYNC.COLLECTIVE R15, `(.L_x_1929) ;  /* 0x000000000f087348 */ /* 0x000fea0003c00000 */
[----:B------:R0:W1:Y:S02]  /*32a20*/  SHFL.IDX P6, R14, R13, R12, R11 ;  /* 0x0000000c0d0e7389 */ /* 0x00006400000c000b */
[----:B01----:R-:W-:Y:S01]  /*32a30*/  ENDCOLLECTIVE ;  /* 0x000000000000791b */ /* 0x003fe20003800000 */
.L_x_1929:
[----:B------:R-:W-:Y:S02]  /*32a40*/  IMAD.MOV.U32 R13, RZ, RZ, R3 ;  /* 0x000000ffff0d7224 */ /* 0x000fe400078e0003 */
[----:B------:R-:W-:Y:S02]  /*32a50*/  IMAD.MOV.U32 R12, RZ, RZ, 0x1 ;  /* 0x00000001ff0c7424 */ /* 0x000fe400078e00ff */
[----:B------:R-:W-:-:S07]  /*32a60*/  IMAD.MOV.U32 R7, RZ, RZ, R14 ;  /* 0x000000ffff077224 */ /* 0x000fce00078e000e */
[----:B------:R-:W-:Y:S05]  /*32a70*/  WARPSYNC.COLLECTIVE R15, `(.L_x_1930) ;  /* 0x000000000f087348 */ /* 0x000fea0003c00000 */
[----:B------:R0:W1:Y:S02]  /*32a80*/  SHFL.IDX P6, R14, R13, R12, R11 ;  /* 0x0000000c0d0e7389 */ /* 0x00006400000c000b */
[----:B01----:R-:W-:Y:S01]  /*32a90*/  ENDCOLLECTIVE ;  /* 0x000000000000791b */ /* 0x003fe20003800000 */
.L_x_1930:
        /* <DEDUP_REMOVED lines=17> */
.L_x_1931:
[----:B------:R-:W-:Y:S02]  /*32bb0*/  IMAD.MOV.U32 R13, RZ, RZ, R3 ;  /* 0x000000ffff0d7224 */ /* 0x000fe400078e0003 */
[----:B------:R-:W-:Y:S02]  /*32bc0*/  IMAD.MOV.U32 R12, RZ, RZ, 0x2 ;  /* 0x00000002ff0c7424 */ /* 0x000fe400078e00ff */
[----:B------:R-:W-:-:S07]  /*32bd0*/  IMAD.MOV.U32 R5, RZ, RZ, R14 ;  /* 0x000000ffff057224 */ /* 0x000fce00078e000e */
[----:B------:R-:W-:Y:S05]  /*32be0*/  WARPSYNC.COLLECTIVE R15, `(.L_x_1932) ;  /* 0x000000000f087348 */ /* 0x000fea0003c00000 */
[----:B------:R0:W1:Y:S02]  /*32bf0*/  SHFL.IDX P6, R14, R13, R12, R11 ;  /* 0x0000000c0d0e7389 */ /* 0x00006400000c000b */
[----:B01----:R-:W-:Y:S01]  /*32c00*/  ENDCOLLECTIVE ;  /* 0x000000000000791b */ /* 0x003fe20003800000 */
.L_x_1932:
        /* <DEDUP_REMOVED lines=17> */
.L_x_1933:
[----:B------:R-:W-:Y:S02]  /*32d20*/  IMAD.MOV.U32 R13, RZ, RZ, R3 ;  /* 0x000000ffff0d7224 */ /* 0x000fe400078e0003 */
[----:B------:R-:W-:Y:S02]  /*32d30*/  IMAD.MOV.U32 R12, RZ, RZ, 0x3 ;  /* 0x00000003ff0c7424 */ /* 0x000fe400078e00ff */
[----:B------:R-:W-:-:S07]  /*32d40*/  IMAD.MOV.U32 R5, RZ, RZ, R14 ;  /* 0x000000ffff057224 */ /* 0x000fce00078e000e */
[----:B------:R-:W-:Y:S05]  /*32d50*/  WARPSYNC.COLLECTIVE R15, `(.L_x_1934) ;  /* 0x000000000f087348 */ /* 0x000fea0003c00000 */
[----:B------:R0:W1:Y:S02]  /*32d60*/  SHFL.IDX P6, R14, R13, R12, R11 ;  /* 0x0000000c0d0e7389 */ /* 0x00006400000c000b */
[----:B01----:R-:W-:Y:S01]  /*32d70*/  ENDCOLLECTIVE ;  /* 0x000000000000791b */ /* 0x003fe20003800000 */
.L_x_1934:
[----:B------:R-:W-:-:S05]  /*32d80*/  @!P3 IADD3 R5, P4, R9, R5, RZ ;  /* 0x000000050905b210 */ /* 0x000fca0007f9e0ff */
[----:B------:R-:W-:-:S04]  /*32d90*/  @!P3 IMAD.X R6, RZ, RZ, R6, P4 ;  /* 0x000000ffff06b224 */ /* 0x000fc800020e0606 */
[----:B------:R-:W-:Y:S02]  /*32da0*/  @!P3 IMAD.MOV.U32 R7, RZ, RZ, R6 ;  /* 0x000000ffff07b224 */ /* 0x000fe400078e0006 */
[----:B------:R-:W-:Y:S02]  /*32db0*/  IMAD.MOV.U32 R13, RZ, RZ, R4 ;  /* 0x000000ffff0d7224 */ /* 0x000fe400078e0004 */
[----:B------:R-:W-:-:S05]  /*32dc0*/  @!P3 IMAD.MOV.U32 R6, RZ, RZ, R5 ;  /* 0x000000ffff06b224 */ /* 0x000fca00078e0005 */
[----:B------:R-:W-:Y:S01]  /*32dd0*/  @!PT LDS RZ, [RZ] ;  /* 0x00000000fffff984 */ /* 0x000fe20000000800 */
[----:B------:R-:W-:Y:S01]  /*32de0*/  @!PT LDS RZ, [RZ] ;  /* 0x00000000fffff984 */ /* 0x000fe20000000800 */
[----:B------:R-:W-:Y:S01]  /*32df0*/  @!PT LDS RZ, [RZ] ;  /* 0x00000000fffff984 */ /* 0x000fe20000000800 */
[----:B------:R0:W-:Y:S01]  /*32e00*/  @!P3 LDGSTS.E.BYPASS.LTC128B.128 [R8+0x19400], desc[UR40][R6.64], !P0 ;  /* 0x194000000608bfae */ /* 0x0001e2000c101d68 */
[----:B------:R-:W-:-:S03]  /*32e10*/  IMAD.MOV.U32 R5, RZ, RZ, R14 ;  /* 0x000000ffff057224 */ /* 0x000fc600078e000e */
[----:B------:R0:W-:Y:S04]  /*32e20*/  @!P3 LDGSTS.E.BYPASS.LTC128B.128 [R8+0x1b400], desc[UR40][R6.64+0x40], !P1 ;  /* 0x1b4000400608bfae */ /* 0x0001e8000c901d68 */
[----:B0-----:R-:W-:Y:S05]  /*32e30*/  WARPSYNC.COLLECTIVE R15, `(.L_x_1935) ;  /* 0x000000000f087348 */ /* 0x001fea0003c00000 */
[----:B------:R1:W2:Y:S02]  /*32e40*/  SHFL.IDX P6, R14, R13, R12, R11 ;  /* 0x0000000c0d0e7389 */ /* 0x0002a400000c000b */
[----:B012---:R-:W-:Y:S01]  /*32e50*/  ENDCOLLECTIVE ;  /* 0x000000000000791b */ /* 0x007fe20003800000 */
.L_x_1935:
[----:B------:R-:W-:Y:S01]  /*32e60*/  @!PT LDS RZ, [RZ] ;  /* 0x00000000fffff984 */ /* 0x000fe20000000800 */
[----:B------:R-:W-:Y:S01]  /*32e70*/  @!PT LDS RZ, [RZ] ;  /* 0x00000000fffff984 */ /* 0x000fe20000000800 */
[----:B------:R-:W-:Y:S01]  /*32e80*/  @!PT LDS RZ, [RZ] ;  /* 0x00000000fffff984 */ /* 0x000fe20000000800 */
[----:B------:R0:W-:Y:S01]  /*32e90*/  @!P3 LDGSTS.E.BYPASS.LTC128B.128 [R8+0x1d400], desc[UR40][R6.64+0x80], !P2 ;  /* 0x1d4000800608bfae */ /* 0x0001e2000d101d68 */
[----:B------:R-:W-:Y:S01]  /*32ea0*/  IMAD.MOV.U32 R3, RZ, RZ, R14 ;  /* 0x000000ffff037224 */ /* 0x000fe200078e000e */
[----:B------:R-:W-:Y:S06]  /*32eb0*/  BRA `(.L_x_1936) ;  /* 0xffffff80006c7947 */ /* 0x000fec000383ffff */
.L_x_1693:
[----:B----4-:R4:W0:Y:S02]  /*32ec0*/  SYNCS.PHASECHK.TRANS64.TRYWAIT P0, [R18+URZ+0x2a820], R0 ;  /* 0x02a82000120075a7 */ /* 0x010824000800017f */
[----:B0-----:R-:W-:Y:S05]  /*32ed0*/  @!P0 NANOSLEEP.SYNCS 0x989680 ;  /* 0x009896800000895d */ /* 0x001fea0003900000 */
[----:B------:R-:W0:Y:S02]  /*32ee0*/  @!P0 SYNCS.PHASECHK.TRANS64 P0, [R18+URZ+0x2a820], R0 ;  /* 0x02a82000120085a7 */ /* 0x000e24000800007f */
[----:B0-----:R-:W-:Y:S05]  /*32ef0*/  @!P0 BRA `(.L_x_1693) ;  /* 0xfffffffc00f08947 */ /* 0x001fea000383ffff */
[----:B------:R-:W-:Y:S05]  /*32f00*/  BRA `(.L_x_1937) ;  /* 0xffffff8000dc7947 */ /* 0x000fea000383ffff */
.L_x_1699:
[----:B0-----:R0:W2:Y:S02]  /*32f10*/  SYNCS.PHASECHK.TRANS64.TRYWAIT P0, [R6+URZ+0x2a880], R5 ;  /* 0x02a88005060075a7 */ /* 0x0010a4000800017f */
[----:B--2---:R-:W-:Y:S05]  /*32f20*/  @!P0 NANOSLEEP.SYNCS 0x989680 ;  /* 0x009896800000895d */ /* 0x004fea0003900000 */
[----:B------:R-:W2:Y:S02]  /*32f30*/  @!P0 SYNCS.PHASECHK.TRANS64 P0, [R6+URZ+0x2a880], R5 ;  /* 0x02a88005060085a7 */ /* 0x000ea4000800007f */
[----:B--2---:R-:W-:Y:S05]  /*32f40*/  @!P0 BRA `(.L_x_1699) ;  /* 0xfffffffc00f08947 */ /* 0x004fea000383ffff */
[----:B------:R-:W-:Y:S05]  /*32f50*/  BRA `(.L_x_1938) ;  /* 0xffffff8400947947 */ /* 0x000fea000383ffff */
.L_x_1706:
[----:B--2---:R2:W3:Y:S02]  /*32f60*/  SYNCS.PHASECHK.TRANS64.TRYWAIT P0, [R6+URZ+0x2a840], R5 ;  /* 0x02a84005060075a7 */ /* 0x0044e4000800017f */
[----:B---3--:R-:W-:Y:S05]  /*32f70*/  @!P0 NANOSLEEP.SYNCS 0x989680 ;  /* 0x009896800000895d */ /* 0x008fea0003900000 */
[----:B------:R-:W3:Y:S02]  /*32f80*/  @!P0 SYNCS.PHASECHK.TRANS64 P0, [R6+URZ+0x2a840], R5 ;  /* 0x02a84005060085a7 */ /* 0x000ee4000800007f */
[----:B---3--:R-:W-:Y:S05]  /*32f90*/  @!P0 BRA `(.L_x_1706) ;  /* 0xfffffffc00f08947 */ /* 0x008fea000383ffff */
[----:B------:R-:W-:Y:S05]  /*32fa0*/  BRA `(.L_x_1939) ;  /* 0xffffff8800907947 */ /* 0x000fea000383ffff */
.L_x_1714:
[----:B----4-:R4:W0:Y:S02]  /*32fb0*/  SYNCS.PHASECHK.TRANS64.TRYWAIT P0, [R13+URZ+0x2a870], R4 ;  /* 0x02a870040d0075a7 */ /* 0x010824000800017f */
[----:B0-----:R-:W-:Y:S05]  /*32fc0*/  @!P0 NANOSLEEP.SYNCS 0x989680 ;  /* 0x009896800000895d */ /* 0x001fea0003900000 */
[----:B------:R-:W0:Y:S02]  /*32fd0*/  @!P0 SYNCS.PHASECHK.TRANS64 P0, [R13+URZ+0x2a870], R4 ;  /* 0x02a870040d0085a7 */ /* 0x000e24000800007f */
[----:B0-----:R-:W-:Y:S05]  /*32fe0*/  @!P0 BRA `(.L_x_1714) ;  /* 0xfffffffc00f08947 */ /* 0x001fea000383ffff */
[----:B------:R-:W-:Y:S05]  /*32ff0*/  BRA `(.L_x_1940) ;  /* 0xffffff8c00a47947 */ /* 0x000fea000383ffff */
.L_x_1716:
[----:B----4-:R4:W0:Y:S02]  /*33000*/  SYNCS.PHASECHK.TRANS64.TRYWAIT P0, [R13+URZ+0x2a860], R4 ;  /* 0x02a860040d0075a7 */ /* 0x010824000800017f */
[----:B0-----:R-:W-:Y:S05]  /*33010*/  @!P0 NANOSLEEP.SYNCS 0x989680 ;  /* 0x009896800000895d */ /* 0x001fea0003900000 */
[----:B------:R-:W0:Y:S02]  /*33020*/  @!P0 SYNCS.PHASECHK.TRANS64 P0, [R13+URZ+0x2a860], R4 ;  /* 0x02a860040d0085a7 */ /* 0x000e24000800007f */
[----:B0-----:R-:W-:Y:S05]  /*33030*/  @!P0 BRA `(.L_x_1716) ;  /* 0xfffffffc00f08947 */ /* 0x001fea000383ffff */
[----:B------:R-:W-:Y:S05]  /*33040*/  BRA `(.L_x_1941) ;  /* 0xffffff8c00ac7947 */ /* 0x000fea000383ffff */
.L_x_1723:
[----:B--2---:R2:W3:Y:S02]  /*33050*/  SYNCS.PHASECHK.TRANS64.TRYWAIT P1, [R12+URZ+0x2a870], R0 ;  /* 0x02a870000c0075a7 */ /* 0x0044e4000802017f */
[----:B---3--:R-:W-:Y:S05]  /*33060*/  @!P1 NANOSLEEP.SYNCS 0x989680 ;  /* 0x009896800000995d */ /* 0x008fea0003900000 */
[----:B------:R-:W3:Y:S02]  /*33070*/  @!P1 SYNCS.PHASECHK.TRANS64 P1, [R12+URZ+0x2a870], R0 ;  /* 0x02a870000c0095a7 */ /* 0x000ee4000802007f */
[----:B---3--:R-:W-:Y:S05]  /*33080*/  @!P1 BRA `(.L_x_1723) ;  /* 0xfffffffc00f09947 */ /* 0x008fea000383ffff */
[----:B------:R-:W-:Y:S05]  /*33090*/  BRA `(.L_x_1942) ;  /* 0xffffff9400bc7947 */ /* 0x000fea000383ffff */
.L_x_1725:
[----:B--2---:R2:W3:Y:S02]  /*330a0*/  SYNCS.PHASECHK.TRANS64.TRYWAIT P1, [R12+URZ+0x2a860], R0 ;  /* 0x02a860000c0075a7 */ /* 0x0044e4000802017f */
[----:B---3--:R-:W-:Y:S05]  /*330b0*/  @!P1 NANOSLEEP.SYNCS 0x989680 ;  /* 0x009896800000995d */ /* 0x008fea0003900000 */
[----:B------:R-:W3:Y:S02]  /*330c0*/  @!P1 SYNCS.PHASECHK.TRANS64 P1, [R12+URZ+0x2a860], R0 ;  /* 0x02a860000c0095a7 */ /* 0x000ee4000802007f */
[----:B---3--:R-:W-:Y:S05]  /*330d0*/  @!P1 BRA `(.L_x_1725) ;  /* 0xfffffffc00f09947 */ /* 0x008fea000383ffff */
[----:B------:R-:W-:Y:S05]  /*330e0*/  BRA `(.L_x_1943) ;  /* 0xffffff9400c47947 */ /* 0x000fea000383ffff */
.L_x_1729:
[----:B------:R-:W2:Y:S01]  /*330f0*/  LDL R3, [R1] ;  /* 0x0000000001037983 */ /* 0x000ea20000100800 */
[----:B------:R-:W-:Y:S01]  /*33100*/  BSSY B0, `(.L_x_1944) ;  /* 0x0000008000007945 */ /* 0x000fe20003800000 */
[----:B----4-:R-:W-:Y:S02]  /*33110*/  IMAD.MOV.U32 R12, RZ, RZ, RZ ;  /* 0x000000ffff0c7224 */ /* 0x010fe400078e00ff */
[----:B------:R-:W-:Y:S02]  /*33120*/  IMAD.MOV.U32 R11, RZ, RZ, 0x1f ;  /* 0x0000001fff0b7424 */ /* 0x000fe400078e00ff */
[----:B0-----:R-:W-:Y:S02]  /*33130*/  IMAD.MOV.U32 R15, RZ, RZ, -0x1 ;  /* 0xffffffffff0f7424 */ /* 0x001fe400078e00ff */
[----:B--2---:R-:W-:-:S07]  /*33140*/  IMAD.MOV.U32 R13, RZ, RZ, R3 ;  /* 0x000000ffff0d7224 */ /* 0x004fce00078e0003 */
[----:B-1----:R-:W-:Y:S05]  /*33150*/  WARPSYNC.COLLECTIVE R15, `(.L_x_1945) ;  /* 0x000000000f087348 */ /* 0x002fea0003c00000 */
[----:B------:R0:W2:Y:S02]  /*33160*/  SHFL.IDX P6, R14, R13, R12, R11 ;  /* 0x0000000c0d0e7389 */ /* 0x0000a400000c000b */
[----:B012---:R-:W-:Y:S01]  /*33170*/  ENDCOLLECTIVE ;  /* 0x000000000000791b */ /* 0x007fe20003800000 */
.L_x_1945:
[----:B------:R-:W-:Y:S05]  /*33180*/  BSYNC B0 ;  /* 0x0000000000007941 */ /* 0x000fea0003800000 */
.L_x_1944:
[----:B------:R0:W5:Y:S01]  /*33190*/  LDL R2, [R1+0xc] ;  /* 0x00000c0001027983 */ /* 0x0001620000100800 */
[----:B------:R-:W-:Y:S02]  /*331a0*/  IMAD.MOV.U32 R13, RZ, RZ, R3 ;  /* 0x000000ffff0d7224 */ /* 0x000fe400078e0003 */
[----:B------:R-:W-:Y:S02]  /*331b0*/  IMAD.MOV.U32 R12, RZ, RZ, 0x1 ;  /* 0x00000001ff0c7424 */ /* 0x000fe400078e00ff */
[----:B------:R-:W-:Y:S02]  /*331c0*/  IMAD.MOV.U32 R11, RZ, RZ, 0x1f ;  /* 0x0000001fff0b7424 */ /* 0x000fe400078e00ff */
[----:B------:R-:W-:Y:S02]  /*331d0*/  IMAD.MOV.U32 R15, RZ, RZ, -0x1 ;  /* 0xffffffffff0f7424 */ /* 0x000fe400078e00ff */
[----:B0-----:R-:W-:-:S07]  /*331e0*/  IMAD.MOV.U32 R0, RZ, RZ, R14 ;  /* 0x000000ffff007224 */ /* 0x001fce00078e000e */
[----:B-----5:R-:W-:Y:S05]  /*331f0*/  WARPSYNC.COLLECTIVE R15, `(.L_x_1946) ;  /* 0x000000000f087348 */ /* 0x020fea0003c00000 */
[----:B------:R0:W1:Y:S02]  /*33200*/  SHFL.IDX P6, R14, R13, R12, R11 ;  /* 0x0000000c0d0e7389 */ /* 0x00006400000c000b */
[----:B01---5:R-:W-:Y:S01]  /*33210*/  ENDCOLLECTIVE ;  /* 0x000000000000791b */ /* 0x023fe20003800000 */
.L_x_1946:
        /* <DEDUP_REMOVED lines=16> */
[----:B------:R-:W-:Y:S01]  /*33320*/  ISETP.GE.U32.AND P5, PT, R16, 0x10, PT ;  /* 0x000000101000780c */ /* 0x000fe20003fa6070 */
[----:B--2---:R-:W-:Y:S02]  /*33330*/  @!P1 IMAD.MOV.U32 R5, RZ, RZ, R6 ;  /* 0x000000ffff059224 */ /* 0x004fe400078e0006 */
        /* <DEDUP_REMOVED lines=8> */
.L_x_1947:
        /* <DEDUP_REMOVED lines=8> */
.L_x_1948:
        /* <DEDUP_REMOVED lines=8> */
.L_x_1949:
        /* <DEDUP_REMOVED lines=8> */
.L_x_1950:
        /* <DEDUP_REMOVED lines=8> */
.L_x_1951:
[----:B------:R-:W-:Y:S02]  /*335c0*/  IMAD.MOV.U32 R12, RZ, RZ, 0x1f ;  /* 0x0000001fff0c7424 */ /* 0x000fe400078e00ff */
[----:B------:R-:W-:Y:S02]  /*335d0*/  IMAD.MOV.U32 R11, RZ, RZ, 0x1f ;  /* 0x0000001fff0b7424 */ /* 0x000fe400078e00ff */
[----:B------:R-:W-:-:S05]  /*335e0*/  IMAD.MOV.U32 R3, RZ, RZ, R14 ;  /* 0x000000ffff037224 */ /* 0x000fca00078e000e */
[----:B------:R-:W-:-:S05]  /*335f0*/  SEL R3, R3, RZ, P5 ;  /* 0x000000ff03037207 */ /* 0x000fca0002800000 */
[----:B------:R-:W-:-:S04]  /*33600*/  IMAD.IADD R3, R2, 0x1, R3 ;  /* 0x0000000102037824 */ /* 0x000fc800078e0203 */
[----:B------:R-:W-:-:S07]  /*33610*/  IMAD.MOV.U32 R13, RZ, RZ, R3 ;  /* 0x000000ffff0d7224 */ /* 0x000fce00078e0003 */
[----:B------:R-:W-:Y:S05]  /*33620*/  WARPSYNC.COLLECTIVE R15, `(.L_x_1952) ;  /* 0x000000000f087348 */ /* 0x000fea0003c00000 */
[----:B------:R0:W1:Y:S02]  /*33630*/  SHFL.IDX P6, R14, R13, R12, R11 ;  /* 0x0000000c0d0e7389 */ /* 0x00006400000c000b */
[----:B01----:R-:W-:Y:S01]  /*33640*/  ENDCOLLECTIVE ;  /* 0x000000000000791b */ /* 0x003fe20003800000 */
.L_x_1952:
[----:B------:R-:W-:Y:S01]  /*33650*/  IMAD.MOV.U32 R9, RZ, RZ, R14 ;  /* 0x000000ffff097224 */ /* 0x000fe200078e000e */
[----:B------:R-:W-:Y:S06]  /*33660*/  BRA `(.L_x_1953) ;  /* 0xffffff9800f47947 */ /* 0x000fec000383ffff */
.L_x_1732:
[----:B------:R-:W-:Y:S01]  /*33670*/  BSSY B0, `(.L_x_1954) ;  /* 0x0000008000007945 */ /* 0x000fe20003800000 */
[----:B------:R-:W-:Y:S02]  /*33680*/  IMAD.MOV.U32 R13, RZ, RZ, R2 ;  /* 0x000000ffff0d7224 */ /* 0x000fe400078e0002 */
[----:B------:R-:W-:Y:S02]  /*33690*/  IMAD.MOV.U32 R12, RZ, RZ, 0x1 ;  /* 0x00000001ff0c7424 */ /* 0x000fe400078e00ff */
[----:B------:R-:W-:Y:S02]  /*336a0*/  IMAD.MOV.U32 R11, RZ, RZ, RZ ;  /* 0x000000ffff0b7224 */ /* 0x000fe400078e00ff */
[----:B0-----:R-:W-:-:S07]  /*336b0*/  IMAD.MOV.U32 R15, RZ, RZ, -0x1 ;  /* 0xffffffffff0f7424 */ /* 0x001fce00078e00ff */
[----:B------:R-:W-:Y:S05]  /*336c0*/  WARPSYNC.COLLECTIVE R15, `(.L_x_1955) ;  /* 0x000000000f087348 */ /* 0x000fea0003c00000 */
[----:B------:R0:W1:Y:S02]  /*336d0*/  SHFL.UP P6, R14, R13, R12, R11 ;  /* 0x0400000c0d0e7389 */ /* 0x00006400000c000b */
[----:B01----:R-:W-:Y:S01]  /*336e0*/  ENDCOLLECTIVE ;  /* 0x000000000000791b */ /* 0x003fe20003800000 */
.L_x_1955:
[----:B------:R-:W-:Y:S05]  /*336f0*/  BSYNC B0 ;  /* 0x0000000000007941 */ /* 0x000fea0003800000 */
.L_x_1954:
[----:B------:R-:W-:Y:S02]  /*33700*/  IMAD.MOV.U32 R3, RZ, RZ, R14 ;  /* 0x000000ffff037224 */ /* 0x000fe400078e000e */
[----:B------:R-:W-:Y:S02]  /*33710*/  IMAD.MOV.U32 R12, RZ, RZ, 0x2 ;  /* 0x00000002ff0c7424 */ /* 0x000fe400078e00ff */
[----:B------:R-:W-:Y:S01]  /*33720*/  IMAD.MOV.U32 R11, RZ, RZ, RZ ;  /* 0x000000ffff0b7224 */ /* 0x000fe200078e00ff */
[----:B------:R-:W-:Y:S01]  /*33730*/  SEL R3, R3, RZ, P1 ;  /* 0x000000ff03037207 */ /* 0x000fe20000800000 */
[----:B------:R-:W-:-:S04]  /*33740*/  IMAD.MOV.U32 R15, RZ, RZ, -0x1 ;  /* 0xffffffffff0f7424 */ /* 0x000fc800078e00ff */
[----:B------:R-:W-:-:S04]  /*33750*/  IMAD.IADD R2, R2, 0x1, R3 ;  /* 0x0000000102027824 */ /* 0x000fc800078e0203 */
[----:B------:R-:W-:-:S07]  /*33760*/  IMAD.MOV.U32 R13, RZ, RZ, R2 ;  /* 0x000000ffff0d7224 */ /* 0x000fce00078e0002 */
[----:B------:R-:W-:Y:S05]  /*33770*/  WARPSYNC.COLLECTIVE R15, `(.L_x_1956) ;  /* 0x000000000f087348 */ /* 0x000fea0003c00000 */
[----:B------:R0:W1:Y:S02]  /*33780*/  SHFL.UP P6, R14, R13, R12, R11 ;  /* 0x0400000c0d0e7389 */ /* 0x00006400000c000b */
[----:B01----:R-:W-:Y:S01]  /*33790*/  ENDCOLLECTIVE ;  /* 0x000000000000791b */ /* 0x003fe20003800000 */
.L_x_1956:
        /* <DEDUP_REMOVED lines=8> */
.L_x_1957:
        /* <DEDUP_REMOVED lines=8> */
.L_x_1958:
        /* <DEDUP_REMOVED lines=8> */
.L_x_1959:
        /* <DEDUP_REMOVED lines=9> */
.L_x_1960:
[----:B------:R-:W-:Y:S01]  /*339b0*/  IMAD.MOV.U32 R9, RZ, RZ, R14 ;  /* 0x000000ffff097224 */ /* 0x000fe200078e000e */
[----:B------:R-:W-:Y:S06]  /*339c0*/  BRA `(.L_x_1961) ;  /* 0xffffff9800cc7947 */ /* 0x000fec000383ffff */
.L_x_1734:
[----:B------:R-:W-:Y:S01]  /*339d0*/  BSSY B0, `(.L_x_1962) ;  /* 0x0000006000007945 */ /* 0x000fe20003800000 */
[----:B------:R-:W-:Y:S01]  /*339e0*/  PLOP3.LUT P6, PT, P6, PT, PT, 0x8, 0x0 ;  /* 0x000000000000781c */ /* 0x000fe200037ce170 */
[----:B0-----:R-:W-:-:S12]  /*339f0*/  IMAD.MOV.U32 R15, RZ, RZ, -0x1 ;  /* 0xffffffffff0f7424 */ /* 0x001fd800078e00ff */
[----:B------:R-:W-:Y:S05]  /*33a00*/  WARPSYNC.COLLECTIVE R15, `(.L_x_1963) ;  /* 0x000000000f087348 */ /* 0x000fea0003c00000 */
[----:B------:R-:W-:Y:S01]  /*33a10*/  VOTE.ANY R14, PT, P6 ;  /* 0x00000000000e7806 */ /* 0x000fe200030e0100 */
[----:B------:R-:W-:Y:S06]  /*33a20*/  ENDCOLLECTIVE ;  /* 0x000000000000791b */ /* 0x000fec0003800000 */
.L_x_1963:
[----:B------:R-:W-:Y:S05]  /*33a30*/  BSYNC B0 ;  /* 0x0000000000007941 */ /* 0x000fea0003800000 */
.L_x_1962:
[----:B------:R0:W5:Y:S01]  /*33a40*/  LDL.LU R10, [R1+0xc] ;  /* 0x00000c00010a7983 */ /* 0x0001620000300800 */
[----:B------:R-:W-:Y:S02]  /*33a50*/  IMAD.MOV.U32 R4, RZ, RZ, R14 ;  /* 0x000000ffff047224 */ /* 0x000fe400078e000e */
[----:B------:R-:W-:Y:S02]  /*33a60*/  IMAD.MOV.U32 R13, RZ, RZ, R5 ;  /* 0x000000ffff0d7224 */ /* 0x000fe400078e0005 */
[----:B------:R-:W1:Y:S01]  /*33a70*/  POPC R3, R4 ;  /* 0x0000000400037309 */ /* 0x000e620000000000 */
[----:B------:R-:W-:Y:S02]  /*33a80*/  IMAD.MOV.U32 R11, RZ, RZ, 0x1f ;  /* 0x0000001fff0b7424 */ /* 0x000fe400078e00ff */
[----:B------:R-:W-:Y:S02]  /*33a90*/  IMAD.MOV.U32 R15, RZ, RZ, -0x1 ;  /* 0xffffffffff0f7424 */ /* 0x000fe400078e00ff */
[----:B01----:R-:W-:-:S07]  /*33aa0*/  IMAD.MOV.U32 R12, RZ, RZ, R3 ;  /* 0x000000ffff0c7224 */ /* 0x003fce00078e0003 */
[----:B-----5:R-:W-:Y:S05]  /*33ab0*/  WARPSYNC.COLLECTIVE R15, `(.L_x_1964) ;  /* 0x000000000f087348 */ /* 0x020fea0003c00000 */
[----:B------:R0:W1:Y:S02]  /*33ac0*/  SHFL.IDX P6, R14, R13, R12, R11 ;  /* 0x0000000c0d0e7389 */ /* 0x00006400000c000b */
[----:B01---5:R-:W-:Y:S01]  /*33ad0*/  ENDCOLLECTIVE ;  /* 0x000000000000791b */ /* 0x023fe20003800000 */
.L_x_1964:
[----:B------:R-:W-:Y:S02]  /*33ae0*/  IMAD.MOV.U32 R13, RZ, RZ, R6 ;  /* 0x000000ffff0d7224 */ /* 0x000fe400078e0006 */
[----:B------:R-:W-:-:S07]  /*33af0*/  IMAD.MOV.U32 R5, RZ, RZ, R14 ;  /* 0x000000ffff057224 */ /* 0x000fce00078e000e */
[----:B------:R-:W-:Y:S05]  /*33b00*/  WARPSYNC.COLLECTIVE R15, `(.L_x_1965) ;  /* 0x000000000f087348 */ /* 0x000fea0003c00000 */
[----:B------:R0:W1:Y:S02]  /*33b10*/  SHFL.IDX P6, R14, R13, R12, R11 ;  /* 0x0000000c0d0e7389 */ /* 0x00006400000c000b */
[----:B01----:R-:W-:Y:S01]  /*33b20*/  ENDCOLLECTIVE ;  /* 0x000000000000791b */ /* 0x003fe20003800000 */
.L_x_1965:
[----:B------:R-:W-:Y:S02]  /*33b30*/  IMAD.MOV.U32 R6, RZ, RZ, R14 ;  /* 0x000000ffff067224 */ /* 0x000fe400078e000e */
[----:B------:R-:W-:-:S05]  /*33b40*/  IMAD.IADD R10, R3, 0x1, R10 ;  /* 0x00000001030a7824 */ /* 0x000fca00078e020a */
[----:B------:R0:W-:Y:S01]  /*33b50*/  STL [R1+0xc], R10 ;  /* 0x00000c0a01007387 */ /* 0x0001e20000100800 */
[----:B------:R-:W-:Y:S05]  /*33b60*/  BRA `(.L_x_1966) ;  /* 0xffffff9800b07947 */ /* 0x000fea000383ffff */
.L_x_1736:
[----:B------:R-:W-:Y:S01]  /*33b70*/  BSSY B0, `(.L_x_1967) ;  /* 0x0000008000007945 */ /* 0x000fe20003800000 */
[----:B------:R-:W-:Y:S02]  /*33b80*/  IMAD.MOV.U32 R13, RZ, RZ, R7 ;  /* 0x000000ffff0d7224 */ /* 0x000fe400078e0007 */
[----:B------:R-:W-:Y:S02]  /*33b90*/  IMAD.MOV.U32 R12, RZ, RZ, R3 ;  /* 0x000000ffff0c7224 */ /* 0x000fe400078e0003 */
[----:B------:R-:W-:Y:S02]  /*33ba0*/  IMAD.MOV.U32 R11, RZ, RZ, 0x1f ;  /* 0x0000001fff0b7424 */ /* 0x000fe400078e00ff */
[----:B0-----:R-:W-:-:S07]  /*33bb0*/  IMAD.MOV.U32 R15, RZ, RZ, -0x1 ;  /* 0xffffffffff0f7424 */ /* 0x001fce00078e00ff */
[----:B------:R-:W-:Y:S05]  /*33bc0*/  WARPSYNC.COLLECTIVE R15, `(.L_x_1968) ;  /* 0x000000000f087348 */ /* 0x000fea0003c00000 */
[----:B------:R0:W1:Y:S02]  /*33bd0*/  SHFL.IDX P6, R14, R13, R12, R11 ;  /* 0x0000000c0d0e7389 */ /* 0x00006400000c000b */
[----:B01----:R-:W-:Y:S01]  /*33be0*/  ENDCOLLECTIVE ;  /* 0x000000000000791b */ /* 0x003fe20003800000 */
.L_x_1968:
[----:B------:R-:W-:Y:S05]  /*33bf0*/  BSYNC B0 ;  /* 0x0000000000007941 */ /* 0x000fea0003800000 */
.L_x_1967:
[----:B------:R-:W-:Y:S01]  /*33c00*/  IMAD.MOV.U32 R3, RZ, RZ, R14 ;  /* 0x000000ffff037224 */ /* 0x000fe200078e000e */
[----:B------:R-:W-:Y:S06]  /*33c10*/  BRA `(.L_x_1969) ;  /* 0xffffff98009c7947 */ /* 0x000fec000383ffff */
.L_x_1742:
[----:B0-----:R0:W1:Y:S02]  /*33c20*/  SYNCS.PHASECHK.TRANS64.TRYWAIT P0, [R0+URZ+0x2a820], R3 ;  /* 0x02a82003000075a7 */ /* 0x001064000800017f */
[----:B-1----:R-:W-:Y:S05]  /*33c30*/  @!P0 NANOSLEEP.SYNCS 0x989680 ;  /* 0x009896800000895d */ /* 0x002fea0003900000 */
[----:B------:R-:W1:Y:S02]  /*33c40*/  @!P0 SYNCS.PHASECHK.TRANS64 P0, [R0+URZ+0x2a820], R3 ;  /* 0x02a82003000085a7 */ /* 0x000e64000800007f */
[----:B-1----:R-:W-:Y:S05]  /*33c50*/  @!P0 BRA `(.L_x_1742) ;  /* 0xfffffffc00f08947 */ /* 0x002fea000383ffff */
[----:B------:R-:W-:Y:S05]  /*33c60*/  BRA `(.L_x_1970) ;  /* 0xffffffa400407947 */ /* 0x000fea000383ffff */
.L_x_1743:
        /* <DEDUP_REMOVED lines=11> */
.L_x_1972:
[----:B------:R-:W-:Y:S05]  /*33d20*/  BSYNC B0 ;  /* 0x0000000000007941 */ /* 0x000fea0003800000 */
.L_x_1971:
[----:B------:R-:W-:Y:S05]  /*33d30*/  BRA `(.L_x_1973) ;  /* 0xffffffa400287947 */ /* 0x000fea000383ffff */
.L_x_1744:
[----:B------:R-:W-:Y:S01]  /*33d40*/  BSSY B0, `(.L_x_1974) ;  /* 0x0000006000007945 */ /* 0x000fe20003800000 */
[----:B------:R-:W-:-:S07]  /*33d50*/  IMAD.MOV.U32 R15, RZ, RZ, -0x1 ;  /* 0xffffffffff0f7424 */ /* 0x000fce00078e00ff */
[----:B01----:R-:W-:Y:S05]  /*33d60*/  WARPSYNC.COLLECTIVE R15, `(.L_x_1975) ;  /* 0x000000000f0c7348 */ /* 0x003fea0003c00000 */
[----:B------:R-:W-:Y:S02]  /*33d70*/  ELECT P6, UR62, PT ;  /* 0x00000000003e782f */ /* 0x000fe400038c0000 */
[----:B------:R-:W-:Y:S01]  /*33d80*/  MOV R14, UR62 ;  /* 0x0000003e000e7c02 */ /* 0x000fe20008000f00 */
[----:B01----:R-:W-:Y:S10]  /*33d90*/  ENDCOLLECTIVE ;  /* 0x000000000000791b */ /* 0x003ff40003800000 */
.L_x_1975:
[----:B------:R-:W-:Y:S05]  /*33da0*/  BSYNC B0 ;  /* 0x0000000000007941 */ /* 0x000fea0003800000 */
.L_x_1974:
[----:B------:R-:W-:Y:S05]  /*33db0*/  BRA `(.L_x_1976) ;  /* 0xffffffa4001c7947 */ /* 0x000fea000383ffff */
.L_x_1746:
[----:B0-----:R0:W1:Y:S02]  /*33dc0*/  SYNCS.PHASECHK.TRANS64.TRYWAIT P1, [R6+URZ], R5 ;  /* 0x00000005060075a7 */ /* 0x001064000802017f */
[----:B-1----:R-:W-:Y:S05]  /*33dd0*/  @!P1 NANOSLEEP.SYNCS 0x989680 ;  /* 0x009896800000995d */ /* 0x002fea0003900000 */
[----:B------:R-:W1:Y:S02]  /*33de0*/  @!P1 SYNCS.PHASECHK.TRANS64 P1, [R6+URZ], R5 ;  /* 0x00000005060095a7 */ /* 0x000e64000802007f */
[----:B-1----:R-:W-:Y:S05]  /*33df0*/  @!P1 BRA `(.L_x_1746) ;  /* 0xfffffffc00f09947 */ /* 0x002fea000383ffff */
[----:B------:R-:W-:Y:S05]  /*33e00*/  BRA `(.L_x_1977) ;  /* 0xffffffa400547947 */ /* 0x000fea000383ffff */
.L_x_1747:
[----:B-1----:R1:W2:Y:S02]  /*33e10*/  SYNCS.PHASECHK.TRANS64.TRYWAIT P1, [R7+URZ], R2 ;  /* 0x00000002070075a7 */ /* 0x0022a4000802017f */
[----:B--2---:R-:W-:Y:S05]  /*33e20*/  @!P1 NANOSLEEP.SYNCS 0x989680 ;  /* 0x009896800000995d */ /* 0x004fea0003900000 */
[----:B------:R-:W2:Y:S02]  /*33e30*/  @!P1 SYNCS.PHASECHK.TRANS64 P1, [R7+URZ], R2 ;  /* 0x00000002070095a7 */ /* 0x000ea4000802007f */
[----:B--2---:R-:W-:Y:S05]  /*33e40*/  @!P1 BRA `(.L_x_1747) ;  /* 0xfffffffc00f09947 */ /* 0x004fea000383ffff */
[----:B------:R-:W-:Y:S05]  /*33e50*/  BRA `(.L_x_1978) ;  /* 0xffffffa400487947 */ /* 0x000fea000383ffff */
.L_x_1749:
[----:B--2---:R2:W3:Y:S02]  /*33e60*/  SYNCS.PHASECHK.TRANS64.TRYWAIT P1, [R4+URZ+0x2a860], R5 ;  /* 0x02a86005040075a7 */ /* 0x0044e4000802017f */
[----:B---3--:R-:W-:Y:S05]  /*33e70*/  @!P1 NANOSLEEP.SYNCS 0x989680 ;  /* 0x009896800000995d */ /* 0x008fea0003900000 */
[----:B------:R-:W3:Y:S02]  /*33e80*/  @!P1 SYNCS.PHASECHK.TRANS64 P1, [R4+URZ+0x2a860], R5 ;  /* 0x02a86005040095a7 */ /* 0x000ee4000802007f */
[----:B---3--:R-:W-:Y:S05]  /*33e90*/  @!P1 BRA `(.L_x_1749) ;  /* 0xfffffffc00f09947 */ /* 0x008fea000383ffff */
[----:B------:R-:W-:Y:S05]  /*33ea0*/  BRA `(.L_x_1979) ;  /* 0xffffffa400487947 */ /* 0x000fea000383ffff */
.L_x_1751:
[----:B---3--:R3:W4:Y:S02]  /*33eb0*/  SYNCS.PHASECHK.TRANS64.TRYWAIT P1, [R3+URZ+0x2a860], R2 ;  /* 0x02a86002030075a7 */ /* 0x008724000802017f */
[----:B----4-:R-:W-:Y:S05]  /*33ec0*/  @!P1 NANOSLEEP.SYNCS 0x989680 ;  /* 0x009896800000995d */ /* 0x010fea0003900000 */
[----:B------:R-:W4:Y:S02]  /*33ed0*/  @!P1 SYNCS.PHASECHK.TRANS64 P1, [R3+URZ+0x2a860], R2 ;  /* 0x02a86002030095a7 */ /* 0x000f24000802007f */
[----:B----4-:R-:W-:Y:S05]  /*33ee0*/  @!P1 BRA `(.L_x_1751) ;  /* 0xfffffffc00f09947 */ /* 0x010fea000383ffff */
[----:B------:R-:W-:Y:S05]  /*33ef0*/  BRA `(.L_x_1980) ;  /* 0xffffffa400487947 */ /* 0x000fea000383ffff */
.L_x_1753:
[----:B----4-:R4:W0:Y:S02]  /*33f00*/  SYNCS.PHASECHK.TRANS64.TRYWAIT P0, [R4+URZ+0x2a880], R5 ;  /* 0x02a88005040075a7 */ /* 0x010824000800017f */
[----:B0-----:R-:W-:Y:S05]  /*33f10*/  @!P0 NANOSLEEP.SYNCS 0x989680 ;  /* 0x009896800000895d */ /* 0x001fea0003900000 */
[----:B------:R-:W0:Y:S02]  /*33f20*/  @!P0 SYNCS.PHASECHK.TRANS64 P0, [R4+URZ+0x2a880], R5 ;  /* 0x02a88005040085a7 */ /* 0x000e24000800007f */
[----:B0-----:R-:W-:Y:S05]  /*33f30*/  @!P0 BRA `(.L_x_1753) ;  /* 0xfffffffc00f08947 */ /* 0x001fea000383ffff */
[----:B------:R-:W-:Y:S05]  /*33f40*/  BRA `(.L_x_1754) ;  /* 0xffffffa400447947 */ /* 0x000fea000383ffff */
.L_x_1981:
        /* <DEDUP_REMOVED lines=11> */
.L_x_2931:


//--------------------- .text._ZN7cutlass13device_kernelIN5flash11enable_sm90INS1_16FlashAttnFwdSm90INS1_25CollectiveMainloopFwdSm90ILi2EN4cute5tupleIJNS5_1CILi1EEES8_S8_EEENS6_IJNS7_ILi128EEENS7_ILi160EEENS7_ILi192EEEEEELi192ENS_12float_e4m3_tEfNS_4arch4Sm90ELb1ELb0ELb1ELb0ELb0ELb0ELb0ELb1ELb1ELb1ELb1ELb0EEENS1_21CollectiveEpilogueFwdINS6_IJSA_SC_SB_EEES9_NS_10bfloat16_tESG_Li256ELb0ELb1ELb1ELb1EEENS1_19SingleTileSchedulerILb0ELb1ELb1ELi128EEEEEEEEEvNT_6ParamsE --------------------------
	.section	.text._ZN7cutlass13device_kernelIN5flash11enable_sm90INS1_16FlashAttnFwdSm90INS1_25CollectiveMainloopFwdSm90ILi2EN4cute5tupleIJNS5_1CILi1EEES8_S8_EEENS6_IJNS7_ILi128EEENS7_ILi160EEENS7_ILi192EEEEEELi192ENS_12float_e4m3_tEfNS_4arch4Sm90ELb1ELb0ELb1ELb0ELb0ELb0ELb0ELb1ELb1ELb1ELb1ELb0EEENS1_21CollectiveEpilogueFwdINS6_IJSA_SC_SB_EEES9_NS_10bfloat16_tESG_Li256ELb0ELb1ELb1ELb1EEENS1_19SingleTileSchedulerILb0ELb1ELb1ELi128EEEEEEEEEvNT_6ParamsE,"ax",@progbits
	.align	128
.text._ZN7cutlass13device_kernelIN5flash11enable_sm90INS1_16FlashAttnFwdSm90INS1_25CollectiveMainloopFwdSm90ILi2EN4cute5tupleIJNS5_1CILi1EEES8_S8_EEENS6_IJNS7_ILi128EEENS7_ILi160EEENS7_ILi192EEEEEELi192ENS_12float_e4m3_tEfNS_4arch4Sm90ELb1ELb0ELb1ELb0ELb0ELb0ELb0ELb1ELb1ELb1ELb1ELb0EEENS1_21CollectiveEpilogueFwdINS6_IJSA_SC_SB_EEES9_NS_10bfloat16_tESG_Li256ELb0ELb1ELb1ELb1EEENS1_19SingleTileSchedulerILb0ELb1ELb1ELi128EEEEEEEEEvNT_6ParamsE:
        .type           _ZN7cutlass13device_kernelIN5flash11enable_sm90INS1_16FlashAttnFwdSm90INS1_25CollectiveMainloopFwdSm90ILi2EN4cute5tupleIJNS5_1CILi1EEES8_S8_EEENS6_IJNS7_ILi128EEENS7_ILi160EEENS7_ILi192EEEEEELi192ENS_12float_e4m3_tEfNS_4arch4Sm90ELb1ELb0ELb1ELb0ELb0ELb0ELb0ELb1ELb1ELb1ELb1ELb0EEENS1_21CollectiveEpilogueFwdINS6_IJSA_SC_SB_EEES9_NS_10bfloat16_tESG_Li256ELb0ELb1ELb1ELb1EEENS1_19SingleTileSchedulerILb0ELb1ELb1ELi128EEEEEEEEEvNT_6ParamsE,@function
        .size           _ZN7cutlass13device_kernelIN5flash11enable_sm90INS1_16FlashAttnFwdSm90INS1_25CollectiveMainloopFwdSm90ILi2EN4cute5tupleIJNS5_1CILi1EEES8_S8_EEENS6_IJNS7_ILi128EEENS7_ILi160EEENS7_ILi192EEEEEELi192ENS_12float_e4m3_tEfNS_4arch4Sm90ELb1ELb0ELb1ELb0ELb0ELb0ELb0ELb1ELb1ELb1ELb1ELb0EEENS1_21CollectiveEpilogueFwdINS6_IJSA_SC_SB_EEES9_NS_10bfloat16_tESG_Li256ELb0ELb1ELb1ELb1EEENS1_19SingleTileSchedulerILb0ELb1ELb1ELi128EEEEEEEEEvNT_6ParamsE,(.L_x_2932 - _ZN7cutlass13device_kernelIN5flash11enable_sm90INS1_16FlashAttnFwdSm90INS1_25CollectiveMainloopFwdSm90ILi2EN4cute5tupleIJNS5_1CILi1EEES8_S8_EEENS6_IJNS7_ILi128EEENS7_ILi160EEENS7_ILi192EEEEEELi192ENS_12float_e4m3_tEfNS_4arch4Sm90ELb1ELb0ELb1ELb0ELb0ELb0ELb0ELb1ELb1ELb1ELb1ELb0EEENS1_21CollectiveEpilogueFwdINS6_IJSA_SC_SB_EEES9_NS_10bfloat16_tESG_Li256ELb0ELb1ELb1ELb1EEENS1_19SingleTileSchedulerILb0ELb1ELb1ELi128EEEEEEEEEvNT_6ParamsE)
        .other          _ZN7cutlass13device_kernelIN5flash11enable_sm90INS1_16FlashAttnFwdSm90INS1_25CollectiveMainloopFwdSm90ILi2EN4cute5tupleIJNS5_1CILi1EEES8_S8_EEENS6_IJNS7_ILi128EEENS7_ILi160EEENS7_ILi192EEEEEELi192ENS_12float_e4m3_tEfNS_4arch4Sm90ELb1ELb0ELb1ELb0ELb0ELb0ELb0ELb1ELb1ELb1ELb1ELb0EEENS1_21CollectiveEpilogueFwdINS6_IJSA_SC_SB_EEES9_NS_10bfloat16_tESG_Li256ELb0ELb1ELb1ELb1EEENS1_19SingleTileSchedulerILb0ELb1ELb1ELi128EEEEEEEEEvNT_6ParamsE,@"STO_CUDA_ENTRY STV_DEFAULT"
_ZN7cutlass13device_kernelIN5flash11enable_sm90INS1_16FlashAttnFwdSm90INS1_25CollectiveMainloopFwdSm90ILi2EN4cute5tupleIJNS5_1CILi1EEES8_S8_EEENS6_IJNS7_ILi128EEENS7_ILi160EEENS7_ILi192EEEEEELi192ENS_12float_e4m3_tEfNS_4arch4Sm90ELb1ELb0ELb1ELb0ELb0ELb0ELb0ELb1ELb1ELb1ELb1ELb0EEENS1_21CollectiveEpilogueFwdINS6_IJSA_SC_SB_EEES9_NS_10bfloat16_tESG_Li256ELb0ELb1ELb1ELb1EEENS1_19SingleTileSchedulerILb0ELb1ELb1ELi128EEEEEEEEEvNT_6ParamsE:
        /* <DEDUP_REMOVED lines=17> */
.L_x_1983:
[----:B------:R-:W-:Y:S05]  /*0110*/  BSYNC B0 ;  /* 0x0000000000007941 */ /* 0x000fea0003800000 */
.L_x_1982:
        /* <DEDUP_REMOVED lines=40> */
.L_x_1984:
        /* <DEDUP_REMOVED lines=22> */
.L_x_1985:
        /* <DEDUP_REMOVED lines=18> */
.L_x_1986:
        /* <DEDUP_REMOVED lines=22> */
.L_x_1987:
        /* <DEDUP_REMOVED lines=22> */
.L_x_1988:
        /* <DEDUP_REMOVED lines=9> */
.L_x_1991:
        /* <DEDUP_REMOVED lines=22> */
[----:B------:R-:W0:Y:S01]  /*0ad0*/  LDC R0, c[0x0][0x448] ;  /* 0x00011200ff007b82 */ /* 0x000e220000000800 */
[----:B------:R-:W1:Y:S01]  /*0ae0*/  S2R R22, SR_CTAID.X ;  /* 0x0000000000167919 */ /* 0x000e620000002500 */
[----:B------:R-:W-:Y:S01]  /*0af0*/  SHF.R.U32.HI R4, RZ, 0x10, R18 ;  /* 0x00000010ff047819 */ /* 0x000fe20000011612 */
[----:B------:R-:W-:Y:S01]  /*0b00*/  IMAD.MOV.U32 R23, RZ, RZ, RZ ;  /* 0x000000ffff177224 */ /* 0x000fe200078e00ff */
[----:B------:R-:W-:-:S04]  /*0b10*/  LOP3.LUT R18, R18, 0xffff, RZ, 0xc0, !PT ;  /* 0x0000ffff12127812 */ /* 0x000fc800078ec0ff */
[----:B------:R-:W2:Y:S08]  /*0b20*/  LDC.64 R8, c[0x0][0x418] ;  /* 0x00010600ff087b82 */ /* 0x000eb00000000a00 */
[----:B------:R-:W3:Y:S01]  /*0b30*/  LDC R3, c[0x0][0x288] ;  /* 0x0000a200ff037b82 */ /* 0x000ee20000000800 */
[----:B0-----:R-:W-:-:S07]  /*0b40*/  ISETP.NE.AND P1, PT, R0, 0x1, PT ;  /* 0x000000010000780c */ /* 0x001fce0003f25270 */
[----:B------:R-:W0:Y:S01]  /*0b50*/  LDC R16, c[0x0][0x424] ;  /* 0x00010900ff107b82 */ /* 0x000e220000000800 */
[----:B--2---:R-:W-:-:S07]  /*0b60*/  ISETP.NE.U32.AND P0, PT, R8, RZ, PT ;  /* 0x000000ff0800720c */ /* 0x004fce0003f05070 */
[----:B------:R-:W2:Y:S01]  /*0b70*/  LDC R27, c[0x0][0x2f0] ;  /* 0x0000bc00ff1b7b82 */ /* 0x000ea20000000800 */
[----:B-1----:R-:W-:Y:S01]  /*0b80*/  IMAD.SHL.U32 R22, R22, 0x80, RZ ;  /* 0x0000008016167824 */ /* 0x002fe200078e00ff */
[----:B------:R-:W-:-:S03]  /*0b90*/  ISETP.NE.AND.EX P0, PT, R9, RZ, PT, P0 ;  /* 0x000000ff0900720c */ /* 0x000fc60003f05300 */
[----:B------:R-:W-:Y:S01]  /*0ba0*/  @P1 VIADD R0, R22, 0x7f ;  /* 0x0000007f16001836 */ /* 0x000fe20000000000 */
[----:B---3--:R-:W-:Y:S02]  /*0bb0*/  IADD3 R3, -R3, 0xa0, RZ ;  /* 0x000000a003037810 */ /* 0x008fe40007ffe1ff */
[----:B------:R-:W1:Y:S08]  /*0bc0*/  @P1 LDC R5, c[0x0][0x44c] ;  /* 0x00011300ff051b82 */ /* 0x000e700000000800 */
[----:B------:R-:W3:Y:S01]  /*0bd0*/  @P1 LDC R7, c[0x0][0x450] ;  /* 0x00011400ff071b82 */ /* 0x000ee20000000800 */
[----:B0-----:R-:W-:-:S02]  /*0be0*/  SEL R16, R16, 0x1, P0 ;  /* 0x0000000110107807 */ /* 0x001fc40000000000 */
[----:B------:R-:W-:-:S03]  /*0bf0*/  ISETP.NE.AND P0, PT, R4, RZ, PT ;  /* 0x000000ff0400720c */ /* 0x000fc60003f05270 */
[----:B--2---:R-:W-:Y:S02]  /*0c00*/  IMAD R3, R16, R27, R3 ;  /* 0x0000001b10037224 */ /* 0x004fe400078e0203 */
[----:B-1----:R-:W-:-:S08]  /*0c10*/  @P1 IMAD.HI.U32 R2, R0, R5, RZ ;  /* 0x0000000500021227 */ /* 0x002fd000078e00ff */
[----:B------:R-:W0:Y:S01]  /*0c20*/  @!P0 LDC R4, c[0x0][0x9f0] ;  /* 0x00027c00ff048b82 */ /* 0x000e220000000800 */
[----:B------:R-:W-:Y:S01]  /*0c30*/  VIADD R0, R22, 0x7f ;  /* 0x0000007f16007836 */ /* 0x000fe20000000000 */
[----:B---3--:R-:W-:Y:S01]  /*0c40*/  @P1 SHF.R.U32.HI R0, RZ, R7, R2 ;  /* 0x00000007ff001219 */ /* 0x008fe20000011602 */
[----:B------:R-:W-:-:S04]  /*0c50*/  IMAD R2, R16, R27, 0x9f ;  /* 0x0000009f10027424 */ /* 0x000fc800078e021b */
[----:B------:R-:W-:Y:S02]  /*0c60*/  IMAD.IADD R0, R3, 0x1, R0 ;  /* 0x0000000103007824 */ /* 0x000fe400078e0200 */
[----:B------:R-:W-:-:S04]  /*0c70*/  IMAD.HI R2, R2, 0x66666667, RZ ;  /* 0x6666666702027827 */ /* 0x000fc800078e02ff */
[----:B------:R-:W-:Y:S01]  /*0c80*/  IMAD.HI R0, R0, 0x66666667, RZ ;  /* 0x6666666700007827 */ /* 0x000fe200078e02ff */
[----:B------:R-:W-:-:S04]  /*0c90*/  SHF.R.U32.HI R3, RZ, 0x1f, R2 ;  /* 0x0000001fff037819 */ /* 0x000fc80000011602 */
[----:B------:R-:W-:Y:S02]  /*0ca0*/  SHF.R.U32.HI R5, RZ, 0x1f, R0 ;  /* 0x0000001fff057819 */ /* 0x000fe40000011600 */
[----:B------:R-:W-:Y:S02]  /*0cb0*/  LEA.HI.SX32 R3, R2, R3, 0x1a ;  /* 0x0000000302037211 */ /* 0x000fe400078fd2ff */
[----:B------:R-:W-:-:S04]  /*0cc0*/  LEA.HI.SX32 R0, R0, R5, 0x1a ;  /* 0x0000000500007211 */ /* 0x000fc800078fd2ff */
[----:B------:R-:W-:-:S04]  /*0cd0*/  VIMNMX R11, R3, R0, PT ;  /* 0x00000000030b7248 */ /* 0x000fc80003fe0100 */
[----:B------:R-:W-:-:S13]  /*0ce0*/  ISETP.GE.AND P1, PT, R11, 0x1, PT ;  /* 0x000000010b00780c */ /* 0x000fda0003f26270 */
[----:B0-----:R-:W-:Y:S05]  /*0cf0*/  @!P1 BRA `(.L_x_1993) ;  /* 0x00000000006c9947 */ /* 0x001fea0003800000 */
[-C--:B------:R-:W-:Y:S02]  /*0d00*/  IABS R7, R4.reuse ;  /* 0x0000000400077213 */ /* 0x080fe40000000000 */
        /* <DEDUP_REMOVED lines=26> */
.L_x_1993:
[-C--:B------:R-:W-:Y:S01]  /*0eb0*/  IMAD R18, R18, R23.reuse, RZ ;  /* 0x0000001712127224 */ /* 0x080fe200078e02ff */
[----:B------:R-:W-:Y:S01]  /*0ec0*/  USHF.R.S32.HI UR37, URZ, 0x1f, UR36 ;  /* 0x0000001f3f257899 */ /* 0x000fe20008011424 */
[----:B------:R-:W-:Y:S01]  /*0ed0*/  VIADD R105, R10, 0xffffff80 ;  /* 0xffffff800a697836 */ /* 0x000fe20000000000 */
[----:B------:R-:W-:Y:S01]  /*0ee0*/  PLOP3.LUT P0, PT, PT, PT, PT, 0x80, 0x0 ;  /* 0x000000000000781c */ /* 0x000fe20003f0f070 */
[----:B------:R-:W-:Y:S01]  /*0ef0*/  IMAD.MOV.U32 R0, RZ, RZ, RZ ;  /* 0x000000ffff007224 */ /* 0x000fe200078e00ff */
[----:B------:R-:W-:Y:S02]  /*0f00*/  VIADDMNMX R23, R18, R23, R11, PT ;  /* 0x0000001712177246 */ /* 0x000fe4000380010b */
[----:B------:R-:W-:Y:S01]  /*0f10*/  CS2R R10, SRZ ;  /* 0x00000000000a7805 */ /* 0x000fe2000001ff00 */
[----:B------:R-:W-:Y:S01]  /*0f20*/  IMAD.MOV.U32 R2, RZ, RZ, RZ ;  /* 0x000000ffff027224 */ /* 0x000fe200078e00ff */
[----:B------:R-:W-:Y:S02]  /*0f30*/  CS2R R48, SRZ ;  /* 0x0000000000307805 */ /* 0x000fe4000001ff00 */
[----:B------:R-:W-:Y:S01]  /*0f40*/  ISETP.GT.AND P1, PT, R23, R18, PT ;  /* 0x000000121700720c */ /* 0x000fe20003f24270 */
        /* <DEDUP_REMOVED lines=39> */
[----:B------:R-:W-:Y:S01]  /*11c0*/  IMAD.MOV.U32 R102, RZ, RZ, RZ ;  /* 0x000000ffff667224 */ /* 0x000fe200078e00ff */
[----:B------:R-:W-:Y:S01]  /*11d0*/  CS2R R98, SRZ ;  /* 0x0000000000627805 */ /* 0x000fe2000001ff00 */
[----:B------:R-:W-:Y:S01]  /*11e0*/  IMAD.MOV.U32 R79, RZ, RZ, RZ ;  /* 0x000000ffff4f7224 */ /* 0x000fe200078e00ff */
[----:B------:R-:W-:Y:S02]  /*11f0*/  CS2R R108, SRZ ;  /* 0x00000000006c7805 */ /* 0x000fe4000001ff00 */
[----:B------:R-:W-:Y:S02]  /*1200*/  CS2R R110, SRZ ;  /* 0x00000000006e7805 */ /* 0x000fe4000001ff00 */
[----:B------:R-:W-:Y:S02]  /*1210*/  CS2R R106, SRZ ;  /* 0x00000000006a7805 */ /* 0x000fe4000001ff00 */
[----:B------:R-:W-:-:S02]  /*1220*/  CS2R R112, SRZ ;  /* 0x0000000000707805 */ /* 0x000fc4000001ff00 */
[----:B------:R-:W-:Y:S01]  /*1230*/  CS2R R116, SRZ ;  /* 0x0000000000747805 */ /* 0x000fe2000001ff00 */
[----:B------:R-:W-:Y:S01]  /*1240*/  IMAD.MOV.U32 R126, RZ, RZ, RZ ;  /* 0x000000ffff7e7224 */ /* 0x000fe200078e00ff */
[----:B------:R-:W-:Y:S02]  /*1250*/  CS2R R118, SRZ ;  /* 0x0000000000767805 */ /* 0x000fe4000001ff00 */
[----:B------:R-:W-:Y:S01]  /*1260*/  CS2R R114, SRZ ;  /* 0x0000000000727805 */ /* 0x000fe2000001ff00 */
[----:B------:R-:W-:Y:S01]  /*1270*/  IMAD R104, R16, R27, RZ ;  /* 0x0000001b10687224 */ /* 0x000fe200078e02ff */
        /* <DEDUP_REMOVED lines=35> */
.L_x_1995:
        /* <DEDUP_REMOVED lines=21> */
[----:B---3--:R-:W-:Y:S02]  /*1600*/  @P1 IMAD R6, R9, R24, RZ ;  /* 0x0000001809061224 */ /* 0x008fe400078e02ff */
[----:B------:R-:W-:Y:S02]  /*1610*/  @P1 IMAD.IADD R5, R5, 0x1, R11 ;  /* 0x0000000105051824 */ /* 0x000fe400078e020b */
[----:B------:R-:W-:Y:S02]  /*1620*/  @P1 IMAD R11, R17, R25, R6 ;  /* 0x00000019110b1224 */ /* 0x000fe400078e0206 */
[-C--:B----4-:R-:W-:Y:S02]  /*1630*/  @P0 IMAD R0, R7, R14.reuse, RZ ;  /* 0x0000000e07000224 */ /* 0x090fe400078e02ff */
[----:B------:R-:W-:-:S04]  /*1640*/  @P0 IMAD.WIDE.U32 R2, R17, R14, R2 ;  /* 0x0000000e11020225 */ /* 0x000fc800078e0002 */
        /* <DEDUP_REMOVED lines=19> */
.L_x_2092:
[----:B------:R-:W-:Y:S05]  /*1780*/  @!P1 BRA `(.L_x_1997) ;  /* 0x0000000000049947 */ /* 0x000fea0003800000 */
[----:B------:R-:W-:Y:S01]  /*1790*/  BPT.TRAP 0x1 ;  /* 0x000000040000795c */ /* 0x000fe20000300000 */
.L_x_1997:
[----:B------:R1:W2:Y:S01]  /*17a0*/  SYNCS.PHASECHK.TRANS64.TRYWAIT P2, [UR40+0x33430], R6 ;  /* 0x03343006ff0075a7 */ /* 0x0002a20008040168 */
[----:B------:R-:W-:Y:S05]  /*17b0*/  @!P1 BRA `(.L_x_1998) ;  /* 0x0000000000049947 */ /* 0x000fea0003800000 */
[----:B------:R-:W-:Y:S01]  /*17c0*/  BPT.TRAP 0x1 ;  /* 0x000000040000795c */ /* 0x000fe20000300000 */
.L_x_1998:
[----:B------:R-:W3:Y:S02]  /*17d0*/  S2R R2, SR_TID.X ;  /* 0x0000000000027919 */ /* 0x000ee40000002100 */
[----:B---3--:R-:W-:-:S04]  /*17e0*/  LOP3.LUT R2, R2, 0x7f, RZ, 0xc0, !PT ;  /* 0x0000007f02027812 */ /* 0x008fc800078ec0ff */
[----:B------:R-:W-:Y:S01]  /*17f0*/  ISETP.NE.AND P0, PT, R2, RZ, PT ;  /* 0x000000ff0200720c */ /* 0x000fe20003f05270 */
[----:B------:R-:W-:-:S05]  /*1800*/  IMAD.U32 R2, RZ, RZ, UR42 ;  /* 0x0000002aff027e24 */ /* 0x000fca000f8e00ff */
[----:B------:R-:W-:Y:S01]  /*1810*/  LOP3.LUT R2, R2, 0x10000, RZ, 0xfc, !PT ;  /* 0x0001000002027812 */ /* 0x000fe200078efcff */
[----:B--2---:R-:W-:Y:S06]  /*1820*/  @P2 BRA `(.L_x_1999) ;  /* 0x0000000000082947 */ /* 0x004fec0003800000 */
[----:B------:R-:W2:Y:S02]  /*1830*/  SYNCS.PHASECHK.TRANS64.TRYWAIT P2, [UR40+0x33430], R6 ;  /* 0x03343006ff0075a7 */ /* 0x000ea40008040168 */
[----:B--2---:R-:W-:Y:S05]  /*1840*/  @!P2 BRA `(.L_x_2000) ;  /* 0x000001380038a947 */ /* 0x004fea0003800000 */
.L_x_1999:
[----:B------:R-:W-:Y:S05]  /*1850*/  WARPSYNC.ALL ;  /* 0x0000000000007948 */ /* 0x000fea0003800000 */
[----:B0-----:R-:W-:Y:S01]  /*1860*/  IMAD.MOV.U32 R3, RZ, RZ, -0x7fffffe0 ;  /* 0x80000020ff037424 */ /* 0x001fe200078e00ff */
[----:B------:R-:W-:Y:S01]  /*1870*/  UIADD3 UR4, UR40, 0x24200, URZ ;  /* 0x0002420028047890 */ /* 0x000fe2000fffe03f */
[C---:B------:R-:W-:Y:S01]  /*1880*/  R2UR UR8, R2.reuse ;  /* 0x00000000020872ca */ /* 0x040fe200000e0000 */
[----:B------:R-:W-:Y:S02]  /*1890*/  WARPGROUP.ARRIVE ;  /* 0x00000000000079c5 */ /* 0x000fe40000000000 */
        /* <DEDUP_REMOVED lines=23> */
[----:B------:R-:W0:Y:S01]  /*1a10*/  LDC R8, c[0x0][0x448] ;  /* 0x00011200ff087b82 */ /* 0x000e220000000800 */
[----:B------:R-:W-:Y:S01]  /*1a20*/  UIADD3 UR4, UR52, 0x200, URZ ;  /* 0x0000020034047890 */ /* 0x000fe2000fffe03f */
[----:B------:R-:W-:Y:S01]  /*1a30*/  LEA.HI R108, R108, R105, RZ, 0x2 ;  /* 0x000000696c6c7211 */ /* 0x000fe200078f10ff */
[----:B------:R-:W-:Y:S01]  /*1a40*/  UMOV UR22, UR8 ;  /* 0x0000000800167c82 */ /* 0x000fe20008000000 */
[----:B------:R-:W-:Y:S01]  /*1a50*/  UMOV UR15, 0x80000020 ;  /* 0x80000020000f7882 */ /* 0x000fe20000000000 */
[----:B------:R-:W-:Y:S01]  /*1a60*/  UMOV UR5, 0x80000020 ;  /* 0x8000002000057882 */ /* 0x000fe20000000000 */
[----:B------:R-:W-:Y:S01]  /*1a70*/  UMOV UR18, UR10 ;  /* 0x0000000a00127c82 */ /* 0x000fe20008000000 */
[----:B------:R-:W-:Y:S01]  /*1a80*/  UIADD3 UR10, UR52, 0x2, URZ ;  /* 0x00000002340a7890 */ /* 0x000fe2000fffe03f */
[----:B------:R-:W-:Y:S01]  /*1a90*/  LOP3.LUT R108, R108, 0xfffffffc, RZ, 0xc0, !PT ;  /* 0xfffffffc6c6c7812 */ /* 0x000fe200078ec0ff */
[----:B------:R-:W-:Y:S01]  /*1aa0*/  UMOV UR14, UR4 ;  /* 0x00000004000e7c82 */ /* 0x000fe20008000000 */
[----:B------:R-:W-:Y:S01]  /*1ab0*/  UIADD3 UR7, UR6, 0x2, URZ ;  /* 0x0000000206077890 */ /* 0x000fe2000fffe03f */
[----:B------:R-:W3:Y:S01]  /*1ac0*/  S2UR UR42, SR_CgaCtaId ;  /* 0x00000000002a79c3 */ /* 0x000ee20000008800 */
[----:B------:R-:W-:Y:S01]  /*1ad0*/  UMOV UR9, UR5 ;  /* 0x0000000500097c82 */ /* 0x000fe20008000000 */
[----:B------:R-:W-:Y:S01]  /*1ae0*/  UMOV UR11, 0x80000020 ;  /* 0x80000020000b7882 */ /* 0x000fe20000000000 */
[----:B------:R-:W-:Y:S01]  /*1af0*/  IMAD.IADD R108, R105, 0x1, -R108 ;  /* 0x00000001696c7824 */ /* 0x000fe200078e0a6c */
[----:B------:R-:W-:-:S02]  /*1b00*/  UMOV UR54, URZ ;  /* 0x0000003f00367c82 */ /* 0x000fc40008000000 */
[----:B------:R-:W-:Y:S01]  /*1b10*/  UMOV UR4, UR7 ;  /* 0x0000000700047c82 */ /* 0x000fe20008000000 */
[----:B------:R-:W-:Y:S01]  /*1b20*/  UIADD3 UR7, UR52, 0x102, URZ ;  /* 0x0000010234077890 */ /* 0x000fe2000fffe03f */
[----:B------:R-:W-:Y:S01]  /*1b30*/  UMOV UR8, UR4 ;  /* 0x0000000400087c82 */ /* 0x000fe20008000000 */
[----:B0-----:R-:W-:Y:S02]  /*1b40*/  ISETP.NE.AND P2, PT, R8, 0x1, PT ;  /* 0x000000010800780c */ /* 0x001fe40003f45270 */
[----:B------:R-:W-:-:S05]  /*1b50*/  LOP3.LUT R8, R107, 0xffffff80, RZ, 0xc0, !PT ;  /* 0xffffff806b087812 */ /* 0x000fca00078ec0ff */
[----:B------:R-:W-:Y:S01]  /*1b60*/  IMAD.IADD R8, R105, 0x1, -R8 ;  /* 0x0000000169087824 */ /* 0x000fe200078e0a08 */
[----:B------:R-:W-:Y:S02]  /*1b70*/  WARPGROUP.DEPBAR.LE gsb0, 0x0 ;  /* 0x00008000000079c5 */ /* 0x000fe40000010000 */
[----:B------:R-:W-:-:S06]  /*1b80*/  WARPGROUP.ARRIVE ;  /* 0x00000000000079c5 */ /* 0x000fcc0000000000 */
[----:B------:R-:W-:Y:S03]  /*1b90*/  QGMMA.64x32x32.F32.E4M3.E4M3 R72, gdesc[UR24], RZ, !UPT, gsb0 ;  /* 0x00600000184879f3 */ /* 0x000fe6000c0008ff */
[----:B------:R-:W-:Y:S02]  /*1ba0*/  WARPGROUP.DEPBAR.LE gsb0, 0x0 ;  /* 0x00008000000079c5 */ /* 0x000fe40000010000 */
[----:B------:R-:W-:-:S06]  /*1bb0*/  WARPGROUP.ARRIVE ;  /* 0x00000000000079c5 */ /* 0x000fcc0000000000 */
[----:B------:R-:W-:Y:S01]  /*1bc0*/  QGMMA.64x32x32.F32.E4M3.E4M3 R56, gdesc[UR20], RZ, !UPT, gsb0 ;  /* 0x00600000143879f3 */ /* 0x000fe2000c0008ff */
[----:B------:R-:W-:Y:S02]  /*1bd0*/  UIADD3 UR20, UR6, 0x402, URZ ;  /* 0x0000040206147890 */ /* 0x000fe4000fffe03f */
[----:B------:R-:W-:Y:S01]  /*1be0*/  UIADD3 UR22, UR52, 0x502, URZ ;  /* 0x0000050234167890 */ /* 0x000fe2000fffe03f */
[----:B------:R-:W-:Y:S01]  /*1bf0*/  UMOV UR21, 0x80000020 ;  /* 0x8000002000157882 */ /* 0x000fe20000000000 */
[----:B------:R-:W-:Y:S01]  /*1c00*/  UMOV UR23, 0x80000020 ;  /* 0x8000002000177882 */ /* 0x000fe20000000000 */
        /* <DEDUP_REMOVED lines=11> */
[----:B------:R-:W-:Y:S02]  /*1cc0*/  UIADD3 UR13, UR6, 0x200, URZ ;  /* 0x00000200060d7890 */ /* 0x000fe4000fffe03f */
        /* <DEDUP_REMOVED lines=38> */
[----:B------:R-:W-:Y:S01]  /*1f30*/  UMOV UR10, UR12 ;  /* 0x0000000c000a7c82 */ /* 0x000fe20008000000 */
[----:B------:R-:W-:Y:S01]  /*1f40*/  UMOV UR11, 0x80000020 ;  /* 0x80000020000b7882 */ /* 0x000fe20000000000 */
        /* <DEDUP_REMOVED lines=19> */
[----:B------:R-:W-:Y:S01]  /*2080*/  UMOV UR14, UR16 ;  /* 0x00000010000e7c82 */ /* 0x000fe20008000000 */
[----:B------:R-:W-:Y:S02]  /*2090*/  UIADD3 UR16, UR6, 0x400, URZ ;  /* 0x0000040006107890 */ /* 0x000fe4000fffe03f */
        /* <DEDUP_REMOVED lines=70> */
[C---:B--2---:R-:W-:Y:S01]  /*2500*/  FMUL.FTZ R5, R0.reuse, R88 ;  /* 0x0000005800057220 */ /* 0x044fe20000410000 */
[C---:B-1----:R-:W-:Y:S01]  /*2510*/  FMUL.FTZ R6, R0.reuse, R92 ;  /* 0x0000005c00067220 */ /* 0x042fe20000410000 */
[----:B------:R-:W0:Y:S01]  /*2520*/  @P2 LDC R88, c[0x0][0x450] ;  /* 0x00011400ff582b82 */ /* 0x000e220000000800 */
[C---:B------:R-:W-:Y:S01]  /*2530*/  FMUL.FTZ R90, R0.reuse, R90 ;  /* 0x0000005a005a7220 */ /* 0x040fe20000410000 */
[----:B------:R-:W-:Y:S01]  /*2540*/  QGMMA.64x32x32.F32.E4M3.E4M3 R72, gdesc[UR20], R72, gsb0 ;  /* 0x00600000144879f3 */ /* 0x000fe20008000848 */
[----:B------:R-:W-:Y:S01]  /*2550*/  UIADD3 UR22, UR52, 0x602, URZ ;  /* 0x0000060234167890 */ /* 0x000fe2000fffe03f */
[C---:B------:R-:W-:Y:S01]  /*2560*/  FMUL.FTZ R91, R0.reuse, R91 ;  /* 0x0000005b005b7220 */ /* 0x040fe20000410000 */
[----:B------:R-:W-:Y:S01]  /*2570*/  UMOV UR23, 0x80000020 ;  /* 0x8000002000177882 */ /* 0x000fe20000000000 */
        /* <DEDUP_REMOVED lines=12> */
[----:B------:R-:W-:-:S05]  /*2640*/  FMUL.FTZ R13, R0, R101 ;  /* 0x00000065000d7220 */ /* 0x000fca0000410000 */
[----:B------:R-:W4:Y:S08]  /*2650*/  MUFU.TANH R94, R94 ;  /* 0x0000005e005e7308 */ /* 0x000f300000002400 */
[----:B------:R-:W5:Y:S08]  /*2660*/  MUFU.TANH R95, R95 ;  /* 0x0000005f005f7308 */ /* 0x000f700000002400 */
[----:B------:R-:W3:Y:S08]  /*2670*/  MUFU.TANH R98, R98 ;  /* 0x0000006200627308 */ /* 0x000ef00000002400 */
[----:B------:R-:W3:Y:S08]  /*2680*/  MUFU.TANH R99, R99 ;  /* 0x0000006300637308 */ /* 0x000ef00000002400 */
[----:B------:R-:W3:Y:S01]  /*2690*/  MUFU.TANH R102, R102 ;  /* 0x0000006600667308 */ /* 0x000ee20000002400 */
[----:B------:R-:W-:-:S02]  /*26a0*/  WARPGROUP.DEPBAR.LE gsb0, 0x0 ;  /* 0x00008000000079c5 */ /* 0x000fc40000010000 */
[----:B------:R-:W-:Y:S01]  /*26b0*/  WARPGROUP.ARRIVE ;  /* 0x00000000000079c5 */ /* 0x000fe20000000000 */
[C---:B------:R-:W-:Y:S01]  /*26c0*/  FMUL.FTZ R14, R0.reuse, R72 ;  /* 0x00000048000e7220 */ /* 0x040fe20000410000 */
[C---:B------:R-:W-:Y:S01]  /*26d0*/  FMUL.FTZ R20, R0.reuse, R76 ;  /* 0x0000004c00147220 */ /* 0x040fe20000410000 */
[----:B------:R-:W-:Y:S01]  /*26e0*/  FMUL.FTZ R72, R0, R80 ;  /* 0x0000005000487220 */ /* 0x000fe20000410000 */
[----:B------:R-:W-:Y:S01]  /*26f0*/  LEA.HI R76, R106, R106, RZ, 0x1 ;  /* 0x0000006a6a4c7211 */ /* 0x000fe200078f08ff */
[C---:B------:R-:W-:Y:S01]  /*2700*/  FMUL.FTZ R21, R0.reuse, R77 ;  /* 0x0000004d00157220 */ /* 0x040fe20000410000 */
[----:B------:R-:W-:Y:S01]  /*2710*/  QGMMA.64x32x32.F32.E4M3.E4M3 R56, gdesc[UR20], R56, gsb0 ;  /* 0x00600000143879f3 */ /* 0x000fe20008000838 */
[C---:B------:R-:W-:Y:S01]  /*2720*/  FMUL.FTZ R74, R0.reuse, R74 ;  /* 0x0000004a004a7220 */ /* 0x040fe20000410000 */
[----:B------:R-:W-:Y:S01]  /*2730*/  FMUL.FTZ R78, R0, R78 ;  /* 0x0000004e004e7220 */ /* 0x000fe20000410000 */
[----:B------:R-:W-:Y:S01]  /*2740*/  LOP3.LUT R77, R76, 0x3fffffe, RZ, 0xc0, !PT ;  /* 0x03fffffe4c4d7812 */ /* 0x000fe200078ec0ff */
[----:B------:R-:W-:Y:S01]  /*2750*/  UIADD3 UR22, UR52, 0x682, URZ ;  /* 0x0000068234167890 */ /* 0x000fe2000fffe03f */
[----:B------:R1:W-:Y:S01]  /*2760*/  MUFU.TANH R118, R74 ;  /* 0x0000004a00767308 */ /* 0x0003e20000002400 */
[----:B------:R-:W-:Y:S01]  /*2770*/  FMUL.FTZ R79, R0, R79 ;  /* 0x0000004f004f7220 */ /* 0x000fe20000410000 */
[----:B------:R-:W-:Y:S01]  /*2780*/  UMOV UR23, 0x80000020 ;  /* 0x8000002000177882 */ /* 0x000fe20000000000 */
[----:B------:R-:W-:-:S02]  /*2790*/  IMAD.IADD R77, R106, 0x1, -R77 ;  /* 0x000000016a4d7824 */ /* 0x000fc400078e0a4d */
[C---:B------:R-:W-:Y:S01]  /*27a0*/  FMUL.FTZ R15, R0.reuse, R73 ;  /* 0x00000049000f7220 */ /* 0x040fe20000410000 */
[C---:B------:R-:W-:Y:S01]  /*27b0*/  FMUL.FTZ R73, R0.reuse, R81 ;  /* 0x0000005100497220 */ /* 0x040fe20000410000 */
[C---:B------:R-:W-:Y:S01]  /*27c0*/  FMUL.FTZ R75, R0.reuse, R75 ;  /* 0x0000004b004b7220 */ /* 0x040fe20000410000 */
[C---:B------:R-:W-:Y:S01]  /*27d0*/  FMUL.FTZ R82, R0.reuse, R82 ;  /* 0x0000005200527220 */ /* 0x040fe20000410000 */
[----:B------:R-:W-:Y:S01]  /*27e0*/  MUFU.TANH R120, R78 ;  /* 0x0000004e00787308 */ /* 0x000fe20000002400 */
[C---:B-1----:R-:W-:Y:S01]  /*27f0*/  FMUL.FTZ R74, R0.reuse, R84 ;  /* 0x00000054004a7220 */ /* 0x042fe20000410000 */
[C---:B------:R-:W-:Y:S01]  /*2800*/  FMUL.FTZ R83, R0.reuse, R83 ;  /* 0x0000005300537220 */ /* 0x040fe20000410000 */
[----:B------:R-:W1:Y:S01]  /*2810*/  @P2 LDC R84, c[0x0][0x44c] ;  /* 0x00011300ff542b82 */ /* 0x000e620000000800 */
[C---:B------:R-:W-:Y:S01]  /*2820*/  FMUL.FTZ R86, R0.reuse, R86 ;  /* 0x0000005600567220 */ /* 0x040fe20000410000 */
[----:B------:R-:W-:-:S03]  /*2830*/  FMUL.FTZ R87, R0, R87 ;  /* 0x0000005700577220 */ /* 0x000fc60000410000 */
[----:B------:R2:W-:Y:S08]  /*2840*/  MUFU.TANH R116, R79 ;  /* 0x0000004f00747308 */ /* 0x0005f00000002400 */
[----:B------:R-:W3:Y:S01]  /*2850*/  MUFU.TANH R103, R103 ;  /* 0x0000006700677308 */ /* 0x000ee20000002400 */
[----:B--2---:R-:W-:-:S04]  /*2860*/  LEA.HI R79, R108, R108, RZ, 0x1 ;  /* 0x0000006c6c4f7211 */ /* 0x004fc800078f08ff */
[----:B------:R-:W-:-:S03]  /*2870*/  LOP3.LUT R79, R79, 0x1ffffffe, RZ, 0xc0, !PT ;  /* 0x1ffffffe4f4f7812 */ /* 0x000fc600078ec0ff */
[----:B------:R2:W3:Y:S08]  /*2880*/  MUFU.TANH R126, R75 ;  /* 0x0000004b007e7308 */ /* 0x0004f00000002400 */
[----:B------:R-:W3:Y:S01]  /*2890*/  MUFU.TANH R82, R82 ;  /* 0x0000005200527308 */ /* 0x000ee20000002400 */
[----:B--2---:R-:W-:-:S07]  /*28a0*/  FMUL.FTZ R75, R0, R85 ;  /* 0x00000055004b7220 */ /* 0x004fce0000410000 */
[----:B------:R-:W2:Y:S01]  /*28b0*/  MUFU.TANH R83, R83 ;  /* 0x0000005300537308 */ /* 0x000ea20000002400 */
[----:B------:R-:W-:Y:S02]  /*28c0*/  WARPGROUP.DEPBAR.LE gsb0, 0x0 ;  /* 0x00008000000079c5 */ /* 0x000fe40000010000 */
[C---:B------:R-:W-:Y:S01]  /*28d0*/  FMUL.FTZ R7, R0.reuse, R58 ;  /* 0x0000003a00077220 */ /* 0x040fe20000410000 */
[C---:B------:R-:W-:Y:S01]  /*28e0*/  FMUL.FTZ R59, R0.reuse, R59 ;  /* 0x0000003b003b7220 */ /* 0x040fe20000410000 */
[----:B------:R-:W-:Y:S01]  /*28f0*/  WARPGROUP.ARRIVE ;  /* 0x00000000000079c5 */ /* 0x000fe20000000000 */
[C---:B------:R-:W-:Y:S02]  /*2900*/  FMUL.FTZ R63, R0.reuse, R63 ;  /* 0x0000003f003f7220 */ /* 0x040fe40000410000 */
[----:B------:R4:W-:Y:S01]  /*2910*/  MUFU.TANH R80, R7 ;  /* 0x0000000700507308 */ /* 0x0009e20000002400 */
[C---:B------:R-:W-:Y:S01]  /*2920*/  FMUL.FTZ R62, R0.reuse, R62 ;  /* 0x0000003e003e7220 */ /* 0x040fe20000410000 */
[C---:B------:R-:W-:Y:S01]  /*2930*/  FMUL.FTZ R66, R0.reuse, R66 ;  /* 0x0000004200427220 */ /* 0x040fe20000410000 */
[C---:B------:R-:W-:Y:S01]  /*2940*/  FMUL.FTZ R67, R0.reuse, R67 ;  /* 0x0000004300437220 */ /* 0x040fe20000410000 */
[----:B------:R-:W-:Y:S01]  /*2950*/  QGMMA.64x32x32.F32.E4M3.E4M3 R40, gdesc[UR20], R40, gsb0 ;  /* 0x00600000142879f3 */ /* 0x000fe20008000828 */
[C---:B------:R-:W-:Y:S01]  /*2960*/  FMUL.FTZ R58, R0.reuse, R60 ;  /* 0x0000003c003a7220 */ /* 0x040fe20000410000 */
[C---:B------:R-:W-:Y:S01]  /*2970*/  FMUL.FTZ R60, R0.reuse, R61 ;  /* 0x0000003d003c7220 */ /* 0x040fe20000410000 */
[C---:B------:R-:W-:Y:S01]  /*2980*/  FMUL.FTZ R61, R0.reuse, R64 ;  /* 0x00000040003d7220 */ /* 0x040fe20000410000 */
[----:B------:R0:W-:Y:S01]  /*2990*/  MUFU.TANH R96, R59 ;  /* 0x0000003b00607308 */ /* 0x0001e20000002400 */
[----:B----4-:R-:W-:Y:S01]  /*29a0*/  SHF.R.S32.HI R7, RZ, 0x1f, R8 ;  /* 0x0000001fff077819 */ /* 0x010fe20000011408 */
[C---:B------:R-:W-:Y:S01]  /*29b0*/  FMUL.FTZ R64, R0.reuse, R69 ;  /* 0x0000004500407220 */ /* 0x040fe20000410000 */
[----:B------:R-:W-:Y:S01]  /*29c0*/  UIADD3 UR22, UR52, 0x702, URZ ;  /* 0x0000070234167890 */ /* 0x000fe2000fffe03f */
[C---:B------:R-:W-:Y:S01]  /*29d0*/  FMUL.FTZ R70, R0.reuse, R70 ;  /* 0x0000004600467220 */ /* 0x040fe20000410000 */
[CC--:B------:R-:W-:Y:S01]  /*29e0*/  LEA.HI R76, R7.reuse, R8.reuse, RZ, 0x2 ;  /* 0x00000008074c7211 */ /* 0x0c0fe200078f10ff */
[----:B------:R-:W-:Y:S01]  /*29f0*/  UMOV UR23, 0x80000020 ;  /* 0x8000002000177882 */ /* 0x000fe20000000000 */
[C---:B------:R-:W-:Y:S01]  /*2a00*/  FMUL.FTZ R71, R0.reuse, R71 ;  /* 0x0000004700477220 */ /* 0x040fe20000410000 */
[----:B------:R4:W-:Y:S01]  /*2a10*/  MUFU.TANH R92, R63 ;  /* 0x0000003f005c7308 */ /* 0x0009e20000002400 */
[----:B0-----:R-:W-:Y:S01]  /*2a20*/  LEA.HI R59, R7, R8, RZ, 0x5 ;  /* 0x00000008073b7211 */ /* 0x001fe200078f28ff */
[C---:B------:R-:W-:Y:S01]  /*2a30*/  FMUL.FTZ R56, R0.reuse, R56 ;  /* 0x0000003800387220 */ /* 0x040fe20000410000 */
[--C-:B------:R-:W-:Y:S01]  /*2a40*/  SHF.R.S32.HI R7, RZ, 0x2, R76.reuse ;  /* 0x00000002ff077819 */ /* 0x100fe2000001144c */
[----:B------:R-:W-:Y:S01]  /*2a50*/  FMUL.FTZ R57, R0, R57 ;  /* 0x0000003900397220 */ /* 0x000fe20000410000 */
[----:B------:R-:W-:-:S02]  /*2a60*/  SHF.R.S32.HI R78, RZ, 0x1f, R76 ;  /* 0x0000001fff4e7819 */ /* 0x000fc4000001144c */
[----:B------:R-:W-:Y:S01]  /*2a70*/  SHF.R.S32.HI R59, RZ, 0x5, R59 ;  /* 0x00000005ff3b7819 */ /* 0x000fe2000001143b */
[----:B------:R0:W-:Y:S01]  /*2a80*/  MUFU.TANH R81, R62 ;  /* 0x0000003e00517308 */ /* 0x0001e20000002400 */
[----:B------:R-:W-:Y:S01]  /*2a90*/  LEA.HI R78, R78, R7, RZ, 0x3 ;  /* 0x000000074e4e7211 */ /* 0x000fe200078f18ff */
[----:B----4-:R-:W-:Y:S02]  /*2aa0*/  FMUL.FTZ R63, R0, R68 ;  /* 0x00000044003f7220 */ /* 0x010fe40000410000 */
[----:B------:R-:W-:Y:S01]  /*2ab0*/  IMAD R59, R59, 0x10, R22 ;  /* 0x000000103b3b7824 */ /* 0x000fe200078e0216 */
[----:B------:R-:W-:-:S03]  /*2ac0*/  LOP3.LUT R78, R78, 0xfffffff8, RZ, 0xc0, !PT ;  /* 0xfffffff84e4e7812 */ /* 0x000fc600078ec0ff */
[----:B------:R-:W4:Y:S01]  /*2ad0*/  MUFU.TANH R86, R86 ;  /* 0x0000005600567308 */ /* 0x000f220000002400 */
[----:B------:R-:W-:Y:S01]  /*2ae0*/  IADD3 R78, R59, R7, -R78 ;  /* 0x000000073b4e7210 */ /* 0x000fe20007ffe84e */
[----:B------:R-:W-:Y:S02]  /*2af0*/  IMAD.IADD R7, R108, 0x1, -R79 ;  /* 0x000000016c077824 */ /* 0x000fe400078e0a4f */
[----:B0-----:R-:W-:Y:S01]  /*2b00*/  FMUL.FTZ R62, R0, R65 ;  /* 0x00000041003e7220 */ /* 0x001fe20000410000 */
[----:B------:R-:W-:Y:S01]  /*2b10*/  LOP3.LUT R65, R76, 0x7ffffffc, RZ, 0xc0, !PT ;  /* 0x7ffffffc4c417812 */ /* 0x000fe200078ec0ff */
[----:B------:R-:W-:Y:S02]  /*2b20*/  IMAD R78, R77, 0x40, R78 ;  /* 0x000000404d4e7824 */ /* 0x000fe400078e024e */
[----:B------:R-:W0:Y:S02]  /*2b30*/  MUFU.TANH R87, R87 ;  /* 0x0000005700577308 */ /* 0x000e240000002400 */
[----:B------:R-:W-:-:S02]  /*2b40*/  IMAD.IADD R8, R8, 0x1, -R65 ;  /* 0x0000000108087824 */ /* 0x000fc400078e0a41 */
[----:B------:R-:W-:-:S04]  /*2b50*/  IMAD R7, R7, 0x8, R78 ;  /* 0x0000000807077824 */ /* 0x000fc800078e024e */
[----:B-1----:R-:W-:Y:S01]  /*2b60*/  @P2 IMAD.HI.U32 R59, R7, R84, RZ ;  /* 0x00000054073b2227 */ /* 0x002fe200078e00ff */
[----:B------:R1:W0:Y:S03]  /*2b70*/  MUFU.TANH R78, R66 ;  /* 0x00000042004e7308 */ /* 0x0002260000002400 */
[----:B------:R-:W-:Y:S01]  /*2b80*/  IMAD.MOV.U32 R77, RZ, RZ, R7 ;  /* 0x000000ffff4d7224 */ /* 0x000fe200078e0007 */
[----:B------:R-:W-:Y:S01]  /*2b90*/  @P2 SHF.R.U32.HI R77, RZ, R88, R59 ;  /* 0x00000058ff4d2219 */ /* 0x000fe2000001163b */
[----:B------:R-:W-:Y:S01]  /*2ba0*/  IMAD.MOV.U32 R84, RZ, RZ, -0xa0 ;  /* 0xffffff60ff547424 */ /* 0x000fe200078e00ff */
[----:B------:R-:W5:Y:S02]  /*2bb0*/  LDC R59, c[0x0][0x288] ;  /* 0x0000a200ff3b7b82 */ /* 0x000f640000000800 */
[----:B------:R3:W0:Y:S01]  /*2bc0*/  MUFU.TANH R88, R67 ;  /* 0x0000004300587308 */ /* 0x0006220000002400 */
[----:B------:R-:W2:Y:S01]  /*2bd0*/  SHFL.IDX PT, R68, R77, 0x1, 0x1c1f ;  /* 0x003c1f004d447f89 */ /* 0x000ea200000e0000 */
[----:B-1----:R-:W-:-:S02]  /*2be0*/  IMAD R66, R23, -0xa0, R104 ;  /* 0xffffff6017427824 */ /* 0x002fc400078e0268 */
[----:B------:R-:W-:-:S04]  /*2bf0*/  IMAD R65, R23, R84, 0xa1 ;  /* 0x000000a117417424 */ /* 0x000fc800078e0254 */
[----:B------:R-:W-:Y:S01]  /*2c00*/  IMAD R65, R8, -0x2, R65 ;  /* 0xfffffffe08417824 */ /* 0x000fe200078e0241 */
[----:B------:R-:W-:Y:S02]  /*2c10*/  WARPGROUP.DEPBAR.LE gsb0, 0x0 ;  /* 0x00008000000079c5 */ /* 0x000fe40000010000 */
[----:B---3--:R-:W-:Y:S01]  /*2c20*/  VIADD R67, R66, 0xa0 ;  /* 0x000000a042437836 */ /* 0x008fe20000000000 */
[----:B------:R-:W-:Y:S01]  /*2c30*/  WARPGROUP.ARRIVE ;  /* 0x00000000000079c5 */ /* 0x000fe20000000000 */
[----:B------:R-:W1:Y:S01]  /*2c40*/  MUFU.TANH R70, R70 ;  /* 0x0000004600467308 */ /* 0x000e620000002400 */
[----:B------:R-:W-:Y:S01]  /*2c50*/  FMUL.FTZ R42, R0, R42 ;  /* 0x0000002a002a7220 */ /* 0x000fe20000410000 */
[----:B------:R-:W-:Y:S02]  /*2c60*/  IMAD R67, R8, -0x2, R67 ;  /* 0xfffffffe08437824 */ /* 0x000fe400078e0243 */
[C---:B------:R-:W-:Y:S01]  /*2c70*/  FMUL.FTZ R43, R0.reuse, R43 ;  /* 0x0000002b002b7220 */ /* 0x040fe20000410000 */
[C---:B------:R-:W-:Y:S01]  /*2c80*/  FMUL.FTZ R46, R0.reuse, R46 ;  /* 0x0000002e002e7220 */ /* 0x040fe20000410000 */
[----:B------:R-:W-:Y:S01]  /*2c90*/  QGMMA.64x32x32.F32.E4M3.E4M3 R24, gdesc[UR20], R24, gsb0 ;  /* 0x00600000141879f3 */ /* 0x000fe20008000818 */
[C---:B------:R-:W-:Y:S01]  /*2ca0*/  FMUL.FTZ R47, R0.reuse, R47 ;  /* 0x0000002f002f7220 */ /* 0x040fe20000410000 */
[C---:B------:R-:W-:Y:S01]  /*2cb0*/  FMUL.FTZ R50, R0.reuse, R50 ;  /* 0x0000003200327220 */ /* 0x040fe20000410000 */
[----:B------:R-:W3:Y:S01]  /*2cc0*/  MUFU.TANH R71, R71 ;  /* 0x0000004700477308 */ /* 0x000ee20000002400 */
[----:B-----5:R-:W-:Y:S01]  /*2cd0*/  IADD3 R108, R65, -R59, R104 ;  /* 0x8000003b416c7210 */ /* 0x020fe20007ffe068 */
[C---:B------:R-:W-:Y:S01]  /*2ce0*/  FMUL.FTZ R65, R0.reuse, R40 ;  /* 0x0000002800417220 */ /* 0x040fe20000410000 */
[C---:B------:R-:W-:Y:S01]  /*2cf0*/  FMUL.FTZ R40, R0.reuse, R41 ;  /* 0x0000002900287220 */ /* 0x040fe20000410000 */
[----:B------:R-:W-:Y:S01]  /*2d00*/  FMUL.FTZ R51, R0, R51 ;  /* 0x0000003300337220 */ /* 0x000fe20000410000 */
[----:B--2---:R-:W-:Y:S01]  /*2d10*/  VIADDMNMX R69, R68, R108, R67, PT ;  /* 0x0000006c44457246 */ /* 0x004fe20003800143 */
[C---:B------:R-:W-:Y:S01]  /*2d20*/  FMUL.FTZ R54, R0.reuse, R54 ;  /* 0x0000003600367220 */ /* 0x040fe20000410000 */
[C---:B------:R-:W-:Y:S01]  /*2d30*/  FMUL.FTZ R55, R0.reuse, R55 ;  /* 0x0000003700377220 */ /* 0x040fe20000410000 */
[----:B------:R-:W2:Y:S01]  /*2d40*/  MUFU.TANH R42, R42 ;  /* 0x0000002a002a7308 */ /* 0x000ea20000002400 */
[C---:B------:R-:W-:Y:S01]  /*2d50*/  ISETP.GT.AND P5, PT, R69.reuse, RZ, PT ;  /* 0x000000ff4500720c */ /* 0x040fe20003fa4270 */
[C---:B------:R-:W-:Y:S01]  /*2d60*/  FMUL.FTZ R52, R0.reuse, R52 ;  /* 0x0000003400347220 */ /* 0x040fe20000410000 */
[C---:B------:R-:W-:Y:S01]  /*2d70*/  ISETP.GT.AND P6, PT, R69.reuse, 0x1, PT ;  /* 0x000000014500780c */ /* 0x040fe20003fc4270 */
[C---:B------:R-:W-:Y:S01]  /*2d80*/  FMUL.FTZ R53, R0.reuse, R53 ;  /* 0x0000003500357220 */ /* 0x040fe20000410000 */
[----:B------:R-:W-:Y:S01]  /*2d90*/  ISETP.GT.AND P3, PT, R69, 0x8, PT ;  /* 0x000000084500780c */ /* 0x000fe20003f64270 */
[----:B------:R-:W-:Y:S01]  /*2da0*/  FMUL.FTZ R45, R0, R45 ;  /* 0x0000002d002d7220 */ /* 0x000fe20000410000 */
[----:B------:R-:W-:Y:S01]  /*2db0*/  FSEL R132, R90, -INF , P5 ;  /* 0xff8000005a847808 */ /* 0x000fe20002800000 */
[----:B------:R-:W5:Y:S01]  /*2dc0*/  MUFU.TANH R66, R43 ;  /* 0x0000002b00427308 */ /* 0x000f620000002400 */
[----:B------:R-:W-:Y:S01]  /*2dd0*/  FSEL R112, R91, -INF , P6 ;  /* 0xff8000005b707808 */ /* 0x000fe20003000000 */
[C---:B------:R-:W-:Y:S01]  /*2de0*/  FMUL.FTZ R48, R0.reuse, R48 ;  /* 0x0000003000307220 */ /* 0x040fe20000410000 */
[----:B------:R-:W-:Y:S01]  /*2df0*/  ISETP.GT.AND P4, PT, R69, 0x9, PT ;  /* 0x000000094500780c */ /* 0x000fe20003f84270 */
[----:B------:R-:W-:Y:S01]  /*2e00*/  FMUL.FTZ R49, R0, R49 ;  /* 0x0000003100317220 */ /* 0x000fe20000410000 */
[----:B------:R-:W-:-:S02]  /*2e10*/  FSEL R128, R94, -INF , P3 ;  /* 0xff8000005e807808 */ /* 0x000fc40001800000 */
[----:B------:R-:W-:Y:S01]  /*2e20*/  FMNMX.FTZ R41, R132, R112, !PT ;  /* 0x0000007084297209 */ /* 0x000fe20007810000 */
[----:B------:R-:W5:Y:S01]  /*2e30*/  MUFU.TANH R46, R46 ;  /* 0x0000002e002e7308 */ /* 0x000f620000002400 */
[----:B------:R-:W-:Y:S02]  /*2e40*/  ISETP.GT.AND P5, PT, R69, 0x10, PT ;  /* 0x000000104500780c */ /* 0x000fe40003fa4270 */
[----:B------:R-:W-:Y:S02]  /*2e50*/  FSEL R114, R95, -INF , P4 ;  /* 0xff8000005f727808 */ /* 0x000fe40002000000 */
[----:B------:R-:W-:Y:S02]  /*2e60*/  FMNMX.FTZ R41, R128, R41, !PT ;  /* 0x0000002980297209 */ /* 0x000fe40007810000 */
[----:B------:R-:W-:Y:S01]  /*2e70*/  ISETP.GT.AND P3, PT, R69, 0x11, PT ;  /* 0x000000114500780c */ /* 0x000fe20003f64270 */
[----:B------:R-:W5:Y:S01]  /*2e80*/  MUFU.TANH R47, R47 ;  /* 0x0000002f002f7308 */ /* 0x000f620000002400 */
[----:B------:R-:W-:-:S02]  /*2e90*/  FSEL R130, R98, -INF , P5 ;  /* 0xff80000062827808 */ /* 0x000fc40002800000 */
[----:B------:R-:W-:Y:S02]  /*2ea0*/  FMNMX.FTZ R41, R114, R41, !PT ;  /* 0x0000002972297209 */ /* 0x000fe40007810000 */
[----:B------:R-:W-:Y:S02]  /*2eb0*/  ISETP.GT.AND P4, PT, R69, 0x18, PT ;  /* 0x000000184500780c */ /* 0x000fe40003f84270 */
[----:B------:R-:W-:Y:S01]  /*2ec0*/  FSEL R136, R99, -INF , P3 ;  /* 0xff80000063887808 */ /* 0x000fe20001800000 */
[----:B------:R-:W5:Y:S01]  /*2ed0*/  MUFU.TANH R68, R50 ;  /* 0x0000003200447308 */ /* 0x000f620000002400 */
[----:B------:R-:W-:Y:S02]  /*2ee0*/  FMNMX.FTZ R41, R130, R41, !PT ;  /* 0x0000002982297209 */ /* 0x000fe40007810000 */
[----:B------:R-:W-:Y:S02]  /*2ef0*/  ISETP.GT.AND P3, PT, R69, 0x19, PT ;  /* 0x000000194500780c */ /* 0x000fe40003f64270 */
        /* <DEDUP_REMOVED lines=8> */
[----:B------:R-:W-:Y:S01]  /*2f80*/  FSEL R118, R118, -INF , P4 ;  /* 0xff80000076767808 */ /* 0x000fe20002000000 */
[----:B------:R-:W-:-:S02]  /*2f90*/  WARPGROUP.DEPBAR.LE gsb0, 0x0 ;  /* 0x00008000000079c5 */ /* 0x000fc40000010000 */
[----:B------:R-:W-:Y:S01]  /*2fa0*/  FMNMX.FTZ R41, R124, R41, !PT ;  /* 0x000000297c297209 */ /* 0x000fe20007810000 */
[C---:B------:R-:W-:Y:S01]  /*2fb0*/  FMUL.FTZ R26, R0.reuse, R26 ;  /* 0x0000001a001a7220 */ /* 0x040fe20000410000 */
[C---:B------:R-:W-:Y:S01]  /*2fc0*/  ISETP.GT.AND P4, PT, R69.reuse, 0x28, PT ;  /* 0x000000284500780c */ /* 0x040fe20003f84270 */
[----:B------:R-:W-:Y:S01]  /*2fd0*/  FMUL.FTZ R27, R0, R27 ;  /* 0x0000001b001b7220 */ /* 0x000fe20000410000 */
[----:B------:R-:W-:Y:S01]  /*2fe0*/  FSEL R126, R126, -INF , P3 ;  /* 0xff8000007e7e7808 */ /* 0x000fe20001800000 */
[----:B------:R-:W-:Y:S01]  /*2ff0*/  MUFU.TANH R76, R26 ;  /* 0x0000001a004c7308 */ /* 0x000fe20000002400 */
[----:B------:R-:W-:Y:S01]  /*3000*/  FMNMX.FTZ R41, R118, R41, !PT ;  /* 0x0000002976297209 */ /* 0x000fe20007810000 */
[C---:B------:R-:W-:Y:S01]  /*3010*/  FMUL.FTZ R31, R0.reuse, R31 ;  /* 0x0000001f001f7220 */ /* 0x040fe20000410000 */
[C---:B------:R-:W-:Y:S01]  /*3020*/  ISETP.GT.AND P3, PT, R69.reuse, 0x29, PT ;  /* 0x000000294500780c */ /* 0x040fe20003f64270 */
[----:B------:R-:W-:Y:S01]  /*3030*/  FMUL.FTZ R35, R0, R35 ;  /* 0x0000002300237220 */ /* 0x000fe20000410000 */
[----:B------:R-:W-:Y:S01]  /*3040*/  FSEL R120, R120, -INF , P4 ;  /* 0xff80000078787808 */ /* 0x000fe20002000000 */
[----:B------:R-:W-:Y:S01]  /*3050*/  FMUL.FTZ R39, R0, R39 ;  /* 0x0000002700277220 */ /* 0x000fe20000410000 */
[----:B------:R-:W-:Y:S01]  /*3060*/  FMNMX.FTZ R41, R126, R41, !PT ;  /* 0x000000297e297209 */ /* 0x000fe20007810000 */
[----:B------:R-:W5:Y:S01]  /*3070*/  MUFU.TANH R55, R55 ;  /* 0x0000003700377308 */ /* 0x000f620000002400 */
[C---:B------:R-:W-:Y:S01]  /*3080*/  ISETP.GT.AND P4, PT, R69.reuse, 0x30, PT ;  /* 0x000000304500780c */ /* 0x040fe20003f84270 */
[----:B------:R-:W-:Y:S01]  /*3090*/  FMUL.FTZ R32, R0, R32 ;  /* 0x0000002000207220 */ /* 0x000fe20000410000 */
[----:B------:R-:W-:Y:S01]  /*30a0*/  FSEL R116, R116, -INF , P3 ;  /* 0xff80000074747808 */ /* 0x000fe20001800000 */
[----:B------:R-:W-:Y:S01]  /*30b0*/  FMUL.FTZ R33, R0, R33 ;  /* 0x0000002100217220 */ /* 0x000fe20000410000 */
[----:B------:R-:W-:Y:S01]  /*30c0*/  FMNMX.FTZ R41, R120, R41, !PT ;  /* 0x0000002978297209 */ /* 0x000fe20007810000 */
[----:B------:R-:W-:Y:S01]  /*30d0*/  FMUL.FTZ R25, R0, R25 ;  /* 0x0000001900197220 */ /* 0x000fe20000410000 */
[C---:B------:R-:W-:Y:S01]  /*30e0*/  ISETP.GT.AND P3, PT, R69.reuse, 0x31, PT ;  /* 0x000000314500780c */ /* 0x040fe20003f64270 */
[----:B------:R-:W-:Y:S01]  /*30f0*/  MUFU.TANH R31, R31 ;  /* 0x0000001f001f7308 */ /* 0x000fe20000002400 */
[----:B------:R-:W-:Y:S01]  /*3100*/  FSEL R110, R82, -INF , P4 ;  /* 0xff800000526e7808 */ /* 0x000fe20002000000 */
[----:B------:R-:W-:Y:S01]  /*3110*/  FMUL.FTZ R28, R0, R28 ;  /* 0x0000001c001c7220 */ /* 0x000fe20000410000 */
[----:B------:R-:W-:Y:S01]  /*3120*/  FMNMX.FTZ R41, R116, R41, !PT ;  /* 0x0000002974297209 */ /* 0x000fe20007810000 */
[C---:B------:R-:W-:Y:S01]  /*3130*/  FMUL.FTZ R29, R0.reuse, R29 ;  /* 0x0000001d001d7220 */ /* 0x040fe20000410000 */
[----:B------:R-:W-:Y:S01]  /*3140*/  ISETP.GT.AND P4, PT, R69, 0x38, PT ;  /* 0x000000384500780c */ /* 0x000fe20003f84270 */
[----:B------:R-:W-:Y:S01]  /*3150*/  FMUL.FTZ R24, R0, R24 ;  /* 0x0000001800187220 */ /* 0x000fe20000410000 */
[----:B------:R-:W-:Y:S01]  /*3160*/  FSEL R106, R83, -INF , P3 ;  /* 0xff800000536a7808 */ /* 0x000fe20001800000 */
[----:B------:R-:W-:Y:S01]  /*3170*/  MUFU.TANH R35, R35 ;  /* 0x0000002300237308 */ /* 0x000fe20000002400 */
[----:B------:R-:W-:Y:S01]  /*3180*/  FMNMX.FTZ R41, R110, R41, !PT ;  /* 0x000000296e297209 */ /* 0x000fe20007810000 */
[C---:B------:R-:W-:Y:S01]  /*3190*/  FMUL.FTZ R37, R0.reuse, R37 ;  /* 0x0000002500257220 */ /* 0x040fe20000410000 */
[----:B------:R-:W-:Y:S01]  /*31a0*/  ISETP.GT.AND P3, PT, R69, 0x39, PT ;  /* 0x000000394500780c */ /* 0x000fe20003f64270 */
[----:B------:R-:W-:Y:S01]  /*31b0*/  FMUL.FTZ R36, R0, R36 ;  /* 0x0000002400247220 */ /* 0x000fe20000410000 */
[----:B----4-:R-:W-:-:S02]  /*31c0*/  FSEL R102, R86, -INF , P4 ;  /* 0xff80000056667808 */ /* 0x010fc40002000000 */
[----:B------:R-:W-:Y:S01]  /*31d0*/  FMNMX.FTZ R41, R106, R41, !PT ;  /* 0x000000296a297209 */ /* 0x000fe20007810000 */
[----:B------:R-:W-:Y:S01]  /*31e0*/  MUFU.TANH R39, R39 ;  /* 0x0000002700277308 */ /* 0x000fe20000002400 */
[----:B------:R-:W-:Y:S02]  /*31f0*/  ISETP.GT.AND P4, PT, R69, 0x40, PT ;  /* 0x000000404500780c */ /* 0x000fe40003f84270 */
[----:B0-----:R-:W-:Y:S02]  /*3200*/  FSEL R100, R87, -INF , P3 ;  /* 0xff80000057647808 */ /* 0x001fe40001800000 */
[----:B------:R-:W-:Y:S02]  /*3210*/  FMNMX.FTZ R41, R102, R41, !PT ;  /* 0x0000002966297209 */ /* 0x000fe40007810000 */
[----:B------:R-:W-:Y:S01]  /*3220*/  ISETP.GT.AND P3, PT, R69, 0x41, PT ;  /* 0x000000414500780c */ /* 0x000fe20003f64270 */
[----:B------:R0:W-:Y:S01]  /*3230*/  MUFU.TANH R144, R32 ;  /* 0x0000002000907308 */ /* 0x0001e20000002400 */
[----:B------:R-:W-:-:S02]  /*3240*/  FSEL R98, R80, -INF , P4 ;  /* 0xff80000050627808 */ /* 0x000fc40002000000 */
[----:B------:R-:W-:Y:S02]  /*3250*/  FMNMX.FTZ R41, R100, R41, !PT ;  /* 0x0000002964297209 */ /* 0x000fe40007810000 */
[C---:B------:R-:W-:Y:S02]  /*3260*/  ISETP.GT.AND P4, PT, R69.reuse, 0x48, PT ;  /* 0x000000484500780c */ /* 0x040fe40003f84270 */
[----:B------:R-:W-:Y:S01]  /*3270*/  FSEL R96, R96, -INF , P3 ;  /* 0xff80000060607808 */ /* 0x000fe20001800000 */
[----:B------:R-:W-:Y:S01]  /*3280*/  MUFU.TANH R5, R5 ;  /* 0x0000000500057308 */ /* 0x000fe20000002400 */
[----:B------:R-:W-:Y:S01]  /*3290*/  FMNMX.FTZ R41, R98, R41, !PT ;  /* 0x0000002962297209 */ /* 0x000fe20007810000 */
[----:B0-----:R-:W0:Y:S01]  /*32a0*/  SHFL.IDX PT, R32, R77, RZ, 0x1c1f ;  /* 0x001c1fff4d207589 */ /* 0x001e2200000e0000 */
[----:B------:R-:W-:Y:S02]  /*32b0*/  ISETP.GT.AND P3, PT, R69, 0x49, PT ;  /* 0x000000494500780c */ /* 0x000fe40003f64270 */
[----:B------:R-:W-:-:S02]  /*32c0*/  FSEL R94, R81, -INF , P4 ;  /* 0xff800000515e7808 */ /* 0x000fc40002000000 */
[----:B------:R-:W-:Y:S01]  /*32d0*/  FMNMX.FTZ R41, R96, R41, !PT ;  /* 0x0000002960297209 */ /* 0x000fe20007810000 */
[----:B------:R-:W-:Y:S01]  /*32e0*/  MUFU.TANH R4, R4 ;  /* 0x0000000400047308 */ /* 0x000fe20000002400 */
[C---:B------:R-:W-:Y:S02]  /*32f0*/  ISETP.GT.AND P4, PT, R69.reuse, 0x50, PT ;  /* 0x000000504500780c */ /* 0x040fe40003f84270 */
[----:B------:R-:W-:Y:S02]  /*3300*/  FSEL R92, R92, -INF , P3 ;  /* 0xff8000005c5c7808 */ /* 0x000fe40001800000 */
[----:B------:R-:W-:Y:S02]  /*3310*/  FMNMX.FTZ R41, R94, R41, !PT ;  /* 0x000000295e297209 */ /* 0x000fe40007810000 */
[----:B------:R-:W-:Y:S01]  /*3320*/  ISETP.GT.AND P3, PT, R69, 0x51, PT ;  /* 0x000000514500780c */ /* 0x000fe20003f64270 */
[----:B------:R-:W-:Y:S01]  /*3330*/  MUFU.TANH R6, R6 ;  /* 0x0000000600067308 */ /* 0x000fe20000002400 */
[----:B------:R-:W-:-:S02]  /*3340*/  FSEL R90, R78, -INF , P4 ;  /* 0xff8000004e5a7808 */ /* 0x000fc40002000000 */
[----:B------:R-:W-:Y:S02]  /*3350*/  FMNMX.FTZ R41, R92, R41, !PT ;  /* 0x000000295c297209 */ /* 0x000fe40007810000 */
[C---:B------:R-:W-:Y:S02]  /*3360*/  ISETP.GT.AND P4, PT, R69.reuse, 0x58, PT ;  /* 0x000000584500780c */ /* 0x040fe40003f84270 */
[----:B------:R-:W-:Y:S01]  /*3370*/  FSEL R88, R88, -INF , P3 ;  /* 0xff80000058587808 */ /* 0x000fe20001800000 */
[----:B------:R-:W-:Y:S01]  /*3380*/  MUFU.TANH R9, R9 ;  /* 0x0000000900097308 */ /* 0x000fe20000002400 */
[----:B------:R-:W-:Y:S02]  /*3390*/  FMNMX.FTZ R41, R90, R41, !PT ;  /* 0x000000295a297209 */ /* 0x000fe40007810000 */
[----:B------:R-:W-:Y:S02]  /*33a0*/  ISETP.GT.AND P3, PT, R69, 0x59, PT ;  /* 0x000000594500780c */ /* 0x000fe40003f64270 */
[----:B-1----:R-:W-:-:S02]  /*33b0*/  FSEL R86, R70, -INF , P4 ;  /* 0xff80000046567808 */ /* 0x002fc40002000000 */
[----:B------:R-:W-:Y:S01]  /*33c0*/  FMNMX.FTZ R41, R88, R41, !PT ;  /* 0x0000002958297209 */ /* 0x000fe20007810000 */
[----:B------:R1:W4:Y:S01]  /*33d0*/  MUFU.TANH R70, R27 ;  /* 0x0000001b00467308 */ /* 0x0003220000002400 */
[----:B------:R-:W-:Y:S02]  /*33e0*/  ISETP.GT.AND P4, PT, R69, 0x60, PT ;  /* 0x000000604500780c */ /* 0x000fe40003f84270 */
[----:B---3--:R-:W-:Y:S02]  /*33f0*/  FSEL R80, R71, -INF , P3 ;  /* 0xff80000047507808 */ /* 0x008fe40001800000 */
[----:B------:R-:W-:Y:S01]  /*3400*/  FMNMX.FTZ R43, R86, R41, !PT ;  /* 0x00000029562b7209 */ /* 0x000fe20007810000 */
[----:B------:R-:W-:Y:S01]  /*3410*/  FMUL.FTZ R41, R0, R30 ;  /* 0x0000001e00297220 */ /* 0x000fe20000410000 */
[----:B------:R-:W-:Y:S01]  /*3420*/  ISETP.GT.AND P3, PT, R69, 0x61, PT ;  /* 0x000000614500780c */ /* 0x000fe20003f64270 */
[----:B------:R-:W-:Y:S01]  /*3430*/  MUFU.TANH R10, R10 ;  /* 0x0000000a000a7308 */ /* 0x000fe20000002400 */
[----:B--2---:R-:W-:Y:S01]  /*3440*/  FSEL R50, R42, -INF , P4 ;  /* 0xff8000002a327808 */ /* 0x004fe20002000000 */
[----:B-1----:R-:W-:Y:S01]  /*3450*/  FMUL.FTZ R27, R0, R34 ;  /* 0x00000022001b7220 */ /* 0x002fe20000410000 */
[----:B------:R-:W-:-:S02]  /*3460*/  FMNMX.FTZ R43, R80, R43, !PT ;  /* 0x0000002b502b7209 */ /* 0x000fc40007810000 */
[C---:B------:R-:W-:Y:S02]  /*3470*/  ISETP.GT.AND P4, PT, R69.reuse, 0x68, PT ;  /* 0x000000684500780c */ /* 0x040fe40003f84270 */
[----:B-----5:R-:W-:Y:S01]  /*3480*/  FSEL R26, R66, -INF , P3 ;  /* 0xff800000421a7808 */ /* 0x020fe20001800000 */
[----:B------:R-:W1:Y:S01]  /*3490*/  MUFU.TANH R41, R41 ;  /* 0x0000002900297308 */ /* 0x000e620000002400 */
[----:B------:R-:W-:Y:S02]  /*34a0*/  FMNMX.FTZ R43, R50, R43, !PT ;  /* 0x0000002b322b7209 */ /* 0x000fe40007810000 */
[C---:B------:R-:W-:Y:S02]  /*34b0*/  ISETP.GT.AND P3, PT, R69.reuse, 0x69, PT ;  /* 0x000000694500780c */ /* 0x040fe40003f64270 */
[----:B------:R-:W-:Y:S02]  /*34c0*/  FSEL R30, R46, -INF , P4 ;  /* 0xff8000002e1e7808 */ /* 0x000fe40002000000 */
[----:B------:R-:W-:Y:S01]  /*34d0*/  FMNMX.FTZ R43, R26, R43, !PT ;  /* 0x0000002b1a2b7209 */ /* 0x000fe20007810000 */
[----:B------:R-:W-:Y:S01]  /*34e0*/  MUFU.TANH R11, R11 ;  /* 0x0000000b000b7308 */ /* 0x000fe20000002400 */
[----:B------:R-:W-:-:S02]  /*34f0*/  ISETP.GT.AND P4, PT, R69, 0x70, PT ;  /* 0x000000704500780c */ /* 0x000fc40003f84270 */
[----:B------:R-:W-:Y:S02]  /*3500*/  FSEL R42, R47, -INF , P3 ;  /* 0xff8000002f2a7808 */ /* 0x000fe40001800000 */
[----:B------:R-:W-:Y:S02]  /*3510*/  FMNMX.FTZ R43, R30, R43, !PT ;  /* 0x0000002b1e2b7209 */ /* 0x000fe40007810000 */
[C---:B------:R-:W-:Y:S01]  /*3520*/  ISETP.GT.AND P3, PT, R69.reuse, 0x71, PT ;  /* 0x000000714500780c */ /* 0x040fe20003f64270 */
[----:B------:R2:W3:Y:S01]  /*3530*/  MUFU.TANH R47, R27 ;  /* 0x0000001b002f7308 */ /* 0x0004e20000002400 */
[----:B------:R-:W-:Y:S02]  /*3540*/  FSEL R34, R68, -INF , P4 ;  /* 0xff80000044227808 */ /* 0x000fe40002000000 */
[----:B------:R-:W-:Y:S02]  /*3550*/  FMNMX.FTZ R43, R42, R43, !PT ;  /* 0x0000002b2a2b7209 */ /* 0x000fe40007810000 */
[----:B------:R-:W-:-:S02]  /*3560*/  ISETP.GT.AND P4, PT, R69, 0x78, PT ;  /* 0x000000784500780c */ /* 0x000fc40003f84270 */
[----:B------:R-:W-:Y:S01]  /*3570*/  FSEL R46, R51, -INF , P3 ;  /* 0xff800000332e7808 */ /* 0x000fe20001800000 */
[----:B------:R-:W-:Y:S01]  /*3580*/  MUFU.TANH R138, R52 ;  /* 0x00000034008a7308 */ /* 0x000fe20000002400 */
[----:B------:R-:W-:Y:S01]  /*3590*/  FMNMX.FTZ R43, R34, R43, !PT ;  /* 0x0000002b222b7209 */ /* 0x000fe20007810000 */
[----:B--2---:R-:W-:Y:S01]  /*35a0*/  FMUL.FTZ R27, R0, R38 ;  /* 0x00000026001b7220 */ /* 0x004fe20000410000 */
[C---:B------:R-:W-:Y:S02]  /*35b0*/  ISETP.GT.AND P3, PT, R69.reuse, 0x79, PT ;  /* 0x000000794500780c */ /* 0x040fe40003f64270 */
[----:B------:R-:W-:Y:S02]  /*35c0*/  FSEL R54, R54, -INF , P4 ;  /* 0xff80000036367808 */ /* 0x000fe40002000000 */
[----:B------:R-:W-:Y:S01]  /*35d0*/  FMNMX.FTZ R43, R46, R43, !PT ;  /* 0x0000002b2e2b7209 */ /* 0x000fe20007810000 */
[----:B------:R2:W5:Y:S01]  /*35e0*/  MUFU.TANH R82, R27 ;  /* 0x0000001b00527308 */ /* 0x0005620000002400 */
[----:B------:R-:W-:-:S02]  /*35f0*/  ISETP.GT.AND P4, PT, R69, 0x80, PT ;  /* 0x000000804500780c */ /* 0x000fc40003f84270 */
[----:B------:R-:W-:Y:S02]  /*3600*/  FSEL R66, R55, -INF , P3 ;  /* 0xff80000037427808 */ /* 0x000fe40001800000 */
[----:B------:R-:W-:Y:S02]  /*3610*/  FMNMX.FTZ R43, R54, R43, !PT ;  /* 0x0000002b362b7209 */ /* 0x000fe40007810000 */
[C---:B------:R-:W-:Y:S01]  /*3620*/  ISETP.GT.AND P3, PT, R69.reuse, 0x81, PT ;  /* 0x000000814500780c */ /* 0x040fe20003f64270 */
[----:B------:R-:W0:Y:S01]  /*3630*/  MUFU.TANH R12, R12 ;  /* 0x0000000c000c7308 */ /* 0x000e220000002400 */
[----:B------:R-:W-:Y:S01]  /*3640*/  FSEL R38, R76, -INF , P4 ;  /* 0xff8000004c267808 */ /* 0x000fe20002000000 */
[----:B--2---:R-:W-:Y:S01]  /*3650*/  FMUL.FTZ R27, R0, R44 ;  /* 0x0000002c001b7220 */ /* 0x004fe20000410000 */
[----:B------:R-:W-:Y:S02]  /*3660*/  FMNMX.FTZ R43, R66, R43, !PT ;  /* 0x0000002b422b7209 */ /* 0x000fe40007810000 */
[----:B------:R-:W-:-:S02]  /*3670*/  ISETP.GT.AND P4, PT, R69, 0x88, PT ;  /* 0x000000884500780c */ /* 0x000fc40003f84270 */
[----:B----4-:R-:W-:Y:S01]  /*3680*/  FSEL R68, R70, -INF , P3 ;  /* 0xff80000046447808 */ /* 0x010fe20001800000 */
[----:B------:R-:W-:Y:S01]  /*3690*/  MUFU.TANH R146, R33 ;  /* 0x0000002100927308 */ /* 0x000fe20000002400 */
[----:B------:R-:W-:Y:S02]  /*36a0*/  FMNMX.FTZ R43, R38, R43, !PT ;  /* 0x0000002b262b7209 */ /* 0x000fe40007810000 */
[----:B------:R-:W-:Y:S02]  /*36b0*/  ISETP.GT.AND P3, PT, R69, 0x89, PT ;  /* 0x000000894500780c */ /* 0x000fe40003f64270 */
[----:B-1----:R-:W-:Y:S02]  /*36c0*/  FSEL R70, R41, -INF , P4 ;  /* 0xff80000029467808 */ /* 0x002fe40002000000 */
[----:B------:R-:W-:Y:S01]  /*36d0*/  FMNMX.FTZ R43, R68, R43, !PT ;  /* 0x0000002b442b7209 */ /* 0x000fe20007810000 */
[----:B------:R-:W-:Y:S01]  /*36e0*/  MUFU.TANH R41, R27 ;  /* 0x0000001b00297308 */ /* 0x000fe20000002400 */
[----:B------:R-:W-:-:S02]  /*36f0*/  ISETP.GT.AND P4, PT, R69, 0x90, PT ;  /* 0x000000904500780c */ /* 0x000fc40003f84270 */
[----:B------:R-:W-:Y:S02]  /*3700*/  FSEL R76, R31, -INF , P3 ;  /* 0xff8000001f4c7808 */ /* 0x000fe40001800000 */
[----:B------:R-:W-:Y:S02]  /*3710*/  FMNMX.FTZ R43, R70, R43, !PT ;  /* 0x0000002b462b7209 */ /* 0x000fe40007810000 */
[----:B------:R-:W-:Y:S01]  /*3720*/  ISETP.GT.AND P3, PT, R69, 0x91, PT ;  /* 0x000000914500780c */ /* 0x000fe20003f64270 */
[----:B------:R-:W1:Y:S01]  /*3730*/  MUFU.TANH R13, R13 ;  /* 0x0000000d000d7308 */ /* 0x000e620000002400 */
[----:B---3--:R-:W-:Y:S02]  /*3740*/  FSEL R44, R47, -INF , P4 ;  /* 0xff8000002f2c7808 */ /* 0x008fe40002000000 */
[----:B------:R-:W-:Y:S02]  /*3750*/  FMNMX.FTZ R43, R76, R43, !PT ;  /* 0x0000002b4c2b7209 */ /* 0x000fe40007810000 */
[----:B------:R-:W-:-:S02]  /*3760*/  ISETP.GT.AND P4, PT, R69, 0x98, PT ;  /* 0x000000984500780c */ /* 0x000fc40003f84270 */
[----:B------:R-:W-:Y:S01]  /*3770*/  FSEL R78, R35, -INF , P3 ;  /* 0xff800000234e7808 */ /* 0x000fe20001800000 */
[----:B------:R2:W-:Y:S01]  /*3780*/  MUFU.TANH R47, R53 ;  /* 0x00000035002f7308 */ /* 0x0005e20000002400 */
[----:B------:R-:W-:Y:S02]  /*3790*/  FMNMX.FTZ R43, R44, R43, !PT ;  /* 0x0000002b2c2b7209 */ /* 0x000fe40007810000 */
[----:B------:R-:W-:Y:S02]  /*37a0*/  ISETP.GT.AND P3, PT, R69, 0x99, PT ;  /* 0x000000994500780c */ /* 0x000fe40003f64270 */
[----:B-----5:R-:W-:Y:S02]  /*37b0*/  FSEL R82, R82, -INF , P4 ;  /* 0xff80000052527808 */ /* 0x020fe40002000000 */
[----:B------:R-:W-:Y:S01]  /*37c0*/  FMNMX.FTZ R43, R78, R43, !PT ;  /* 0x0000002b4e2b7209 */ /* 0x000fe20007810000 */
[----:B------:R-:W-:Y:S01]  /*37d0*/  MUFU.TANH R142, R28 ;  /* 0x0000001c008e7308 */ /* 0x000fe20000002400 */
[----:B------:R-:W-:-:S02]  /*37e0*/  FSEL R84, R39, -INF , P3 ;  /* 0xff80000027547808 */ /* 0x000fc40001800000 */
[----:B------:R-:W-:Y:S02]  /*37f0*/  FMNMX.FTZ R43, R82, R43, !PT ;  /* 0x0000002b522b7209 */ /* 0x000fe40007810000 */
[----:B0-----:R-:W-:Y:S02]  /*3800*/  VIADDMNMX R67, R32, R108, R67, PT ;  /* 0x0000006c20437246 */ /* 0x001fe40003800143 */
[----:B------:R-:W-:Y:S01]  /*3810*/  FMNMX.FTZ R43, R84, R43, !PT ;  /* 0x0000002b542b7209 */ /* 0x000fe20007810000 */
[----:B------:R-:W0:Y:S01]  /*3820*/  MUFU.TANH R14, R14 ;  /* 0x0000000e000e7308 */ /* 0x000e220000002400 */
[C---:B------:R-:W-:Y:S02]  /*3830*/  ISETP.GT.AND P4, PT, R67.reuse, 0x1, PT ;  /* 0x000000014300780c */ /* 0x040fe40003f84270 */
[----:B------:R-:W-:Y:S01]  /*3840*/  ISETP.GT.AND P5, PT, R67, 0x8, PT ;  /* 0x000000084300780c */ /* 0x000fe20003fa4270 */
[----:B------:R-:W3:Y:S01]  /*3850*/  SHFL.BFLY PT, R122, R43, 0x2, 0x1f ;  /* 0x0c401f002b7a7f89 */ /* 0x000ee200000e0000 */
[----:B--2---:R-:W-:-:S02]  /*3860*/  FSEL R53, R4, -INF , P4 ;  /* 0xff80000004357808 */ /* 0x004fc40002000000 */
[----:B------:R-:W-:Y:S01]  /*3870*/  FSEL R108, R6, -INF , P5 ;  /* 0xff800000066c7808 */ /* 0x000fe20002800000 */
[----:B------:R-:W2:Y:S01]  /*3880*/  MUFU.TANH R15, R15 ;  /* 0x0000000f000f7308 */ /* 0x000ea20000002400 */
[----:B------:R-:W-:-:S07]  /*3890*/  ISETP.GT.AND P4, PT, R67, 0x10, PT ;  /* 0x000000104300780c */ /* 0x000fce0003f84270 */
[----:B------:R-:W4:Y:S08]  /*38a0*/  MUFU.TANH R20, R20 ;  /* 0x0000001400147308 */ /* 0x000f300000002400 */
[----:B------:R-:W5:Y:S01]  /*38b0*/  MUFU.TANH R21, R21 ;  /* 0x0000001500157308 */ /* 0x000f620000002400 */
[----:B---3--:R-:W-:-:S07]  /*38c0*/  FMNMX.FTZ R27, R43, R122, !PT ;  /* 0x0000007a2b1b7209 */ /* 0x008fce0007810000 */
[----:B------:R3:W-:Y:S01]  /*38d0*/  MUFU.TANH R43, R25 ;  /* 0x00000019002b7308 */ /* 0x0007e20000002400 */
[----:B------:R-:W1:Y:S07]  /*38e0*/  SHFL.BFLY PT, R122, R27, 0x1, 0x1f ;  /* 0x0c201f001b7a7f89 */ /* 0x000e6e00000e0000 */
[----:B------:R-:W5:Y:S08]  /*38f0*/  MUFU.TANH R72, R72 ;  /* 0x0000004800487308 */ /* 0x000f700000002400 */
[----:B------:R0:W-:Y:S08]  /*3900*/  MUFU.TANH R51, R29 ;  /* 0x0000001d00337308 */ /* 0x0001f00000002400 */
[----:B------:R-:W5:Y:S01]  /*3910*/  MUFU.TANH R73, R73 ;  /* 0x0000004900497308 */ /* 0x000f620000002400 */
[----:B-1----:R-:W-:-:S04]  /*3920*/  FMNMX.FTZ R122, R27, R122, !PT ;  /* 0x0000007a1b7a7209 */ /* 0x002fc80007810000 */
[C---:B------:R-:W-:Y:S01]  /*3930*/  FSETP.NEU.FTZ.AND P3, PT, R122.reuse, -INF , PT ;  /* 0xff8000007a00780b */ /* 0x040fe20003f7d000 */
[----:B------:R-:W-:Y:S02]  /*3940*/  FFMA.FTZ R31, R122, R121, -8 ;  /* 0xc10000007a1f7423 */ /* 0x000fe40000010079 */
[----:B------:R1:W-:Y:S03]  /*3950*/  MUFU.TANH R140, R24 ;  /* 0x00000018008c7308 */ /* 0x0003e60000002400 */
[----:B------:R-:W-:Y:S02]  /*3960*/  FSEL R31, R31, RZ, P3 ;  /* 0x000000ff1f1f7208 */ /* 0x000fe40001800000 */
[----:B------:R-:W-:-:S03]  /*3970*/  ISETP.GT.AND P3, PT, R67, RZ, PT ;  /* 0x000000ff4300720c */ /* 0x000fc60003f64270 */
[-CC-:B---3--:R-:W-:Y:S01]  /*3980*/  FFMA.FTZ R25, R112, R121.reuse, -R31.reuse ;  /* 0x0000007970197223 */ /* 0x188fe2000001081f */
[----:B------:R-:W-:Y:S01]  /*3990*/  FSEL R52, R5, -INF , P3 ;  /* 0xff80000005347808 */ /* 0x000fe20001800000 */
[-CC-:B------:R-:W-:Y:S01]  /*39a0*/  FFMA.FTZ R28, R114, R121.reuse, -R31.reuse ;  /* 0x00000079721c7223 */ /* 0x180fe2000001081f */
[----:B------:R-:W-:Y:S01]  /*39b0*/  ISETP.GT.AND P3, PT, R67, 0x9, PT ;  /* 0x000000094300780c */ /* 0x000fe20003f64270 */
[--C-:B------:R-:W-:Y:S01]  /*39c0*/  FFMA.FTZ R6, R118, R121, -R31.reuse ;  /* 0x0000007976067223 */ /* 0x100fe2000001081f */
[----:B------:R-:W-:Y:S01]  /*39d0*/  FMNMX.FTZ R33, R52, R53, !PT ;  /* 0x0000003534217209 */ /* 0x000fe20007810000 */
[-CC-:B------:R-:W-:Y:S01]  /*39e0*/  FFMA.FTZ R4, R124, R121.reuse, -R31.reuse ;  /* 0x000000797c047223 */ /* 0x180fe2000001081f */
[----:B------:R-:W-:Y:S01]  /*39f0*/  FSEL R112, R9, -INF , P3 ;  /* 0xff80000009707808 */ /* 0x000fe20001800000 */
[--C-:B------:R-:W-:Y:S01]  /*3a00*/  FFMA.FTZ R9, R126, R121, -R31.reuse ;  /* 0x000000797e097223 */ /* 0x100fe2000001081f */
[----:B------:R-:W-:Y:S01]  /*3a10*/  FMNMX.FTZ R33, R108, R33, !PT ;  /* 0x000000216c217209 */ /* 0x000fe20007810000 */
[-CC-:B------:R-:W-:Y:S01]  /*3a20*/  FFMA.FTZ R27, R128, R121.reuse, -R31.reuse ;  /* 0x00000079801b7223 */ /* 0x180fe2000001081f */
[C---:B------:R-:W-:Y:S01]  /*3a30*/  ISETP.GT.AND P3, PT, R67.reuse, 0x11, PT ;  /* 0x000000114300780c */ /* 0x040fe20003f64270 */
[--C-:B0-----:R-:W-:Y:S01]  /*3a40*/  FFMA.FTZ R29, R130, R121, -R31.reuse ;  /* 0x00000079821d7223 */ /* 0x101fe2000001081f */
[----:B------:R-:W-:Y:S01]  /*3a50*/  FSEL R114, R10, -INF , P4 ;  /* 0xff8000000a727808 */ /* 0x000fe20002000000 */
[----:B------:R-:W0:Y:S01]  /*3a60*/  MUFU.TANH R74, R74 ;  /* 0x0000004a004a7308 */ /* 0x000e220000002400 */
[----:B------:R-:W-:Y:S01]  /*3a70*/  FMNMX.FTZ R33, R112, R33, !PT ;  /* 0x0000002170217209 */ /* 0x000fe20007810000 */
[-CC-:B-1----:R-:W-:Y:S01]  /*3a80*/  FFMA.FTZ R24, R132, R121.reuse, -R31.reuse ;  /* 0x0000007984187223 */ /* 0x182fe2000001081f */
[----:B------:R-:W-:Y:S01]  /*3a90*/  ISETP.GT.AND P4, PT, R67, 0x18, PT ;  /* 0x000000184300780c */ /* 0x000fe20003f84270 */
[-CC-:B------:R-:W-:Y:S01]  /*3aa0*/  FFMA.FTZ R134, R134, R121.reuse, -R31.reuse ;  /* 0x0000007986867223 */ /* 0x180fe2000001081f */
[----:B------:R-:W-:Y:S01]  /*3ab0*/  FSEL R118, R11, -INF , P3 ;  /* 0xff8000000b767808 */ /* 0x000fe20001800000 */
[--C-:B------:R-:W-:Y:S01]  /*3ac0*/  FFMA.FTZ R11, R116, R121, -R31.reuse ;  /* 0x00000079740b7223 */ /* 0x100fe2000001081f */
[----:B------:R-:W-:Y:S01]  /*3ad0*/  FMNMX.FTZ R33, R114, R33, !PT ;  /* 0x0000002172217209 */ /* 0x000fe20007810000 */
[----:B------:R-:W1:Y:S01]  /*3ae0*/  MUFU.TANH R75, R75 ;  /* 0x0000004b004b7308 */ /* 0x000e620000002400 */
[C---:B------:R-:W-:Y:S01]  /*3af0*/  ISETP.GT.AND P3, PT, R67.reuse, 0x19, PT ;  /* 0x000000194300780c */ /* 0x040fe20003f64270 */
[-CC-:B------:R-:W-:Y:S01]  /*3b00*/  FFMA.FTZ R136, R136, R121.reuse, -R31.reuse ;  /* 0x0000007988887223 */ /* 0x180fe2000001081f */
[----:B------:R-:W-:Y:S01]  /*3b10*/  FSEL R124, R12, -INF , P4 ;  /* 0xff8000000c7c7808 */ /* 0x000fe20002000000 */
[--C-:B------:R-:W-:Y:S01]  /*3b20*/  FFMA.FTZ R12, R110, R121, -R31.reuse ;  /* 0x000000796e0c7223 */ /* 0x100fe2000001081f */
[----:B------:R-:W-:Y:S01]  /*3b30*/  FMNMX.FTZ R33, R118, R33, !PT ;  /* 0x0000002176217209 */ /* 0x000fe20007810000 */
[-CC-:B------:R-:W-:Y:S01]  /*3b40*/  FFMA.FTZ R39, R90, R121.reuse, -R31.reuse ;  /* 0x000000795a277223 */ /* 0x180fe2000001081f */
[----:B------:R-:W-:Y:S01]  /*3b50*/  ISETP.GT.AND P4, PT, R67, 0x20, PT ;  /* 0x000000204300780c */ /* 0x000fe20003f84270 */
[----:B------:R-:W3:Y:S01]  /*3b60*/  MUFU.TANH R56, R56 ;  /* 0x0000003800387308 */ /* 0x000ee20000002400 */
[----:B------:R-:W-:Y:S01]  /*3b70*/  FSEL R126, R13, -INF , P3 ;  /* 0xff8000000d7e7808 */ /* 0x000fe20001800000 */
[--C-:B------:R-:W-:Y:S01]  /*3b80*/  FFMA.FTZ R13, R106, R121, -R31.reuse ;  /* 0x000000796a0d7223 */ /* 0x100fe2000001081f */
[----:B------:R-:W-:Y:S01]  /*3b90*/  FMNMX.FTZ R33, R124, R33, !PT ;  /* 0x000000217c217209 */ /* 0x000fe20007810000 */
[-CC-:B------:R-:W-:Y:S01]  /*3ba0*/  FFMA.FTZ R50, R50, R121.reuse, -R31.reuse ;  /* 0x0000007932327223 */ /* 0x180fe2000001081f */
[C---:B------:R-:W-:Y:S01]  /*3bb0*/  ISETP.GT.AND P3, PT, R67.reuse, 0x21, PT ;  /* 0x000000214300780c */ /* 0x040fe20003f64270 */
[--C-:B------:R-:W-:Y:S01]  /*3bc0*/  FFMA.FTZ R10, R120, R121, -R31.reuse ;  /* 0x00000079780a7223 */ /* 0x100fe2000001081f */
[----:B------:R-:W-:Y:S01]  /*3bd0*/  FSEL R128, R14, -INF , P4 ;  /* 0xff8000000e807808 */ /* 0x000fe20002000000 */
[----:B------:R-:W3:Y:S01]  /*3be0*/  MUFU.TANH R57, R57 ;  /* 0x0000003900397308 */ /* 0x000ee20000002400 */
[----:B------:R-:W-:Y:S01]  /*3bf0*/  FMNMX.FTZ R33, R126, R33, !PT ;  /* 0x000000217e217209 */ /* 0x000fe20007810000 */
[-CC-:B------:R-:W-:Y:S01]  /*3c00*/  FFMA.FTZ R14, R102, R121.reuse, -R31.reuse ;  /* 0x00000079660e7223 */ /* 0x180fe2000001081f */
[----:B------:R-:W-:Y:S01]  /*3c10*/  ISETP.GT.AND P4, PT, R67, 0x28, PT ;  /* 0x000000284300780c */ /* 0x000fe20003f84270 */
[-CC-:B------:R-:W-:Y:S01]  /*3c20*/  FFMA.FTZ R26, R26, R121.reuse, -R31.reuse ;  /* 0x000000791a1a7223 */ /* 0x180fe2000001081f */
[----:B--2---:R-:W-:Y:S01]  /*3c30*/  FSEL R130, R15, -INF , P3 ;  /* 0xff8000000f827808 */ /* 0x004fe20001800000 */
[--C-:B------:R-:W-:Y:S01]  /*3c40*/  FFMA.FTZ R15, R98, R121, -R31.reuse ;  /* 0x00000079620f7223 */ /* 0x100fe2000001081f */
[----:B------:R-:W-:Y:S01]  /*3c50*/  FMNMX.FTZ R33, R128, R33, !PT ;  /* 0x0000002180217209 */ /* 0x000fe20007810000 */
[----:B------:R-:W2:Y:S01]  /*3c60*/  MUFU.TANH R58, R58 ;  /* 0x0000003a003a7308 */ /* 0x000ea20000002400 */
[C---:B------:R-:W-:Y:S01]  /*3c70*/  ISETP.GT.AND P3, PT, R67.reuse, 0x29, PT ;  /* 0x000000294300780c */ /* 0x040fe20003f64270 */
[-CC-:B------:R-:W-:Y:S01]  /*3c80*/  FFMA.FTZ R30, R30, R121.reuse, -R31.reuse ;  /* 0x000000791e1e7223 */ /* 0x180fe2000001081f */
[----:B----4-:R-:W-:Y:S01]  /*3c90*/  FSEL R132, R20, -INF , P4 ;  /* 0xff80000014847808 */ /* 0x010fe20002000000 */
[--C-:B------:R-:W-:Y:S01]  /*3ca0*/  FFMA.FTZ R20, R96, R121, -R31.reuse ;  /* 0x0000007960147223 */ /* 0x100fe2000001081f */
[----:B------:R-:W-:Y:S01]  /*3cb0*/  FMNMX.FTZ R33, R130, R33, !PT ;  /* 0x0000002182217209 */ /* 0x000fe20007810000 */
[-CC-:B------:R-:W-:Y:S01]  /*3cc0*/  FFMA.FTZ R34, R34, R121.reuse, -R31.reuse ;  /* 0x0000007922227223 */ /* 0x180fe2000001081f */
[----:B------:R-:W-:Y:S01]  /*3cd0*/  ISETP.GT.AND P4, PT, R67, 0x30, PT ;  /* 0x000000304300780c */ /* 0x000fe20003f84270 */
[----:B------:R-:W4:Y:S01]  /*3ce0*/  MUFU.TANH R60, R60 ;  /* 0x0000003c003c7308 */ /* 0x000f220000002400 */
[----:B-----5:R-:W-:Y:S01]  /*3cf0*/  FSEL R116, R21, -INF , P3 ;  /* 0xff80000015747808 */ /* 0x020fe20001800000 */
[--C-:B------:R-:W-:Y:S01]  /*3d00*/  FFMA.FTZ R21, R100, R121, -R31.reuse ;  /* 0x0000007964157223 */ /* 0x100fe2000001081f */
[----:B------:R-:W-:Y:S01]  /*3d10*/  FMNMX.FTZ R33, R132, R33, !PT ;  /* 0x0000002184217209 */ /* 0x000fe20007810000 */
[-CC-:B------:R-:W-:Y:S01]  /*3d20*/  FFMA.FTZ R38, R38, R121.reuse, -R31.reuse ;  /* 0x0000007926267223 */ /* 0x180fe2000001081f */
[C---:B------:R-:W-:Y:S01]  /*3d30*/  ISETP.GT.AND P3, PT, R67.reuse, 0x31, PT ;  /* 0x000000314300780c */ /* 0x040fe20003f64270 */
[--C-:B------:R-:W-:Y:S01]  /*3d40*/  FFMA.FTZ R44, R44, R121, -R31.reuse ;  /* 0x000000792c2c7223 */ /* 0x100fe2000001081f */
[----:B------:R-:W-:Y:S01]  /*3d50*/  FSEL R72, R72, -INF , P4 ;  /* 0xff80000048487808 */ /* 0x000fe20002000000 */
[----:B------:R-:W5:Y:S01]  /*3d60*/  MUFU.TANH R61, R61 ;  /* 0x0000003d003d7308 */ /* 0x000f620000002400 */
[----:B------:R-:W-:Y:S01]  /*3d70*/  FMNMX.FTZ R33, R116, R33, !PT ;  /* 0x0000002174217209 */ /* 0x000fe20007810000 */
[----:B------:R-:W-:Y:S01]  /*3d80*/  FFMA.FTZ R78, R78, R121, -R31 ;  /* 0x000000794e4e7223 */ /* 0x000fe2000001081f */
[----:B------:R-:W-:-:S02]  /*3d90*/  ISETP.GT.AND P4, PT, R67, 0x38, PT ;  /* 0x000000384300780c */ /* 0x000fc40003f84270 */
[----:B------:R-:W-:Y:S02]  /*3da0*/  FSEL R110, R73, -INF , P3 ;  /* 0xff800000496e7808 */ /* 0x000fe40001800000 */
[----:B------:R-:W-:Y:S01]  /*3db0*/  FMNMX.FTZ R33, R72, R33, !PT ;  /* 0x0000002148217209 */ /* 0x000fe20007810000 */
[----:B------:R-:W5:Y:S01]  /*3dc0*/  MUFU.TANH R62, R62 ;  /* 0x0000003e003e7308 */ /* 0x000f620000002400 */
[C---:B------:R-:W-:Y:S02]  /*3dd0*/  ISETP.GT.AND P3, PT, R67.reuse, 0x39, PT ;  /* 0x000000394300780c */ /* 0x040fe40003f64270 */
[----:B0-----:R-:W-:Y:S02]  /*3de0*/  FSEL R74, R74, -INF , P4 ;  /* 0xff8000004a4a7808 */ /* 0x001fe40002000000 */
[----:B------:R-:W-:Y:S02]  /*3df0*/  FMNMX.FTZ R33, R110, R33, !PT ;  /* 0x000000216e217209 */ /* 0x000fe40007810000 */
[----:B------:R-:W-:Y:S01]  /*3e00*/  ISETP.GT.AND P4, PT, R67, 0x40, PT ;  /* 0x000000404300780c */ /* 0x000fe20003f84270 */
[----:B------:R-:W0:Y:S01]  /*3e10*/  MUFU.TANH R63, R63 ;  /* 0x0000003f003f7308 */ /* 0x000e220000002400 */
[----:B-1----:R-:W-:-:S02]  /*3e20*/  FSEL R106, R75, -INF , P3 ;  /* 0xff8000004b6a7808 */ /* 0x002fc40001800000 */
[----:B------:R-:W-:Y:S02]  /*3e30*/  FMNMX.FTZ R33, R74, R33, !PT ;  /* 0x000000214a217209 */ /* 0x000fe40007810000 */
[C---:B------:R-:W-:Y:S02]  /*3e40*/  ISETP.GT.AND P3, PT, R67.reuse, 0x41, PT ;  /* 0x000000414300780c */ /* 0x040fe40003f64270 */
[----:B---3--:R-:W-:Y:S01]  /*3e50*/  FSEL R56, R56, -INF , P4 ;  /* 0xff80000038387808 */ /* 0x008fe20002000000 */
[----:B------:R-:W1:Y:S01]  /*3e60*/  MUFU.TANH R64, R64 ;  /* 0x0000004000407308 */ /* 0x000e620000002400 */
[----:B------:R-:W-:Y:S02]  /*3e70*/  FMNMX.FTZ R33, R106, R33, !PT ;  /* 0x000000216a217209 */ /* 0x000fe40007810000 */
[----:B------:R-:W-:Y:S02]  /*3e80*/  ISETP.GT.AND P4, PT, R67, 0x48, PT ;  /* 0x000000484300780c */ /* 0x000fe40003f84270 */
[----:B------:R-:W-:-:S02]  /*3e90*/  FSEL R102, R57, -INF , P3 ;  /* 0xff80000039667808 */ /* 0x000fc40001800000 */
[----:B------:R-:W-:Y:S01]  /*3ea0*/  FMNMX.FTZ R33, R56, R33, !PT ;  /* 0x0000002138217209 */ /* 0x000fe20007810000 */
[----:B------:R-:W3:Y:S01]  /*3eb0*/  MUFU.TANH R65, R65 ;  /* 0x0000004100417308 */ /* 0x000ee20000002400 */
[C---:B------:R-:W-:Y:S02]  /*3ec0*/  ISETP.GT.AND P3, PT, R67.reuse, 0x49, PT ;  /* 0x000000494300780c */ /* 0x040fe40003f64270 */
[----:B--2---:R-:W-:Y:S02]  /*3ed0*/  FSEL R58, R58, -INF , P4 ;  /* 0xff8000003a3a7808 */ /* 0x004fe40002000000 */
[----:B------:R-:W-:Y:S02]  /*3ee0*/  FMNMX.FTZ R33, R102, R33, !PT ;  /* 0x0000002166217209 */ /* 0x000fe40007810000 */
[----:B------:R-:W-:Y:S01]  /*3ef0*/  ISETP.GT.AND P4, PT, R67, 0x50, PT ;  /* 0x000000504300780c */ /* 0x000fe20003f84270 */
[----:B------:R-:W2:Y:S01]  /*3f00*/  MUFU.TANH R40, R40 ;  /* 0x0000002800287308 */ /* 0x000ea20000002400 */
[----:B----4-:R-:W-:-:S02]  /*3f10*/  FSEL R60, R60, -INF , P3 ;  /* 0xff8000003c3c7808 */ /* 0x010fc40001800000 */
[----:B------:R-:W-:Y:S02]  /*3f20*/  FMNMX.FTZ R33, R58, R33, !PT ;  /* 0x000000213a217209 */ /* 0x000fe40007810000 */
[----:B------:R-:W-:Y:S02]  /*3f30*/  ISETP.GT.AND P3, PT, R67, 0x51, PT ;  /* 0x000000514300780c */ /* 0x000fe40003f64270 */
[----:B-----5:R-:W-:Y:S01]  /*3f40*/  FSEL R100, R61, -INF , P4 ;  /* 0xff8000003d647808 */ /* 0x020fe20002000000 */
[----:B------:R-:W4:Y:S01]  /*3f50*/  MUFU.TANH R45, R45 ;  /* 0x0000002d002d7308 */ /* 0x000f220000002400 */
[----:B------:R-:W-:Y:S02]  /*3f60*/  FMNMX.FTZ R33, R60, R33, !PT ;  /* 0x000000213c217209 */ /* 0x000fe40007810000 */
[----:B------:R-:W-:Y:S02]  /*3f70*/  ISETP.GT.AND P4, PT, R67, 0x58, PT ;  /* 0x000000584300780c */ /* 0x000fe40003f84270 */
[----:B------:R-:W-:-:S02]  /*3f80*/  FSEL R62, R62, -INF , P3 ;  /* 0xff8000003e3e7808 */ /* 0x000fc40001800000 */
[----:B------:R-:W-:Y:S01]  /*3f90*/  FMNMX.FTZ R33, R100, R33, !PT ;  /* 0x0000002164217209 */ /* 0x000fe20007810000 */
[----:B------:R-:W5:Y:S01]  /*3fa0*/  MUFU.TANH R48, R48 ;  /* 0x0000003000307308 */ /* 0x000f620000002400 */
[----:B------:R-:W-:Y:S02]  /*3fb0*/  ISETP.GT.AND P3, PT, R67, 0x59, PT ;  /* 0x000000594300780c */ /* 0x000fe40003f64270 */
[----:B0-----:R-:W-:Y:S02]  /*3fc0*/  FSEL R98, R63, -INF , P4 ;  /* 0xff8000003f627808 */ /* 0x001fe40002000000 */
[----:B------:R-:W-:Y:S02]  /*3fd0*/  FMNMX.FTZ R33, R62, R33, !PT ;  /* 0x000000213e217209 */ /* 0x000fe40007810000 */
[----:B------:R-:W-:Y:S01]  /*3fe0*/  ISETP.GT.AND P4, PT, R67, 0x60, PT ;  /* 0x000000604300780c */ /* 0x000fe20003f84270 */
[----:B------:R0:W-:Y:S01]  /*3ff0*/  MUFU.TANH R150, R37 ;  /* 0x0000002500967308 */ /* 0x0001e20000002400 */
[----:B-1----:R-:W-:-:S02]  /*4000*/  FSEL R64, R64, -INF , P3 ;  /* 0xff80000040407808 */ /* 0x002fc40001800000 */
[----:B------:R-:W-:Y:S02]  /*4010*/  FMNMX.FTZ R33, R98, R33, !PT ;  /* 0x0000002162217209 */ /* 0x000fe40007810000 */
[----:B------:R-:W-:Y:S02]  /*4020*/  ISETP.GT.AND P3, PT, R67, 0x61, PT ;  /* 0x000000614300780c */ /* 0x000fe40003f64270 */
[----:B---3--:R-:W-:Y:S01]  /*4030*/  FSEL R96, R65, -INF , P4 ;  /* 0xff80000041607808 */ /* 0x008fe20002000000 */
[----:B------:R-:W1:Y:S01]  /*4040*/  MUFU.TANH R49, R49 ;  /* 0x0000003100317308 */ /* 0x000e620000002400 */
[----:B------:R-:W-:Y:S01]  /*4050*/  FMNMX.FTZ R35, R64, R33, !PT ;  /* 0x0000002140237209 */ /* 0x000fe20007810000 */
[-CC-:B0-----:R-:W-:Y:S01]  /*4060*/  FFMA.FTZ R37, R94, R121.reuse, -R31.reuse ;  /* 0x000000795e257223 */ /* 0x181fe2000001081f */
[C---:B------:R-:W-:Y:S02]  /*4070*/  ISETP.GT.AND P4, PT, R67.reuse, 0x68, PT ;  /* 0x000000684300780c */ /* 0x040fe40003f84270 */
[----:B--2---:R-:W-:Y:S01]  /*4080*/  FSEL R94, R40, -INF , P3 ;  /* 0xff800000285e7808 */ /* 0x004fe20001800000 */
[----:B------:R-:W-:Y:S01]  /*4090*/  FFMA.FTZ R40, R88, R121, -R31 ;  /* 0x0000007958287223 */ /* 0x000fe2000001081f */
[----:B------:R-:W-:Y:S01]  /*40a0*/  FMNMX.FTZ R35, R96, R35, !PT ;  /* 0x0000002360237209 */ /* 0x000fe20007810000 */
[----:B------:R0:W-:Y:S01]  /*40b0*/  MUFU.EX2 R5, R134 ;  /* 0x0000008600057308 */ /* 0x0001e20000000800 */
[----:B------:R-:W-:-:S02]  /*40c0*/  ISETP.GT.AND P3, PT, R67, 0x69, PT ;  /* 0x000000694300780c */ /* 0x000fc40003f64270 */
[----:B------:R-:W-:-:S05]  /*40d0*/  FMNMX.FTZ R35, R94, R35, !PT ;  /* 0x000000235e237209 */ /* 0x000fca0007810000 */
[----:B------:R2:W3:Y:S01]  /*40e0*/  MUFU.TANH R148, R36 ;  /* 0x0000002400947308 */ /* 0x0004e20000002400 */
[----:B0-----:R-:W-:Y:S01]  /*40f0*/  FSEL R134, R41, -INF , P4 ;  /* 0xff80000029867808 */ /* 0x001fe20002000000 */
[----:B------:R-:W-:Y:S01]  /*4100*/  FFMA.FTZ R41, R86, R121, -R31 ;  /* 0x0000007956297223 */ /* 0x000fe2000001081f */
[----:B------:R-:W-:Y:S02]  /*4110*/  ISETP.GT.AND P4, PT, R67, 0x70, PT ;  /* 0x000000704300780c */ /* 0x000fe40003f84270 */
[----:B------:R-:W-:-:S03]  /*4120*/  FMNMX.FTZ R35, R134, R35, !PT ;  /* 0x0000002386237209 */ /* 0x000fc60007810000 */
[----:B------:R5:W-:Y:S01]  /*4130*/  MUFU.EX2 R32, R136 ;  /* 0x0000008800207308 */ /* 0x000be20000000800 */
[-CC-:B--2---:R-:W-:Y:S01]  /*4140*/  FFMA.FTZ R36, R92, R121.reuse, -R31.reuse ;  /* 0x000000795c247223 */ /* 0x184fe2000001081f */
[----:B----4-:R-:W-:Y:S01]  /*4150*/  FSEL R92, R45, -INF , P3 ;  /* 0xff8000002d5c7808 */ /* 0x010fe20001800000 */
[----:B------:R-:W-:Y:S01]  /*4160*/  FFMA.FTZ R45, R66, R121, -R31 ;  /* 0x00000079422d7223 */ /* 0x000fe2000001081f */
[----:B------:R-:W-:-:S04]  /*4170*/  ISETP.GT.AND P3, PT, R67, 0x71, PT ;  /* 0x000000714300780c */ /* 0x000fc80003f64270 */
[----:B------:R0:W-:Y:S01]  /*4180*/  MUFU.EX2 R33, R37 ;  /* 0x0000002500217308 */ /* 0x0001e20000000800 */
[----:B-----5:R-:W-:Y:S01]  /*4190*/  FSEL R136, R48, -INF , P4 ;  /* 0xff80000030887808 */ /* 0x020fe20002000000 */
[-CC-:B------:R-:W-:Y:S01]  /*41a0*/  FFMA.FTZ R48, R80, R121.reuse, -R31.reuse ;  /* 0x0000007950307223 */ /* 0x180fe2000001081f */
[----:B------:R-:W-:Y:S02]  /*41b0*/  ISETP.GT.AND P4, PT, R67, 0x78, PT ;  /* 0x000000784300780c */ /* 0x000fe40003f84270 */
[----:B-1----:R-:W-:Y:S01]  /*41c0*/  FSEL R90, R49, -INF , P3 ;  /* 0xff800000315a7808 */ /* 0x002fe20001800000 */
[----:B------:R-:W-:Y:S01]  /*41d0*/  FFMA.FTZ R49, R76, R121, -R31 ;  /* 0x000000794c317223 */ /* 0x000fe2000001081f */
[----:B------:R-:W-:Y:S01]  /*41e0*/  ISETP.GT.AND P3, PT, R67, 0x79, PT ;  /* 0x000000794300780c */ /* 0x000fe20003f64270 */
[----:B------:R-:W-:Y:S01]  /*41f0*/  MUFU.EX2 R24, R24 ;  /* 0x0000001800187308 */ /* 0x000fe20000000800 */
[----:B0-----:R-:W-:Y:S02]  /*4200*/  FMNMX.FTZ R37, R92, R35, !PT ;  /* 0x000000235c257209 */ /* 0x001fe40007810000 */
[----:B------:R-:W-:-:S02]  /*4210*/  FSEL R138, R138, -INF , P4 ;  /* 0xff8000008a8a7808 */ /* 0x000fc40002000000 */
[----:B------:R-:W-:Y:S02]  /*4220*/  FMNMX.FTZ R37, R136, R37, !PT ;  /* 0x0000002588257209 */ /* 0x000fe40007810000 */
[----:B------:R-:W-:Y:S01]  /*4230*/  ISETP.GT.AND P4, PT, R67, 0x80, PT ;  /* 0x000000804300780c */ /* 0x000fe20003f84270 */
[----:B------:R0:W-:Y:S01]  /*4240*/  MUFU.EX2 R35, R39 ;  /* 0x0000002700237308 */ /* 0x0001e20000000800 */
[----:B------:R-:W-:Y:S02]  /*4250*/  FMNMX.FTZ R37, R90, R37, !PT ;  /* 0x000000255a257209 */ /* 0x000fe40007810000 */
[----:B------:R-:W-:Y:S02]  /*4260*/  FSEL R88, R47, -INF , P3 ;  /* 0xff8000002f587808 */ /* 0x000fe40001800000 */
[----:B------:R-:W-:Y:S02]  /*4270*/  FMNMX.FTZ R37, R138, R37, !PT ;  /* 0x000000258a257209 */ /* 0x000fe40007810000 */
[----:B------:R-:W-:Y:S01]  /*4280*/  ISETP.GT.AND P3, PT, R67, 0x81, PT ;  /* 0x000000814300780c */ /* 0x000fe20003f64270 */
[----:B------:R-:W-:Y:S01]  /*4290*/  MUFU.EX2 R25, R25 ;  /* 0x0000001900197308 */ /* 0x000fe20000000800 */
[----:B------:R-:W-:-:S02]  /*42a0*/  FSEL R140, R140, -INF , P4 ;  /* 0xff8000008c8c7808 */ /* 0x000fc40002000000 */
[----:B0-----:R-:W-:Y:S02]  /*42b0*/  FMNMX.FTZ R39, R88, R37, !PT ;  /* 0x0000002558277209 */ /* 0x001fe40007810000 */
[----:B------:R-:W-:Y:S02]  /*42c0*/  ISETP.GT.AND P4, PT, R67, 0x88, PT ;  /* 0x000000884300780c */ /* 0x000fe40003f84270 */
[----:B------:R-:W-:Y:S01]  /*42d0*/  FSEL R86, R43, -INF , P3 ;  /* 0xff8000002b567808 */ /* 0x000fe20001800000 */
[----:B------:R0:W-:Y:S01]  /*42e0*/  MUFU.EX2 R37, R41 ;  /* 0x0000002900257308 */ /* 0x0001e20000000800 */
[----:B------:R-:W-:Y:S01]  /*42f0*/  FMNMX.FTZ R39, R140, R39, !PT ;  /* 0x000000278c277209 */ /* 0x000fe20007810000 */
[-CC-:B------:R-:W-:Y:S01]  /*4300*/  FFMA.FTZ R43, R46, R121.reuse, -R31.reuse ;  /* 0x000000792e2b7223 */ /* 0x180fe2000001081f */
[----:B------:R-:W-:Y:S01]  /*4310*/  ISETP.GT.AND P3, PT, R67, 0x89, PT ;  /* 0x000000894300780c */ /* 0x000fe20003f64270 */
[----:B------:R-:W-:Y:S01]  /*4320*/  FFMA.FTZ R46, R70, R121, -R31 ;  /* 0x00000079462e7223 */ /* 0x000fe2000001081f */
[----:B------:R-:W-:-:S02]  /*4330*/  FSEL R142, R142, -INF , P4 ;  /* 0xff8000008e8e7808 */ /* 0x000fc40002000000 */
[----:B------:R-:W-:Y:S01]  /*4340*/  FMNMX.FTZ R39, R86, R39, !PT ;  /* 0x0000002756277209 */ /* 0x000fe20007810000 */
[----:B------:R-:W-:Y:S01]  /*4350*/  MUFU.EX2 R27, R27 ;  /* 0x0000001b001b7308 */ /* 0x000fe20000000800 */
[----:B------:R-:W-:Y:S02]  /*4360*/  ISETP.GT.AND P4, PT, R67, 0x90, PT ;  /* 0x000000904300780c */ /* 0x000fe40003f84270 */
[----:B------:R-:W-:Y:S02]  /*4370*/  FSEL R80, R51, -INF , P3 ;  /* 0xff80000033507808 */ /* 0x000fe40001800000 */
[----:B------:R-:W-:Y:S02]  /*4380*/  FMNMX.FTZ R39, R142, R39, !PT ;  /* 0x000000278e277209 */ /* 0x000fe40007810000 */
[----:B------:R-:W-:Y:S01]  /*4390*/  ISETP.GT.AND P3, PT, R67, 0x91, PT ;  /* 0x000000914300780c */ /* 0x000fe20003f64270 */
[----:B------:R-:W1:Y:S01]  /*43a0*/  MUFU.EX2 R28, R28 ;  /* 0x0000001c001c7308 */ /* 0x000e620000000800 */
[----:B------:R-:W-:-:S02]  /*43b0*/  FSEL R144, R144, -INF , P4 ;  /* 0xff80000090907808 */ /* 0x000fc40002000000 */
[----:B0-----:R-:W-:Y:S02]  /*43c0*/  FMNMX.FTZ R41, R80, R39, !PT ;  /* 0x0000002750297209 */ /* 0x001fe40007810000 */
[C---:B------:R-:W-:Y:S02]  /*43d0*/  ISETP.GT.AND P4, PT, R67.reuse, 0x98, PT ;  /* 0x000000984300780c */ /* 0x040fe40003f84270 */
[----:B------:R-:W-:Y:S01]  /*43e0*/  FSEL R146, R146, -INF , P3 ;  /* 0xff80000092927808 */ /* 0x000fe20001800000 */
[----:B------:R0:W-:Y:S01]  /*43f0*/  MUFU.EX2 R39, R50 ;  /* 0x0000003200277308 */ /* 0x0001e20000000800 */
[----:B------:R-:W-:Y:S02]  /*4400*/  FMNMX.FTZ R41, R144, R41, !PT ;  /* 0x0000002990297209 */ /* 0x000fe40007810000 */
[----:B------:R-:W-:Y:S02]  /*4410*/  ISETP.GT.AND P3, PT, R67, 0x99, PT ;  /* 0x000000994300780c */ /* 0x000fe40003f64270 */
[----:B---3--:R-:W-:-:S02]  /*4420*/  FSEL R148, R148, -INF , P4 ;  /* 0xff80000094947808 */ /* 0x008fc40002000000 */
[----:B------:R-:W-:Y:S01]  /*4430*/  FMNMX.FTZ R41, R146, R41, !PT ;  /* 0x0000002992297209 */ /* 0x000fe20007810000 */
[----:B------:R-:W-:Y:S01]  /*4440*/  MUFU.EX2 R29, R29 ;  /* 0x0000001d001d7308 */ /* 0x000fe20000000800 */
[----:B------:R-:W-:Y:S02]  /*4450*/  FSEL R150, R150, -INF , P3 ;  /* 0xff80000096967808 */ /* 0x000fe40001800000 */
[----:B------:R-:W-:Y:S02]  /*4460*/  FMNMX.FTZ R41, R148, R41, !PT ;  /* 0x0000002994297209 */ /* 0x000fe40007810000 */
[----:B-1----:R-:W-:Y:S02]  /*4470*/  F2FP.SATFINITE.E4M3.F32.PACK_AB_MERGE_C R217, R28, R27, RZ ;  /* 0x0000001b1cd9723e */ /* 0x002fe400048070ff */
[----:B------:R-:W-:Y:S01]  /*4480*/  FMNMX.FTZ R47, R150, R41, !PT ;  /* 0x00000029962f7209 */ /* 0x000fe20007810000 */
[-CC-:B------:R-:W-:Y:S01]  /*4490*/  FFMA.FTZ R41, R42, R121.reuse, -R31.reuse ;  /* 0x000000792a297223 */ /* 0x180fe2000001081f */
[----:B------:R-:W-:Y:S01]  /*44a0*/  FFMA.FTZ R42, R54, R121, -R31 ;  /* 0x00000079362a7223 */ /* 0x000fe2000001081f */
[----:B------:R-:W1:Y:S01]  /*44b0*/  MUFU.EX2 R4, R4 ;  /* 0x0000000400047308 */ /* 0x000e620000000800 */
[----:B------:R-:W-:Y:S01]  /*44c0*/  F2FP.SATFINITE.E4M3.F32.PACK_AB_MERGE_C R217, R25, R24, R217 ;  /* 0x0000001819d9723e */ /* 0x000fe200048070d9 */
[----:B0-----:R-:W0:Y:S06]  /*44d0*/  SHFL.BFLY PT, R50, R47, 0x2, 0x1f ;  /* 0x0c401f002f327f89 */ /* 0x001e2c00000e0000 */
[----:B------:R-:W-:Y:S08]  /*44e0*/  MUFU.EX2 R6, R6 ;  /* 0x0000000600067308 */ /* 0x000ff00000000800 */
[----:B------:R-:W-:Y:S01]  /*44f0*/  MUFU.EX2 R9, R9 ;  /* 0x0000000900097308 */ /* 0x000fe20000000800 */
[----:B-1----:R-:W-:-:S04]  /*4500*/  F2FP.SATFINITE.E4M3.F32.PACK_AB_MERGE_C R219, R4, R5, RZ ;  /* 0x0000000504db723e */ /* 0x002fc800048070ff */
[----:B------:R-:W-:-:S03]  /*4510*/  F2FP.SATFINITE.E4M3.F32.PACK_AB_MERGE_C R219, R32, R29, R219 ;  /* 0x0000001d20db723e */ /* 0x000fc600048070db */
[----:B------:R-:W-:Y:S01]  /*4520*/  MUFU.EX2 R10, R10 ;  /* 0x0000000a000a7308 */ /* 0x000fe20000000800 */
[----:B0-----:R-:W-:Y:S01]  /*4530*/  FMNMX.FTZ R50, R47, R50, !PT ;  /* 0x000000322f327209 */ /* 0x001fe20007810000 */
[----:B------:R-:W-:Y:S01]  /*4540*/  FFMA.FTZ R47, R68, R121, -R31 ;  /* 0x00000079442f7223 */ /* 0x000fe2000001081f */
[----:B------:R-:W-:-:S03]  /*4550*/  IMAD.U32 R68, RZ, RZ, UR40 ;  /* 0x00000028ff447e24 */ /* 0x000fc6000f8e00ff */
[----:B------:R-:W0:Y:S02]  /*4560*/  SHFL.BFLY PT, R51, R50, 0x1, 0x1f ;  /* 0x0c201f0032337f89 */ /* 0x000e2400000e0000 */
[----:B------:R-:W1:Y:S08]  /*4570*/  MUFU.EX2 R11, R11 ;  /* 0x0000000b000b7308 */ /* 0x000e700000000800 */
[----:B------:R-:W-:Y:S08]  /*4580*/  MUFU.EX2 R12, R12 ;  /* 0x0000000c000c7308 */ /* 0x000ff00000000800 */
[----:B------:R-:W-:Y:S01]  /*4590*/  MUFU.EX2 R13, R13 ;  /* 0x0000000d000d7308 */ /* 0x000fe20000000800 */
[----:B-1----:R-:W-:-:S04]  /*45a0*/  F2FP.SATFINITE.E4M3.F32.PACK_AB_MERGE_C R213, R11, R10, RZ ;  /* 0x0000000a0bd5723e */ /* 0x002fc800048070ff */
[----:B------:R-:W-:Y:S02]  /*45b0*/  F2FP.SATFINITE.E4M3.F32.PACK_AB_MERGE_C R213, R9, R6, R213 ;  /* 0x0000000609d5723e */ /* 0x000fe400048070d5 */
[----:B0-----:R-:W-:Y:S01]  /*45c0*/  FMNMX.FTZ R120, R50, R51, !PT ;  /* 0x0000003332787209 */ /* 0x001fe20007810000 */
[----:B------:R-:W-:Y:S01]  /*45d0*/  MUFU.EX2 R14, R14 ;  /* 0x0000000e000e7308 */ /* 0x000fe20000000800 */
[-CC-:B------:R-:W-:Y:S01]  /*45e0*/  FFMA.FTZ R50, R82, R121.reuse, -R31.reuse ;  /* 0x0000007952327223 */ /* 0x180fe2000001081f */
[-C--:B------:R-:W-:Y:S01]  /*45f0*/  FFMA.FTZ R31, R84, R121.reuse, -R31 ;  /* 0x00000079541f7223 */ /* 0x080fe2000001081f */
[C---:B------:R-:W-:Y:S01]  /*4600*/  FSETP.NEU.FTZ.AND P3, PT, R120.reuse, -INF , PT ;  /* 0xff8000007800780b */ /* 0x040fe20003f7d000 */
[----:B------:R-:W-:-:S04]  /*4610*/  FFMA.FTZ R54, R120, R121, -8 ;  /* 0xc100000078367423 */ /* 0x000fc80000010079 */
[----:B------:R-:W0:Y:S01]  /*4620*/  MUFU.EX2 R21, R21 ;  /* 0x0000001500157308 */ /* 0x000e220000000800 */
[----:B------:R-:W-:-:S05]  /*4630*/  FSEL R57, R54, RZ, P3 ;  /* 0x000000ff36397208 */ /* 0x000fca0001800000 */
        /* <DEDUP_REMOVED lines=9> */
[-CC-:B------:R-:W-:Y:S01]  /*46d0*/  FFMA.FTZ R124, R124, R121.reuse, -R57.reuse ;  /* 0x000000797c7c7223 */ /* 0x180fe20000010839 */
[-CC-:B------:R-:W-:Y:S01]  /*46e0*/  FFMA.FTZ R126, R126, R121.reuse, -R57.reuse ;  /* 0x000000797e7e7223 */ /* 0x180fe20000010839 */
[-CC-:B------:R-:W-:Y:S01]  /*46f0*/  FFMA.FTZ R54, R128, R121.reuse, -R57.reuse ;  /* 0x0000007980367223 */ /* 0x180fe20000010839 */
[-CC-:B------:R-:W-:Y:S01]  /*4700*/  FFMA.FTZ R55, R130, R121.reuse, -R57.reuse ;  /* 0x0000007982377223 */ /* 0x180fe20000010839 */
        /* <DEDUP_REMOVED lines=9> */
[----:B------:R-:W-:Y:S01]  /*47a0*/  MUFU.EX2 R108, R108 ;  /* 0x0000006c006c7308 */ /* 0x000fe20000000800 */
[----:B0-----:R-:W-:Y:S01]  /*47b0*/  F2FP.SATFINITE.E4M3.F32.PACK_AB_MERGE_C R215, R21, R14, RZ ;  /* 0x0000000e15d7723e */ /* 0x001fe200048070ff */
[-CC-:B------:R-:W-:Y:S01]  /*47c0*/  FFMA.FTZ R100, R100, R121.reuse, -R57.reuse ;  /* 0x0000007964647223 */ /* 0x180fe20000010839 */
[-CC-:B------:R-:W-:Y:S01]  /*47d0*/  FFMA.FTZ R62, R62, R121.reuse, -R57.reuse ;  /* 0x000000793e3e7223 */ /* 0x180fe20000010839 */
[-CC-:B------:R-:W-:Y:S01]  /*47e0*/  FFMA.FTZ R98, R98, R121.reuse, -R57.reuse ;  /* 0x0000007962627223 */ /* 0x180fe20000010839 */
[-CC-:B------:R-:W-:Y:S01]  /*47f0*/  FFMA.FTZ R64, R64, R121.reuse, -R57.reuse ;  /* 0x0000007940407223 */ /* 0x180fe20000010839 */
[-CC-:B------:R-:W-:Y:S01]  /*4800*/  FFMA.FTZ R96, R96, R121.reuse, -R57.reuse ;  /* 0x0000007960607223 */ /* 0x180fe20000010839 */
[-C--:B------:R-:W-:Y:S01]  /*4810*/  FFMA.FTZ R94, R94, R121.reuse, -R57 ;  /* 0x000000795e5e7223 */ /* 0x080fe20000010839 */
[----:B------:R-:W0:Y:S01]  /*4820*/  MUFU.EX2 R61, R112 ;  /* 0x00000070003d7308 */ /* 0x000e220000000800 */
[----:B-1----:R-:W-:Y:S01]  /*4830*/  FADD.FTZ R81, R52, R53 ;  /* 0x0000003534517221 */ /* 0x002fe20000010000 */
[----:B------:R-:W-:Y:S01]  /*4840*/  F2FP.SATFINITE.E4M3.F32.PACK_AB_MERGE_C R215, R13, R12, R215 ;  /* 0x0000000c0dd7723e */ /* 0x000fe200048070d7 */
[-CC-:B------:R-:W-:Y:S01]  /*4850*/  FFMA.FTZ R134, R134, R121.reuse, -R57.reuse ;  /* 0x0000007986867223 */ /* 0x180fe20000010839 */
[-CC-:B------:R-:W-:Y:S01]  /*4860*/  FFMA.FTZ R92, R92, R121.reuse, -R57.reuse ;  /* 0x000000795c5c7223 */ /* 0x180fe20000010839 */
        /* <DEDUP_REMOVED lines=10> */
[----:B------:R-:W-:Y:S01]  /*4910*/  FFMA.FTZ R146, R146, R121, -R57 ;  /* 0x0000007992927223 */ /* 0x000fe20000010839 */
[----:B------:R-:W2:Y:S01]  /*4920*/  MUFU.EX2 R114, R114 ;  /* 0x0000007200727308 */ /* 0x000ea20000000800 */
[----:B-1----:R-:W-:-:S02]  /*4930*/  @!P0 VIADD R56, R68, 0x33440 ;  /* 0x0003344044388836 */ /* 0x002fc40000000000 */
[----:B------:R-:W-:Y:S01]  /*4940*/  FADD.FTZ R68, R24, R25 ;  /* 0x0000001918447221 */ /* 0x000fe20000010000 */
[-CC-:B------:R-:W-:Y:S01]  /*4950*/  FFMA.FTZ R148, R148, R121.reuse, -R57.reuse ;  /* 0x0000007994947223 */ /* 0x180fe20000010839 */
[----:B------:R-:W1:Y:S01]  /*4960*/  @P2 LDC R25, c[0x0][0x44c] ;  /* 0x00011300ff192b82 */ /* 0x000e620000000800 */
[----:B------:R-:W-:Y:S01]  /*4970*/  FFMA.FTZ R57, R150, R121, -R57 ;  /* 0x0000007996397223 */ /* 0x000fe20000010839 */
[----:B------:R-:W-:Y:S01]  /*4980*/  FADD.FTZ R79, R27, R68 ;  /* 0x000000441b4f7221 */ /* 0x000fe20000010000 */
[----:B------:R-:W-:Y:S01]  /*4990*/  @!P0 PRMT R56, RZ, 0x654, R56 ;  /* 0x00000654ff388816 */ /* 0x000fe20000000038 */
[----:B------:R3:W4:Y:S01]  /*49a0*/  MUFU.EX2 R63, R118 ;  /* 0x00000076003f7308 */ /* 0x0007220000000800 */
[----:B0-----:R-:W-:Y:S02]  /*49b0*/  F2FP.SATFINITE.E4M3.F32.PACK_AB_MERGE_C R216, R61, R108, RZ ;  /* 0x0000006c3dd8723e */ /* 0x001fe400048070ff */
[----:B------:R-:W-:Y:S01]  /*49c0*/  CS2R R112, SRZ ;  /* 0x0000000000707805 */ /* 0x000fe2000001ff00 */
[----:B------:R0:W-:Y:S01]  /*49d0*/  @!P0 SYNCS.ARRIVE.TRANS64.RED.A1T0 RZ, [R56+URZ], RZ ;  /* 0x000000ff38ff89a7 */ /* 0x0001e2000810043f */
[----:B------:R-:W-:-:S02]  /*49e0*/  F2FP.SATFINITE.E4M3.F32.PACK_AB_MERGE_C R216, R53, R52, R216 ;  /* 0x0000003435d8723e */ /* 0x000fc400048070d8 */
[----:B------:R-:W-:Y:S01]  /*49f0*/  CS2R R52, SRZ ;  /* 0x0000000000347805 */ /* 0x000fe2000001ff00 */
[----:B------:R5:W-:Y:S01]  /*4a00*/  MUFU.EX2 R75, R60 ;  /* 0x0000003c004b7308 */ /* 0x000be20000000800 */
[----:B---3--:R-:W-:Y:S01]  /*4a10*/  CS2R R118, SRZ ;  /* 0x0000000000767805 */ /* 0x008fe2000001ff00 */
[----:B0-----:R-:W-:Y:S01]  /*4a20*/  FADD.FTZ R56, R108, R81 ;  /* 0x000000516c387221 */ /* 0x001fe20000010000 */
[----:B------:R-:W-:-:S05]  /*4a30*/  CS2R R108, SRZ ;  /* 0x00000000006c7805 */ /* 0x000fca000001ff00 */
[----:B------:R-:W0:Y:S01]  /*4a40*/  MUFU.EX2 R124, R124 ;  /* 0x0000007c007c7308 */ /* 0x000e220000000800 */
[----:B-----5:R-:W-:Y:S01]  /*4a50*/  FADD.FTZ R60, R28, R79 ;  /* 0x0000004f1c3c7221 */ /* 0x020fe20000010000 */
[----:B------:R-:W-:-:S03]  /*4a60*/  FADD.FTZ R81, R61, R56 ;  /* 0x000000383d517221 */ /* 0x000fc60000010000 */
[----:B------:R-:W-:Y:S01]  /*4a70*/  FADD.FTZ R83, R29, R60 ;  /* 0x0000003c1d537221 */ /* 0x000fe20000010000 */
[----:B--2---:R-:W-:Y:S02]  /*4a80*/  FADD.FTZ R56, R114, R81 ;  /* 0x0000005172387221 */ /* 0x004fe40000010000 */
[----:B------:R-:W2:Y:S01]  /*4a90*/  MUFU.EX2 R65, R126 ;  /* 0x0000007e00417308 */ /* 0x000ea20000000800 */
[----:B------:R-:W-:Y:S01]  /*4aa0*/  FADD.FTZ R60, R32, R83 ;  /* 0x00000053203c7221 */ /* 0x000fe20000010000 */
[----:B----4-:R-:W-:-:S03]  /*4ab0*/  FADD.FTZ R83, R63, R56 ;  /* 0x000000383f537221 */ /* 0x010fc60000010000 */
[----:B------:R-:W-:-:S03]  /*4ac0*/  FADD.FTZ R81, R5, R60 ;  /* 0x0000003c05517221 */ /* 0x000fc60000010000 */
[----:B------:R-:W3:Y:S01]  /*4ad0*/  MUFU.EX2 R54, R54 ;  /* 0x0000003600367308 */ /* 0x000ee20000000800 */
[----:B------:R-:W-:Y:S01]  /*4ae0*/  FADD.FTZ R85, R4, R81 ;  /* 0x0000005104557221 */ /* 0x000fe20000010000 */
[----:B0-----:R-:W-:-:S03]  /*4af0*/  FADD.FTZ R56, R124, R83 ;  /* 0x000000537c387221 */ /* 0x001fc60000010000 */
[----:B------:R-:W-:-:S03]  /*4b00*/  FADD.FTZ R60, R6, R85 ;  /* 0x00000055063c7221 */ /* 0x000fc60000010000 */
[----:B------:R-:W0:Y:S01]  /*4b10*/  MUFU.EX2 R55, R55 ;  /* 0x0000003700377308 */ /* 0x000e220000000800 */
[----:B--2---:R-:W-:Y:S01]  /*4b20*/  FADD.FTZ R83, R65, R56 ;  /* 0x0000003841537221 */ /* 0x004fe20000010000 */
[----:B------:R-:W-:Y:S01]  /*4b30*/  FADD.FTZ R85, R9, R60 ;  /* 0x0000003c09557221 */ /* 0x000fe20000010000 */
[----:B------:R-:W-:-:S03]  /*4b40*/  F2FP.SATFINITE.E4M3.F32.PACK_AB_MERGE_C R65, R65, R124, RZ ;  /* 0x0000007c4141723e */ /* 0x000fc600048070ff */
[----:B------:R-:W-:Y:S01]  /*4b50*/  FADD.FTZ R60, R10, R85 ;  /* 0x000000550a3c7221 */ /* 0x000fe20000010000 */
[----:B------:R-:W-:Y:S01]  /*4b60*/  F2FP.SATFINITE.E4M3.F32.PACK_AB_MERGE_C R218, R63, R114, R65 ;  /* 0x000000723fda723e */ /* 0x000fe20004807041 */
[----:B------:R-:W2:Y:S01]  /*4b70*/  MUFU.EX2 R132, R132 ;  /* 0x0000008400847308 */ /* 0x000ea20000000800 */
[----:B---3--:R-:W-:Y:S01]  /*4b80*/  FADD.FTZ R56, R54, R83 ;  /* 0x0000005336387221 */ /* 0x008fe20000010000 */
[----:B------:R-:W-:Y:S01]  /*4b90*/  FADD.FTZ R87, R11, R60 ;  /* 0x0000003c0b577221 */ /* 0x000fe20000010000 */
[----:B------:R-:W-:-:S03]  /*4ba0*/  CS2R R114, SRZ ;  /* 0x0000000000727805 */ /* 0x000fc6000001ff00 */
[----:B------:R-:W-:Y:S02]  /*4bb0*/  FADD.FTZ R60, R12, R87 ;  /* 0x000000570c3c7221 */ /* 0x000fe40000010000 */
[----:B------:R3:W4:Y:S01]  /*4bc0*/  MUFU.EX2 R67, R116 ;  /* 0x0000007400437308 */ /* 0x0007220000000800 */
[----:B0-----:R-:W-:-:S07]  /*4bd0*/  FADD.FTZ R85, R55, R56 ;  /* 0x0000003837557221 */ /* 0x001fce0000010000 */
[----:B------:R-:W0:Y:S01]  /*4be0*/  MUFU.EX2 R72, R72 ;  /* 0x0000004800487308 */ /* 0x000e220000000800 */
[----:B--2---:R-:W-:Y:S01]  /*4bf0*/  FADD.FTZ R56, R132, R85 ;  /* 0x0000005584387221 */ /* 0x004fe20000010000 */
[----:B------:R-:W-:Y:S01]  /*4c00*/  FADD.FTZ R85, R13, R60 ;  /* 0x0000003c0d557221 */ /* 0x000fe20000010000 */
[----:B------:R-:W-:Y:S02]  /*4c10*/  CS2R R60, SRZ ;  /* 0x00000000003c7805 */ /* 0x000fe4000001ff00 */
[----:B---3--:R-:W-:Y:S01]  /*4c20*/  CS2R R116, SRZ ;  /* 0x0000000000747805 */ /* 0x008fe2000001ff00 */
[----:B------:R-:W-:Y:S01]  /*4c30*/  FADD.FTZ R28, R14, R85 ;  /* 0x000000550e1c7221 */ /* 0x000fe20000010000 */
[----:B------:R-:W-:Y:S01]  /*4c40*/  CS2R R84, SRZ ;  /* 0x0000000000547805 */ /* 0x000fe2000001ff00 */
[----:B------:R2:W3:Y:S01]  /*4c50*/  MUFU.EX2 R69, R110 ;  /* 0x0000006e00457308 */ /* 0x0004e20000000800 */
[----:B----4-:R-:W-:Y:S01]  /*4c60*/  FADD.FTZ R27, R67, R56 ;  /* 0x00000038431b7221 */ /* 0x010fe20000010000 */
[----:B------:R-:W-:Y:S01]  /*4c70*/  FADD.FTZ R28, R21, R28 ;  /* 0x0000001c151c7221 */ /* 0x000fe20000010000 */
[----:B------:R-:W-:-:S04]  /*4c80*/  F2FP.SATFINITE.E4M3.F32.PACK_AB_MERGE_C R67, R67, R132, RZ ;  /* 0x000000844343723e */ /* 0x000fc800048070ff */
[----:B------:R-:W-:Y:S01]  /*4c90*/  F2FP.SATFINITE.E4M3.F32.PACK_AB_MERGE_C R212, R55, R54, R67 ;  /* 0x0000003637d4723e */ /* 0x000fe20004807043 */
[----:B------:R-:W4:Y:S01]  /*4ca0*/  MUFU.EX2 R74, R74 ;  /* 0x0000004a004a7308 */ /* 0x000f220000000800 */
[----:B0-----:R-:W-:Y:S01]  /*4cb0*/  FADD.FTZ R4, R72, R27 ;  /* 0x0000001b48047221 */ /* 0x001fe20000010000 */
[----:B------:R-:W-:Y:S01]  /*4cc0*/  CS2R R54, SRZ ;  /* 0x0000000000367805 */ /* 0x000fe2000001ff00 */
[----:B------:R-:W0:Y:S01]  /*4cd0*/  @P2 LDC R27, c[0x0][0x450] ;  /* 0x00011400ff1b2b82 */ /* 0x000e220000000800 */
[----:B--2---:R-:W-:-:S04]  /*4ce0*/  CS2R R110, SRZ ;  /* 0x00000000006e7805 */ /* 0x004fc8000001ff00 */
[----:B------:R-:W2:Y:S01]  /*4cf0*/  MUFU.EX2 R15, R15 ;  /* 0x0000000f000f7308 */ /* 0x000ea20000000800 */
[----:B---3--:R-:W-:-:S07]  /*4d00*/  FADD.FTZ R11, R69, R4 ;  /* 0x00000004450b7221 */ /* 0x008fce0000010000 */
[----:B------:R3:W5:Y:S01]  /*4d10*/  MUFU.EX2 R71, R106 ;  /* 0x0000006a00477308 */ /* 0x0007620000000800 */
[----:B----4-:R-:W-:-:S07]  /*4d20*/  FADD.FTZ R4, R74, R11 ;  /* 0x0000000b4a047221 */ /* 0x010fce0000010000 */
[----:B------:R-:W4:Y:S01]  /*4d30*/  MUFU.EX2 R20, R20 ;  /* 0x0000001400147308 */ /* 0x000f220000000800 */
[----:B--2---:R-:W-:Y:S01]  /*4d40*/  FADD.FTZ R21, R15, R28 ;  /* 0x0000001c0f157221 */ /* 0x004fe20000010000 */
[----:B------:R-:W-:Y:S02]  /*4d50*/  CS2R R28, SRZ ;  /* 0x00000000001c7805 */ /* 0x000fe4000001ff00 */
[----:B---3--:R-:W-:-:S04]  /*4d60*/  CS2R R106, SRZ ;  /* 0x00000000006a7805 */ /* 0x008fc8000001ff00 */
[----:B------:R-:W2:Y:S01]  /*4d70*/  MUFU.EX2 R36, R36 ;  /* 0x0000002400247308 */ /* 0x000ea20000000800 */
[C---:B-----5:R-:W-:Y:S01]  /*4d80*/  FADD.FTZ R11, R71.reuse, R4 ;  /* 0x00000004470b7221 */ /* 0x060fe20000010000 */
[----:B------:R-:W-:-:S03]  /*4d90*/  F2FP.SATFINITE.E4M3.F32.PACK_AB_MERGE_C R71, R71, R74, RZ ;  /* 0x0000004a4747723e */ /* 0x000fc600048070ff */
[----:B------:R-:W-:Y:S01]  /*4da0*/  FADD.FTZ R4, R66, R11 ;  /* 0x0000000b42047221 */ /* 0x000fe20000010000 */
[----:B------:R-:W-:Y:S02]  /*4db0*/  F2FP.SATFINITE.E4M3.F32.PACK_AB_MERGE_C R214, R69, R72, R71 ;  /* 0x0000004845d6723e */ /* 0x000fe40004807047 */
[----:B------:R-:W-:Y:S01]  /*4dc0*/  CS2R R68, SRZ ;  /* 0x0000000000447805 */ /* 0x000fe2000001ff00 */
[----:B------:R3:W5:Y:S01]  /*4dd0*/  MUFU.EX2 R73, R102 ;  /* 0x0000006600497308 */ /* 0x0007620000000800 */
[----:B----4-:R-:W-:Y:S01]  /*4de0*/  FADD.FTZ R10, R20, R21 ;  /* 0x00000015140a7221 */ /* 0x010fe20000010000 */
[----:B------:R-:W-:-:S03]  /*4df0*/  CS2R R70, SRZ ;  /* 0x0000000000467805 */ /* 0x000fc6000001ff00 */
[----:B------:R-:W-:-:S03]  /*4e00*/  FADD.FTZ R11, R33, R10 ;  /* 0x0000000a210b7221 */ /* 0x000fc60000010000 */
[----:B------:R-:W4:Y:S01]  /*4e10*/  MUFU.EX2 R58, R58 ;  /* 0x0000003a003a7308 */ /* 0x000f220000000800 */
[C---:B--2---:R-:W-:Y:S01]  /*4e20*/  F2FP.SATFINITE.E4M3.F32.PACK_AB_MERGE_C R209, R36.reuse, R33, RZ ;  /* 0x0000002124d1723e */ /* 0x044fe200048070ff */
[----:B------:R-:W-:Y:S01]  /*4e30*/  FADD.FTZ R36, R36, R11 ;  /* 0x0000000b24247221 */ /* 0x000fe20000010000 */
[----:B------:R-:W-:Y:S02]  /*4e40*/  CS2R R32, SRZ ;  /* 0x0000000000207805 */ /* 0x000fe4000001ff00 */
[----:B---3--:R-:W-:Y:S02]  /*4e50*/  CS2R R102, SRZ ;  /* 0x0000000000667805 */ /* 0x008fe4000001ff00 */
[----:B------:R-:W-:Y:S01]  /*4e60*/  F2FP.SATFINITE.E4M3.F32.PACK_AB_MERGE_C R209, R20, R15, R209 ;  /* 0x0000000f14d1723e */ /* 0x000fe200048070d1 */
[----:B------:R-:W2:Y:S01]  /*4e70*/  MUFU.EX2 R40, R40 ;  /* 0x0000002800287308 */ /* 0x000ea20000000800 */
[----:B-----5:R-:W-:-:S07]  /*4e80*/  FADD.FTZ R21, R73, R4 ;  /* 0x0000000449157221 */ /* 0x020fce0000010000 */
[----:B------:R-:W3:Y:S01]  /*4e90*/  MUFU.EX2 R100, R100 ;  /* 0x0000006400647308 */ /* 0x000ee20000000800 */
[----:B----4-:R-:W-:Y:S01]  /*4ea0*/  FADD.FTZ R4, R58, R21 ;  /* 0x000000153a047221 */ /* 0x010fe20000010000 */
[----:B------:R-:W-:Y:S01]  /*4eb0*/  FADD.FTZ R21, R35, R36 ;  /* 0x0000002423157221 */ /* 0x000fe20000010000 */
[C---:B------:R-:W-:Y:S02]  /*4ec0*/  F2FP.SATFINITE.E4M3.F32.PACK_AB_MERGE_C R58, R75.reuse, R58, RZ ;  /* 0x0000003a4b3a723e */ /* 0x040fe400048070ff */
[----:B------:R-:W-:Y:S02]  /*4ed0*/  FADD.FTZ R75, R75, R4 ;  /* 0x000000044b4b7221 */ /* 0x000fe40000010000 */
[----:B------:R-:W-:Y:S01]  /*4ee0*/  F2FP.SATFINITE.E4M3.F32.PACK_AB_MERGE_C R208, R73, R66, R58 ;  /* 0x0000004249d0723e */ /* 0x000fe2000480703a */
[----:B------:R-:W4:Y:S01]  /*4ef0*/  MUFU.EX2 R48, R48 ;  /* 0x0000003000307308 */ /* 0x000f220000000800 */
[----:B--2---:R-:W-:Y:S01]  /*4f00*/  FADD.FTZ R6, R40, R21 ;  /* 0x0000001528067221 */ /* 0x004fe20000010000 */
[----:B------:R-:W-:-:S02]  /*4f10*/  CS2R R66, SRZ ;  /* 0x0000000000427805 */ /* 0x000fc4000001ff00 */
[----:B------:R-:W-:Y:S01]  /*4f20*/  CS2R R72, SRZ ;  /* 0x0000000000487805 */ /* 0x000fe2000001ff00 */
[----:B------:R-:W-:-:S03]  /*4f30*/  FADD.FTZ R9, R37, R6 ;  /* 0x0000000625097221 */ /* 0x000fc60000010000 */
[----:B------:R2:W5:Y:S01]  /*4f40*/  MUFU.EX2 R77, R62 ;  /* 0x0000003e004d7308 */ /* 0x0005620000000800 */
[----:B---3--:R-:W-:Y:S01]  /*4f50*/  FADD.FTZ R4, R100, R75 ;  /* 0x0000004b64047221 */ /* 0x008fe20000010000 */
[----:B------:R-:W-:-:S06]  /*4f60*/  CS2R R74, SRZ ;  /* 0x00000000004a7805 */ /* 0x000fcc000001ff00 */
[----:B------:R-:W3:Y:S01]  /*4f70*/  MUFU.EX2 R98, R98 ;  /* 0x0000006200627308 */ /* 0x000ee20000000800 */
[C---:B----4-:R-:W-:Y:S01]  /*4f80*/  F2FP.SATFINITE.E4M3.F32.PACK_AB_MERGE_C R211, R48.reuse, R37, RZ ;  /* 0x0000002530d3723e */ /* 0x050fe200048070ff */
[----:B------:R-:W-:Y:S01]  /*4f90*/  FADD.FTZ R48, R48, R9 ;  /* 0x0000000930307221 */ /* 0x000fe20000010000 */
[----:B------:R-:W-:Y:S02]  /*4fa0*/  CS2R R36, SRZ ;  /* 0x0000000000247805 */ /* 0x000fe4000001ff00 */
[----:B--2---:R-:W-:Y:S02]  /*4fb0*/  CS2R R62, SRZ ;  /* 0x00000000003e7805 */ /* 0x004fe4000001ff00 */
[----:B------:R-:W-:Y:S01]  /*4fc0*/  F2FP.SATFINITE.E4M3.F32.PACK_AB_MERGE_C R211, R40, R35, R211 ;  /* 0x0000002328d3723e */ /* 0x000fe200048070d3 */
[----:B------:R-:W2:Y:S01]  /*4fd0*/  MUFU.EX2 R26, R26 ;  /* 0x0000001a001a7308 */ /* 0x000ea20000000800 */
[----:B-----5:R-:W-:-:S07]  /*4fe0*/  FADD.FTZ R13, R77, R4 ;  /* 0x000000044d0d7221 */ /* 0x020fce0000010000 */
[----:B------:R4:W5:Y:S01]  /*4ff0*/  MUFU.EX2 R79, R64 ;  /* 0x00000040004f7308 */ /* 0x0009620000000800 */
[----:B---3--:R-:W-:Y:S01]  /*5000*/  FADD.FTZ R4, R98, R13 ;  /* 0x0000000d62047221 */ /* 0x008fe20000010000 */
[----:B------:R-:W-:-:S06]  /*5010*/  FADD.FTZ R13, R39, R48 ;  /* 0x00000030270d7221 */ /* 0x000fcc0000010000 */
[----:B------:R-:W-:Y:S01]  /*5020*/  MUFU.EX2 R30, R30 ;  /* 0x0000001e001e7308 */ /* 0x000fe20000000800 */
[----:B--2---:R-:W-:Y:S01]  /*5030*/  FADD.FTZ R13, R26, R13 ;  /* 0x0000000d1a0d7221 */ /* 0x004fe20000010000 */
[----:B----4-:R-:W-:-:S06]  /*5040*/  CS2R R64, SRZ ;  /* 0x0000000000407805 */ /* 0x010fcc000001ff00 */
[----:B------:R-:W2:Y:S01]  /*5050*/  MUFU.EX2 R41, R41 ;  /* 0x0000002900297308 */ /* 0x000ea20000000800 */
[C---:B-----5:R-:W-:Y:S01]  /*5060*/  F2FP.SATFINITE.E4M3.F32.PACK_AB_MERGE_C R98, R79.reuse, R98, RZ ;  /* 0x000000624f62723e */ /* 0x060fe200048070ff */
[----:B------:R-:W-:-:S03]  /*5070*/  FADD.FTZ R79, R79, R4 ;  /* 0x000000044f4f7221 */ /* 0x000fc60000010000 */
[----:B------:R-:W-:Y:S02]  /*5080*/  F2FP.SATFINITE.E4M3.F32.PACK_AB_MERGE_C R210, R77, R100, R98 ;  /* 0x000000644dd2723e */ /* 0x000fe40004807062 */
[----:B------:R-:W-:Y:S02]  /*5090*/  CS2R R76, SRZ ;  /* 0x00000000004c7805 */ /* 0x000fe4000001ff00 */
[----:B------:R-:W-:Y:S01]  /*50a0*/  CS2R R98, SRZ ;  /* 0x0000000000627805 */ /* 0x000fe2000001ff00 */
[----:B------:R-:W3:Y:S01]  /*50b0*/  MUFU.EX2 R96, R96 ;  /* 0x0000006000607308 */ /* 0x000ee20000000800 */
[----:B------:R-:W-:-:S07]  /*50c0*/  CS2R R100, SRZ ;  /* 0x0000000000647805 */ /* 0x000fce000001ff00 */
[----:B------:R4:W5:Y:S01]  /*50d0*/  MUFU.EX2 R81, R94 ;  /* 0x0000005e00517308 */ /* 0x0009620000000800 */
[----:B--2---:R-:W-:Y:S01]  /*50e0*/  F2FP.SATFINITE.E4M3.F32.PACK_AB_MERGE_C R205, R41, R30, RZ ;  /* 0x0000001e29cd723e */ /* 0x004fe200048070ff */
[----:B------:R-:W-:-:S03]  /*50f0*/  FADD.FTZ R30, R30, R13 ;  /* 0x0000000d1e1e7221 */ /* 0x000fc60000010000 */
[----:B------:R-:W-:Y:S01]  /*5100*/  F2FP.SATFINITE.E4M3.F32.PACK_AB_MERGE_C R205, R26, R39, R205 ;  /* 0x000000271acd723e */ /* 0x000fe200048070cd */
[----:B------:R-:W-:Y:S02]  /*5110*/  FADD.FTZ R41, R41, R30 ;  /* 0x0000001e29297221 */ /* 0x000fe40000010000 */
[----:B------:R-:W-:Y:S01]  /*5120*/  MUFU.EX2 R42, R42 ;  /* 0x0000002a002a7308 */ /* 0x000fe20000000800 */
[----:B---3--:R-:W-:Y:S01]  /*5130*/  FADD.FTZ R4, R96, R79 ;  /* 0x0000004f60047221 */ /* 0x008fe20000010000 */
[----:B----4-:R-:W-:-:S06]  /*5140*/  CS2R R94, SRZ ;  /* 0x00000000005e7805 */ /* 0x010fcc000001ff00 */
[----:B------:R-:W2:Y:S01]  /*5150*/  MUFU.EX2 R45, R45 ;  /* 0x0000002d002d7308 */ /* 0x000ea20000000800 */
[----:B-----5:R-:W-:-:S07]  /*5160*/  FADD.FTZ R15, R81, R4 ;  /* 0x00000004510f7221 */ /* 0x020fce0000010000 */
[----:B------:R-:W3:Y:S08]  /*5170*/  MUFU.EX2 R34, R34 ;  /* 0x0000002200227308 */ /* 0x000ef00000000800 */
[----:B------:R-:W4:Y:S01]  /*5180*/  MUFU.EX2 R134, R134 ;  /* 0x0000008600867308 */ /* 0x000f220000000800 */
[----:B--2---:R-:W-:-:S07]  /*5190*/  F2FP.SATFINITE.E4M3.F32.PACK_AB_MERGE_C R10, R45, R42, RZ ;  /* 0x0000002a2d0a723e */ /* 0x004fce00048070ff */
[----:B------:R-:W2:Y:S01]  /*51a0*/  MUFU.EX2 R43, R43 ;  /* 0x0000002b002b7308 */ /* 0x000ea20000000800 */
[----:B---3--:R-:W-:Y:S01]  /*51b0*/  FADD.FTZ R6, R34, R41 ;  /* 0x0000002922067221 */ /* 0x008fe20000010000 */
[----:B------:R-:W-:-:S06]  /*51c0*/  CS2R R40, SRZ ;  /* 0x0000000000287805 */ /* 0x000fcc000001ff00 */
[----:B------:R3:W5:Y:S01]  /*51d0*/  MUFU.EX2 R83, R92 ;  /* 0x0000005c00537308 */ /* 0x0007620000000800 */
[----:B----4-:R-:W-:-:S07]  /*51e0*/  FADD.FTZ R4, R134, R15 ;  /* 0x0000000f86047221 */ /* 0x010fce0000010000 */
[----:B------:R-:W4:Y:S01]  /*51f0*/  MUFU.EX2 R136, R136 ;  /* 0x0000008800887308 */ /* 0x000f220000000800 */
[C---:B--2---:R-:W-:Y:S01]  /*5200*/  F2FP.SATFINITE.E4M3.F32.PACK_AB_MERGE_C R207, R43.reuse, R34, R10 ;  /* 0x000000222bcf723e */ /* 0x044fe2000480700a */
[----:B------:R-:W-:Y:S01]  /*5210*/  FADD.FTZ R43, R43, R6 ;  /* 0x000000062b2b7221 */ /* 0x000fe20000010000 */
[----:B------:R-:W-:Y:S02]  /*5220*/  CS2R R34, SRZ ;  /* 0x0000000000227805 */ /* 0x000fe4000001ff00 */
[----:B---3--:R-:W-:Y:S01]  /*5230*/  CS2R R92, SRZ ;  /* 0x00000000005c7805 */ /* 0x008fe2000001ff00 */
[----:B------:R-:W-:Y:S02]  /*5240*/  FADD.FTZ R42, R42, R43 ;  /* 0x0000002b2a2a7221 */ /* 0x000fe40000010000 */
[----:B------:R2:W3:Y:S01]  /*5250*/  MUFU.EX2 R5, R90 ;  /* 0x0000005a00057308 */ /* 0x0004e20000000800 */
[C---:B-----5:R-:W-:Y:S01]  /*5260*/  F2FP.SATFINITE.E4M3.F32.PACK_AB_MERGE_C R134, R83.reuse, R134, RZ ;  /* 0x000000865386723e */ /* 0x060fe200048070ff */
[----:B------:R-:W-:Y:S01]  /*5270*/  FADD.FTZ R83, R83, R4 ;  /* 0x0000000453537221 */ /* 0x000fe20000010000 */
[----:B------:R-:W-:Y:S01]  /*5280*/  FADD.FTZ R45, R45, R42 ;  /* 0x0000002a2d2d7221 */ /* 0x000fe20000010000 */
[----:B------:R-:W-:-:S02]  /*5290*/  CS2R R42, SRZ ;  /* 0x00000000002a7805 */ /* 0x000fc4000001ff00 */
[----:B------:R-:W-:Y:S02]  /*52a0*/  F2FP.SATFINITE.E4M3.F32.PACK_AB_MERGE_C R204, R81, R96, R134 ;  /* 0x0000006051cc723e */ /* 0x000fe40004807086 */
[----:B------:R-:W-:Y:S01]  /*52b0*/  CS2R R96, SRZ ;  /* 0x0000000000607805 */ /* 0x000fe2000001ff00 */
[----:B------:R-:W-:Y:S01]  /*52c0*/  MUFU.EX2 R46, R46 ;  /* 0x0000002e002e7308 */ /* 0x000fe20000000800 */
[----:B----4-:R-:W-:Y:S01]  /*52d0*/  FADD.FTZ R4, R136, R83 ;  /* 0x0000005388047221 */ /* 0x010fe20000010000 */
[----:B------:R-:W-:Y:S02]  /*52e0*/  CS2R R82, SRZ ;  /* 0x0000000000527805 */ /* 0x000fe4000001ff00 */
[----:B--2---:R-:W-:-:S04]  /*52f0*/  CS2R R90, SRZ ;  /* 0x00000000005a7805 */ /* 0x004fc8000001ff00 */
[----:B------:R-:W2:Y:S01]  /*5300*/  MUFU.EX2 R49, R49 ;  /* 0x0000003100317308 */ /* 0x000ea20000000800 */
[----:B---3--:R-:W-:-:S07]  /*5310*/  FADD.FTZ R21, R5, R4 ;  /* 0x0000000405157221 */ /* 0x008fce0000010000 */
[----:B------:R-:W3:Y:S08]  /*5320*/  MUFU.EX2 R38, R38 ;  /* 0x0000002600267308 */ /* 0x000ef00000000800 */
[----:B------:R-:W4:Y:S01]  /*5330*/  MUFU.EX2 R138, R138 ;  /* 0x0000008a008a7308 */ /* 0x000f220000000800 */
[----:B--2---:R-:W-:-:S07]  /*5340*/  F2FP.SATFINITE.E4M3.F32.PACK_AB_MERGE_C R10, R49, R46, RZ ;  /* 0x0000002e310a723e */ /* 0x004fce00048070ff */
[----:B------:R-:W2:Y:S01]  /*5350*/  MUFU.EX2 R47, R47 ;  /* 0x0000002f002f7308 */ /* 0x000ea20000000800 */
[----:B---3--:R-:W-:-:S07]  /*5360*/  FADD.FTZ R6, R38, R45 ;  /* 0x0000002d26067221 */ /* 0x008fce0000010000 */
[----:B------:R3:W5:Y:S01]  /*5370*/  MUFU.EX2 R11, R88 ;  /* 0x00000058000b7308 */ /* 0x0007620000000800 */
[----:B----4-:R-:W-:-:S07]  /*5380*/  FADD.FTZ R4, R138, R21 ;  /* 0x000000158a047221 */ /* 0x010fce0000010000 */
[----:B------:R-:W4:Y:S01]  /*5390*/  MUFU.EX2 R140, R140 ;  /* 0x0000008c008c7308 */ /* 0x000f220000000800 */
[C---:B--2---:R-:W-:Y:S01]  /*53a0*/  F2FP.SATFINITE.E4M3.F32.PACK_AB_MERGE_C R201, R47.reuse, R38, R10 ;  /* 0x000000262fc9723e */ /* 0x044fe2000480700a */
[----:B------:R-:W-:Y:S01]  /*53b0*/  FADD.FTZ R47, R47, R6 ;  /* 0x000000062f2f7221 */ /* 0x000fe20000010000 */
[----:B-1----:R-:W-:Y:S01]  /*53c0*/  @P2 IMAD.HI.U32 R6, R22, R25, RZ ;  /* 0x0000001916062227 */ /* 0x002fe200078e00ff */
[----:B------:R-:W-:Y:S02]  /*53d0*/  CS2R R24, SRZ ;  /* 0x0000000000187805 */ /* 0x000fe4000001ff00 */
[----:B------:R-:W-:Y:S01]  /*53e0*/  CS2R R38, SRZ ;  /* 0x0000000000267805 */ /* 0x000fe2000001ff00 */
[----:B------:R-:W-:Y:S01]  /*53f0*/  FADD.FTZ R46, R46, R47 ;  /* 0x0000002f2e2e7221 */ /* 0x000fe20000010000 */
[----:B---3--:R-:W-:Y:S01]  /*5400*/  CS2R R88, SRZ ;  /* 0x0000000000587805 */ /* 0x008fe2000001ff00 */
[----:B------:R1:W2:Y:S01]  /*5410*/  MUFU.EX2 R9, R86 ;  /* 0x0000005600097308 */ /* 0x0002a20000000800 */
[C---:B-----5:R-:W-:Y:S01]  /*5420*/  F2FP.SATFINITE.E4M3.F32.PACK_AB_MERGE_C R138, R11.reuse, R138, RZ ;  /* 0x0000008a0b8a723e */ /* 0x060fe200048070ff */
[----:B------:R-:W-:Y:S01]  /*5430*/  FADD.FTZ R11, R11, R4 ;  /* 0x000000040b0b7221 */ /* 0x000fe20000010000 */
[----:B0-----:R-:W-:Y:S01]  /*5440*/  @P2 SHF.R.U32.HI R22, RZ, R27, R6 ;  /* 0x0000001bff162219 */ /* 0x001fe20000011606 */
[----:B------:R-:W-:Y:S01]  /*5450*/  FADD.FTZ R49, R49, R46 ;  /* 0x0000002e31317221 */ /* 0x000fe20000010000 */
[----:B------:R-:W-:-:S02]  /*5460*/  F2FP.SATFINITE.E4M3.F32.PACK_AB_MERGE_C R206, R5, R136, R138 ;  /* 0x0000008805ce723e */ /* 0x000fc4000480708a */
[----:B------:R-:W-:Y:S02]  /*5470*/  CS2R R26, SRZ ;  /* 0x00000000001a7805 */ /* 0x000fe4000001ff00 */
[----:B------:R-:W-:Y:S01]  /*5480*/  IADD3 R22, R22, -R59, R104 ;  /* 0x8000003b16167210 */ /* 0x000fe20007ffe068 */
[----:B------:R-:W0:Y:S01]  /*5490*/  MUFU.EX2 R142, R142 ;  /* 0x0000008e008e7308 */ /* 0x000e220000000800 */
[----:B----4-:R-:W-:Y:S01]  /*54a0*/  FADD.FTZ R4, R140, R11 ;  /* 0x0000000b8c047221 */ /* 0x010fe20000010000 */
[----:B------:R-:W-:Y:S02]  /*54b0*/  CS2R R46, SRZ ;  /* 0x00000000002e7805 */ /* 0x000fe4000001ff00 */
[----:B------:R-:W-:Y:S01]  /*54c0*/  CS2R R58, SRZ ;  /* 0x00000000003a7805 */ /* 0x000fe2000001ff00 */
[----:B------:R-:W-:Y:S01]  /*54d0*/  IMAD.HI R22, R22, 0x66666667, RZ ;  /* 0x6666666716167827 */ /* 0x000fe200078e02ff */
[----:B-1----:R-:W-:Y:S02]  /*54e0*/  CS2R R86, SRZ ;  /* 0x0000000000567805 */ /* 0x002fe4000001ff00 */
[----:B------:R-:W-:Y:S01]  /*54f0*/  CS2R R104, SRZ ;  /* 0x0000000000687805 */ /* 0x000fe2000001ff00 */
[----:B------:R1:W3:Y:S01]  /*5500*/  MUFU.EX2 R13, R80 ;  /* 0x00000050000d7308 */ /* 0x0002e20000000800 */
[----:B--2---:R-:W-:-:S07]  /*5510*/  FADD.FTZ R11, R9, R4 ;  /* 0x00000004090b7221 */ /* 0x004fce0000010000 */
[----:B------:R-:W-:Y:S01]  /*5520*/  MUFU.EX2 R50, R50 ;  /* 0x0000003200327308 */ /* 0x000fe20000000800 */
[----:B0-----:R-:W-:Y:S01]  /*5530*/  FADD.FTZ R4, R142, R11 ;  /* 0x0000000b8e047221 */ /* 0x001fe20000010000 */
[----:B------:R-:W-:Y:S01]  /*5540*/  VIADD R11, R23, 0xfffffffe ;  /* 0xfffffffe170b7836 */ /* 0x000fe20000000000 */
[----:B-1----:R-:W-:-:S05]  /*5550*/  CS2R R80, SRZ ;  /* 0x0000000000507805 */ /* 0x002fca000001ff00 */
[----:B------:R-:W0:Y:S01]  /*5560*/  MUFU.EX2 R31, R31 ;  /* 0x0000001f001f7308 */ /* 0x000e220000000800 */
[C---:B---3--:R-:W-:Y:S01]  /*5570*/  F2FP.SATFINITE.E4M3.F32.PACK_AB_MERGE_C R142, R13.reuse, R142, RZ ;  /* 0x0000008e0d8e723e */ /* 0x048fe200048070ff */
[----:B------:R-:W-:-:S03]  /*5580*/  FADD.FTZ R13, R13, R4 ;  /* 0x000000040d0d7221 */ /* 0x000fc60000010000 */
[----:B------:R-:W-:Y:S02]  /*5590*/  F2FP.SATFINITE.E4M3.F32.PACK_AB_MERGE_C R200, R9, R140, R142 ;  /* 0x0000008c09c8723e */ /* 0x000fe4000480708e */
[----:B------:R-:W-:Y:S01]  /*55a0*/  SHF.R.U32.HI R9, RZ, 0x1f, R22 ;  /* 0x0000001fff097819 */ /* 0x000fe20000011616 */
[----:B------:R-:W1:Y:S03]  /*55b0*/  MUFU.EX2 R44, R44 ;  /* 0x0000002c002c7308 */ /* 0x000e660000000800 */
[----:B------:R-:W-:-:S04]  /*55c0*/  LEA.HI.SX32 R9, R22, R9, 0x1a ;  /* 0x0000000916097211 */ /* 0x000fc800078fd2ff */
[----:B------:R-:W-:Y:S01]  /*55d0*/  VIMNMX R12, R18, R9, !PT ;  /* 0x00000009120c7248 */ /* 0x000fe20007fe0100 */
[----:B------:R-:W2:Y:S01]  /*55e0*/  MUFU.EX2 R144, R144 ;  /* 0x0000009000907308 */ /* 0x000ea20000000800 */
[----:B0-----:R-:W-:Y:S02]  /*55f0*/  F2FP.SATFINITE.E4M3.F32.PACK_AB_MERGE_C R10, R31, R50, RZ ;  /* 0x000000321f0a723e */ /* 0x001fe400048070ff */
[----:B------:R-:W-:-:S05]  /*5600*/  ISETP.GE.AND P3, PT, R11, R12, PT ;  /* 0x0000000c0b00720c */ /* 0x000fca0003f66270 */
[----:B------:R0:W3:Y:S01]  /*5610*/  MUFU.EX2 R51, R78 ;  /* 0x0000004e00337308 */ /* 0x0000e20000000800 */
[----:B-1----:R-:W-:Y:S01]  /*5620*/  FADD.FTZ R6, R44, R49 ;  /* 0x000000312c067221 */ /* 0x002fe20000010000 */
[----:B------:R-:W-:-:S06]  /*5630*/  CS2R R48, SRZ ;  /* 0x0000000000307805 */ /* 0x000fcc000001ff00 */
[----:B------:R-:W1:Y:S01]  /*5640*/  MUFU.EX2 R15, R146 ;  /* 0x00000092000f7308 */ /* 0x000e620000000800 */
[----:B--2---:R-:W-:Y:S01]  /*5650*/  FADD.FTZ R4, R144, R13 ;  /* 0x0000000d90047221 */ /* 0x004fe20000010000 */
[----:B0-----:R-:W-:-:S06]  /*5660*/  CS2R R78, SRZ ;  /* 0x00000000004e7805 */ /* 0x001fcc000001ff00 */
[----:B------:R-:W0:Y:S01]  /*5670*/  MUFU.EX2 R148, R148 ;  /* 0x0000009400947308 */ /* 0x000e220000000800 */
[C---:B---3--:R-:W-:Y:S01]  /*5680*/  F2FP.SATFINITE.E4M3.F32.PACK_AB_MERGE_C R203, R51.reuse, R44, R10 ;  /* 0x0000002c33cb723e */ /* 0x048fe2000480700a */
[----:B------:R-:W-:Y:S01]  /*5690*/  FADD.FTZ R51, R51, R6 ;  /* 0x0000000633337221 */ /* 0x000fe20000010000 */
[----:B------:R-:W-:-:S03]  /*56a0*/  CS2R R44, SRZ ;  /* 0x00000000002c7805 */ /* 0x000fc6000001ff00 */
[----:B------:R-:W-:Y:S02]  /*56b0*/  FADD.FTZ R50, R50, R51 ;  /* 0x0000003332327221 */ /* 0x000fe40000010000 */
[----:B------:R-:W2:Y:S01]  /*56c0*/  MUFU.EX2 R57, R57 ;  /* 0x0000003900397308 */ /* 0x000ea20000000800 */
[----:B-1----:R-:W-:-:S04]  /*56d0*/  FADD.FTZ R5, R15, R4 ;  /* 0x000000040f057221 */ /* 0x002fc80000010000 */
[----:B0-----:R-:W-:Y:S01]  /*56e0*/  FADD.FTZ R6, R148, R5 ;  /* 0x0000000594067221 */ /* 0x001fe20000010000 */
[----:B------:R-:W-:Y:S01]  /*56f0*/  FADD.FTZ R5, R31, R50 ;  /* 0x000000321f057221 */ /* 0x000fe20000010000 */
[----:B------:R-:W-:Y:S02]  /*5700*/  CS2R R30, SRZ ;  /* 0x00000000001e7805 */ /* 0x000fe4000001ff00 */
[----:B------:R-:W-:Y:S02]  /*5710*/  CS2R R50, SRZ ;  /* 0x0000000000327805 */ /* 0x000fe4000001ff00 */
[C---:B--2---:R-:W-:Y:S01]  /*5720*/  F2FP.SATFINITE.E4M3.F32.PACK_AB_MERGE_C R4, R57.reuse, R148, RZ ;  /* 0x000000943904723e */ /* 0x044fe200048070ff */
[----:B------:R-:W-:Y:S01]  /*5730*/  FADD.FTZ R6, R57, R6 ;  /* 0x0000000639067221 */ /* 0x000fe20000010000 */
[----:B------:R-:W-:Y:S02]  /*5740*/  CS2R R56, SRZ ;  /* 0x0000000000387805 */ /* 0x000fe4000001ff00 */
[----:B------:R-:W-:Y:S01]  /*5750*/  F2FP.SATFINITE.E4M3.F32.PACK_AB_MERGE_C R202, R15, R144, R4 ;  /* 0x000000900fca723e */ /* 0x000fe20004807004 */
[----:B------:R-:W-:Y:S01]  /*5760*/  IMAD.MOV.U32 R4, RZ, RZ, RZ ;  /* 0x000000ffff047224 */ /* 0x000fe200078e00ff */
[----:B------:R-:W-:Y:S06]  /*5770*/  @!P3 BRA `(.L_x_2001) ;  /* 0x0000004400bcb947 */ /* 0x000fec0003800000 */
[----:B------:R-:W-:Y:S01]  /*5780*/  IMAD.MOV.U32 R9, RZ, RZ, R122 ;  /* 0x000000ffff097224 */ /* 0x000fe200078e007a */
[----:B------:R-:W-:Y:S01]  /*5790*/  CS2R R118, SRZ ;  /* 0x0000000000767805 */ /* 0x000fe2000001ff00 */
[----:B------:R-:W-:Y:S01]  /*57a0*/  IMAD.MOV.U32 R10, RZ, RZ, R120 ;  /* 0x000000ffff0a7224 */ /* 0x000fe200078e0078 */
        /* <DEDUP_REMOVED lines=49> */
[----:B------:R-:W-:Y:S01]  /*5ac0*/  ULDC UR43, c[0x0][0x288] ;  /* 0x0000a200002b7ab9 */ /* 0x000fe20000000800 */
[----:B------:R-:W-:-:S05]  /*5ad0*/  ULDC UR53, c[0x0][0x2f0] ;  /* 0x0000bc0000357ab9 */ /* 0x000fca0000000800 */
.L_x_2011:
[----:B------:R-:W-:Y:S01]  /*5ae0*/  ISETP.NE.AND P4, PT, RZ, UR41, PT ;  /* 0x00000029ff007c0c */ /* 0x000fe2000bf85270 */
[----:B------:R-:W-:-:S04]  /*5af0*/  UISETP.NE.AND UP0, UPT, UR55, 0x1, UPT ;  /* 0x000000013700788c */ /* 0x000fc8000bf05270 */
[----:B------:R-:W-:-:S06]  /*5b00*/  USEL UR6, URZ, 0x1, UP0 ;  /* 0x000000013f067887 */ /* 0x000fcc0008000000 */
[----:B------:R-:W-:Y:S02]  /*5b10*/  LOP3.LUT R4, R13, UR6, RZ, 0x3c, !PT ;  /* 0x000000060d047c12 */ /* 0x000fe4000f8e3cff */
[----:B------:R-:W-:Y:S05]  /*5b20*/  @P4 BRA `(.L_x_2002) ;  /* 0x0000000000344947 */ /* 0x000fea0003800000 */
[----:B------:R-:W-:Y:S05]  /*5b30*/  @!P1 BRA `(.L_x_2003) ;  /* 0x0000000000049947 */ /* 0x000fea0003800000 */
[----:B------:R-:W-:Y:S01]  /*5b40*/  BPT.TRAP 0x1 ;  /* 0x000000040000795c */ /* 0x000fe20000300000 */
.L_x_2003:
        /* <DEDUP_REMOVED lines=8> */
.L_x_2004:
[----:B-1----:R-:W-:Y:S05]  /*5bd0*/  @P3 BRA `(.L_x_2002) ;  /* 0x0000000000083947 */ /* 0x002fea0003800000 */
[----:B------:R-:W1:Y:S02]  /*5be0*/  SYNCS.PHASECHK.TRANS64.TRYWAIT P3, [UR6+0x33430], R14 ;  /* 0x0334300eff0075a7 */ /* 0x000e640008060146 */
[----:B-1----:R-:W-:Y:S05]  /*5bf0*/  @!P3 BRA `(.L_x_2005) ;  /* 0x000000f40064b947 */ /* 0x002fea0003800000 */
.L_x_2002:
        /* <DEDUP_REMOVED lines=35> */
[----:B------:R-:W-:Y:S02]  /*5e30*/  UIADD3 UR11, UR56, 0x182, URZ ;  /* 0x00000182380b7890 */ /* 0x000fe4000fffe03f */
        /* <DEDUP_REMOVED lines=128> */
[----:B------:R-:W-:Y:S02]  /*6640*/  UIADD3 UR6, UR56, 0x582, URZ ;  /* 0x0000058238067890 */ /* 0x000fe4000fffe03f */
        /* <DEDUP_REMOVED lines=29> */
.L_x_2007:
[----:B------:R-:W-:Y:S01]  /*6820*/  ULEA UR6, UR55, UR40, 0x3 ;  /* 0x0000002837067291 */ /* 0x000fe2000f8e183f */
[----:B------:R-:W-:-:S08]  /*6830*/  SHF.L.U32 R13, R13, 0x1f, RZ ;  /* 0x0000001f0d0d7819 */ /* 0x000fd000000006ff */
[----:B------:R0:W1:Y:S01]  /*6840*/  SYNCS.PHASECHK.TRANS64.TRYWAIT P3, [UR6+0x33450], R13 ;  /* 0x0334500dff0075a7 */ /* 0x0000620008060146 */
[----:B------:R-:W-:Y:S05]  /*6850*/  @!P1 BRA `(.L_x_2008) ;  /* 0x0000000000049947 */ /* 0x000fea0003800000 */
[----:B------:R-:W-:Y:S01]  /*6860*/  BPT.TRAP 0x1 ;  /* 0x000000040000795c */ /* 0x000fe20000300000 */
.L_x_2008:
[----:B-1----:R-:W-:Y:S05]  /*6870*/  @P3 BRA `(.L_x_2006) ;  /* 0x0000000000083947 */ /* 0x002fea0003800000 */
[----:B------:R-:W1:Y:S02]  /*6880*/  SYNCS.PHASECHK.TRANS64.TRYWAIT P3, [UR6+0x33450], R13 ;  /* 0x0334500dff0075a7 */ /* 0x000e640008060146 */
[----:B-1----:R-:W-:Y:S05]  /*6890*/  @!P3 BRA `(.L_x_2009) ;  /* 0x000000e80054b947 */ /* 0x002fea0003800000 */
.L_x_2006:
[----:B------:R-:W-:Y:S01]  /*68a0*/  UIADD3 UR6, UR40, 0x200, URZ ;  /* 0x0000020028067890 */ /* 0x000fe2000fffe03f */
[----:B------:R-:W-:Y:S01]  /*68b0*/  WARPGROUP.ARRIVE ;  /* 0x00000000000079c5 */ /* 0x000fe20000000000 */
[----:B------:R-:W-:Y:S01]  /*68c0*/  UMOV UR7, 0xc0000010 ;  /* 0xc000001000077882 */ /* 0x000fe20000000000 */
[----:B------:R-:W-:Y:S01]  /*68d0*/  UMOV UR11, 0xc0000010 ;  /* 0xc0000010000b7882 */ /* 0x000fe20000000000 */
[----:B------:R-:W-:Y:S01]  /*68e0*/  USHF.R.U32.HI UR6, URZ, 0x4, UR6 ;  /* 0x000000043f067899 */ /* 0x000fe20008011606 */
[C---:B------:R-:W-:Y:S01]  /*68f0*/  FMUL.FTZ R22, R0.reuse, R189 ;  /* 0x000000bd00167220 */ /* 0x040fe20000410000 */
[C---:B------:R-:W-:Y:S01]  /*6900*/  FMUL.FTZ R189, R0.reuse, R196 ;  /* 0x000000c400bd7220 */ /* 0x040fe20000410000 */
[C---:B------:R-:W-:Y:S01]  /*6910*/  FMUL.FTZ R21, R0.reuse, R188 ;  /* 0x000000bc00157220 */ /* 0x040fe20000410000 */
[----:B------:R-:W-:Y:S01]  /*6920*/  ULOP3.LUT UR6, UR6, 0x3fff, URZ, 0xc0, !UPT ;  /* 0x00003fff06067892 */ /* 0x000fe2000f8ec03f */
[----:B------:R-:W2:Y:S01]  /*6930*/  @P2 LDC R196, c[0x0][0x44c] ;  /* 0x00011300ffc42b82 */ /* 0x000ea20000000800 */
[C---:B------:R-:W-:Y:S01]  /*6940*/  FMUL.FTZ R188, R0.reuse, R195 ;  /* 0x000000c300bc7220 */ /* 0x040fe20000410000 */
[C---:B------:R-:W-:Y:S01]  /*6950*/  FMUL.FTZ R20, R0.reuse, R187 ;  /* 0x000000bb00147220 */ /* 0x040fe20000410000 */
[----:B------:R-:W-:Y:S01]  /*6960*/  ULOP3.LUT UR6, UR6, 0x10000, URZ, 0xfc, !UPT ;  /* 0x0001000006067892 */ /* 0x000fe2000f8efc3f */
[C---:B------:R-:W-:Y:S01]  /*6970*/  FMUL.FTZ R187, R0.reuse, R194 ;  /* 0x000000c200bb7220 */ /* 0x040fe20000410000 */
[C---:B------:R-:W-:Y:S01]  /*6980*/  FMUL.FTZ R194, R0.reuse, R161 ;  /* 0x000000a100c27220 */ /* 0x040fe20000410000 */
[----:B------:R-:W-:Y:S01]  /*6990*/  IMAD.MOV.U32 R161, RZ, RZ, R7 ;  /* 0x000000ffffa17224 */ /* 0x000fe200078e0007 */
[----:B------:R-:W-:Y:S01]  /*69a0*/  UIMAD UR6, UR55, 0x780, UR6 ;  /* 0x00000780370678a4 */ /* 0x000fe2000f8e0206 */
[----:B------:R-:W3:Y:S01]  /*69b0*/  @P2 LDC R195, c[0x0][0x450] ;  /* 0x00011400ffc32b82 */ /* 0x000ee20000000800 */
[C---:B------:R-:W-:Y:S01]  /*69c0*/  FMUL.FTZ R15, R0.reuse, R186 ;  /* 0x000000ba000f7220 */ /* 0x040fe20000410000 */
[C---:B------:R-:W-:Y:S01]  /*69d0*/  FMUL.FTZ R186, R0.reuse, R193 ;  /* 0x000000c100ba7220 */ /* 0x040fe20000410000 */
[----:B------:R-:W-:Y:S01]  /*69e0*/  UIADD3 UR10, UR6, 0x180, URZ ;  /* 0x00000180060a7890 */ /* 0x000fe2000fffe03f */
[C---:B------:R-:W-:Y:S01]  /*69f0*/  FMUL.FTZ R193, R0.reuse, R157 ;  /* 0x0000009d00c17220 */ /* 0x040fe20000410000 */
[C---:B------:R-:W-:Y:S01]  /*6a00*/  FMUL.FTZ R157, R0.reuse, R158 ;  /* 0x0000009e009d7220 */ /* 0x040fe20000410000 */
[C---:B------:R-:W-:Y:S01]  /*6a10*/  FMUL.FTZ R158, R0.reuse, R159 ;  /* 0x0000009f009e7220 */ /* 0x040fe20000410000 */
[C---:B------:R-:W-:Y:S01]  /*6a20*/  FMUL.FTZ R159, R0.reuse, R160 ;  /* 0x000000a0009f7220 */ /* 0x040fe20000410000 */
[----:B------:R-:W-:Y:S01]  /*6a30*/  QGMMA.64x192x32.F32.E4M3.E4M3 R24, R216, gdesc[UR4], R24, gsb0 ;  /* 0x02e00004d8187df3 */ /* 0x000fe20008000818 */
[C---:B------:R-:W-:Y:S01]  /*6a40*/  FMUL.FTZ R160, R0.reuse, R162 ;  /* 0x000000a200a07220 */ /* 0x040fe20000410000 */
[C---:B------:R-:W-:Y:S01]  /*6a50*/  FMUL.FTZ R162, R0.reuse, R163 ;  /* 0x000000a300a27220 */ /* 0x040fe20000410000 */
[----:B------:R-:W-:Y:S01]  /*6a60*/  FMUL.FTZ R163, R0, R164 ;  /* 0x000000a400a37220 */ /* 0x000fe20000410000 */
[----:B------:R-:W-:-:S02]  /*6a70*/  IMAD.MOV.U32 R164, RZ, RZ, -0xa0 ;  /* 0xffffff60ffa47424 */ /* 0x000fc400078e00ff */
[C---:B01----:R-:W-:Y:S01]  /*6a80*/  FMUL.FTZ R13, R0.reuse, R184 ;  /* 0x000000b8000d7220 */ /* 0x043fe20000410000 */
[----:B------:R-:W-:Y:S01]  /*6a90*/  FMUL.FTZ R14, R0, R185 ;  /* 0x000000b9000e7220 */ /* 0x000fe20000410000 */
[----:B------:R-:W-:Y:S01]  /*6aa0*/  MUFU.TANH R21, R21 ;  /* 0x0000001500157308 */ /* 0x000fe20000002400 */
[----:B--2---:R-:W-:-:S04]  /*6ab0*/  @P2 IMAD.HI.U32 R196, R7, R196, RZ ;  /* 0x000000c407c42227 */ /* 0x004fc800078e00ff */
[C---:B------:R-:W-:Y:S01]  /*6ac0*/  FMUL.FTZ R185, R0.reuse, R192 ;  /* 0x000000c000b97220 */ /* 0x040fe20000410000 */
[C---:B------:R-:W-:Y:S01]  /*6ad0*/  FMUL.FTZ R192, R0.reuse, R199 ;  /* 0x000000c700c07220 */ /* 0x040fe20000410000 */
[C---:B------:R-:W-:Y:S01]  /*6ae0*/  FMUL.FTZ R23, R0.reuse, R190 ;  /* 0x000000be00177220 */ /* 0x040fe20000410000 */
[C---:B------:R-:W-:Y:S01]  /*6af0*/  FMUL.FTZ R190, R0.reuse, R197 ;  /* 0x000000c500be7220 */ /* 0x040fe20000410000 */
[C---:B------:R-:W-:Y:S01]  /*6b00*/  FMUL.FTZ R168, R0.reuse, R168 ;  /* 0x000000a800a87220 */ /* 0x040fe20000410000 */
[C---:B------:R-:W-:Y:S01]  /*6b10*/  FMUL.FTZ R136, R0.reuse, R136 ;  /* 0x0000008800887220 */ /* 0x040fe20000410000 */
[----:B------:R-:W0:Y:S01]  /*6b20*/  MUFU.TANH R13, R13 ;  /* 0x0000000d000d7308 */ /* 0x000e220000002400 */
[----:B---3--:R-:W-:Y:S01]  /*6b30*/  @P2 SHF.R.U32.HI R161, RZ, R195, R196 ;  /* 0x000000c3ffa12219 */ /* 0x008fe200000116c4 */
[C---:B------:R-:W-:Y:S01]  /*6b40*/  FMUL.FTZ R195, R0.reuse, R165 ;  /* 0x000000a500c37220 */ /* 0x040fe20000410000 */
[----:B------:R-:W-:Y:S02]  /*6b50*/  IMAD R165, R11, R164, 0x1 ;  /* 0x000000010ba57424 */ /* 0x000fe400078e02a4 */
[C---:B------:R-:W-:Y:S01]  /*6b60*/  FMUL.FTZ R164, R0.reuse, R166 ;  /* 0x000000a600a47220 */ /* 0x040fe20000410000 */
[----:B------:R-:W-:Y:S01]  /*6b70*/  FMUL.FTZ R166, R0, R167 ;  /* 0x000000a700a67220 */ /* 0x000fe20000410000 */
[----:B------:R-:W1:Y:S01]  /*6b80*/  SHFL.IDX PT, R196, R161, RZ, 0x1c1f ;  /* 0x001c1fffa1c47589 */ /* 0x000e6200000e0000 */
[----:B------:R-:W-:Y:S01]  /*6b90*/  IMAD R165, R8, -0x2, R165 ;  /* 0xfffffffe08a57824 */ /* 0x000fe200078e02a5 */
[----:B------:R-:W2:Y:S01]  /*6ba0*/  MUFU.TANH R14, R14 ;  /* 0x0000000e000e7308 */ /* 0x000ea20000002400 */
[C---:B------:R-:W-:Y:S01]  /*6bb0*/  FMUL.FTZ R197, R0.reuse, R137 ;  /* 0x0000008900c57220 */ /* 0x040fe20000410000 */
[----:B------:R-:W-:Y:S01]  /*6bc0*/  FMUL.FTZ R169, R0, R169 ;  /* 0x000000a900a97220 */ /* 0x000fe20000410000 */
[----:B------:R-:W-:-:S02]  /*6bd0*/  IMAD R165, R16, UR53, R165 ;  /* 0x0000003510a57c24 */ /* 0x000fc4000f8e02a5 */
[C---:B------:R-:W-:Y:S01]  /*6be0*/  FMUL.FTZ R172, R0.reuse, R172 ;  /* 0x000000ac00ac7220 */ /* 0x040fe20000410000 */
[C---:B------:R-:W-:Y:S01]  /*6bf0*/  FMUL.FTZ R173, R0.reuse, R173 ;  /* 0x000000ad00ad7220 */ /* 0x040fe20000410000 */
[C---:B------:R-:W-:Y:S01]  /*6c00*/  FMUL.FTZ R176, R0.reuse, R176 ;  /* 0x000000b000b07220 */ /* 0x040fe20000410000 */
[C---:B------:R-:W-:Y:S01]  /*6c10*/  FMUL.FTZ R177, R0.reuse, R177 ;  /* 0x000000b100b17220 */ /* 0x040fe20000410000 */
[----:B------:R-:W3:Y:S01]  /*6c20*/  MUFU.TANH R22, R22 ;  /* 0x0000001600167308 */ /* 0x000ee20000002400 */
[C---:B------:R-:W-:Y:S01]  /*6c30*/  FMUL.FTZ R180, R0.reuse, R180 ;  /* 0x000000b400b47220 */ /* 0x040fe20000410000 */
[C---:B------:R-:W-:Y:S01]  /*6c40*/  FMUL.FTZ R181, R0.reuse, R181 ;  /* 0x000000b500b57220 */ /* 0x040fe20000410000 */
[C---:B------:R-:W-:Y:S01]  /*6c50*/  FMUL.FTZ R152, R0.reuse, R152 ;  /* 0x0000009800987220 */ /* 0x040fe20000410000 */
[C---:B------:R-:W-:Y:S01]  /*6c60*/  FMUL.FTZ R153, R0.reuse, R153 ;  /* 0x0000009900997220 */ /* 0x040fe20000410000 */
[C---:B------:R-:W-:Y:S01]  /*6c70*/  FMUL.FTZ R156, R0.reuse, R156 ;  /* 0x0000009c009c7220 */ /* 0x040fe20000410000 */
[C---:B------:R-:W-:Y:S01]  /*6c80*/  FMUL.FTZ R222, R0.reuse, R148 ;  /* 0x0000009400de7220 */ /* 0x040fe20000410000 */
[C---:B------:R-:W-:Y:S01]  /*6c90*/  FMUL.FTZ R184, R0.reuse, R191 ;  /* 0x000000bf00b87220 */ /* 0x040fe20000410000 */
[----:B------:R-:W4:Y:S01]  /*6ca0*/  MUFU.TANH R185, R185 ;  /* 0x000000b900b97308 */ /* 0x000f220000002400 */
[C---:B------:R-:W-:Y:S01]  /*6cb0*/  FMUL.FTZ R191, R0.reuse, R198 ;  /* 0x000000c600bf7220 */ /* 0x040fe20000410000 */
[C---:B------:R-:W-:Y:S01]  /*6cc0*/  FMUL.FTZ R220, R0.reuse, R145 ;  /* 0x0000009100dc7220 */ /* 0x040fe20000410000 */
[C---:B------:R-:W-:Y:S01]  /*6cd0*/  FMUL.FTZ R226, R0.reuse, R121 ;  /* 0x0000007900e27220 */ /* 0x040fe20000410000 */
[C---:B------:R-:W-:Y:S01]  /*6ce0*/  FMUL.FTZ R121, R0.reuse, R124 ;  /* 0x0000007c00797220 */ /* 0x040fe20000410000 */
[----:B------:R-:W-:Y:S01]  /*6cf0*/  FMUL.FTZ R224, R0, R149 ;  /* 0x0000009500e07220 */ /* 0x000fe20000410000 */
[----:B-1----:R-:W-:Y:S01]  /*6d00*/  IADD3 R167, R196, -UR43, R165 ;  /* 0x8000002bc4a77c10 */ /* 0x002fe2000fffe0a5 */
[C---:B------:R-:W-:Y:S01]  /*6d10*/  FMUL.FTZ R120, R0.reuse, R120 ;  /* 0x0000007800787220 */ /* 0x040fe20000410000 */
[----:B------:R-:W1:Y:S01]  /*6d20*/  MUFU.TANH R186, R186 ;  /* 0x000000ba00ba7308 */ /* 0x000e620000002400 */
[C---:B------:R-:W-:Y:S01]  /*6d30*/  FMUL.FTZ R125, R0.reuse, R125 ;  /* 0x0000007d007d7220 */ /* 0x040fe20000410000 */
[C---:B------:R-:W-:Y:S01]  /*6d40*/  ISETP.GT.AND P3, PT, R167.reuse, RZ, PT ;  /* 0x000000ffa700720c */ /* 0x040fe20003f64270 */
[C---:B------:R-:W-:Y:S01]  /*6d50*/  FMUL.FTZ R129, R0.reuse, R129 ;  /* 0x0000008100817220 */ /* 0x040fe20000410000 */
[----:B------:R-:W-:Y:S01]  /*6d60*/  ISETP.GT.AND P4, PT, R167, 0x1, PT ;  /* 0x00000001a700780c */ /* 0x000fe20003f84270 */
[C---:B------:R-:W-:Y:S01]  /*6d70*/  FMUL.FTZ R133, R0.reuse, R133 ;  /* 0x0000008500857220 */ /* 0x040fe20000410000 */
[----:B0-----:R-:W-:Y:S01]  /*6d80*/  FSEL R13, R13, -INF , P3 ;  /* 0xff8000000d0d7808 */ /* 0x001fe20001800000 */
[----:B------:R-:W-:Y:S01]  /*6d90*/  FMUL.FTZ R170, R0, R170 ;  /* 0x000000aa00aa7220 */ /* 0x000fe20000410000 */
[----:B------:R-:W-:Y:S01]  /*6da0*/  ISETP.GT.AND P3, PT, R167, 0x8, PT ;  /* 0x00000008a700780c */ /* 0x000fe20003f64270 */
[----:B------:R-:W0:Y:S01]  /*6db0*/  MUFU.TANH R189, R189 ;  /* 0x000000bd00bd7308 */ /* 0x000e220000002400 */
[----:B--2---:R-:W-:Y:S01]  /*6dc0*/  FSEL R14, R14, -INF , P4 ;  /* 0xff8000000e0e7808 */ /* 0x004fe20002000000 */
[C---:B------:R-:W-:Y:S01]  /*6dd0*/  FMUL.FTZ R171, R0.reuse, R171 ;  /* 0x000000ab00ab7220 */ /* 0x040fe20000410000 */
[----:B------:R-:W-:Y:S01]  /*6de0*/  FMNMX.FTZ R199, R13, R10, !PT ;  /* 0x0000000a0dc77209 */ /* 0x000fe20007810000 */
[C---:B------:R-:W-:Y:S01]  /*6df0*/  FMUL.FTZ R174, R0.reuse, R174 ;  /* 0x000000ae00ae7220 */ /* 0x040fe20000410000 */
[----:B------:R-:W-:Y:S01]  /*6e00*/  ISETP.GT.AND P4, PT, R167, 0x9, PT ;  /* 0x00000009a700780c */ /* 0x000fe20003f84270 */
[----:B------:R-:W-:Y:S01]  /*6e10*/  FMUL.FTZ R175, R0, R175 ;  /* 0x000000af00af7220 */ /* 0x000fe20000410000 */
[----:B------:R-:W-:Y:S01]  /*6e20*/  FSEL R21, R21, -INF , P3 ;  /* 0xff80000015157808 */ /* 0x000fe20001800000 */
[----:B------:R-:W2:Y:S01]  /*6e30*/  MUFU.TANH R190, R190 ;  /* 0x000000be00be7308 */ /* 0x000ea20000002400 */
[----:B------:R-:W-:Y:S01]  /*6e40*/  FMNMX.FTZ R196, R14, R199, !PT ;  /* 0x000000c70ec47209 */ /* 0x000fe20007810000 */
[C---:B------:R-:W-:Y:S01]  /*6e50*/  FMUL.FTZ R178, R0.reuse, R178 ;  /* 0x000000b200b27220 */ /* 0x040fe20000410000 */
[----:B------:R-:W-:Y:S01]  /*6e60*/  ISETP.GT.AND P3, PT, R167, 0x10, PT ;  /* 0x00000010a700780c */ /* 0x000fe20003f64270 */
[----:B------:R-:W-:Y:S01]  /*6e70*/  FMUL.FTZ R179, R0, R179 ;  /* 0x000000b300b37220 */ /* 0x000fe20000410000 */
[----:B---3--:R-:W-:Y:S01]  /*6e80*/  FSEL R22, R22, -INF , P4 ;  /* 0xff80000016167808 */ /* 0x008fe20002000000 */
[C---:B------:R-:W-:Y:S01]  /*6e90*/  FMUL.FTZ R182, R0.reuse, R182 ;  /* 0x000000b600b67220 */ /* 0x040fe20000410000 */
[----:B------:R-:W-:Y:S01]  /*6ea0*/  FMNMX.FTZ R137, R21, R196, !PT ;  /* 0x000000c415897209 */ /* 0x000fe20007810000 */
[----:B------:R-:W3:Y:S01]  /*6eb0*/  MUFU.TANH R168, R168 ;  /* 0x000000a800a87308 */ /* 0x000ee20000002400 */
[----:B------:R-:W-:Y:S01]  /*6ec0*/  ISETP.GT.AND P4, PT, R167, 0x11, PT ;  /* 0x00000011a700780c */ /* 0x000fe20003f84270 */
[C---:B------:R-:W-:Y:S01]  /*6ed0*/  FMUL.FTZ R183, R0.reuse, R183 ;  /* 0x000000b700b77220 */ /* 0x040fe20000410000 */
[----:B----4-:R-:W-:Y:S01]  /*6ee0*/  FSEL R185, R185, -INF , P3 ;  /* 0xff800000b9b97808 */ /* 0x010fe20001800000 */
[C---:B------:R-:W-:Y:S01]  /*6ef0*/  FMUL.FTZ R154, R0.reuse, R154 ;  /* 0x0000009a009a7220 */ /* 0x040fe20000410000 */
[C---:B------:R-:W-:Y:S01]  /*6f00*/  ISETP.GT.AND P3, PT, R167.reuse, 0x18, PT ;  /* 0x00000018a700780c */ /* 0x040fe20003f64270 */
[----:B------:R-:W-:Y:S01]  /*6f10*/  FMUL.FTZ R155, R0, R155 ;  /* 0x0000009b009b7220 */ /* 0x000fe20000410000 */
[----:B-1----:R-:W-:Y:S01]  /*6f20*/  FSEL R186, R186, -INF , P4 ;  /* 0xff800000baba7808 */ /* 0x002fe20002000000 */
[----:B------:R-:W1:Y:S01]  /*6f30*/  MUFU.TANH R169, R169 ;  /* 0x000000a900a97308 */ /* 0x000e620000002400 */
[----:B------:R-:W-:Y:S01]  /*6f40*/  ISETP.GT.AND P4, PT, R167, 0x19, PT ;  /* 0x00000019a700780c */ /* 0x000fe20003f84270 */
[C---:B------:R-:W-:Y:S01]  /*6f50*/  FMUL.FTZ R122, R0.reuse, R122 ;  /* 0x0000007a007a7220 */ /* 0x040fe20000410000 */
[----:B0-----:R-:W-:Y:S01]  /*6f60*/  FSEL R189, R189, -INF , P3 ;  /* 0xff800000bdbd7808 */ /* 0x001fe20001800000 */
[C---:B------:R-:W-:Y:S01]  /*6f70*/  FMUL.FTZ R123, R0.reuse, R123 ;  /* 0x0000007b007b7220 */ /* 0x040fe20000410000 */
[C---:B------:R-:W-:Y:S01]  /*6f80*/  ISETP.GT.AND P3, PT, R167.reuse, 0x20, PT ;  /* 0x00000020a700780c */ /* 0x040fe20003f64270 */
[----:B------:R-:W-:Y:S01]  /*6f90*/  FMUL.FTZ R126, R0, R126 ;  /* 0x0000007e007e7220 */ /* 0x000fe20000410000 */
[----:B--2---:R-:W-:Y:S01]  /*6fa0*/  FSEL R190, R190, -INF , P4 ;  /* 0xff800000bebe7808 */ /* 0x004fe20002000000 */
[----:B------:R-:W0:Y:S01]  /*6fb0*/  MUFU.TANH R172, R172 ;  /* 0x000000ac00ac7308 */ /* 0x000e220000002400 */
[C---:B------:R-:W-:Y:S01]  /*6fc0*/  ISETP.GT.AND P4, PT, R167.reuse, 0x21, PT ;  /* 0x00000021a700780c */ /* 0x040fe20003f84270 */
[----:B------:R-:W-:Y:S01]  /*6fd0*/  FMUL.FTZ R127, R0, R127 ;  /* 0x0000007f007f7220 */ /* 0x000fe20000410000 */
[----:B---3--:R-:W-:Y:S01]  /*6fe0*/  FSEL R168, R168, -INF , P3 ;  /* 0xff800000a8a87808 */ /* 0x008fe20001800000 */
[C---:B------:R-:W-:Y:S01]  /*6ff0*/  FMUL.FTZ R130, R0.reuse, R130 ;  /* 0x0000008200827220 */ /* 0x040fe20000410000 */
[----:B------:R-:W-:Y:S01]  /*7000*/  ISETP.GT.AND P3, PT, R167, 0x28, PT ;  /* 0x00000028a700780c */ /* 0x000fe20003f64270 */
[C---:B------:R-:W-:Y:S01]  /*7010*/  FMUL.FTZ R131, R0.reuse, R131 ;  /* 0x0000008300837220 */ /* 0x040fe20000410000 */
[----:B------:R-:W-:Y:S01]  /*7020*/  FMUL.FTZ R134, R0, R134 ;  /* 0x0000008600867220 */ /* 0x000fe20000410000 */
[----:B------:R-:W2:Y:S01]  /*7030*/  MUFU.TANH R173, R173 ;  /* 0x000000ad00ad7308 */ /* 0x000ea20000002400 */
[----:B-1----:R-:W-:Y:S01]  /*7040*/  FSEL R169, R169, -INF , P4 ;  /* 0xff800000a9a97808 */ /* 0x002fe20002000000 */
[----:B------:R-:W-:Y:S01]  /*7050*/  UMOV UR7, 0xc0000010 ;  /* 0xc000001000077882 */ /* 0x000fe20000000000 */
[----:B------:R-:W-:-:S05]  /*7060*/  ISETP.GT.AND P4, PT, R167, 0x29, PT ;  /* 0x00000029a700780c */ /* 0x000fca0003f84270 */
[----:B------:R-:W1:Y:S01]  /*7070*/  MUFU.TANH R176, R176 ;  /* 0x000000b000b07308 */ /* 0x000e620000002400 */
[----:B0-----:R-:W-:Y:S02]  /*7080*/  FSEL R172, R172, -INF , P3 ;  /* 0xff800000acac7808 */ /* 0x001fe40001800000 */
[----:B------:R-:W-:-:S05]  /*7090*/  ISETP.GT.AND P3, PT, R167, 0x30, PT ;  /* 0x00000030a700780c */ /* 0x000fca0003f64270 */
[----:B------:R-:W-:Y:S01]  /*70a0*/  MUFU.TANH R177, R177 ;  /* 0x000000b100b17308 */ /* 0x000fe20000002400 */
[----:B--2---:R-:W-:Y:S02]  /*70b0*/  FSEL R173, R173, -INF , P4 ;  /* 0xff800000adad7808 */ /* 0x004fe40002000000 */
[----:B------:R-:W-:-:S05]  /*70c0*/  ISETP.GT.AND P4, PT, R167, 0x31, PT ;  /* 0x00000031a700780c */ /* 0x000fca0003f84270 */
[----:B------:R-:W0:Y:S01]  /*70d0*/  MUFU.TANH R180, R180 ;  /* 0x000000b400b47308 */ /* 0x000e220000002400 */
[----:B-1----:R-:W-:Y:S02]  /*70e0*/  FSEL R176, R176, -INF , P3 ;  /* 0xff800000b0b07808 */ /* 0x002fe40001800000 */
[----:B------:R-:W-:-:S05]  /*70f0*/  ISETP.GT.AND P3, PT, R167, 0x38, PT ;  /* 0x00000038a700780c */ /* 0x000fca0003f64270 */
[----:B------:R-:W-:Y:S08]  /*7100*/  MUFU.TANH R181, R181 ;  /* 0x000000b500b57308 */ /* 0x000ff00000002400 */
[----:B------:R-:W1:Y:S01]  /*7110*/  MUFU.TANH R152, R152 ;  /* 0x0000009800987308 */ /* 0x000e620000002400 */
[----:B0-----:R-:W-:Y:S02]  /*7120*/  FSEL R180, R180, -INF , P3 ;  /* 0xff800000b4b47808 */ /* 0x001fe40001800000 */
[----:B------:R-:W-:-:S05]  /*7130*/  ISETP.GT.AND P3, PT, R167, 0x40, PT ;  /* 0x00000040a700780c */ /* 0x000fca0003f64270 */
[----:B------:R-:W-:Y:S08]  /*7140*/  MUFU.TANH R153, R153 ;  /* 0x0000009900997308 */ /* 0x000ff00000002400 */
        /* <DEDUP_REMOVED lines=12> */
[----:B------:R-:W-:Y:S01]  /*7210*/  MUFU.TANH R197, R197 ;  /* 0x000000c500c57308 */ /* 0x000fe20000002400 */
[----:B0-----:R-:W-:Y:S02]  /*7220*/  FSEL R198, R163, -INF , P3 ;  /* 0xff800000a3c67808 */ /* 0x001fe40001800000 */
[----:B------:R-:W-:Y:S01]  /*7230*/  ISETP.GT.AND P3, PT, R167, 0x60, PT ;  /* 0x00000060a700780c */ /* 0x000fe20003f64270 */
[----:B------:R-:W-:-:S02]  /*7240*/  WARPGROUP.DEPBAR.LE gsb0, 0x0 ;  /* 0x00008000000079c5 */ /* 0x000fc40000010000 */
[----:B------:R-:W-:Y:S01]  /*7250*/  WARPGROUP.ARRIVE ;  /* 0x00000000000079c5 */ /* 0x000fe20000000000 */
[C---:B------:R-:W-:Y:S01]  /*7260*/  FMUL.FTZ R218, R0.reuse, R141 ;  /* 0x0000008d00da7220 */ /* 0x040fe20000410000 */
[----:B------:R-:W-:Y:S01]  /*7270*/  FMUL.FTZ R216, R0, R140 ;  /* 0x0000008c00d87220 */ /* 0x000fe20000410000 */
[----:B------:R-:W-:Y:S03]  /*7280*/  MUFU.TANH R220, R220 ;  /* 0x000000dc00dc7308 */ /* 0x000fe60000002400 */
[----:B------:R-:W-:Y:S01]  /*7290*/  QGMMA.64x192x32.F32.E4M3.E4M3 R24, R212, gdesc[UR8], R24, gsb0 ;  /* 0x02e00008d4187df3 */ /* 0x000fe20008000818 */
[----:B------:R-:W-:Y:S01]  /*72a0*/  UIADD3 UR10, UR6, 0x300, URZ ;  /* 0x00000300060a7890 */ /* 0x000fe2000fffe03f */
[----:B------:R-:W-:-:S03]  /*72b0*/  UMOV UR11, 0xc0000010 ;  /* 0xc0000010000b7882 */ /* 0x000fc60000000000 */
[----:B------:R-:W-:Y:S08]  /*72c0*/  MUFU.TANH R216, R216 ;  /* 0x000000d800d87308 */ /* 0x000ff00000002400 */
[----:B------:R-:W-:Y:S08]  /*72d0*/  MUFU.TANH R218, R218 ;  /* 0x000000da00da7308 */ /* 0x000ff00000002400 */
[----:B------:R-:W-:Y:S08]  /*72e0*/  MUFU.TANH R222, R222 ;  /* 0x000000de00de7308 */ /* 0x000ff00000002400 */
[----:B------:R-:W-:Y:S08]  /*72f0*/  MUFU.TANH R224, R224 ;  /* 0x000000e000e07308 */ /* 0x000ff00000002400 */
[----:B------:R0:W-:Y:S08]  /*7300*/  MUFU.TANH R228, R121 ;  /* 0x0000007900e47308 */ /* 0x0001f00000002400 */
[----:B------:R-:W-:Y:S01]  /*7310*/  MUFU.TANH R120, R120 ;  /* 0x0000007800787308 */ /* 0x000fe20000002400 */
[----:B0-----:R-:W-:-:S07]  /*7320*/  FMUL.FTZ R121, R0, R128 ;  /* 0x0000008000797220 */ /* 0x001fce0000410000 */
        /* <DEDUP_REMOVED lines=22> */
[----:B------:R0:W1:Y:S01]  /*7490*/  MUFU.TANH R214, R136 ;  /* 0x0000008800d67308 */ /* 0x0000620000002400 */
[----:B------:R-:W-:Y:S01]  /*74a0*/  QGMMA.64x192x32.F32.E4M3.E4M3 R24, R208, gdesc[UR8], R24, gsb0 ;  /* 0x02e00008d0187df3 */ /* 0x000fe20008000818 */
[----:B------:R-:W-:Y:S01]  /*74b0*/  UIADD3 UR10, UR6, 0x480, URZ ;  /* 0x00000480060a7890 */ /* 0x000fe2000fffe03f */
[----:B------:R-:W-:Y:S01]  /*74c0*/  UMOV UR11, 0xc0000010 ;  /* 0xc0000010000b7882 */ /* 0x000fe20000000000 */
[----:B------:R-:W-:-:S04]  /*74d0*/  UIADD3 UR6, UR6, 0x600, URZ ;  /* 0x0000060006067890 */ /* 0x000fc8000fffe03f */
[----:B------:R-:W-:Y:S01]  /*74e0*/  MUFU.TANH R154, R154 ;  /* 0x0000009a009a7308 */ /* 0x000fe20000002400 */
[----:B0-----:R-:W-:Y:S01]  /*74f0*/  FMUL.FTZ R136, R0, R138 ;  /* 0x0000008a00887220 */ /* 0x001fe20000410000 */
[----:B------:R-:W-:Y:S01]  /*7500*/  FMNMX.FTZ R138, R22, R137, !PT ;  /* 0x00000089168a7209 */ /* 0x000fe20007810000 */
[----:B------:R-:W-:-:S03]  /*7510*/  FMUL.FTZ R137, R0, R139 ;  /* 0x0000008b00897220 */ /* 0x000fc60000410000 */
[----:B------:R-:W-:Y:S02]  /*7520*/  FMNMX.FTZ R199, R185, R138, !PT ;  /* 0x0000008ab9c77209 */ /* 0x000fe40007810000 */
[----:B------:R-:W-:Y:S01]  /*7530*/  MUFU.TANH R155, R155 ;  /* 0x0000009b009b7308 */ /* 0x000fe20000002400 */
[----:B-1----:R-:W-:Y:S02]  /*7540*/  FSEL R214, R214, -INF , P3 ;  /* 0xff800000d6d67808 */ /* 0x002fe40001800000 */
[----:B------:R-:W-:Y:S02]  /*7550*/  FMNMX.FTZ R138, R186, R199, !PT ;  /* 0x000000c7ba8a7209 */ /* 0x000fe40007810000 */
[----:B------:R-:W-:Y:S02]  /*7560*/  ISETP.GT.AND P3, PT, R167, 0x68, PT ;  /* 0x00000068a700780c */ /* 0x000fe40003f64270 */
[----:B------:R-:W-:Y:S01]  /*7570*/  FMNMX.FTZ R139, R189, R138, !PT ;  /* 0x0000008abd8b7209 */ /* 0x000fe20007810000 */
[----:B------:R-:W-:Y:S01]  /*7580*/  MUFU.TANH R157, R157 ;  /* 0x0000009d009d7308 */ /* 0x000fe20000002400 */
[----:B------:R-:W-:-:S02]  /*7590*/  FSEL R216, R216, -INF , P3 ;  /* 0xff800000d8d87808 */ /* 0x000fc40001800000 */
[----:B------:R-:W-:Y:S02]  /*75a0*/  FMNMX.FTZ R139, R190, R139, !PT ;  /* 0x0000008bbe8b7209 */ /* 0x000fe40007810000 */
[----:B------:R-:W-:Y:S02]  /*75b0*/  ISETP.GT.AND P3, PT, R167, 0x70, PT ;  /* 0x00000070a700780c */ /* 0x000fe40003f64270 */
[----:B------:R-:W-:Y:S01]  /*75c0*/  FMNMX.FTZ R138, R168, R139, !PT ;  /* 0x0000008ba88a7209 */ /* 0x000fe20007810000 */
[----:B------:R-:W-:Y:S03]  /*75d0*/  MUFU.TANH R158, R158 ;  /* 0x0000009e009e7308 */ /* 0x000fe60000002400 */
[----:B------:R-:W-:-:S04]  /*75e0*/  FMNMX.FTZ R139, R169, R138, !PT ;  /* 0x0000008aa98b7209 */ /* 0x000fc80007810000 */
[----:B------:R-:W-:Y:S01]  /*75f0*/  FMNMX.FTZ R138, R172, R139, !PT ;  /* 0x0000008bac8a7209 */ /* 0x000fe20007810000 */
[----:B------:R-:W-:Y:S01]  /*7600*/  FMUL.FTZ R139, R0, R144 ;  /* 0x00000090008b7220 */ /* 0x000fe20000410000 */
[----:B------:R-:W-:Y:S02]  /*7610*/  MUFU.TANH R160, R160 ;  /* 0x000000a000a07308 */ /* 0x000fe40000002400 */
[----:B------:R-:W-:Y:S02]  /*7620*/  FMNMX.FTZ R141, R173, R138, !PT ;  /* 0x0000008aad8d7209 */ /* 0x000fe40007810000 */
[----:B------:R-:W-:Y:S02]  /*7630*/  FSEL R138, R177, -INF , P4 ;  /* 0xff800000b18a7808 */ /* 0x000fe40002000000 */
[----:B------:R-:W-:Y:S02]  /*7640*/  FMNMX.FTZ R141, R176, R141, !PT ;  /* 0x0000008db08d7209 */ /* 0x000fe40007810000 */
[----:B------:R-:W-:Y:S01]  /*7650*/  ISETP.GT.AND P4, PT, R167, 0x39, PT ;  /* 0x00000039a700780c */ /* 0x000fe20003f84270 */
[----:B------:R-:W0:Y:S01]  /*7660*/  MUFU.TANH R139, R139 ;  /* 0x0000008b008b7308 */ /* 0x000e220000002400 */
[----:B------:R-:W-:-:S02]  /*7670*/  FMNMX.FTZ R141, R138, R141, !PT ;  /* 0x0000008d8a8d7209 */ /* 0x000fc40007810000 */
[----:B------:R-:W-:Y:S02]  /*7680*/  FSEL R140, R181, -INF , P4 ;  /* 0xff800000b58c7808 */ /* 0x000fe40002000000 */
[----:B------:R-:W-:Y:S02]  /*7690*/  FMNMX.FTZ R141, R180, R141, !PT ;  /* 0x0000008db48d7209 */ /* 0x000fe40007810000 */
[----:B------:R-:W-:Y:S01]  /*76a0*/  ISETP.GT.AND P4, PT, R167, 0x41, PT ;  /* 0x00000041a700780c */ /* 0x000fe20003f84270 */
[----:B------:R-:W-:Y:S01]  /*76b0*/  MUFU.TANH R162, R162 ;  /* 0x000000a200a27308 */ /* 0x000fe20000002400 */
[----:B------:R-:W-:Y:S02]  /*76c0*/  FMNMX.FTZ R141, R140, R141, !PT ;  /* 0x0000008d8c8d7209 */ /* 0x000fe40007810000 */
[----:B------:R-:W-:Y:S02]  /*76d0*/  FSEL R144, R153, -INF , P4 ;  /* 0xff80000099907808 */ /* 0x000fe40002000000 */
[----:B------:R-:W-:-:S02]  /*76e0*/  FMNMX.FTZ R141, R152, R141, !PT ;  /* 0x0000008d988d7209 */ /* 0x000fc40007810000 */
[----:B------:R-:W-:Y:S01]  /*76f0*/  ISETP.GT.AND P4, PT, R167, 0x49, PT ;  /* 0x00000049a700780c */ /* 0x000fe20003f84270 */
[----:B------:R-:W-:Y:S01]  /*7700*/  MUFU.TANH R164, R164 ;  /* 0x000000a400a47308 */ /* 0x000fe20000002400 */
[----:B------:R-:W-:Y:S02]  /*7710*/  FMNMX.FTZ R141, R144, R141, !PT ;  /* 0x0000008d908d7209 */ /* 0x000fe40007810000 */
[----:B------:R-:W-:Y:S02]  /*7720*/  FSEL R148, R193, -INF , P4 ;  /* 0xff800000c1947808 */ /* 0x000fe40002000000 */
[----:B------:R-:W-:Y:S02]  /*7730*/  FMNMX.FTZ R141, R156, R141, !PT ;  /* 0x0000008d9c8d7209 */ /* 0x000fe40007810000 */
[----:B------:R-:W-:Y:S01]  /*7740*/  ISETP.GT.AND P4, PT, R167, 0x51, PT ;  /* 0x00000051a700780c */ /* 0x000fe20003f84270 */
[----:B------:R-:W-:Y:S01]  /*7750*/  MUFU.TANH R166, R166 ;  /* 0x000000a600a67308 */ /* 0x000fe20000002400 */
        /* <DEDUP_REMOVED lines=20> */
[----:B0-----:R-:W-:Y:S02]  /*78a0*/  FSEL R128, R139, -INF , P3 ;  /* 0xff8000008b807808 */ /* 0x001fe40001800000 */
[----:B------:R-:W-:Y:S02]  /*78b0*/  FMNMX.FTZ R141, R218, R141, !PT ;  /* 0x0000008dda8d7209 */ /* 0x000fe40007810000 */
[----:B------:R-:W-:-:S02]  /*78c0*/  ISETP.GT.AND P3, PT, R167, 0x78, PT ;  /* 0x00000078a700780c */ /* 0x000fc40003f64270 */
[----:B------:R-:W-:Y:S01]  /*78d0*/  FSEL R220, R220, -INF , P4 ;  /* 0xff800000dcdc7808 */ /* 0x000fe20002000000 */
[----:B------:R0:W1:Y:S01]  /*78e0*/  MUFU.TANH R139, R121 ;  /* 0x00000079008b7308 */ /* 0x0000620000002400 */
[----:B------:R-:W-:Y:S02]  /*78f0*/  FMNMX.FTZ R141, R128, R141, !PT ;  /* 0x0000008d808d7209 */ /* 0x000fe40007810000 */
[C---:B------:R-:W-:Y:S02]  /*7900*/  ISETP.GT.AND P4, PT, R167.reuse, 0x79, PT ;  /* 0x00000079a700780c */ /* 0x040fe40003f84270 */
[----:B------:R-:W-:Y:S02]  /*7910*/  FSEL R222, R222, -INF , P3 ;  /* 0xff800000dede7808 */ /* 0x000fe40001800000 */
[----:B------:R-:W-:Y:S01]  /*7920*/  FMNMX.FTZ R141, R220, R141, !PT ;  /* 0x0000008ddc8d7209 */ /* 0x000fe20007810000 */
[----:B------:R-:W-:Y:S01]  /*7930*/  MUFU.TANH R126, R126 ;  /* 0x0000007e007e7308 */ /* 0x000fe20000002400 */
[----:B------:R-:W-:Y:S01]  /*7940*/  ISETP.GT.AND P3, PT, R167, 0x80, PT ;  /* 0x00000080a700780c */ /* 0x000fe20003f64270 */
[----:B0-----:R-:W-:Y:S01]  /*7950*/  FMUL.FTZ R121, R0, R132 ;  /* 0x0000008400797220 */ /* 0x001fe20000410000 */
[----:B------:R-:W-:-:S02]  /*7960*/  FSEL R224, R224, -INF , P4 ;  /* 0xff800000e0e07808 */ /* 0x000fc40002000000 */
[----:B------:R-:W-:Y:S02]  /*7970*/  FMNMX.FTZ R141, R222, R141, !PT ;  /* 0x0000008dde8d7209 */ /* 0x000fe40007810000 */
[C---:B------:R-:W-:Y:S01]  /*7980*/  ISETP.GT.AND P4, PT, R167.reuse, 0x81, PT ;  /* 0x00000081a700780c */ /* 0x040fe20003f84270 */
[----:B------:R-:W0:Y:S01]  /*7990*/  MUFU.TANH R121, R121 ;  /* 0x0000007900797308 */ /* 0x000e220000002400 */
[----:B------:R-:W-:Y:S02]  /*79a0*/  FSEL R132, R120, -INF , P3 ;  /* 0xff80000078847808 */ /* 0x000fe40001800000 */
[----:B------:R-:W-:Y:S02]  /*79b0*/  FMNMX.FTZ R141, R224, R141, !PT ;  /* 0x0000008de08d7209 */ /* 0x000fe40007810000 */
[----:B------:R-:W-:Y:S02]  /*79c0*/  ISETP.GT.AND P3, PT, R167, 0x88, PT ;  /* 0x00000088a700780c */ /* 0x000fe40003f64270 */
[----:B------:R-:W-:Y:S01]  /*79d0*/  FSEL R226, R226, -INF , P4 ;  /* 0xff800000e2e27808 */ /* 0x000fe20002000000 */
[----:B------:R-:W-:Y:S01]  /*79e0*/  MUFU.TANH R127, R127 ;  /* 0x0000007f007f7308 */ /* 0x000fe20000002400 */
[----:B------:R-:W-:-:S02]  /*79f0*/  FMNMX.FTZ R141, R132, R141, !PT ;  /* 0x0000008d848d7209 */ /* 0x000fc40007810000 */
[C---:B------:R-:W-:Y:S02]  /*7a00*/  ISETP.GT.AND P4, PT, R167.reuse, 0x89, PT ;  /* 0x00000089a700780c */ /* 0x040fe40003f84270 */
[----:B------:R-:W-:Y:S02]  /*7a10*/  FSEL R228, R228, -INF , P3 ;  /* 0xff800000e4e47808 */ /* 0x000fe40001800000 */
[----:B------:R-:W-:Y:S01]  /*7a20*/  FMNMX.FTZ R141, R226, R141, !PT ;  /* 0x0000008de28d7209 */ /* 0x000fe20007810000 */
[----:B------:R-:W-:Y:S01]  /*7a30*/  MUFU.TANH R130, R130 ;  /* 0x0000008200827308 */ /* 0x000fe20000002400 */
[----:B------:R-:W-:Y:S02]  /*7a40*/  ISETP.GT.AND P3, PT, R167, 0x90, PT ;  /* 0x00000090a700780c */ /* 0x000fe40003f64270 */
[----:B------:R-:W-:Y:S01]  /*7a50*/  FSEL R230, R125, -INF , P4 ;  /* 0xff8000007de67808 */ /* 0x000fe20002000000 */
[----:B------:R-:W-:Y:S01]  /*7a60*/  FMUL.FTZ R125, R0, R142 ;  /* 0x0000008e007d7220 */ /* 0x000fe20000410000 */
[----:B------:R-:W-:-:S02]  /*7a70*/  FMNMX.FTZ R141, R228, R141, !PT ;  /* 0x0000008de48d7209 */ /* 0x000fc40007810000 */
[----:B------:R-:W-:Y:S01]  /*7a80*/  ISETP.GT.AND P4, PT, R167, 0x91, PT ;  /* 0x00000091a700780c */ /* 0x000fe20003f84270 */
[----:B------:R-:W-:Y:S01]  /*7a90*/  MUFU.TANH R131, R131 ;  /* 0x0000008300837308 */ /* 0x000fe20000002400 */
[----:B-1----:R-:W-:Y:S01]  /*7aa0*/  FSEL R142, R139, -INF , P3 ;  /* 0xff8000008b8e7808 */ /* 0x002fe20001800000 */
[----:B------:R-:W-:Y:S01]  /*7ab0*/  FMUL.FTZ R139, R0, R147 ;  /* 0x00000093008b7220 */ /* 0x000fe20000410000 */
[----:B------:R-:W-:Y:S02]  /*7ac0*/  FMNMX.FTZ R141, R230, R141, !PT ;  /* 0x0000008de68d7209 */ /* 0x000fe40007810000 */
[----:B------:R-:W-:Y:S02]  /*7ad0*/  ISETP.GT.AND P3, PT, R167, 0x98, PT ;  /* 0x00000098a700780c */ /* 0x000fe40003f64270 */
[----:B------:R-:W-:Y:S01]  /*7ae0*/  FSEL R232, R129, -INF , P4 ;  /* 0xff80000081e87808 */ /* 0x000fe20002000000 */
[----:B------:R-:W-:Y:S01]  /*7af0*/  FMUL.FTZ R129, R0, R143 ;  /* 0x0000008f00817220 */ /* 0x000fe20000410000 */
[----:B------:R-:W-:Y:S01]  /*7b00*/  FMNMX.FTZ R141, R142, R141, !PT ;  /* 0x0000008d8e8d7209 */ /* 0x000fe20007810000 */
[----:B------:R-:W-:Y:S01]  /*7b10*/  FMUL.FTZ R143, R0, R151 ;  /* 0x00000097008f7220 */ /* 0x000fe20000410000 */
[----:B------:R-:W-:Y:S01]  /*7b20*/  ISETP.GT.AND P4, PT, R167, 0x99, PT ;  /* 0x00000099a700780c */ /* 0x000fe20003f84270 */
[----:B------:R-:W1:Y:S01]  /*7b30*/  MUFU.TANH R125, R125 ;  /* 0x0000007d007d7308 */ /* 0x000e620000002400 */
[----:B0-----:R-:W-:-:S02]  /*7b40*/  FSEL R236, R121, -INF , P3 ;  /* 0xff80000079ec7808 */ /* 0x001fc40001800000 */
[----:B------:R-:W-:Y:S02]  /*7b50*/  FMNMX.FTZ R141, R232, R141, !PT ;  /* 0x0000008de88d7209 */ /* 0x000fe40007810000 */
[----:B------:R-:W-:Y:S01]  /*7b60*/  FSEL R234, R133, -INF , P4 ;  /* 0xff80000085ea7808 */ /* 0x000fe20002000000 */
[----:B------:R-:W-:Y:S01]  /*7b70*/  FMUL.FTZ R133, R0, R146 ;  /* 0x0000009200857220 */ /* 0x000fe20000410000 */
[----:B------:R-:W-:Y:S01]  /*7b80*/  FMNMX.FTZ R141, R236, R141, !PT ;  /* 0x0000008dec8d7209 */ /* 0x000fe20007810000 */
[----:B------:R-:W0:Y:S03]  /*7b90*/  MUFU.TANH R129, R129 ;  /* 0x0000008100817308 */ /* 0x000e260000002400 */
[----:B------:R-:W-:Y:S01]  /*7ba0*/  FMNMX.FTZ R120, R234, R141, !PT ;  /* 0x0000008dea787209 */ /* 0x000fe20007810000 */
[----:B------:R-:W-:Y:S02]  /*7bb0*/  FMUL.FTZ R141, R0, R150 ;  /* 0x00000096008d7220 */ /* 0x000fe40000410000 */
[----:B------:R-:W2:Y:S02]  /*7bc0*/  SHFL.IDX PT, R150, R161, 0x1, 0x1c1f ;  /* 0x003c1f00a1967f89 */ /* 0x000ea400000e0000 */
[----:B------:R-:W3:Y:S02]  /*7bd0*/  MUFU.TANH R133, R133 ;  /* 0x0000008500857308 */ /* 0x000ee40000002400 */
[----:B------:R-:W4:Y:S06]  /*7be0*/  SHFL.BFLY PT, R121, R120, 0x2, 0x1f ;  /* 0x0c401f0078797f89 */ /* 0x000f2c00000e0000 */
[----:B------:R-:W5:Y:S08]  /*7bf0*/  MUFU.TANH R139, R139 ;  /* 0x0000008b008b7308 */ /* 0x000f700000002400 */
[----:B------:R-:W5:Y:S01]  /*7c00*/  MUFU.TANH R141, R141 ;  /* 0x0000008d008d7308 */ /* 0x000f620000002400 */
[----:B--2---:R-:W-:-:S07]  /*7c10*/  IADD3 R165, R150, -UR43, R165 ;  /* 0x8000002b96a57c10 */ /* 0x004fce000fffe0a5 */
[----:B------:R-:W2:Y:S01]  /*7c20*/  MUFU.TANH R143, R143 ;  /* 0x0000008f008f7308 */ /* 0x000ea20000002400 */
[----:B------:R-:W-:Y:S02]  /*7c30*/  WARPGROUP.DEPBAR.LE gsb0, 0x0 ;  /* 0x00008000000079c5 */ /* 0x000fe40000010000 */
[----:B----4-:R-:W-:Y:S01]  /*7c40*/  FMNMX.FTZ R145, R120, R121, !PT ;  /* 0x0000007978917209 */ /* 0x010fe20007810000 */
[----:B------:R-:W-:Y:S01]  /*7c50*/  WARPGROUP.ARRIVE ;  /* 0x00000000000079c5 */ /* 0x000fe20000000000 */
[----:B------:R-:W4:Y:S01]  /*7c60*/  LDC R121, c[0x0][0x988] ;  /* 0x00026200ff797b82 */ /* 0x000f220000000800 */
[C---:B------:R-:W-:Y:S02]  /*7c70*/  ISETP.GT.AND P4, PT, R165.reuse, RZ, PT ;  /* 0x000000ffa500720c */ /* 0x040fe40003f84270 */
[----:B------:R-:W1:Y:S01]  /*7c80*/  SHFL.BFLY PT, R120, R145, 0x1, 0x1f ;  /* 0x0c201f0091787f89 */ /* 0x000e6200000e0000 */
[----:B------:R-:W-:Y:S01]  /*7c90*/  ISETP.GT.AND P5, PT, R165, 0x1, PT ;  /* 0x00000001a500780c */ /* 0x000fe20003fa4270 */
[----:B------:R-:W-:Y:S01]  /*7ca0*/  QGMMA.64x192x32.F32.E4M3.E4M3 R24, R204, gdesc[UR8], R24, gsb0 ;  /* 0x02e00008cc187df3 */ /* 0x000fe20008000818 */
[----:B------:R-:W-:Y:S01]  /*7cb0*/  FSEL R150, R15, -INF , P4 ;  /* 0xff8000000f967808 */ /* 0x000fe20002000000 */
[----:B------:R-:W2:Y:S01]  /*7cc0*/  MUFU.TANH R134, R134 ;  /* 0x0000008600867308 */ /* 0x000ea20000002400 */
[----:B------:R-:W-:-:S02]  /*7cd0*/  ISETP.GT.AND P4, PT, R165, 0x8, PT ;  /* 0x00000008a500780c */ /* 0x000fc40003f84270 */
[----:B------:R-:W-:Y:S02]  /*7ce0*/  FSEL R20, R20, -INF , P5 ;  /* 0xff80000014147808 */ /* 0x000fe40002800000 */
[----:B------:R-:W-:Y:S02]  /*7cf0*/  FMNMX.FTZ R149, R150, R9, !PT ;  /* 0x0000000996957209 */ /* 0x000fe40007810000 */
[C---:B------:R-:W-:Y:S02]  /*7d00*/  ISETP.GT.AND P5, PT, R165.reuse, 0x9, PT ;  /* 0x00000009a500780c */ /* 0x040fe40003fa4270 */
[----:B------:R-:W-:Y:S02]  /*7d10*/  FMNMX.FTZ R149, R20, R149, !PT ;  /* 0x0000009514957209 */ /* 0x000fe40007810000 */
[----:B------:R-:W-:Y:S02]  /*7d20*/  FSEL R184, R184, -INF , P5 ;  /* 0xff800000b8b87808 */ /* 0x000fe40002800000 */
[----:B------:R-:W-:-:S04]  /*7d30*/  ISETP.GT.AND P5, PT, R165, 0x11, PT ;  /* 0x00000011a500780c */ /* 0x000fc80003fa4270 */
[----:B------:R-:W-:Y:S02]  /*7d40*/  FSEL R188, R188, -INF , P5 ;  /* 0xff800000bcbc7808 */ /* 0x000fe40002800000 */
[----:B------:R-:W-:Y:S02]  /*7d50*/  ISETP.GT.AND P5, PT, R165, 0x19, PT ;  /* 0x00000019a500780c */ /* 0x000fe40003fa4270 */
[----:B-1----:R-:W-:Y:S01]  /*7d60*/  FMNMX.FTZ R120, R145, R120, !PT ;  /* 0x0000007891787209 */ /* 0x002fe20007810000 */
[----:B------:R-:W-:Y:S01]  /*7d70*/  FMUL.FTZ R145, R0, R135 ;  /* 0x0000008700917220 */ /* 0x000fe20000410000 */
[----:B------:R-:W-:Y:S02]  /*7d80*/  FSEL R192, R192, -INF , P5 ;  /* 0xff800000c0c07808 */ /* 0x000fe40002800000 */
[C---:B------:R-:W-:Y:S01]  /*7d90*/  FSETP.NEU.FTZ.AND P3, PT, R120.reuse, -INF , PT ;  /* 0xff8000007800780b */ /* 0x040fe20003f7d000 */
[----:B----4-:R-:W-:-:S01]  /*7da0*/  FFMA.FTZ R146, R120, R121, -8 ;  /* 0xc100000078927423 */ /* 0x010fc20000010079 */
[----:B------:R-:W-:Y:S01]  /*7db0*/  ISETP.GT.AND P5, PT, R165, 0x21, PT ;  /* 0x00000021a500780c */ /* 0x000fe20003fa4270 */
[----:B------:R-:W1:Y:S01]  /*7dc0*/  MUFU.TANH R145, R145 ;  /* 0x0000009100917308 */ /* 0x000e620000002400 */
[----:B------:R-:W-:-:S02]  /*7dd0*/  FSEL R195, R120, RZ, P3 ;  /* 0x000000ff78c37208 */ /* 0x000fc40001800000 */
[----:B------:R-:W-:-:S05]  /*7de0*/  FSEL R135, R146, RZ, P3 ;  /* 0x000000ff92877208 */ /* 0x000fca0001800000 */
[-CC-:B------:R-:W-:Y:S01]  /*7df0*/  FFMA.FTZ R147, R186, R121.reuse, -R135.reuse ;  /* 0x00000079ba937223 */ /* 0x180fe20000010887 */
        /* <DEDUP_REMOVED lines=27> */
[----:B------:R4:W-:Y:S01]  /*7fb0*/  MUFU.EX2 R149, R159 ;  /* 0x0000009f00957308 */ /* 0x0009e20000000800 */
[----:B------:R-:W-:Y:S01]  /*7fc0*/  FSEL R172, R171, -INF , P5 ;  /* 0xff800000abac7808 */ /* 0x000fe20002800000 */
[--C-:B------:R-:W-:Y:S01]  /*7fd0*/  FFMA.FTZ R190, R190, R121, -R135.reuse ;  /* 0x00000079bebe7223 */ /* 0x100fe20000010887 */
[----:B------:R-:W-:Y:S01]  /*7fe0*/  FMNMX.FTZ R151, R170, R151, !PT ;  /* 0x00000097aa977209 */ /* 0x000fe20007810000 */
[-CC-:B------:R-:W-:Y:S01]  /*7ff0*/  FFMA.FTZ R140, R140, R121.reuse, -R135.reuse ;  /* 0x000000798c8c7223 */ /* 0x180fe20000010887 */
[C---:B------:R-:W-:Y:S01]  /*8000*/  ISETP.GT.AND P5, PT, R165.reuse, 0x29, PT ;  /* 0x00000029a500780c */ /* 0x040fe20003fa4270 */
[-CC-:B------:R-:W-:Y:S01]  /*8010*/  FFMA.FTZ R152, R152, R121.reuse, -R135.reuse ;  /* 0x0000007998987223 */ /* 0x180fe20000010887 */
[----:B------:R-:W-:Y:S01]  /*8020*/  FSEL R174, R174, -INF , P4 ;  /* 0xff800000aeae7808 */ /* 0x000fe20002000000 */
[--C-:B------:R-:W-:Y:S01]  /*8030*/  FFMA.FTZ R194, R194, R121, -R135.reuse ;  /* 0x00000079c2c27223 */ /* 0x100fe20000010887 */
[----:B------:R-:W-:Y:S01]  /*8040*/  FMNMX.FTZ R153, R172, R151, !PT ;  /* 0x00000097ac997209 */ /* 0x000fe20007810000 */
[-CC-:B------:R-:W-:Y:S01]  /*8050*/  FFMA.FTZ R212, R212, R121.reuse, -R135.reuse ;  /* 0x00000079d4d47223 */ /* 0x180fe20000010887 */
[----:B------:R-:W-:Y:S01]  /*8060*/  ISETP.GT.AND P4, PT, R165, 0x30, PT ;  /* 0x00000030a500780c */ /* 0x000fe20003f84270 */
[----:B------:R-:W-:Y:S01]  /*8070*/  MUFU.EX2 R151, R173 ;  /* 0x000000ad00977308 */ /* 0x000fe20000000800 */
[----:B------:R-:W-:Y:S01]  /*8080*/  FSEL R175, R175, -INF , P5 ;  /* 0xff800000afaf7808 */ /* 0x000fe20002800000 */
[--C-:B------:R-:W-:Y:S01]  /*8090*/  FFMA.FTZ R124, R124, R121, -R135.reuse ;  /* 0x000000797c7c7223 */ /* 0x100fe20000010887 */
[----:B------:R-:W-:Y:S01]  /*80a0*/  FMNMX.FTZ R153, R174, R153, !PT ;  /* 0x00000099ae997209 */ /* 0x000fe20007810000 */
[-CC-:B------:R-:W-:Y:S01]  /*80b0*/  FFMA.FTZ R128, R128, R121.reuse, -R135.reuse ;  /* 0x0000007980807223 */ /* 0x180fe20000010887 */
[----:B------:R-:W-:Y:S01]  /*80c0*/  ISETP.GT.AND P5, PT, R165, 0x31, PT ;  /* 0x00000031a500780c */ /* 0x000fe20003fa4270 */
[-CC-:B------:R-:W-:Y:S01]  /*80d0*/  FFMA.FTZ R132, R132, R121.reuse, -R135.reuse ;  /* 0x0000007984847223 */ /* 0x180fe20000010887 */
[----:B------:R-:W-:Y:S01]  /*80e0*/  FSEL R178, R178, -INF , P4 ;  /* 0xff800000b2b27808 */ /* 0x000fe20002000000 */
[--C-:B------:R-:W-:Y:S01]  /*80f0*/  FFMA.FTZ R171, R228, R121, -R135.reuse ;  /* 0x00000079e4ab7223 */ /* 0x100fe20000010887 */
[----:B----4-:R-:W-:Y:S01]  /*8100*/  FMNMX.FTZ R159, R175, R153, !PT ;  /* 0x00000099af9f7209 */ /* 0x010fe20007810000 */
[-CC-:B------:R-:W-:Y:S01]  /*8110*/  FFMA.FTZ R142, R142, R121.reuse, -R135.reuse ;  /* 0x000000798e8e7223 */ /* 0x180fe20000010887 */
[----:B------:R-:W-:Y:S01]  /*8120*/  ISETP.GT.AND P4, PT, R165, 0x38, PT ;  /* 0x00000038a500780c */ /* 0x000fe20003f84270 */
[----:B------:R4:W-:Y:S01]  /*8130*/  MUFU.EX2 R153, R163 ;  /* 0x000000a300997308 */ /* 0x0009e20000000800 */
[----:B------:R-:W-:Y:S01]  /*8140*/  FSEL R176, R179, -INF , P5 ;  /* 0xff800000b3b07808 */ /* 0x000fe20002800000 */
[--C-:B------:R-:W-:Y:S01]  /*8150*/  FFMA.FTZ R232, R232, R121, -R135.reuse ;  /* 0x00000079e8e87223 */ /* 0x100fe20000010887 */
[----:B------:R-:W-:Y:S01]  /*8160*/  FMNMX.FTZ R159, R178, R159, !PT ;  /* 0x0000009fb29f7209 */ /* 0x000fe20007810000 */
[----:B------:R-:W-:Y:S01]  /*8170*/  FFMA.FTZ R177, R236, R121, -R135 ;  /* 0x00000079ecb17223 */ /* 0x000fe20000010887 */
[----:B------:R-:W-:-:S02]  /*8180*/  ISETP.GT.AND P5, PT, R165, 0x39, PT ;  /* 0x00000039a500780c */ /* 0x000fc40003fa4270 */
[----:B------:R-:W-:Y:S01]  /*8190*/  FSEL R182, R182, -INF , P4 ;  /* 0xff800000b6b67808 */ /* 0x000fe20002000000 */
[----:B------:R-:W-:Y:S01]  /*81a0*/  MUFU.EX2 R13, R13 ;  /* 0x0000000d000d7308 */ /* 0x000fe20000000800 */
[----:B------:R-:W-:Y:S01]  /*81b0*/  FMNMX.FTZ R161, R176, R159, !PT ;  /* 0x0000009fb0a17209 */ /* 0x000fe20007810000 */
[----:B----4-:R-:W-:Y:S01]  /*81c0*/  FFMA.FTZ R163, R180, R121, -R135 ;  /* 0x00000079b4a37223 */ /* 0x010fe20000010887 */
[----:B------:R-:W-:Y:S02]  /*81d0*/  ISETP.GT.AND P4, PT, R165, 0x40, PT ;  /* 0x00000040a500780c */ /* 0x000fe40003f84270 */
[----:B------:R-:W-:Y:S02]  /*81e0*/  FSEL R138, R183, -INF , P5 ;  /* 0xff800000b78a7808 */ /* 0x000fe40002800000 */
[----:B------:R-:W-:Y:S01]  /*81f0*/  FMNMX.FTZ R161, R182, R161, !PT ;  /* 0x000000a1b6a17209 */ /* 0x000fe20007810000 */
[----:B------:R4:W-:Y:S01]  /*8200*/  MUFU.EX2 R159, R167 ;  /* 0x000000a7009f7308 */ /* 0x0009e20000000800 */
[----:B------:R-:W-:-:S02]  /*8210*/  ISETP.GT.AND P5, PT, R165, 0x41, PT ;  /* 0x00000041a500780c */ /* 0x000fc40003fa4270 */
[----:B------:R-:W-:Y:S02]  /*8220*/  FSEL R154, R154, -INF , P4 ;  /* 0xff8000009a9a7808 */ /* 0x000fe40002000000 */
[----:B------:R-:W-:Y:S02]  /*8230*/  FMNMX.FTZ R161, R138, R161, !PT ;  /* 0x000000a18aa17209 */ /* 0x000fe40007810000 */
[----:B------:R-:W-:Y:S01]  /*8240*/  ISETP.GT.AND P4, PT, R165, 0x48, PT ;  /* 0x00000048a500780c */ /* 0x000fe20003f84270 */
[----:B------:R-:W-:Y:S01]  /*8250*/  MUFU.EX2 R14, R14 ;  /* 0x0000000e000e7308 */ /* 0x000fe20000000800 */
[----:B------:R-:W-:Y:S01]  /*8260*/  FSEL R180, R155, -INF , P5 ;  /* 0xff8000009bb47808 */ /* 0x000fe20002800000 */
[----:B----4-:R-:W-:Y:S01]  /*8270*/  FFMA.FTZ R167, R144, R121, -R135 ;  /* 0x0000007990a77223 */ /* 0x010fe20000010887 */
[----:B------:R-:W-:Y:S02]  /*8280*/  FMNMX.FTZ R161, R154, R161, !PT ;  /* 0x000000a19aa17209 */ /* 0x000fe40007810000 */
[----:B------:R-:W-:-:S02]  /*8290*/  ISETP.GT.AND P5, PT, R165, 0x49, PT ;  /* 0x00000049a500780c */ /* 0x000fc40003fa4270 */
[----:B------:R-:W-:Y:S01]  /*82a0*/  FSEL R157, R157, -INF , P4 ;  /* 0xff8000009d9d7808 */ /* 0x000fe20002000000 */
[----:B------:R4:W-:Y:S01]  /*82b0*/  MUFU.EX2 R155, R163 ;  /* 0x000000a3009b7308 */ /* 0x0009e20000000800 */
[----:B------:R-:W-:Y:S02]  /*82c0*/  FMNMX.FTZ R161, R180, R161, !PT ;  /* 0x000000a1b4a17209 */ /* 0x000fe40007810000 */
[----:B------:R-:W-:Y:S02]  /*82d0*/  ISETP.GT.AND P4, PT, R165, 0x50, PT ;  /* 0x00000050a500780c */ /* 0x000fe40003f84270 */
[----:B------:R-:W-:Y:S02]  /*82e0*/  FSEL R158, R158, -INF , P5 ;  /* 0xff8000009e9e7808 */ /* 0x000fe40002800000 */
[----:B------:R-:W-:Y:S01]  /*82f0*/  FMNMX.FTZ R161, R157, R161, !PT ;  /* 0x000000a19da17209 */ /* 0x000fe20007810000 */
[----:B------:R-:W-:Y:S01]  /*8300*/  MUFU.EX2 R21, R21 ;  /* 0x0000001500157308 */ /* 0x000fe20000000800 */
[----:B------:R-:W-:-:S02]  /*8310*/  ISETP.GT.AND P5, PT, R165, 0x51, PT ;  /* 0x00000051a500780c */ /* 0x000fc40003fa4270 */
[----:B------:R-:W-:Y:S02]  /*8320*/  FSEL R160, R160, -INF , P4 ;  /* 0xff800000a0a07808 */ /* 0x000fe40002000000 */
[----:B------:R-:W-:Y:S02]  /*8330*/  FMNMX.FTZ R161, R158, R161, !PT ;  /* 0x000000a19ea17209 */ /* 0x000fe40007810000 */
[C---:B------:R-:W-:Y:S01]  /*8340*/  ISETP.GT.AND P4, PT, R165.reuse, 0x58, PT ;  /* 0x00000058a500780c */ /* 0x040fe20003f84270 */
[----:B------:R-:W-:Y:S01]  /*8350*/  MUFU.EX2 R22, R22 ;  /* 0x0000001600167308 */ /* 0x000fe20000000800 */
[----:B------:R-:W-:Y:S02]  /*8360*/  FSEL R162, R162, -INF , P5 ;  /* 0xff800000a2a27808 */ /* 0x000fe40002800000 */
[----:B------:R-:W-:Y:S02]  /*8370*/  FMNMX.FTZ R161, R160, R161, !PT ;  /* 0x000000a1a0a17209 */ /* 0x000fe40007810000 */
[----:B------:R-:W-:-:S02]  /*8380*/  ISETP.GT.AND P5, PT, R165, 0x59, PT ;  /* 0x00000059a500780c */ /* 0x000fc40003fa4270 */
[----:B------:R-:W-:Y:S01]  /*8390*/  FSEL R164, R164, -INF , P4 ;  /* 0xff800000a4a47808 */ /* 0x000fe20002000000 */
[----:B------:R-:W-:Y:S01]  /*83a0*/  MUFU.EX2 R146, R146 ;  /* 0x0000009200927308 */ /* 0x000fe20000000800 */
[----:B----4-:R-:W-:Y:S02]  /*83b0*/  FMNMX.FTZ R163, R162, R161, !PT ;  /* 0x000000a1a2a37209 */ /* 0x010fe40007810000 */
[C---:B------:R-:W-:Y:S02]  /*83c0*/  ISETP.GT.AND P4, PT, R165.reuse, 0x60, PT ;  /* 0x00000060a500780c */ /* 0x040fe40003f84270 */
        /* <DEDUP_REMOVED lines=13> */
[--C-:B------:R-:W-:Y:S01]  /*84a0*/  FFMA.FTZ R125, R148, R121, -R135.reuse ;  /* 0x00000079947d7223 */ /* 0x100fe20000010887 */
[----:B------:R-:W-:Y:S01]  /*84b0*/  FMNMX.FTZ R163, R144, R163, !PT ;  /* 0x000000a390a37209 */ /* 0x000fe20007810000 */
[----:B------:R-:W-:Y:S01]  /*84c0*/  MUFU.EX2 R137, R169 ;  /* 0x000000a900897308 */ /* 0x000fe20000000800 */
[----:B------:R-:W-:Y:S02]  /*84d0*/  ISETP.GT.AND P4, PT, R165, 0x70, PT ;  /* 0x00000070a500780c */ /* 0x000fe40003f84270 */
[----:B0-----:R-:W-:Y:S01]  /*84e0*/  FSEL R148, R129, -INF , P5 ;  /* 0xff80000081947808 */ /* 0x001fe20002800000 */
[----:B------:R-:W-:-:S01]  /*84f0*/  FFMA.FTZ R129, R196, R121, -R135 ;  /* 0x00000079c4817223 */ /* 0x000fc20000010887 */
[----:B------:R-:W-:Y:S02]  /*8500*/  FMNMX.FTZ R163, R156, R163, !PT ;  /* 0x000000a39ca37209 */ /* 0x000fe40007810000 */
[----:B------:R-:W-:Y:S01]  /*8510*/  ISETP.GT.AND P5, PT, R165, 0x71, PT ;  /* 0x00000071a500780c */ /* 0x000fe20003fa4270 */
[----:B------:R-:W-:Y:S01]  /*8520*/  MUFU.EX2 R15, R189 ;  /* 0x000000bd000f7308 */ /* 0x000fe20000000800 */
[----:B---3--:R-:W-:-:S02]  /*8530*/  FSEL R133, R133, -INF , P4 ;  /* 0xff80000085857808 */ /* 0x008fc40002000000 */
[----:B------:R-:W-:Y:S02]  /*8540*/  FMNMX.FTZ R163, R148, R163, !PT ;  /* 0x000000a394a37209 */ /* 0x000fe40007810000 */
[----:B------:R-:W-:Y:S02]  /*8550*/  ISETP.GT.AND P4, PT, R165, 0x78, PT ;  /* 0x00000078a500780c */ /* 0x000fe40003f84270 */
[----:B-----5:R-:W-:Y:S01]  /*8560*/  FSEL R196, R139, -INF , P5 ;  /* 0xff8000008bc47808 */ /* 0x020fe20002800000 */
[----:B------:R-:W-:Y:S01]  /*8570*/  MUFU.EX2 R190, R190 ;  /* 0x000000be00be7308 */ /* 0x000fe20000000800 */
[----:B------:R-:W-:Y:S02]  /*8580*/  FMNMX.FTZ R163, R133, R163, !PT ;  /* 0x000000a385a37209 */ /* 0x000fe40007810000 */
[----:B------:R-:W-:Y:S02]  /*8590*/  ISETP.GT.AND P5, PT, R165, 0x79, PT ;  /* 0x00000079a500780c */ /* 0x000fe40003fa4270 */
[----:B------:R-:W-:-:S02]  /*85a0*/  FSEL R141, R141, -INF , P4 ;  /* 0xff8000008d8d7808 */ /* 0x000fc40002000000 */
[----:B------:R-:W-:Y:S01]  /*85b0*/  FMNMX.FTZ R163, R196, R163, !PT ;  /* 0x000000a3c4a37209 */ /* 0x000fe20007810000 */
[----:B------:R-:W-:Y:S01]  /*85c0*/  MUFU.EX2 R23, R23 ;  /* 0x0000001700177308 */ /* 0x000fe20000000800 */
[----:B------:R-:W-:Y:S02]  /*85d0*/  ISETP.GT.AND P4, PT, R165, 0x80, PT ;  /* 0x00000080a500780c */ /* 0x000fe40003f84270 */
[----:B--2---:R-:W-:Y:S02]  /*85e0*/  FSEL R143, R143, -INF , P5 ;  /* 0xff8000008f8f7808 */ /* 0x004fe40002800000 */
[----:B------:R-:W-:Y:S02]  /*85f0*/  FMNMX.FTZ R163, R141, R163, !PT ;  /* 0x000000a38da37209 */ /* 0x000fe40007810000 */
[----:B------:R-:W-:Y:S01]  /*8600*/  FSEL R139, R122, -INF , P4 ;  /* 0xff8000007a8b7808 */ /* 0x000fe20002000000 */
[----:B------:R-:W-:Y:S01]  /*8610*/  MUFU.EX2 R210, R210 ;  /* 0x000000d200d27308 */ /* 0x000fe20000000800 */
[----:B------:R-:W-:Y:S01]  /*8620*/  ISETP.GT.AND P5, PT, R165, 0x81, PT ;  /* 0x00000081a500780c */ /* 0x000fe20003fa4270 */
[----:B------:R-:W-:-:S02]  /*8630*/  WARPGROUP.DEPBAR.LE gsb0, 0x0 ;  /* 0x00008000000079c5 */ /* 0x000fc40000010000 */
[----:B------:R-:W-:Y:S01]  /*8640*/  FMNMX.FTZ R122, R143, R163, !PT ;  /* 0x000000a38f7a7209 */ /* 0x000fe20007810000 */
[----:B------:R-:W-:Y:S01]  /*8650*/  WARPGROUP.ARRIVE ;  /* 0x00000000000079c5 */ /* 0x000fe20000000000 */
[----:B------:R-:W-:Y:S02]  /*8660*/  ISETP.GT.AND P4, PT, R165, 0x88, PT ;  /* 0x00000088a500780c */ /* 0x000fe40003f84270 */
[----:B------:R-:W-:Y:S01]  /*8670*/  FSEL R198, R123, -INF , P5 ;  /* 0xff8000007bc67808 */ /* 0x000fe20002800000 */
[----:B------:R-:W-:Y:S01]  /*8680*/  MUFU.EX2 R140, R140 ;  /* 0x0000008c008c7308 */ /* 0x000fe20000000800 */
[----:B------:R-:W-:Y:S01]  /*8690*/  FMNMX.FTZ R163, R139, R122, !PT ;  /* 0x0000007a8ba37209 */ /* 0x000fe20007810000 */
[----:B------:R-:W-:Y:S01]  /*86a0*/  QGMMA.64x192x32.F32.E4M3.E4M3 R24, R200, gdesc[UR4], R24, gsb0 ;  /* 0x02e00004c8187df3 */ /* 0x000fe20008000818 */
[----:B------:R-:W-:Y:S02]  /*86b0*/  ISETP.GT.AND P5, PT, R165, 0x89, PT ;  /* 0x00000089a500780c */ /* 0x000fe40003fa4270 */
[----:B------:R-:W-:-:S02]  /*86c0*/  FSEL R126, R126, -INF , P4 ;  /* 0xff8000007e7e7808 */ /* 0x000fc40002000000 */
[----:B------:R-:W-:Y:S01]  /*86d0*/  FMNMX.FTZ R163, R198, R163, !PT ;  /* 0x000000a3c6a37209 */ /* 0x000fe20007810000 */
[----:B------:R0:W-:Y:S01]  /*86e0*/  MUFU.EX2 R123, R167 ;  /* 0x000000a7007b7308 */ /* 0x0001e20000000800 */
[----:B------:R-:W-:Y:S02]  /*86f0*/  ISETP.GT.AND P4, PT, R165, 0x90, PT ;  /* 0x00000090a500780c */ /* 0x000fe40003f84270 */
[----:B------:R-:W-:Y:S02]  /*8700*/  FSEL R127, R127, -INF , P5 ;  /* 0xff8000007f7f7808 */ /* 0x000fe40002800000 */
[----:B------:R-:W-:Y:S02]  /*8710*/  FMNMX.FTZ R122, R126, R163, !PT ;  /* 0x000000a37e7a7209 */ /* 0x000fe40007810000 */
[----:B------:R-:W-:Y:S01]  /*8720*/  ISETP.GT.AND P5, PT, R165, 0x91, PT ;  /* 0x00000091a500780c */ /* 0x000fe20003fa4270 */
[----:B------:R-:W-:Y:S01]  /*8730*/  MUFU.EX2 R152, R152 ;  /* 0x0000009800987308 */ /* 0x000fe20000000800 */
[----:B------:R-:W-:Y:S01]  /*8740*/  FSEL R130, R130, -INF , P4 ;  /* 0xff80000082827808 */ /* 0x000fe20002000000 */
[----:B0-----:R-:W-:Y:S01]  /*8750*/  FFMA.FTZ R167, R214, R121, -R135 ;  /* 0x00000079d6a77223 */ /* 0x001fe20000010887 */
[----:B------:R-:W-:-:S02]  /*8760*/  FMNMX.FTZ R163, R127, R122, !PT ;  /* 0x0000007a7fa37209 */ /* 0x000fc40007810000 */
[----:B------:R-:W-:Y:S02]  /*8770*/  ISETP.GT.AND P4, PT, R165, 0x98, PT ;  /* 0x00000098a500780c */ /* 0x000fe40003f84270 */
[----:B------:R-:W-:Y:S01]  /*8780*/  FSEL R214, R131, -INF , P5 ;  /* 0xff80000083d67808 */ /* 0x000fe20002800000 */
[----:B------:R-:W-:Y:S01]  /*8790*/  MUFU.EX2 R125, R125 ;  /* 0x0000007d007d7308 */ /* 0x000fe20000000800 */
[----:B------:R-:W-:Y:S02]  /*87a0*/  FMNMX.FTZ R163, R130, R163, !PT ;  /* 0x000000a382a37209 */ /* 0x000fe40007810000 */
[----:B------:R-:W-:Y:S01]  /*87b0*/  ISETP.GT.AND P5, PT, R165, 0x99, PT ;  /* 0x00000099a500780c */ /* 0x000fe20003fa4270 */
[----:B------:R-:W-:-:S01]  /*87c0*/  FFMA.FTZ R165, R220, R121, -R135 ;  /* 0x00000079dca57223 */ /* 0x000fc20000010887 */
[----:B------:R-:W-:Y:S01]  /*87d0*/  FSEL R134, R134, -INF , P4 ;  /* 0xff80000086867808 */ /* 0x000fe20002000000 */
[----:B------:R-:W-:-:S01]  /*87e0*/  FFMA.FTZ R220, R230, R121, -R135 ;  /* 0x00000079e6dc7223 */ /* 0x000fc20000010887 */
[----:B------:R-:W-:Y:S01]  /*87f0*/  FMNMX.FTZ R163, R214, R163, !PT ;  /* 0x000000a3d6a37209 */ /* 0x000fe20007810000 */
[----:B------:R0:W-:Y:S01]  /*8800*/  MUFU.EX2 R131, R167 ;  /* 0x000000a700837308 */ /* 0x0001e20000000800 */
[----:B-1----:R-:W-:-:S02]  /*8810*/  FSEL R145, R145, -INF , P5 ;  /* 0xff80000091917808 */ /* 0x002fc40002800000 */
[----:B------:R-:W-:Y:S01]  /*8820*/  FMNMX.FTZ R122, R134, R163, !PT ;  /* 0x000000a3867a7209 */ /* 0x000fe20007810000 */
[----:B------:R-:W-:-:S01]  /*8830*/  FFMA.FTZ R163, R216, R121, -R135 ;  /* 0x00000079d8a37223 */ /* 0x000fc20000010887 */
[-CC-:B------:R-:W-:Y:S01]  /*8840*/  FFMA.FTZ R216, R218, R121.reuse, -R135.reuse ;  /* 0x00000079dad87223 */ /* 0x180fe20000010887 */
[----:B------:R-:W-:-:S01]  /*8850*/  FFMA.FTZ R218, R224, R121, -R135 ;  /* 0x00000079e0da7223 */ /* 0x000fc20000010887 */
[----:B------:R-:W-:Y:S01]  /*8860*/  FMNMX.FTZ R122, R145, R122, !PT ;  /* 0x0000007a917a7209 */ /* 0x000fe20007810000 */
[----:B------:R-:W-:Y:S01]  /*8870*/  MUFU.EX2 R129, R129 ;  /* 0x0000008100817308 */ /* 0x000fe20000000800 */
[----:B0-----:R-:W-:-:S01]  /*8880*/  FFMA.FTZ R167, R222, R121, -R135 ;  /* 0x00000079dea77223 */ /* 0x001fc20000010887 */
[--C-:B------:R-:W-:Y:S02]  /*8890*/  FFMA.FTZ R222, R234, R121, -R135.reuse ;  /* 0x00000079eade7223 */ /* 0x100fe40000010887 */
[----:B------:R-:W0:Y:S04]  /*88a0*/  SHFL.BFLY PT, R169, R122, 0x2, 0x1f ;  /* 0x0c401f007aa97f89 */ /* 0x000e2800000e0000 */
[----:B------:R-:W-:Y:S08]  /*88b0*/  MUFU.EX2 R194, R194 ;  /* 0x000000c200c27308 */ /* 0x000ff00000000800 */
[----:B------:R-:W-:Y:S08]  /*88c0*/  MUFU.EX2 R212, R212 ;  /* 0x000000d400d47308 */ /* 0x000ff00000000800 */
[----:B------:R-:W-:Y:S01]  /*88d0*/  MUFU.EX2 R124, R124 ;  /* 0x0000007c007c7308 */ /* 0x000fe20000000800 */
[----:B0-----:R-:W-:Y:S01]  /*88e0*/  FMNMX.FTZ R173, R122, R169, !PT ;  /* 0x000000a97aad7209 */ /* 0x001fe20007810000 */
[----:B------:R-:W-:-:S06]  /*88f0*/  FFMA.FTZ R169, R226, R121, -R135 ;  /* 0x00000079e2a97223 */ /* 0x000fcc0000010887 */
[----:B------:R-:W-:Y:S01]  /*8900*/  MUFU.EX2 R163, R163 ;  /* 0x000000a300a37308 */ /* 0x000fe20000000800 */
[----:B------:R-:W0:Y:S07]  /*8910*/  SHFL.BFLY PT, R122, R173, 0x1, 0x1f ;  /* 0x0c201f00ad7a7f89 */ /* 0x000e2e00000e0000 */
[----:B------:R-:W-:Y:S08]  /*8920*/  MUFU.EX2 R216, R216 ;  /* 0x000000d800d87308 */ /* 0x000ff00000000800 */
[----:B------:R-:W-:Y:S08]  /*8930*/  MUFU.EX2 R128, R128 ;  /* 0x0000008000807308 */ /* 0x000ff00000000800 */
[----:B------:R-:W-:Y:S01]  /*8940*/  MUFU.EX2 R165, R165 ;  /* 0x000000a500a57308 */ /* 0x000fe20000000800 */
[----:B0-----:R-:W-:-:S04]  /*8950*/  FMNMX.FTZ R122, R173, R122, !PT ;  /* 0x0000007aad7a7209 */ /* 0x001fc80007810000 */
[C---:B------:R-:W-:Y:S01]  /*8960*/  FSETP.NEU.FTZ.AND P4, PT, R122.reuse, -INF , PT ;  /* 0xff8000007a00780b */ /* 0x040fe20003f9d000 */
[----:B------:R-:W-:-:S02]  /*8970*/  FFMA.FTZ R179, R122, R121, -8 ;  /* 0xc10000007ab37423 */ /* 0x000fc40000010079 */
[----:B------:R-:W-:Y:S03]  /*8980*/  MUFU.EX2 R167, R167 ;  /* 0x000000a700a77308 */ /* 0x000fe60000000800 */
[----:B------:R-:W-:-:S05]  /*8990*/  FSEL R135, R179, RZ, P4 ;  /* 0x000000ffb3877208 */ /* 0x000fca0002000000 */
[-CC-:B------:R-:W-:Y:S01]  /*89a0*/  FFMA.FTZ R187, R172, R121.reuse, -R135.reuse ;  /* 0x00000079acbb7223 */ /* 0x180fe20000010887 */
[----:B------:R-:W-:-:S01]  /*89b0*/  FFMA.FTZ R172, R174, R121, -R135 ;  /* 0x00000079aeac7223 */ /* 0x000fc20000010887 */
[-CC-:B------:R-:W-:Y:S01]  /*89c0*/  FFMA.FTZ R174, R178, R121.reuse, -R135.reuse ;  /* 0x00000079b2ae7223 */ /* 0x180fe20000010887 */
[----:B------:R-:W-:Y:S01]  /*89d0*/  FSEL R178, R122, RZ, P4 ;  /* 0x000000ff7ab27208 */ /* 0x000fe20002000000 */
[-CC-:B------:R-:W-:Y:S01]  /*89e0*/  FFMA.FTZ R191, R138, R121.reuse, -R135.reuse ;  /* 0x000000798abf7223 */ /* 0x180fe20000010887 */
[----:B------:R-:W-:-:S01]  /*89f0*/  FFMA.FTZ R138, R154, R121, -R135 ;  /* 0x000000799a8a7223 */ /* 0x000fc20000010887 */
[----:B------:R-:W-:Y:S01]  /*8a00*/  FADD.FTZ R154, -R195, R10 ;  /* 0x0000000ac39a7221 */ /* 0x000fe20000010100 */
[----:B------:R-:W-:-:S01]  /*8a10*/  FFMA.FTZ R150, R150, R121, -R135 ;  /* 0x0000007996967223 */ /* 0x000fc20000010887 */
[----:B------:R-:W-:Y:S01]  /*8a20*/  FADD.FTZ R178, -R178, R9 ;  /* 0x00000009b2b27221 */ /* 0x000fe20000010100 */
[----:B------:R-:W-:-:S01]  /*8a30*/  FFMA.FTZ R179, R20, R121, -R135 ;  /* 0x0000007914b37223 */ /* 0x000fc20000010887 */
[-C--:B------:R-:W-:Y:S01]  /*8a40*/  FMUL.FTZ R154, R154, R121.reuse ;  /* 0x000000799a9a7220 */ /* 0x080fe20000410000 */
[----:B------:R-:W-:-:S01]  /*8a50*/  FFMA.FTZ R20, R186, R121, -R135 ;  /* 0x00000079ba147223 */ /* 0x000fc20000010887 */
[-C--:B------:R-:W-:Y:S01]  /*8a60*/  FMUL.FTZ R9, R178, R121.reuse ;  /* 0x00000079b2097220 */ /* 0x080fe20000410000 */
        /* <DEDUP_REMOVED lines=25> */
[----:B0-----:R-:W-:-:S04]  /*8c00*/  FFMA.FTZ R197, R154, R6, R13 ;  /* 0x000000069ac57223 */ /* 0x001fc8000001000d */
[----:B------:R-:W-:Y:S01]  /*8c10*/  FADD.FTZ R162, R14, R197 ;  /* 0x000000c50ea27221 */ /* 0x000fe20000010000 */
[----:B------:R-:W-:-:S01]  /*8c20*/  FFMA.FTZ R197, R166, R121, -R135 ;  /* 0x00000079a6c57223 */ /* 0x000fc20000010887 */
[----:B------:R-:W-:Y:S01]  /*8c30*/  IMAD.U32 R166, RZ, RZ, UR54 ;  /* 0x00000036ffa67e24 */ /* 0x000fe2000f8e00ff */
[----:B------:R-:W0:Y:S01]  /*8c40*/  MUFU.EX2 R20, R20 ;  /* 0x0000001400147308 */ /* 0x000e220000000800 */
[----:B-1----:R-:W-:-:S01]  /*8c50*/  FFMA.FTZ R6, R9, R5, R150 ;  /* 0x0000000509067223 */ /* 0x002fc20000010096 */
[----:B------:R-:W-:Y:S02]  /*8c60*/  FADD.FTZ R199, R21, R162 ;  /* 0x000000a215c77221 */ /* 0x000fe40000010000 */
[----:B------:R-:W-:Y:S02]  /*8c70*/  @!P0 LEA R166, R166, UR40, 0x3 ;  /* 0x00000028a6a68c11 */ /* 0x000fe4000f8e18ff */
[----:B------:R-:W-:Y:S02]  /*8c80*/  FADD.FTZ R199, R22, R199 ;  /* 0x000000c716c77221 */ /* 0x000fe40000010000 */
[----:B------:R-:W1:Y:S01]  /*8c90*/  MUFU.EX2 R181, R181 ;  /* 0x000000b500b57308 */ /* 0x000e620000000800 */
[----:B--2---:R-:W-:-:S01]  /*8ca0*/  FADD.FTZ R5, R179, R6 ;  /* 0x00000006b3057221 */ /* 0x004fc20000010000 */
[----:B------:R-:W-:Y:S01]  /*8cb0*/  FADD.FTZ R162, R146, R199 ;  /* 0x000000c792a27221 */ /* 0x000fe20000010000 */
[----:B------:R-:W-:-:S01]  /*8cc0*/  FFMA.FTZ R199, R144, R121, -R135 ;  /* 0x0000007990c77223 */ /* 0x000fc20000010887 */
[----:B------:R-:W-:-:S02]  /*8cd0*/  FFMA.FTZ R144, R156, R121, -R135 ;  /* 0x000000799c907223 */ /* 0x000fc40000010887 */
        /* <DEDUP_REMOVED lines=19> */
[----:B------:R-:W-:Y:S02]  /*8e10*/  WARPGROUP.DEPBAR.LE gsb0, 0x0 ;  /* 0x00008000000079c5 */ /* 0x000fe40000010000 */
[----:B------:R-:W-:-:S01]  /*8e20*/  FADD.FTZ R203, R155, R156 ;  /* 0x0000009c9bcb7221 */ /* 0x000fc20000010000 */
[-CC-:B------:R-:W-:Y:S01]  /*8e30*/  FFMA.FTZ R201, R148, R121.reuse, -R135.reuse ;  /* 0x0000007994c97223 */ /* 0x180fe20000010887 */
[----:B------:R-:W-:-:S02]  /*8e40*/  FFMA.FTZ R148, R196, R121, -R135 ;  /* 0x00000079c4947223 */ /* 0x000fc40000010887 */
        /* <DEDUP_REMOVED lines=27> */
[----:B------:R-:W-:Y:S01]  /*9000*/  FFMA.FTZ R156, R143, R121, -R135 ;  /* 0x000000798f9c7223 */ /* 0x000fe20000010887 */
[----:B------:R-:W-:-:S04]  /*9010*/  FADD.FTZ R143, R129, R6 ;  /* 0x00000006818f7221 */ /* 0x000fc80000010000 */
[----:B------:R-:W-:Y:S01]  /*9020*/  FADD.FTZ R164, R194, R143 ;  /* 0x0000008fc2a47221 */ /* 0x000fe20000010000 */
[----:B------:R-:W0:Y:S01]  /*9030*/  MUFU.EX2 R158, R158 ;  /* 0x0000009e009e7308 */ /* 0x000e220000000800 */
[----:B-1----:R-:W-:-:S02]  /*9040*/  FADD.FTZ R162, R10, R5 ;  /* 0x000000050aa27221 */ /* 0x002fc40000010000 */
[----:B------:R-:W-:-:S04]  /*9050*/  FADD.FTZ R143, R123, R164 ;  /* 0x000000a47b8f7221 */ /* 0x000fc80000010000 */
[----:B------:R-:W-:Y:S01]  /*9060*/  FADD.FTZ R164, R212, R143 ;  /* 0x0000008fd4a47221 */ /* 0x000fe20000010000 */
[----:B------:R-:W1:Y:S01]  /*9070*/  MUFU.EX2 R195, R195 ;  /* 0x000000c300c37308 */ /* 0x000e620000000800 */
[----:B--2---:R-:W-:-:S01]  /*9080*/  FADD.FTZ R5, R157, R162 ;  /* 0x000000a29d057221 */ /* 0x004fc20000010000 */
[----:B------:R-:W-:Y:S01]  /*9090*/  FFMA.FTZ R162, R198, R121, -R135 ;  /* 0x00000079c6a27223 */ /* 0x000fe20000010887 */
[----:B------:R-:W-:-:S04]  /*90a0*/  FADD.FTZ R143, R131, R164 ;  /* 0x000000a4838f7221 */ /* 0x000fc80000010000 */
[----:B------:R-:W-:Y:S01]  /*90b0*/  FADD.FTZ R164, R124, R143 ;  /* 0x0000008f7ca47221 */ /* 0x000fe20000010000 */
[----:B------:R-:W2:Y:S01]  /*90c0*/  MUFU.EX2 R160, R160 ;  /* 0x000000a000a07308 */ /* 0x000ea20000000800 */
[----:B0-----:R-:W-:-:S01]  /*90d0*/  FADD.FTZ R6, R158, R5 ;  /* 0x000000059e067221 */ /* 0x001fc20000010000 */
[----:B------:R-:W-:Y:S01]  /*90e0*/  FFMA.FTZ R143, R127, R121, -R135 ;  /* 0x000000797f8f7223 */ /* 0x000fe20000010887 */
[----:B------:R-:W-:-:S05]  /*90f0*/  FADD.FTZ R127, R163, R164 ;  /* 0x000000a4a37f7221 */ /* 0x000fca0000010000 */
        /* <DEDUP_REMOVED lines=12> */
[----:B------:R-:W-:Y:S01]  /*91c0*/  FADD.FTZ R5, R216, R127 ;  /* 0x0000007fd8057221 */ /* 0x000fe20000010000 */
[----:B------:R-:W-:-:S03]  /*91d0*/  FFMA.FTZ R127, R130, R121, -R135 ;  /* 0x00000079827f7223 */ /* 0x000fc60000010887 */
[----:B------:R-:W-:Y:S01]  /*91e0*/  FADD.FTZ R130, R128, R5 ;  /* 0x0000000580827221 */ /* 0x000fe20000010000 */
[----:B------:R-:W-:Y:S01]  /*91f0*/  IADD3 R5, -R19, 0xb, RZ ;  /* 0x0000000b13057810 */ /* 0x000fe20007ffe1ff */
[----:B------:R-:W0:Y:S01]  /*9200*/  MUFU.EX2 R148, R148 ;  /* 0x0000009400947308 */ /* 0x000e220000000800 */
[----:B-1----:R-:W-:-:S03]  /*9210*/  FADD.FTZ R6, R201, R6 ;  /* 0x00000006c9067221 */ /* 0x002fc60000010000 */
[----:B------:R1:W-:Y:S06]  /*9220*/  BAR.ARV R5, 0x100 ;  /* 0x000400050000751d */ /* 0x0003ec0000002000 */
[----:B------:R-:W3:Y:S01]  /*9230*/  MUFU.EX2 R141, R141 ;  /* 0x0000008d008d7308 */ /* 0x000ee20000000800 */
[----:B--2---:R-:W-:-:S01]  /*9240*/  FADD.FTZ R203, R133, R6 ;  /* 0x0000000685cb7221 */ /* 0x004fc20000010000 */
[----:B------:R-:W-:Y:S01]  /*9250*/  FADD.FTZ R6, R165, R130 ;  /* 0x00000082a5067221 */ /* 0x000fe20000010000 */
[----:B------:R-:W-:-:S01]  /*9260*/  FFMA.FTZ R130, R214, R121, -R135 ;  /* 0x00000079d6827223 */ /* 0x000fc20000010887 */
[----:B------:R-:W-:Y:S01]  /*9270*/  FFMA.FTZ R135, R145, R121, -R135 ;  /* 0x0000007991877223 */ /* 0x000fe20000010887 */
[----:B-1----:R-:W-:-:S02]  /*9280*/  @!P0 VIADD R5, R166, 0x33440 ;  /* 0x00033440a6058836 */ /* 0x002fc40000000000 */
[----:B0-----:R-:W-:Y:S01]  /*9290*/  FADD.FTZ R164, R148, R203 ;  /* 0x000000cb94a47221 */ /* 0x001fe20000010000 */
[----:B------:R-:W0:Y:S01]  /*92a0*/  MUFU.EX2 R218, R218 ;  /* 0x000000da00da7308 */ /* 0x000e220000000800 */
[----:B------:R-:W-:-:S01]  /*92b0*/  FADD.FTZ R203, R167, R6 ;  /* 0x00000006a7cb7221 */ /* 0x000fc20000010000 */
[----:B------:R-:W-:-:S04]  /*92c0*/  @!P0 PRMT R5, RZ, 0x654, R5 ;  /* 0x00000654ff058816 */ /* 0x000fc80000000005 */
[----:B------:R1:W-:Y:S02]  /*92d0*/  @!P0 SYNCS.ARRIVE.TRANS64.RED.A1T0 RZ, [R5+URZ], RZ ;  /* 0x000000ff05ff89a7 */ /* 0x0003e4000810043f */
        /* <DEDUP_REMOVED lines=18> */
[----:B------:R-:W-:Y:S01]  /*9400*/  MUFU.EX2 R142, R142 ;  /* 0x0000008e008e7308 */ /* 0x000fe20000000800 */
[----:B---3--:R-:W-:-:S07]  /*9410*/  FADD.FTZ R145, R220, R145 ;  /* 0x00000091dc917221 */ /* 0x008fce0000010000 */
[----:B------:R-:W1:Y:S01]  /*9420*/  MUFU.EX2 R127, R127 ;  /* 0x0000007f007f7308 */ /* 0x000e620000000800 */
[----:B0-----:R-:W-:-:S07]  /*9430*/  FADD.FTZ R6, R143, R6 ;  /* 0x000000068f067221 */ /* 0x001fce0000010000 */
[----:B------:R-:W-:Y:S08]  /*9440*/  MUFU.EX2 R173, R232 ;  /* 0x000000e800ad7308 */ /* 0x000ff00000000800 */
[----:B------:R-:W0:Y:S01]  /*9450*/  MUFU.EX2 R130, R130 ;  /* 0x0000008200827308 */ /* 0x000e220000000800 */
[----:B-1----:R-:W-:-:S07]  /*9460*/  FADD.FTZ R5, R127, R6 ;  /* 0x000000067f057221 */ /* 0x002fce0000010000 */
[----:B------:R-:W1:Y:S08]  /*9470*/  MUFU.EX2 R177, R177 ;  /* 0x000000b100b17308 */ /* 0x000e700000000800 */
[----:B------:R2:W3:Y:S01]  /*9480*/  MUFU.EX2 R166, R134 ;  /* 0x0000008600a67308 */ /* 0x0004e20000000800 */
[----:B0-----:R-:W-:-:S07]  /*9490*/  FADD.FTZ R5, R130, R5 ;  /* 0x0000000582057221 */ /* 0x001fce0000010000 */
[----:B------:R-:W0:Y:S01]  /*94a0*/  MUFU.EX2 R222, R222 ;  /* 0x000000de00de7308 */ /* 0x000e220000000800 */
[----:B--2---:R-:W-:-:S04]  /*94b0*/  FADD.FTZ R134, R142, R145 ;  /* 0x000000918e867221 */ /* 0x004fc80000010000 */
[----:B------:R-:W-:-:S03]  /*94c0*/  FADD.FTZ R134, R173, R134 ;  /* 0x00000086ad867221 */ /* 0x000fc60000010000 */
[----:B------:R-:W2:Y:S01]  /*94d0*/  MUFU.EX2 R135, R135 ;  /* 0x0000008700877308 */ /* 0x000ea20000000800 */
[----:B-1----:R-:W-:-:S01]  /*94e0*/  FADD.FTZ R145, R177, R134 ;  /* 0x00000086b1917221 */ /* 0x002fc20000010000 */
[----:B---3--:R-:W-:-:S03]  /*94f0*/  FADD.FTZ R5, R166, R5 ;  /* 0x00000005a6057221 */ /* 0x008fc60000010000 */
[----:B0-----:R-:W-:Y:S01]  /*9500*/  FADD.FTZ R6, R222, R145 ;  /* 0x00000091de067221 */ /* 0x001fe20000010000 */
[----:B--2---:R-:W-:-:S01]  /*9510*/  FADD.FTZ R5, R135, R5 ;  /* 0x0000000587057221 */ /* 0x004fc20000010000 */
[----:B------:R-:W-:Y:S06]  /*9520*/  @!P1 BRA `(.L_x_2010) ;  /* 0x0000000000049947 */ /* 0x000fec0003800000 */
[----:B------:R-:W-:Y:S01]  /*9530*/  BPT.TRAP 0x1 ;  /* 0x000000040000795c */ /* 0x000fe20000300000 */
.L_x_2010:
        /* <DEDUP_REMOVED lines=145> */
[----:B------:R-:W-:Y:S01]  /*9e50*/  IMAD.MOV.U32 R13, RZ, RZ, R4 ;  /* 0x000000ffff0d7224 */ /* 0x000fe200078e0004 */
[----:B------:R-:W-:Y:S06]  /*9e60*/  @P3 BRA `(.L_x_2011) ;  /* 0xffffffbc001c3947 */ /* 0x000fec000383ffff */
.L_x_2001:
[----:B------:R-:W-:-:S13]  /*9e70*/  ISETP.GE.AND P2, PT, R11, R18, PT ;  /* 0x000000120b00720c */ /* 0x000fda0003f46270 */
[----:B------:R-:W-:Y:S05]  /*9e80*/  @!P2 BRA `(.L_x_2012) ;  /* 0x000000380018a947 */ /* 0x000fea0003800000 */
[C---:B------:R-:W-:Y:S01]  /*9e90*/  VIADD R9, R19.reuse, 0x8 ;  /* 0x0000000813097836 */ /* 0x040fe20000000000 */
[----:B------:R-:W-:Y:S01]  /*9ea0*/  IADD3 R19, -R19, 0xb, RZ ;  /* 0x0000000b13137810 */ /* 0x000fe20007ffe1ff */
[----:B------:R-:W-:Y:S01]  /*9eb0*/  IMAD.MOV.U32 R8, RZ, RZ, R122 ;  /* 0x000000ffff087224 */ /* 0x000fe200078e007a */
[----:B------:R-:W-:Y:S01]  /*9ec0*/  UMOV UR43, UR54 ;  /* 0x00000036002b7c82 */ /* 0x000fe20008000000 */
[----:B------:R-:W-:Y:S02]  /*9ed0*/  IMAD.MOV.U32 R7, RZ, RZ, R120 ;  /* 0x000000ffff077224 */ /* 0x000fe400078e0078 */
[----:B------:R-:W-:-:S07]  /*9ee0*/  IMAD.MOV.U32 R10, RZ, RZ, R4 ;  /* 0x000000ffff0a7224 */ /* 0x000fce00078e0004 */
.L_x_2022:
[----:B------:R-:W-:Y:S01]  /*9ef0*/  UIADD3 UR54, UR43, 0x1, URZ ;  /* 0x000000012b367890 */ /* 0x000fe2000fffe03f */
[----:B------:R-:W-:-:S03]  /*9f00*/  ISETP.NE.AND P3, PT, RZ, UR41, PT ;  /* 0x00000029ff007c0c */ /* 0x000fc6000bf65270 */
[----:B------:R-:W-:-:S04]  /*9f10*/  UISETP.NE.AND UP0, UPT, UR54, 0x2, UPT ;  /* 0x000000023600788c */ /* 0x000fc8000bf05270 */
[----:B------:R-:W-:Y:S02]  /*9f20*/  USEL UR6, URZ, 0x1, UP0 ;  /* 0x000000013f067887 */ /* 0x000fe40008000000 */
[----:B------:R-:W-:-:S04]  /*9f30*/  USEL UR54, UR54, URZ, UP0 ;  /* 0x0000003f36367287 */ /* 0x000fc80008000000 */
[----:B------:R-:W-:Y:S01]  /*9f40*/  LOP3.LUT R4, R10, UR6, RZ, 0x3c, !PT ;  /* 0x000000060a047c12 */ /* 0x000fe2000f8e3cff */
[----:B------:R-:W-:Y:S07]  /*9f50*/  @P3 BRA `(.L_x_2013) ;  /* 0x0000000000283947 */ /* 0x000fee0003800000 */
[----:B------:R-:W-:Y:S05]  /*9f60*/  @!P1 BRA `(.L_x_2014) ;  /* 0x0000000000049947 */ /* 0x000fea0003800000 */
[----:B------:R-:W-:Y:S01]  /*9f70*/  BPT.TRAP 0x1 ;  /* 0x000000040000795c */ /* 0x000fe20000300000 */
.L_x_2014:
[----:B------:R-:W-:Y:S01]  /*9f80*/  ULEA UR6, UR54, UR40, 0x3 ;  /* 0x0000002836067291 */ /* 0x000fe2000f8e183f */
[----:B------:R-:W-:-:S08]  /*9f90*/  SHF.L.U32 R12, R4, 0x1f, RZ ;  /* 0x0000001f040c7819 */ /* 0x000fd000000006ff */
[----:B------:R0:W1:Y:S01]  /*9fa0*/  SYNCS.PHASECHK.TRANS64.TRYWAIT P2, [UR6+0x33430], R12 ;  /* 0x0334300cff0075a7 */ /* 0x0000620008040146 */
[----:B------:R-:W-:Y:S05]  /*9fb0*/  @!P1 BRA `(.L_x_2015) ;  /* 0x0000000000049947 */ /* 0x000fea0003800000 */
[----:B------:R-:W-:Y:S01]  /*9fc0*/  BPT.TRAP 0x1 ;  /* 0x000000040000795c */ /* 0x000fe20000300000 */
.L_x_2015:
[----:B-1----:R-:W-:Y:S05]  /*9fd0*/  @P2 BRA `(.L_x_2013) ;  /* 0x0000000000082947 */ /* 0x002fea0003800000 */
[----:B------:R-:W1:Y:S02]  /*9fe0*/  SYNCS.PHASECHK.TRANS64.TRYWAIT P2, [UR6+0x33430], R12 ;  /* 0x0334300cff0075a7 */ /* 0x000e640008040146 */
[----:B-1----:R-:W-:Y:S05]  /*9ff0*/  @!P2 BRA `(.L_x_2016) ;  /* 0x000000b00094a947 */ /* 0x002fea0003800000 */
.L_x_2013:
[----:B------:R2:W-:Y:S01]  /*a000*/  BAR.SYNC.DEFER_BLOCKING R9, 0x100 ;  /* 0x000400090000751d */ /* 0x0005e20000010000 */
[C---:B------:R-:W-:Y:S01]  /*a010*/  R2UR UR24, R2.reuse ;  /* 0x00000000021872ca */ /* 0x040fe200000e0000 */
[----:B------:R-:W-:Y:S01]  /*a020*/  UIMAD UR53, UR54, 0x780, UR52 ;  /* 0x00000780363578a4 */ /* 0x000fe2000f8e0234 */
[C---:B------:R-:W-:Y:S02]  /*a030*/  R2UR UR25, R3.reuse ;  /* 0x00000000031972ca */ /* 0x040fe400000e0000 */
[C---:B------:R-:W-:Y:S01]  /*a040*/  R2UR UR28, R2.reuse ;  /* 0x00000000021c72ca */ /* 0x040fe200000e0000 */
[----:B------:R-:W-:Y:S01]  /*a050*/  UMOV UR27, 0x80000020 ;  /* 0x80000020001b7882 */ /* 0x000fe20000000000 */
[C---:B------:R-:W-:Y:S01]  /*a060*/  R2UR UR29, R3.reuse ;  /* 0x00000000031d72ca */ /* 0x040fe200000e0000 */
[----:B------:R-:W-:Y:S01]  /*a070*/  UIADD3 UR30, UR53, 0x80, URZ ;  /* 0x00000080351e7890 */ /* 0x000fe2000fffe03f */
[C---:B------:R-:W-:Y:S01]  /*a080*/  R2UR UR32, R2.reuse ;  /* 0x00000000022072ca */ /* 0x040fe200000e0000 */
[----:B------:R-:W-:Y:S01]  /*a090*/  UMOV UR26, UR53 ;  /* 0x00000035001a7c82 */ /* 0x000fe20008000000 */
[----:B------:R-:W-:Y:S01]  /*a0a0*/  UMOV UR31, 0x80000020 ;  /* 0x80000020001f7882 */ /* 0x000fe20000000000 */
[C---:B------:R-:W-:Y:S01]  /*a0b0*/  R2UR UR33, R3.reuse ;  /* 0x00000000032172ca */ /* 0x040fe200000e0000 */
[----:B------:R-:W-:Y:S01]  /*a0c0*/  UIADD3 UR34, UR53, 0x100, URZ ;  /* 0x0000010035227890 */ /* 0x000fe2000fffe03f */
[C---:B------:R-:W-:Y:S01]  /*a0d0*/  R2UR UR44, R2.reuse ;  /* 0x00000000022c72ca */ /* 0x040fe200000e0000 */
[----:B------:R-:W-:Y:S01]  /*a0e0*/  UMOV UR35, 0x80000020 ;  /* 0x8000002000237882 */ /* 0x000fe20000000000 */
[C---:B------:R-:W-:Y:S01]  /*a0f0*/  R2UR UR45, R3.reuse ;  /* 0x00000000032d72ca */ /* 0x040fe200000e0000 */
[----:B------:R-:W-:Y:S01]  /*a100*/  UIADD3 UR46, UR53, 0x180, URZ ;  /* 0x00000180352e7890 */ /* 0x000fe2000fffe03f */
[----:B------:R-:W-:Y:S01]  /*a110*/  R2UR UR48, R2 ;  /* 0x00000000023072ca */ /* 0x000fe200000e0000 */
[----:B------:R-:W-:Y:S01]  /*a120*/  UMOV UR47, 0x80000020 ;  /* 0x80000020002f7882 */ /* 0x000fe20000000000 */
[----:B------:R-:W-:Y:S01]  /*a130*/  R2UR UR49, R3 ;  /* 0x00000000033172ca */ /* 0x000fe200000e0000 */
        /* <DEDUP_REMOVED lines=167> */
[----:B--2---:R-:W-:Y:S05]  /*abb0*/  @P3 BRA `(.L_x_2017) ;  /* 0x0000000000283947 */ /* 0x004fea0003800000 */
[----:B------:R-:W-:Y:S05]  /*abc0*/  @!P1 BRA `(.L_x_2018) ;  /* 0x0000000000049947 */ /* 0x000fea0003800000 */
[----:B------:R-:W-:Y:S01]  /*abd0*/  BPT.TRAP 0x1 ;  /* 0x000000040000795c */ /* 0x000fe20000300000 */
.L_x_2018:
[----:B------:R-:W-:Y:S01]  /*abe0*/  ULEA UR6, UR43, UR40, 0x3 ;  /* 0x000000282b067291 */ /* 0x000fe2000f8e183f */
[----:B------:R-:W-:-:S08]  /*abf0*/  SHF.L.U32 R10, R10, 0x1f, RZ ;  /* 0x0000001f0a0a7819 */ /* 0x000fd000000006ff */
[----:B------:R2:W3:Y:S01]  /*ac00*/  SYNCS.PHASECHK.TRANS64.TRYWAIT P2, [UR6+0x33450], R10 ;  /* 0x0334500aff0075a7 */ /* 0x0004e20008040146 */
[----:B------:R-:W-:Y:S05]  /*ac10*/  @!P1 BRA `(.L_x_2019) ;  /* 0x0000000000049947 */ /* 0x000fea0003800000 */
[----:B------:R-:W-:Y:S01]  /*ac20*/  BPT.TRAP 0x1 ;  /* 0x000000040000795c */ /* 0x000fe20000300000 */
.L_x_2019:
[----:B---3--:R-:W-:Y:S05]  /*ac30*/  @P2 BRA `(.L_x_2017) ;  /* 0x0000000000082947 */ /* 0x008fea0003800000 */
[----:B------:R-:W3:Y:S02]  /*ac40*/  SYNCS.PHASECHK.TRANS64.TRYWAIT P2, [UR6+0x33450], R10 ;  /* 0x0334500aff0075a7 */ /* 0x000ee40008040146 */
[----:B---3--:R-:W-:Y:S05]  /*ac50*/  @!P2 BRA `(.L_x_2020) ;  /* 0x000000a40094a947 */ /* 0x008fea0003800000 */
.L_x_2017:
[----:B------:R-:W-:Y:S01]  /*ac60*/  UIADD3 UR6, UR40, 0x200, URZ ;  /* 0x0000020028067890 */ /* 0x000fe2000fffe03f */
[----:B------:R-:W-:Y:S01]  /*ac70*/  WARPGROUP.ARRIVE ;  /* 0x00000000000079c5 */ /* 0x000fe20000000000 */
[----:B------:R-:W-:Y:S01]  /*ac80*/  UMOV UR7, 0xc0000010 ;  /* 0xc000001000077882 */ /* 0x000fe20000000000 */
[----:B------:R-:W-:Y:S01]  /*ac90*/  UMOV UR11, 0xc0000010 ;  /* 0xc0000010000b7882 */ /* 0x000fe20000000000 */
[----:B------:R-:W-:Y:S01]  /*aca0*/  USHF.R.U32.HI UR6, URZ, 0x4, UR6 ;  /* 0x000000043f067899 */ /* 0x000fe20008011606 */
[C---:B-12---:R-:W-:Y:S01]  /*acb0*/  FMUL.FTZ R10, R0.reuse, R184 ;  /* 0x000000b8000a7220 */ /* 0x046fe20000410000 */
[C---:B------:R-:W-:Y:S01]  /*acc0*/  FMUL.FTZ R13, R0.reuse, R186 ;  /* 0x000000ba000d7220 */ /* 0x040fe20000410000 */
[C---:B0-----:R-:W-:Y:S01]  /*acd0*/  FMUL.FTZ R12, R0.reuse, R185 ;  /* 0x000000b9000c7220 */ /* 0x041fe20000410000 */
[----:B------:R-:W-:Y:S01]  /*ace0*/  ULOP3.LUT UR6, UR6, 0x3fff, URZ, 0xc0, !UPT ;  /* 0x00003fff06067892 */ /* 0x000fe2000f8ec03f */
[C---:B------:R-:W-:Y:S01]  /*acf0*/  FMUL.FTZ R14, R0.reuse, R187 ;  /* 0x000000bb000e7220 */ /* 0x040fe20000410000 */
[C---:B------:R-:W-:Y:S01]  /*ad00*/  FMUL.FTZ R16, R0.reuse, R188 ;  /* 0x000000bc00107220 */ /* 0x040fe20000410000 */
[----:B------:R-:W0:Y:S01]  /*ad10*/  MUFU.TANH R10, R10 ;  /* 0x0000000a000a7308 */ /* 0x000e220000002400 */
[----:B------:R-:W-:Y:S01]  /*ad20*/  ULOP3.LUT UR6, UR6, 0x10000, URZ, 0xfc, !UPT ;  /* 0x0001000006067892 */ /* 0x000fe2000f8efc3f */
[C---:B------:R-:W-:Y:S01]  /*ad30*/  FMUL.FTZ R22, R0.reuse, R190 ;  /* 0x000000be00167220 */ /* 0x040fe20000410000 */
[C---:B------:R-:W-:Y:S01]  /*ad40*/  FMUL.FTZ R20, R0.reuse, R189 ;  /* 0x000000bd00147220 */ /* 0x040fe20000410000 */
[C---:B------:R-:W-:Y:S01]  /*ad50*/  FMUL.FTZ R184, R0.reuse, R191 ;  /* 0x000000bf00b87220 */ /* 0x040fe20000410000 */
[----:B------:R-:W-:Y:S01]  /*ad60*/  UIMAD UR6, UR43, 0x780, UR6 ;  /* 0x000007802b0678a4 */ /* 0x000fe2000f8e0206 */
[C---:B------:R-:W-:Y:S01]  /*ad70*/  FMUL.FTZ R186, R0.reuse, R192 ;  /* 0x000000c000ba7220 */ /* 0x040fe20000410000 */
[C---:B------:R-:W-:Y:S01]  /*ad80*/  FMUL.FTZ R190, R0.reuse, R194 ;  /* 0x000000c200be7220 */ /* 0x040fe20000410000 */
[----:B------:R-:W1:Y:S01]  /*ad90*/  MUFU.TANH R13, R13 ;  /* 0x0000000d000d7308 */ /* 0x000e620000002400 */
[----:B------:R-:W-:Y:S01]  /*ada0*/  UIADD3 UR10, UR6, 0x180, URZ ;  /* 0x00000180060a7890 */ /* 0x000fe2000fffe03f */
[C---:B------:R-:W-:Y:S01]  /*adb0*/  FMUL.FTZ R188, R0.reuse, R193 ;  /* 0x000000c100bc7220 */ /* 0x040fe20000410000 */
[C---:B------:R-:W-:Y:S01]  /*adc0*/  FMUL.FTZ R23, R0.reuse, R157 ;  /* 0x0000009d00177220 */ /* 0x040fe20000410000 */
[C---:B------:R-:W-:Y:S01]  /*add0*/  FMUL.FTZ R157, R0.reuse, R163 ;  /* 0x000000a3009d7220 */ /* 0x040fe20000410000 */
[C---:B------:R-:W-:Y:S01]  /*ade0*/  FMUL.FTZ R192, R0.reuse, R195 ;  /* 0x000000c300c07220 */ /* 0x040fe20000410000 */
[----:B------:R-:W-:Y:S01]  /*adf0*/  QGMMA.64x192x32.F32.E4M3.E4M3 R24, R216, gdesc[UR4], R24, gsb0 ;  /* 0x02e00004d8187df3 */ /* 0x000fe20008000818 */
        /* <DEDUP_REMOVED lines=78> */
[----:B------:R-:W-:Y:S01]  /*b2e0*/  FMUL.FTZ R134, R0, R134 ;  /* 0x0000008600867220 */ /* 0x000fe20000410000 */
[----:B------:R-:W-:-:S02]  /*b2f0*/  UMOV UR7, 0xc0000010 ;  /* 0xc000001000077882 */ /* 0x000fc40000000000 */
        /* <DEDUP_REMOVED lines=39> */
[----:B------:R-:W-:Y:S01]  /*b570*/  FMUL.FTZ R218, R0, R129 ;  /* 0x0000008100da7220 */ /* 0x000fe20000410000 */
[----:B------:R-:W-:Y:S01]  /*b580*/  QGMMA.64x192x32.F32.E4M3.E4M3 R24, R212, gdesc[UR8], R24, gsb0 ;  /* 0x02e00008d4187df3 */ /* 0x000fe20008000818 */
[----:B------:R-:W-:Y:S01]  /*b590*/  UIADD3 UR10, UR6, 0x300, URZ ;  /* 0x00000300060a7890 */ /* 0x000fe2000fffe03f */
[----:B------:R-:W-:-:S03]  /*b5a0*/  UMOV UR11, 0xc0000010 ;  /* 0xc0000010000b7882 */ /* 0x000fc60000000000 */
        /* <DEDUP_REMOVED lines=108> */
[----:B-1----:R-:W-:Y:S02]  /*bc70*/  FMNMX.FTZ R120, R132, R121, !PT ;  /* 0x0000007984787209 */ /* 0x002fe40007810000 */
[----:B------:R-:W1:Y:S05]  /*bc80*/  LDC R121, c[0x0][0x988] ;  /* 0x00026200ff797b82 */ /* 0x000e6a0000000800 */
[----:B------:R-:W3:Y:S01]  /*bc90*/  MUFU.TANH R131, R131 ;  /* 0x0000008300837308 */ /* 0x000ee20000002400 */
[----:B--2---:R-:W-:Y:S02]  /*bca0*/  FMNMX.FTZ R122, R134, R133, !PT ;  /* 0x00000085867a7209 */ /* 0x004fe40007810000 */
[----:B0-----:R-:W-:-:S05]  /*bcb0*/  FMNMX.FTZ R133, R129, R120, !PT ;  /* 0x0000007881857209 */ /* 0x001fca0007810000 */
[----:B------:R-:W0:Y:S01]  /*bcc0*/  SHFL.BFLY PT, R120, R133, 0x2, 0x1f ;  /* 0x0c401f0085787f89 */ /* 0x000e2200000e0000 */
[----:B------:R-:W-:Y:S02]  /*bcd0*/  WARPGROUP.DEPBAR.LE gsb0, 0x0 ;  /* 0x00008000000079c5 */ /* 0x000fe40000010000 */
[----:B------:R-:W-:Y:S01]  /*bce0*/  WARPGROUP.ARRIVE ;  /* 0x00000000000079c5 */ /* 0x000fe20000000000 */
[----:B---3--:R-:W-:-:S05]  /*bcf0*/  FMNMX.FTZ R135, R131, R122, !PT ;  /* 0x0000007a83877209 */ /* 0x008fca0007810000 */
[----:B------:R-:W-:Y:S01]  /*bd00*/  QGMMA.64x192x32.F32.E4M3.E4M3 R24, R204, gdesc[UR8], R24, gsb0 ;  /* 0x02e00008cc187df3 */ /* 0x000fe20008000818 */
[----:B------:R-:W2:Y:S01]  /*bd10*/  SHFL.BFLY PT, R122, R135, 0x2, 0x1f ;  /* 0x0c401f00877a7f89 */ /* 0x000ea200000e0000 */
[----:B0-----:R-:W-:-:S05]  /*bd20*/  FMNMX.FTZ R169, R133, R120, !PT ;  /* 0x0000007885a97209 */ /* 0x001fca0007810000 */
[----:B------:R-:W0:Y:S01]  /*bd30*/  SHFL.BFLY PT, R120, R169, 0x1, 0x1f ;  /* 0x0c201f00a9787f89 */ /* 0x000e2200000e0000 */
[----:B--2---:R-:W-:-:S05]  /*bd40*/  FMNMX.FTZ R171, R135, R122, !PT ;  /* 0x0000007a87ab7209 */ /* 0x004fca0007810000 */
[----:B------:R-:W2:Y:S01]  /*bd50*/  SHFL.BFLY PT, R122, R171, 0x1, 0x1f ;  /* 0x0c201f00ab7a7f89 */ /* 0x000ea200000e0000 */
[----:B0-----:R-:W-:-:S05]  /*bd60*/  FMNMX.FTZ R120, R169, R120, !PT ;  /* 0x00000078a9787209 */ /* 0x001fca0007810000 */
[C---:B-1----:R-:W-:Y:S01]  /*bd70*/  FFMA.FTZ R133, R120.reuse, R121, -8 ;  /* 0xc100000078857423 */ /* 0x042fe20000010079 */
[----:B------:R-:W-:-:S03]  /*bd80*/  FADD.FTZ R212, -R120, R7 ;  /* 0x0000000778d47221 */ /* 0x000fc60000010100 */
[-CC-:B------:R-:W-:Y:S01]  /*bd90*/  FFMA.FTZ R135, R12, R121.reuse, -R133.reuse ;  /* 0x000000790c877223 */ /* 0x180fe20000010885 */
[----:B------:R-:W-:-:S01]  /*bda0*/  FFMA.FTZ R12, R16, R121, -R133 ;  /* 0x00000079100c7223 */ /* 0x000fc20000010885 */
[----:B--2---:R-:W-:Y:S01]  /*bdb0*/  FMNMX.FTZ R122, R171, R122, !PT ;  /* 0x0000007aab7a7209 */ /* 0x004fe20007810000 */
        /* <DEDUP_REMOVED lines=37> */
[----:B------:R-:W-:Y:S01]  /*c010*/  FFMA.FTZ R129, R129, R121, -R133 ;  /* 0x0000007981817223 */ /* 0x000fe20000010885 */
[----:B------:R-:W-:-:S01]  /*c020*/  FADD.FTZ R8, -R122, R8 ;  /* 0x000000087a087221 */ /* 0x000fc20000010100 */
[-C--:B------:R-:W-:Y:S01]  /*c030*/  FFMA.FTZ R133, R122, R121.reuse, -8 ;  /* 0xc10000007a857423 */ /* 0x080fe20000010079 */
[-C--:B------:R-:W-:Y:S01]  /*c040*/  FMUL.FTZ R7, R212, R121.reuse ;  /* 0x00000079d4077220 */ /* 0x080fe20000410000 */
[----:B------:R-:W-:Y:S01]  /*c050*/  MUFU.EX2 R10, R10 ;  /* 0x0000000a000a7308 */ /* 0x000fe20000000800 */
[-C--:B------:R-:W-:Y:S01]  /*c060*/  FMUL.FTZ R8, R8, R121.reuse ;  /* 0x0000007908087220 */ /* 0x080fe20000410000 */
        /* <DEDUP_REMOVED lines=40> */
[----:B------:R-:W-:-:S02]  /*c2f0*/  IMAD.U32 R194, RZ, RZ, UR54 ;  /* 0x00000036ffc27e24 */ /* 0x000fc4000f8e00ff */
[----:B------:R-:W-:-:S01]  /*c300*/  FFMA.FTZ R127, R127, R121, -R133 ;  /* 0x000000797f7f7223 */ /* 0x000fc20000010885 */
[-CC-:B------:R-:W-:Y:S01]  /*c310*/  FFMA.FTZ R134, R134, R121.reuse, -R133.reuse ;  /* 0x0000007986867223 */ /* 0x180fe20000010885 */
[----:B------:R-:W-:-:S01]  /*c320*/  FFMA.FTZ R131, R131, R121, -R133 ;  /* 0x0000007983837223 */ /* 0x000fc20000010885 */
[----:B------:R-:W-:Y:S01]  /*c330*/  @!P0 LEA R194, R194, UR40, 0x3 ;  /* 0x00000028c2c28c11 */ /* 0x000fe2000f8e18ff */
        /* <DEDUP_REMOVED lines=16> */
[----:B------:R-:W-:Y:S02]  /*c440*/  WARPGROUP.DEPBAR.LE gsb0, 0x0 ;  /* 0x00008000000079c5 */ /* 0x000fe40000010000 */
[----:B------:R-:W-:-:S04]  /*c450*/  WARPGROUP.ARRIVE ;  /* 0x00000000000079c5 */ /* 0x000fc80000000000 */
[----:B------:R-:W2:Y:S01]  /*c460*/  MUFU.EX2 R20, R20 ;  /* 0x0000001400147308 */ /* 0x000ea20000000800 */
[----:B-1----:R-:W-:-:S01]  /*c470*/  FADD.FTZ R5, R171, R6 ;  /* 0x00000006ab057221 */ /* 0x002fc20000010000 */
[----:B------:R-:W-:Y:S06]  /*c480*/  QGMMA.64x192x32.F32.E4M3.E4M3 R24, R200, gdesc[UR4], R24, gsb0 ;  /* 0x02e00004c8187df3 */ /* 0x000fec0008000818 */
        /* <DEDUP_REMOVED lines=52> */
[----:B------:R-:W-:-:S06]  /*c7d0*/  WARPGROUP.DEPBAR.LE gsb0, 0x0 ;  /* 0x00008000000079c5 */ /* 0x000fcc0000010000 */
        /* <DEDUP_REMOVED lines=14> */
[-CC-:B------:R-:W-:Y:S01]  /*c8c0*/  FFMA.FTZ R190, R123, R121.reuse, -R133.reuse ;  /* 0x000000797bbe7223 */ /* 0x180fe20000010885 */
[----:B------:R-:W-:-:S05]  /*c8d0*/  FFMA.FTZ R123, R126, R121, -R133 ;  /* 0x000000797e7b7223 */ /* 0x000fca0000010885 */
        /* <DEDUP_REMOVED lines=8> */
[----:B------:R-:W-:-:S06]  /*c960*/  FFMA.FTZ R192, R216, R121, -R133 ;  /* 0x00000079d8c07223 */ /* 0x000fcc0000010885 */
        /* <DEDUP_REMOVED lines=16> */
[----:B------:R-:W-:-:S06]  /*ca70*/  FFMA.FTZ R126, R130, R121, -R133 ;  /* 0x00000079827e7223 */ /* 0x000fcc0000010885 */
        /* <DEDUP_REMOVED lines=10> */
[----:B------:R-:W-:-:S05]  /*cb20*/  @!P0 VIADD R5, R194, 0x33440 ;  /* 0x00033440c2058836 */ /* 0x000fca0000000000 */
[----:B------:R-:W-:Y:S01]  /*cb30*/  @!P0 PRMT R5, RZ, 0x654, R5 ;  /* 0x00000654ff058816 */ /* 0x000fe20000000005 */
[----:B------:R-:W2:Y:S01]  /*cb40*/  MUFU.EX2 R151, R151 ;  /* 0x0000009700977308 */ /* 0x000ea20000000800 */
[----:B-1----:R-:W-:-:S01]  /*cb50*/  FADD.FTZ R130, R150, R197 ;  /* 0x000000c596827221 */ /* 0x002fc20000010000 */
[----:B------:R1:W-:Y:S06]  /*cb60*/  BAR.ARV R19, 0x100 ;  /* 0x000400130000751d */ /* 0x0003ec0000002000 */
[----:B------:R-:W3:Y:S01]  /*cb70*/  MUFU.EX2 R163, R163 ;  /* 0x000000a300a37308 */ /* 0x000ee20000000800 */
[----:B0-----:R-:W-:-:S01]  /*cb80*/  FADD.FTZ R6, R149, R6 ;  /* 0x0000000695067221 */ /* 0x001fc20000010000 */
[----:B------:R0:W-:Y:S06]  /*cb90*/  @!P0 SYNCS.ARRIVE.TRANS64.RED.A1T0 RZ, [R5+URZ], RZ ;  /* 0x000000ff05ff89a7 */ /* 0x0001ec000810043f */
[----:B------:R-:W4:Y:S01]  /*cba0*/  MUFU.EX2 R167, R167 ;  /* 0x000000a700a77308 */ /* 0x000f220000000800 */
[----:B--2---:R-:W-:-:S07]  /*cbb0*/  FADD.FTZ R130, R151, R130 ;  /* 0x0000008297827221 */ /* 0x004fce0000010000 */
[----:B------:R-:W2:Y:S01]  /*cbc0*/  MUFU.EX2 R186, R186 ;  /* 0x000000ba00ba7308 */ /* 0x000ea20000000800 */
[----:B---3--:R-:W-:-:S07]  /*cbd0*/  FADD.FTZ R133, R163, R6 ;  /* 0x00000006a3857221 */ /* 0x008fce0000010000 */
[----:B------:R-:W3:Y:S01]  /*cbe0*/  MUFU.EX2 R190, R190 ;  /* 0x000000be00be7308 */ /* 0x000ee20000000800 */
[----:B----4-:R-:W-:-:S07]  /*cbf0*/  FADD.FTZ R197, R167, R130 ;  /* 0x00000082a7c57221 */ /* 0x010fce0000010000 */
[----:B------:R-:W4:Y:S01]  /*cc00*/  MUFU.EX2 R124, R124 ;  /* 0x0000007c007c7308 */ /* 0x000f220000000800 */
[----:B--2---:R-:W-:-:S07]  /*cc10*/  FADD.FTZ R133, R186, R133 ;  /* 0x00000085ba857221 */ /* 0x004fce0000010000 */
[----:B------:R-:W2:Y:S01]  /*cc20*/  MUFU.EX2 R123, R123 ;  /* 0x0000007b007b7308 */ /* 0x000ea20000000800 */
[----:B---3--:R-:W-:-:S07]  /*cc30*/  FADD.FTZ R6, R190, R197 ;  /* 0x000000c5be067221 */ /* 0x008fce0000010000 */
[----:B------:R-:W0:Y:S01]  /*cc40*/  MUFU.EX2 R125, R125 ;  /* 0x0000007d007d7308 */ /* 0x000e220000000800 */
[----:B----4-:R-:W-:-:S07]  /*cc50*/  FADD.FTZ R130, R124, R133 ;  /* 0x000000857c827221 */ /* 0x010fce0000010000 */
[----:B------:R-:W3:Y:S01]  /*cc60*/  MUFU.EX2 R192, R192 ;  /* 0x000000c000c07308 */ /* 0x000ee20000000800 */
[----:B--2---:R-:W-:-:S07]  /*cc70*/  FADD.FTZ R133, R123, R6 ;  /* 0x000000067b857221 */ /* 0x004fce0000010000 */
[----:B------:R-:W2:Y:S01]  /*cc80*/  MUFU.EX2 R128, R128 ;  /* 0x0000008000807308 */ /* 0x000ea20000000800 */
[----:B0-----:R-:W-:-:S07]  /*cc90*/  FADD.FTZ R5, R125, R130 ;  /* 0x000000827d057221 */ /* 0x001fce0000010000 */
[----:B------:R-:W0:Y:S01]  /*cca0*/  MUFU.EX2 R126, R126 ;  /* 0x0000007e007e7308 */ /* 0x000e220000000800 */
[----:B---3--:R-:W-:-:S07]  /*ccb0*/  FADD.FTZ R133, R192, R133 ;  /* 0x00000085c0857221 */ /* 0x008fce0000010000 */
        /* <DEDUP_REMOVED lines=11> */
[----:B---3--:R-:W-:-:S01]  /*cd70*/  FADD.FTZ R130, R199, R130 ;  /* 0x00000082c7827221 */ /* 0x008fc20000010000 */
[----:B--2---:R-:W-:-:S03]  /*cd80*/  FADD.FTZ R6, R129, R6 ;  /* 0x0000000681067221 */ /* 0x004fc60000010000 */
[----:B0-----:R-:W-:Y:S01]  /*cd90*/  FADD.FTZ R5, R131, R130 ;  /* 0x0000008283057221 */ /* 0x001fe20000010000 */
[----:B-1----:R-:W-:Y:S06]  /*cda0*/  @!P1 BRA `(.L_x_2021) ;  /* 0x0000000000049947 */ /* 0x002fec0003800000 */
[----:B------:R-:W-:Y:S01]  /*cdb0*/  BPT.TRAP 0x1 ;  /* 0x000000040000795c */ /* 0x000fe20000300000 */
.L_x_2021:
[----:B------:R-:W-:Y:S01]  /*cdc0*/  ULEA UR6, UR43, UR40, 0x3 ;  /* 0x000000282b067291 */ /* 0x000fe2000f8e183f */
[----:B------:R-:W-:Y:S01]  /*cdd0*/  ISETP.GT.AND P2, PT, R11, R18, PT ;  /* 0x000000120b00720c */ /* 0x000fe20003f44270 */
[-C--:B------:R-:W-:Y:S01]  /*cde0*/  FMUL.FTZ R24, R24, R7.reuse ;  /* 0x0000000718187220 */ /* 0x080fe20000410000 */
        /* <DEDUP_REMOVED lines=144> */
.L_x_2012:
[----:B------:R-:W-:Y:S06]  /*d6f0*/  BAR.ARV 0x8, 0x180 ;  /* 0x0206000000007b1d */ /* 0x000fec0000002000 */
[----:B------:R-:W-:Y:S05]  /*d700*/  @!P1 BRA `(.L_x_2023) ;  /* 0x0000000000049947 */ /* 0x000fea0003800000 */
[----:B------:R-:W-:Y:S01]  /*d710*/  BPT.TRAP 0x1 ;  /* 0x000000040000795c */ /* 0x000fe20000300000 */
.L_x_2023:
[----:B------:R-:W-:Y:S01]  /*d720*/  ULEA UR5, UR54, UR40, 0x3 ;  /* 0x0000002836057291 */ /* 0x000fe2000f8e183f */
[----:B------:R-:W-:-:S08]  /*d730*/  SHF.L.U32 R4, R4, 0x1f, RZ ;  /* 0x0000001f04047819 */ /* 0x000fd000000006ff */
[----:B------:R0:W1:Y:S01]  /*d740*/  SYNCS.PHASECHK.TRANS64.TRYWAIT P0, [UR5+0x33450], R4 ;  /* 0x03345004ff0075a7 */ /* 0x0000620008000145 */
[----:B------:R-:W-:Y:S05]  /*d750*/  @!P1 BRA `(.L_x_2024) ;  /* 0x0000000000049947 */ /* 0x000fea0003800000 */
[----:B------:R-:W-:Y:S01]  /*d760*/  BPT.TRAP 0x1 ;  /* 0x000000040000795c */ /* 0x000fe20000300000 */
.L_x_2024:
[----:B-1----:R-:W-:Y:S05]  /*d770*/  @P0 BRA `(.L_x_2025) ;  /* 0x0000000000080947 */ /* 0x002fea0003800000 */
[----:B------:R-:W1:Y:S02]  /*d780*/  SYNCS.PHASECHK.TRANS64.TRYWAIT P0, [UR5+0x33450], R4 ;  /* 0x03345004ff0075a7 */ /* 0x000e640008000145 */
[----:B-1----:R-:W-:Y:S05]  /*d790*/  @!P0 BRA `(.L_x_2026) ;  /* 0x0000007800dc8947 */ /* 0x002fea0003800000 */
.L_x_2025:
[----:B------:R-:W-:Y:S01]  /*d7a0*/  UIADD3 UR40, UR40, 0x200, URZ ;  /* 0x0000020028287890 */ /* 0x000fe2000fffe03f */
[----:B------:R-:W-:Y:S01]  /*d7b0*/  WARPGROUP.ARRIVE ;  /* 0x00000000000079c5 */ /* 0x000fe20000000000 */
[----:B------:R-:W-:Y:S01]  /*d7c0*/  UMOV UR55, 0xc0000010 ;  /* 0xc000001000377882 */ /* 0x000fe20000000000 */
[----:B------:R-:W-:Y:S01]  /*d7d0*/  UMOV UR7, 0xc0000010 ;  /* 0xc000001000077882 */ /* 0x000fe20000000000 */
[----:B------:R-:W-:Y:S01]  /*d7e0*/  USHF.R.U32.HI UR40, URZ, 0x4, UR40 ;  /* 0x000000043f287899 */ /* 0x000fe20008011628 */
[----:B------:R-:W2:Y:S03]  /*d7f0*/  LDC.64 R8, c[0x0][0x9a0] ;  /* 0x00026800ff087b82 */ /* 0x000ea60000000a00 */
[----:B------:R-:W-:-:S04]  /*d800*/  ULOP3.LUT UR40, UR40, 0x3fff, URZ, 0xc0, !UPT ;  /* 0x00003fff28287892 */ /* 0x000fc8000f8ec03f */
[----:B------:R-:W-:-:S04]  /*d810*/  ULOP3.LUT UR40, UR40, 0x10000, URZ, 0xfc, !UPT ;  /* 0x0001000028287892 */ /* 0x000fc8000f8efc3f */
[----:B------:R-:W-:-:S04]  /*d820*/  UIMAD UR54, UR54, 0x780, UR40 ;  /* 0x00000780363678a4 */ /* 0x000fc8000f8e0228 */
[----:B------:R-:W-:-:S05]  /*d830*/  UIADD3 UR4, UR54, 0x180, URZ ;  /* 0x0000018036047890 */ /* 0x000fca000fffe03f */
[----:B------:R-:W-:Y:S02]  /*d840*/  QGMMA.64x192x32.F32.E4M3.E4M3 R24, R216, gdesc[UR52], R24, gsb0 ;  /* 0x02e00034d8187df3 */ /* 0x000fe40008000818 */
[----:B------:R-:W-:Y:S01]  /*d850*/  UMOV UR6, UR4 ;  /* 0x0000000400067c82 */ /* 0x000fe20008000000 */
[----:B------:R-:W-:Y:S01]  /*d860*/  UIADD3 UR4, UR54, 0x300, URZ ;  /* 0x0000030036047890 */ /* 0x000fe2000fffe03f */
[----:B--2---:R-:W-:-:S04]  /*d870*/  ISETP.NE.U32.AND P0, PT, R8, RZ, PT ;  /* 0x000000ff0800720c */ /* 0x004fc80003f05070 */
[----:B------:R-:W-:-:S13]  /*d880*/  ISETP.NE.AND.EX P0, PT, R9, RZ, PT, P0 ;  /* 0x000000ff0900720c */ /* 0x000fda0003f05300 */
[----:B-1----:R-:W1:Y:S01]  /*d890*/  @P0 LDC.64 R2, c[0x0][0x9c8] ;  /* 0x00027200ff020b82 */ /* 0x002e620000000a00 */
[----:B------:R-:W-:-:S07]  /*d8a0*/  @P0 SHF.R.S32.HI R13, RZ, 0x1f, R17 ;  /* 0x0000001fff0d0819 */ /* 0x000fce0000011411 */
[----:B------:R-:W2:Y:S01]  /*d8b0*/  @P0 LDC.64 R10, c[0x0][0x9d0] ;  /* 0x00027400ff0a0b82 */ /* 0x000ea20000000a00 */
[----:B-1----:R-:W-:-:S04]  /*d8c0*/  @P0 IMAD R0, R2, UR37, RZ ;  /* 0x0000002502000c24 */ /* 0x002fc8000f8e02ff */
[----:B------:R-:W-:Y:S02]  /*d8d0*/  @P0 IMAD R7, R3, UR36, R0 ;  /* 0x0000002403070c24 */ /* 0x000fe4000f8e0200 */
[----:B------:R-:W-:-:S04]  /*d8e0*/  @P0 IMAD.WIDE.U32 R2, R2, UR36, RZ ;  /* 0x0000002402020c25 */ /* 0x000fc8000f8e00ff */
[-C--:B--2---:R-:W-:Y:S02]  /*d8f0*/  @P0 IMAD R0, R13, R10.reuse, RZ ;  /* 0x0000000a0d000224 */ /* 0x084fe400078e02ff */
        /* <DEDUP_REMOVED lines=11> */
[----:B------:R-:W-:Y:S01]  /*d9b0*/  UMOV UR6, UR4 ;  /* 0x0000000400067c82 */ /* 0x000fe20008000000 */
[----:B------:R-:W-:Y:S01]  /*d9c0*/  UMOV UR7, 0xc0000010 ;  /* 0xc000001000077882 */ /* 0x000fe20000000000 */
[----:B------:R-:W-:Y:S01]  /*d9d0*/  UIADD3 UR4, UR54, 0x480, URZ ;  /* 0x0000048036047890 */ /* 0x000fe2000fffe03f */
[----:B------:R-:W-:Y:S02]  /*d9e0*/  WARPGROUP.DEPBAR.LE gsb0, 0x0 ;  /* 0x00008000000079c5 */ /* 0x000fe40000010000 */
[----:B------:R-:W-:-:S14]  /*d9f0*/  WARPGROUP.ARRIVE ;  /* 0x00000000000079c5 */ /* 0x000fdc0000000000 */
[----:B------:R-:W-:Y:S01]  /*da00*/  QGMMA.64x192x32.F32.E4M3.E4M3 R24, R208, gdesc[UR4], R24, gsb0 ;  /* 0x02e00004d0187df3 */ /* 0x000fe20008000818 */
[----:B------:R-:W-:Y:S01]  /*da10*/  UMOV UR6, UR4 ;  /* 0x0000000400067c82 */ /* 0x000fe20008000000 */
[----:B------:R-:W-:Y:S01]  /*da20*/  UMOV UR7, 0xc0000010 ;  /* 0xc000001000077882 */ /* 0x000fe20000000000 */
[----:B------:R-:W-:Y:S01]  /*da30*/  UIADD3 UR54, UR54, 0x600, URZ ;  /* 0x0000060036367890 */ /* 0x000fe2000fffe03f */
[----:B------:R-:W-:Y:S01]  /*da40*/  UMOV UR55, 0xc0000010 ;  /* 0xc000001000377882 */ /* 0x000fe20000000000 */
[----:B------:R-:W3:Y:S04]  /*da50*/  SHFL.BFLY PT, R7, R6, 0x2, 0x1f ;  /* 0x0c401f0006077f89 */ /* 0x000ee800000e0000 */
[----:B------:R-:W4:Y:S01]  /*da60*/  SHFL.BFLY PT, R2, R5, 0x2, 0x1f ;  /* 0x0c401f0005027f89 */ /* 0x000f2200000e0000 */
[----:B------:R-:W-:-:S02]  /*da70*/  WARPGROUP.DEPBAR.LE gsb0, 0x0 ;  /* 0x00008000000079c5 */ /* 0x000fc40000010000 */
[----:B------:R-:W-:-:S08]  /*da80*/  WARPGROUP.ARRIVE ;  /* 0x00000000000079c5 */ /* 0x000fd00000000000 */
[----:B------:R-:W-:Y:S01]  /*da90*/  QGMMA.64x192x32.F32.E4M3.E4M3 R24, R204, gdesc[UR4], R24, gsb0 ;  /* 0x02e00004cc187df3 */ /* 0x000fe20008000818 */
[----:B---3--:R-:W-:Y:S01]  /*daa0*/  FADD.FTZ R7, R7, R6 ;  /* 0x0000000607077221 */ /* 0x008fe20000010000 */
[----:B----4-:R-:W-:-:S04]  /*dab0*/  FADD.FTZ R2, R2, R5 ;  /* 0x0000000502027221 */ /* 0x010fc80000010000 */
[----:B------:R-:W3:Y:S04]  /*dac0*/  SHFL.BFLY PT, R0, R7, 0x1, 0x1f ;  /* 0x0c201f0007007f89 */ /* 0x000ee800000e0000 */
[----:B-1----:R-:W1:Y:S01]  /*dad0*/  SHFL.BFLY PT, R9, R2, 0x1, 0x1f ;  /* 0x0c201f0002097f89 */ /* 0x002e6200000e0000 */
[----:B0-----:R-:W-:Y:S02]  /*dae0*/  IMAD.MOV.U32 R4, RZ, RZ, RZ ;  /* 0x000000ffff047224 */ /* 0x001fe400078e00ff */
[----:B---3--:R-:W-:Y:S01]  /*daf0*/  FADD.FTZ R10, R7, R0 ;  /* 0x00000000070a7221 */ /* 0x008fe20000010000 */
        /* <DEDUP_REMOVED lines=20> */
[-C--:B--2---:R-:W-:Y:S01]  /*dc40*/  FMUL.FTZ R4, R4, R3.reuse ;  /* 0x0000000304047220 */ /* 0x084fe20000410000 */
[----:B------:R-:W-:Y:S02]  /*dc50*/  IMAD.MOV.U32 R0, RZ, RZ, -0x800000 ;  /* 0xff800000ff007424 */ /* 0x000fe400078e00ff */
[----:B------:R-:W-:Y:S01]  /*dc60*/  @P2 FFMA.FTZ R2, R5, R120, R6 ;  /* 0x0000007805022223 */ /* 0x000fe20000010006 */
[----:B------:R-:W-:Y:S01]  /*dc70*/  @P3 FFMA.FTZ R0, R14, R122, R7 ;  /* 0x0000007a0e003223 */ /* 0x000fe20000010007 */
[----:B---3--:R-:W-:Y:S01]  /*dc80*/  FMUL.FTZ R8, R8, R3 ;  /* 0x0000000308087220 */ /* 0x008fe20000410000 */
[----:B------:R-:W-:-:S02]  /*dc90*/  WARPGROUP.DEPBAR.LE gsb0, 0x0 ;  /* 0x00008000000079c5 */ /* 0x000fc40000010000 */
[----:B------:R-:W-:Y:S05]  /*dca0*/  @!P1 BRA `(.L_x_2027) ;  /* 0x0000000000049947 */ /* 0x000fea0003800000 */
[----:B------:R-:W-:Y:S01]  /*dcb0*/  BPT.TRAP 0x1 ;  /* 0x000000040000795c */ /* 0x000fe20000300000 */
.L_x_2027:
        /* <DEDUP_REMOVED lines=100> */
.L_x_1994:
[----:B------:R-:W-:Y:S05]  /*e300*/  @P0 BRA `(.L_x_2028) ;  /* 0x0000002c00540947 */ /* 0x000fea0003800000 */
[----:B------:R-:W0:Y:S01]  /*e310*/  S2R R19, SR_TID.X ;  /* 0x0000000000137919 */ /* 0x000e220000002100 */
[----:B------:R-:W-:Y:S01]  /*e320*/  ULDC.64 UR4, c[0x4][0x38] ;  /* 0x01000e0000047ab9 */ /* 0x000fe20000000a00 */
[----:B------:R-:W-:Y:S01]  /*e330*/  ULDC.64 UR6, c[0x0][0xb38] ;  /* 0x0002ce0000067ab9 */ /* 0x000fe20000000a00 */
[----:B------:R-:W1:Y:S01]  /*e340*/  LDC R127, c[0x0][0xbe8] ;  /* 0x0002fa00ff7f7b82 */ /* 0x000e620000000800 */
        /* <DEDUP_REMOVED lines=8> */
[C---:B------:R-:W-:Y:S01]  /*e3d0*/  LOP3.LUT P0, R8, R19.reuse, 0x3, RZ, 0xc0, !PT ;  /* 0x0000000313087812 */ /* 0x040fe2000780c0ff */
[----:B------:R-:W-:Y:S01]  /*e3e0*/  VIADD R19, R19, 0xffffff80 ;  /* 0xffffff8013137836 */ /* 0x000fe20000000000 */
[----:B-1----:R-:W-:Y:S01]  /*e3f0*/  ISETP.NE.AND P2, PT, R127, 0x1, PT ;  /* 0x000000017f00780c */ /* 0x002fe20003f45270 */
[----:B------:R-:W-:Y:S01]  /*e400*/  BSSY B0, `(.L_x_2029) ;  /* 0x000021b000007945 */ /* 0x000fe20003800000 */
[----:B------:R-:W-:-:S04]  /*e410*/  ISETP.EQ.OR P0, PT, R8, 0x3, !P0 ;  /* 0x000000030800780c */ /* 0x000fc80004702670 */
[----:B------:R-:W-:Y:S02]  /*e420*/  SEL R20, R11, R6, P0 ;  /* 0x000000060b147207 */ /* 0x000fe40000000000 */
[----:B0-----:R-:W-:Y:S02]  /*e430*/  SHF.R.S32.HI R4, RZ, 0x1f, R19 ;  /* 0x0000001fff047819 */ /* 0x001fe40000011413 */
[----:B------:R-:W-:Y:S02]  /*e440*/  SEL R11, R6, R11, P0 ;  /* 0x0000000b060b7207 */ /* 0x000fe40000000000 */
[----:B------:R-:W-:Y:S02]  /*e450*/  LEA.HI R5, R4, R19, RZ, 0x7 ;  /* 0x0000001304057211 */ /* 0x000fe400078f38ff */
[----:B------:R-:W-:Y:S02]  /*e460*/  SEL R164, R76, R123, P0 ;  /* 0x0000007b4ca47207 */ /* 0x000fe40000000000 */
[----:B------:R-:W-:-:S02]  /*e470*/  LOP3.LUT R6, R5, 0xffffff80, RZ, 0xc0, !PT ;  /* 0xffffff8005067812 */ /* 0x000fc400078ec0ff */
[----:B------:R-:W-:Y:S02]  /*e480*/  SEL R30, R123, R76, P0 ;  /* 0x0000004c7b1e7207 */ /* 0x000fe40000000000 */
[----:B------:R-:W-:Y:S01]  /*e490*/  SEL R144, R48, R7, P0 ;  /* 0x0000000730907207 */ /* 0x000fe20000000000 */
[----:B------:R-:W-:Y:S01]  /*e4a0*/  IMAD.IADD R76, R19, 0x1, -R6 ;  /* 0x00000001134c7824 */ /* 0x000fe200078e0a06 */
[----:B------:R-:W-:Y:S02]  /*e4b0*/  SEL R48, R7, R48, P0 ;  /* 0x0000003007307207 */ /* 0x000fe40000000000 */
[----:B------:R-:W-:Y:S02]  /*e4c0*/  SEL R172, R60, R121, P0 ;  /* 0x000000793cac7207 */ /* 0x000fe40000000000 */
[----:B------:R-:W-:Y:S02]  /*e4d0*/  SHF.R.S32.HI R7, RZ, 0x1f, R76 ;  /* 0x0000001fff077819 */ /* 0x000fe4000001144c */
[----:B------:R-:W-:-:S02]  /*e4e0*/  SEL R26, R121, R60, P0 ;  /* 0x0000003c791a7207 */ /* 0x000fc40000000000 */
[----:B------:R-:W-:Y:S02]  /*e4f0*/  SEL R140, R38, R39, P0 ;  /* 0x00000027268c7207 */ /* 0x000fe40000000000 */
[----:B------:R-:W-:Y:S02]  /*e500*/  SEL R60, R39, R38, P0 ;  /* 0x00000026273c7207 */ /* 0x000fe40000000000 */
[----:B------:R-:W-:Y:S02]  /*e510*/  LEA.HI R39, R7, R76, RZ, 0x2 ;  /* 0x0000004c07277211 */ /* 0x000fe400078f10ff */
[----:B------:R-:W-:Y:S02]  /*e520*/  SEL R138, R21, R50, P0 ;  /* 0x00000032158a7207 */ /* 0x000fe40000000000 */
[----:B------:R-:W-:Y:S02]  /*e530*/  SEL R46, R50, R21, P0 ;  /* 0x00000015322e7207 */ /* 0x000fe40000000000 */
[----:B------:R-:W-:-:S02]  /*e540*/  SHF.R.S32.HI R6, RZ, 0x7, R5 ;  /* 0x00000007ff067819 */ /* 0x000fc40000011405 */
[----:B------:R-:W-:Y:S02]  /*e550*/  LEA.HI R23, R4, R19, RZ, 0x2 ;  /* 0x0000001304177211 */ /* 0x000fe400078f10ff */
[--C-:B------:R-:W-:Y:S02]  /*e560*/  SHF.R.S32.HI R21, RZ, 0x2, R39.reuse ;  /* 0x00000002ff157819 */ /* 0x100fe40000011427 */
[----:B------:R-:W-:Y:S02]  /*e570*/  SHF.R.S32.HI R38, RZ, 0x1f, R39 ;  /* 0x0000001fff267819 */ /* 0x000fe40000011427 */
[----:B------:R-:W-:Y:S02]  /*e580*/  SEL R136, R61, R52, P0 ;  /* 0x000000343d887207 */ /* 0x000fe40000000000 */
[----:B------:R-:W-:Y:S02]  /*e590*/  SEL R61, R52, R61, P0 ;  /* 0x0000003d343d7207 */ /* 0x000fe40000000000 */
[----:B------:R-:W-:-:S02]  /*e5a0*/  LEA.HI R4, R5, R6, RZ, 0x1 ;  /* 0x0000000605047211 */ /* 0x000fc400078f08ff */
[----:B------:R-:W-:Y:S02]  /*e5b0*/  LOP3.LUT R52, R23, 0xfffffffc, RZ, 0xc0, !PT ;  /* 0xfffffffc17347812 */ /* 0x000fe400078ec0ff */
[----:B------:R-:W-:Y:S02]  /*e5c0*/  LEA.HI R38, R38, R21, RZ, 0x3 ;  /* 0x0000001526267211 */ /* 0x000fe400078f18ff */
[----:B------:R-:W-:Y:S02]  /*e5d0*/  SEL R22, R13, R12, P0 ;  /* 0x0000000c0d167207 */ /* 0x000fe40000000000 */
[----:B------:R-:W-:Y:S02]  /*e5e0*/  SEL R13, R12, R13, P0 ;  /* 0x0000000d0c0d7207 */ /* 0x000fe40000000000 */
[----:B------:R-:W-:Y:S02]  /*e5f0*/  SEL R36, R14, R41, P0 ;  /* 0x000000290e247207 */ /* 0x000fe40000000000 */
[----:B------:R-:W-:Y:S01]  /*e600*/  SEL R12, R41, R14, P0 ;  /* 0x0000000e290c7207 */ /* 0x000fe20000000000 */
[----:B------:R-:W-:Y:S01]  /*e610*/  IMAD.IADD R41, R19, 0x1, -R52 ;  /* 0x0000000113297824 */ /* 0x000fe200078e0a34 */
[----:B------:R-:W-:-:S02]  /*e620*/  LOP3.LUT R4, R4, 0x3fffffe, RZ, 0xc0, !PT ;  /* 0x03fffffe04047812 */ /* 0x000fc400078ec0ff */
[----:B------:R-:W-:Y:S02]  /*e630*/  LOP3.LUT R38, R38, 0xfffffff8, RZ, 0xc0, !PT ;  /* 0xfffffff826267812 */ /* 0x000fe400078ec0ff */
[----:B------:R-:W-:Y:S01]  /*e640*/  SHF.R.S32.HI R52, RZ, 0x1f, R17 ;  /* 0x0000001fff347819 */ /* 0x000fe20000011411 */
[----:B------:R-:W-:Y:S01]  /*e650*/  IMAD.IADD R19, R6, 0x1, -R4 ;  /* 0x0000000106137824 */ /* 0x000fe200078e0a04 */
[----:B------:R-:W-:Y:S01]  /*e660*/  SEL R8, R9, R10, P0 ;  /* 0x0000000a09087207 */ /* 0x000fe20000000000 */
[----:B------:R-:W-:Y:S01]  /*e670*/  IMAD.IADD R4, R21, 0x1, -R38 ;  /* 0x0000000115047824 */ /* 0x000fe200078e0a26 */
[----:B------:R-:W-:Y:S01]  /*e680*/  SEL R9, R10, R9, P0 ;  /* 0x000000090a097207 */ /* 0x000fe20000000000 */
[----:B------:R-:W-:Y:S01]  /*e690*/  IMAD R38, R52, UR4, RZ ;  /* 0x0000000434267c24 */ /* 0x000fe2000f8e02ff */
[----:B------:R-:W-:Y:S01]  /*e6a0*/  SEL R16, R32, R33, P0 ;  /* 0x0000002120107207 */ /* 0x000fe20000000000 */
[----:B------:R-:W-:Y:S01]  /*e6b0*/  IMAD R52, R52, UR6, RZ ;  /* 0x0000000634347c24 */ /* 0x000fe2000f8e02ff */
[----:B------:R-:W-:Y:S01]  /*e6c0*/  SEL R10, R33, R32, P0 ;  /* 0x00000020210a7207 */ /* 0x000fe20000000000 */
[C---:B------:R-:W-:Y:S01]  /*e6d0*/  IMAD R21, R17.reuse, UR5, R38 ;  /* 0x0000000511157c24 */ /* 0x040fe2000f8e0226 */
[----:B------:R-:W-:Y:S01]  /*e6e0*/  SEL R160, R84, R85, P0 ;  /* 0x0000005554a07207 */ /* 0x000fe20000000000 */
[----:B------:R-:W-:Y:S01]  /*e6f0*/  IMAD R23, R17, UR7, R52 ;  /* 0x0000000711177c24 */ /* 0x000fe2000f8e0234 */
[----:B------:R-:W-:-:S02]  /*e700*/  SEL R32, R85, R84, P0 ;  /* 0x0000005455207207 */ /* 0x000fc40000000000 */
[----:B------:R-:W-:Y:S02]  /*e710*/  LEA.HI R51, R41, R41, RZ, 0x1 ;  /* 0x0000002929337211 */ /* 0x000fe400078f08ff */
[----:B------:R-:W-:Y:S02]  /*e720*/  SEL R84, R54, R55, P0 ;  /* 0x0000003736547207 */ /* 0x000fe40000000000 */
[----:B------:R-:W-:Y:S02]  /*e730*/  SEL R50, R37, R58, P0 ;  /* 0x0000003a25327207 */ /* 0x000fe40000000000 */
[----:B------:R-:W-:Y:S02]  /*e740*/  SEL R103, R58, R37, P0 ;  /* 0x000000253a677207 */ /* 0x000fe40000000000 */
[----:B------:R-:W0:Y:S01]  /*e750*/  S2R R37, SR_CTAID.X ;  /* 0x0000000000257919 */ /* 0x000e220000002500 */
[----:B------:R-:W-:Y:S02]  /*e760*/  SEL R162, R72, R73, P0 ;  /* 0x0000004948a27207 */ /* 0x000fe40000000000 */
[----:B------:R-:W-:-:S02]  /*e770*/  SEL R27, R73, R72, P0 ;  /* 0x00000048491b7207 */ /* 0x000fc40000000000 */
[----:B------:R-:W-:Y:S02]  /*e780*/  LOP3.LUT R52, R51, 0x1ffffffe, RZ, 0xc0, !PT ;  /* 0x1ffffffe33347812 */ /* 0x000fe400078ec0ff */
[----:B------:R-:W-:Y:S02]  /*e790*/  SEL R128, R74, R75, P0 ;  /* 0x0000004b4a807207 */ /* 0x000fe40000000000 */
[----:B------:R-:W-:Y:S01]  /*e7a0*/  SEL R72, R75, R74, P0 ;  /* 0x0000004a4b487207 */ /* 0x000fe20000000000 */
[----:B------:R-:W-:Y:S01]  /*e7b0*/  IMAD.IADD R52, R41, 0x1, -R52 ;  /* 0x0000000129347824 */ /* 0x000fe200078e0a34 */
        /* <DEDUP_REMOVED lines=18> */
[----:B------:R-:W-:Y:S02]  /*e8e0*/  LEA.HI R7, R7, R76, RZ, 0x5 ;  /* 0x0000004c07077211 */ /* 0x000fe400078f28ff */
        /* <DEDUP_REMOVED lines=14> */
[----:B------:R-:W-:Y:S01]  /*e9d0*/  SHF.R.S32.HI R5, RZ, 0x5, R7 ;  /* 0x00000005ff057819 */ /* 0x000fe20000011407 */
[----:B------:R-:W-:Y:S01]  /*e9e0*/  IMAD.WIDE.U32 R6, R17, UR4, RZ ;  /* 0x0000000411067c25 */ /* 0x000fe2000f8e00ff */
[----:B------:R-:W-:Y:S01]  /*e9f0*/  SEL R126, R86, R87, P0 ;  /* 0x00000057567e7207 */ /* 0x000fe20000000000 */
[----:B------:R-:W1:Y:S01]  /*ea00*/  S2UR UR4, SR_CTAID.Y ;  /* 0x00000000000479c3 */ /* 0x000e620000002600 */
[----:B------:R-:W-:Y:S01]  /*ea10*/  SEL R73, R87, R86, P0 ;  /* 0x0000005657497207 */ /* 0x000fe20000000000 */
[----:B------:R-:W-:Y:S01]  /*ea20*/  IMAD R38, R5, 0x10, R4 ;  /* 0x0000001005267824 */ /* 0x000fe200078e0204 */
[----:B------:R-:W-:Y:S01]  /*ea30*/  LOP3.LUT R39, R39, 0x7ffffffc, RZ, 0xc0, !PT ;  /* 0x7ffffffc27277812 */ /* 0x000fe200078ec0ff */
[----:B------:R-:W-:Y:S01]  /*ea40*/  IMAD.WIDE.U32 R4, R17, UR6, RZ ;  /* 0x0000000611047c25 */ /* 0x000fe2000f8e00ff */
[----:B------:R-:W-:Y:S01]  /*ea50*/  SEL R170, R53, R44, P0 ;  /* 0x0000002c35aa7207 */ /* 0x000fe20000000000 */
[----:B------:R-:W-:Y:S01]  /*ea60*/  ULDC.64 UR6, c[0x0][0xb48] ;  /* 0x0002d20000067ab9 */ /* 0x000fe20000000a00 */
[----:B------:R-:W-:Y:S01]  /*ea70*/  SEL R18, R44, R53, P0 ;  /* 0x000000352c127207 */ /* 0x000fe20000000000 */
[----:B------:R-:W-:Y:S01]  /*ea80*/  IMAD R19, R19, 0x40, R38 ;  /* 0x0000004013137824 */ /* 0x000fe200078e0226 */
[----:B------:R-:W-:Y:S01]  /*ea90*/  SEL R86, R90, R91, P0 ;  /* 0x0000005b5a567207 */ /* 0x000fe20000000000 */
[----:B------:R-:W-:Y:S01]  /*eaa0*/  IMAD.IADD R7, R7, 0x1, R21 ;  /* 0x0000000107077824 */ /* 0x000fe200078e0215 */
[----:B------:R-:W-:Y:S01]  /*eab0*/  SEL R148, R108, R109, P0 ;  /* 0x0000006d6c947207 */ /* 0x000fe20000000000 */
[----:B------:R-:W-:Y:S01]  /*eac0*/  IMAD R52, R52, 0x8, R19 ;  /* 0x0000000834347824 */ /* 0x000fe200078e0213 */
[----:B------:R-:W-:Y:S01]  /*ead0*/  SEL R44, R109, R108, P0 ;  /* 0x0000006c6d2c7207 */ /* 0x000fe20000000000 */
[----:B------:R-:W-:Y:S01]  /*eae0*/  IMAD.IADD R5, R5, 0x1, R23 ;  /* 0x0000000105057824 */ /* 0x000fe200078e0217 */
[----:B------:R-:W-:Y:S01]  /*eaf0*/  SEL R132, R70, R71, P0 ;  /* 0x0000004746847207 */ /* 0x000fe20000000000 */
[----:B0-----:R-:W-:Y:S01]  /*eb00*/  IMAD R100, R37, 0x80, R19 ;  /* 0x0000008025647824 */ /* 0x001fe200078e0213 */
[----:B------:R-:W-:Y:S01]  /*eb10*/  SEL R108, R71, R70, P0 ;  /* 0x00000046476c7207 */ /* 0x000fe20000000000 */
[----:B------:R-:W-:Y:S01]  /*eb20*/  IMAD R52, R37, 0x80, R52 ;  /* 0x0000008025347824 */ /* 0x000fe200078e0234 */
[----:B------:R-:W-:-:S02]  /*eb30*/  SEL R34, R93, R92, P0 ;  /* 0x0000005c5d227207 */ /* 0x000fc40000000000 */
[----:B------:R-:W-:Y:S02]  /*eb40*/  SEL R124, R82, R83, P0 ;  /* 0x00000053527c7207 */ /* 0x000fe40000000000 */
[----:B------:R-:W-:Y:S02]  /*eb50*/  SEL R70, R83, R82, P0 ;  /* 0x0000005253467207 */ /* 0x000fe40000000000 */
[C---:B------:R-:W-:Y:S01]  /*eb60*/  LOP3.LUT P1, RZ, R76.reuse, 0x3, RZ, 0xc0, !PT ;  /* 0x000000034cff7812 */ /* 0x040fe2000782c0ff */
        /* <DEDUP_REMOVED lines=25> */
[----:B0-----:R-:W-:-:S03]  /*ed00*/  LOP3.LUT R84, R3, 0x2, RZ, 0x3c, !PT ;  /* 0x0000000203547812 */ /* 0x001fc600078e3cff */
[----:B------:R-:W-:Y:S04]  /*ed10*/  SHFL.IDX PT, R63, R22, R3, 0x1c1f ;  /* 0x001c1f03163f7589 */ /* 0x000fe800000e0000 */
[----:B------:R-:W-:Y:S04]  /*ed20*/  SHFL.IDX PT, R81, R9, R84, 0x1c1f ;  /* 0x001c1f5409517589 */ /* 0x000fe800000e0000 */
[----:B------:R-:W-:Y:S04]  /*ed30*/  SHFL.IDX PT, R9, R75, R84, 0x1c1f ;  /* 0x001c1f544b097589 */ /* 0x000fe800000e0000 */
[----:B------:R-:W-:Y:S04]  /*ed40*/  SHFL.IDX PT, R62, R20, R3, 0x1c1f ;  /* 0x001c1f03143e7589 */ /* 0x000fe800000e0000 */
[----:B------:R-:W-:Y:S04]  /*ed50*/  SHFL.IDX PT, R22, R112, R3, 0x1c1f ;  /* 0x001c1f0370167589 */ /* 0x000fe800000e0000 */
[----:B------:R-:W0:Y:S04]  /*ed60*/  SHFL.IDX PT, R11, R11, R84, 0x1c1f ;  /* 0x001c1f540b0b7589 */ /* 0x000e2800000e0000 */
[----:B------:R-:W-:Y:S04]  /*ed70*/  SHFL.IDX PT, R111, R162, R3, 0x1c1f ;  /* 0x001c1f03a26f7589 */ /* 0x000fe800000e0000 */
[----:B------:R-:W-:Y:S04]  /*ed80*/  SHFL.IDX PT, R113, R160, R3, 0x1c1f ;  /* 0x001c1f03a0717589 */ /* 0x000fe800000e0000 */
[----:B------:R-:W-:Y:S04]  /*ed90*/  SHFL.IDX PT, R112, R27, R84, 0x1c1f ;  /* 0x001c1f541b707589 */ /* 0x000fe800000e0000 */
[----:B------:R-:W-:Y:S04]  /*eda0*/  SHFL.IDX PT, R32, R32, R84, 0x1c1f ;  /* 0x001c1f5420207589 */ /* 0x000fe800000e0000 */
[----:B------:R-:W-:Y:S04]  /*edb0*/  SHFL.IDX PT, R82, R16, R3, 0x1c1f ;  /* 0x001c1f0310527589 */ /* 0x000fe800000e0000 */
[----:B------:R-:W-:Y:S01]  /*edc0*/  SHFL.IDX PT, R83, R10, R84, 0x1c1f ;  /* 0x001c1f540a537589 */ /* 0x000fe200000e0000 */
[----:B0-----:R-:W-:-:S03]  /*edd0*/  SEL R75, R62, R11, P0 ;  /* 0x0000000b3e4b7207 */ /* 0x001fc60000000000 */
[----:B------:R-:W-:Y:S04]  /*ede0*/  SHFL.IDX PT, R39, R86, R3, 0x1c1f ;  /* 0x001c1f0356277589 */ /* 0x000fe800000e0000 */
[----:B------:R-:W0:Y:S04]  /*edf0*/  SHFL.IDX PT, R86, R13, R84, 0x1c1f ;  /* 0x001c1f540d567589 */ /* 0x000e2800000e0000 */
[----:B------:R-:W-:Y:S04]  /*ee00*/  SHFL.IDX PT, R109, R164, R3, 0x1c1f ;  /* 0x001c1f03a46d7589 */ /* 0x000fe800000e0000 */
[----:B------:R-:W-:Y:S04]  /*ee10*/  SHFL.IDX PT, R30, R30, R84, 0x1c1f ;  /* 0x001c1f541e1e7589 */ /* 0x000fe800000e0000 */
[----:B------:R-:W-:Y:S04]  /*ee20*/  SHFL.IDX PT, R117, R152, R3, 0x1c1f ;  /* 0x001c1f0398757589 */ /* 0x000fe800000e0000 */
[----:B------:R-:W2:Y:S04]  /*ee30*/  SHFL.IDX PT, R10, R42, R84, 0x1c1f ;  /* 0x001c1f542a0a7589 */ /* 0x000ea800000e0000 */
[----:B------:R-:W-:Y:S04]  /*ee40*/  SHFL.IDX PT, R114, R158, R3, 0x1c1f ;  /* 0x001c1f039e727589 */ /* 0x000fe800000e0000 */
[----:B------:R-:W-:Y:S01]  /*ee50*/  SHFL.IDX PT, R115, R156, R3, 0x1c1f ;  /* 0x001c1f039c737589 */ /* 0x000fe200000e0000 */
[----:B0-----:R-:W-:-:S03]  /*ee60*/  SEL R79, R63, R86, P0 ;  /* 0x000000563f4f7207 */ /* 0x001fc60000000000 */
[----:B------:R-:W-:Y:S04]  /*ee70*/  SHFL.IDX PT, R29, R29, R84, 0x1c1f ;  /* 0x001c1f541d1d7589 */ /* 0x000fe800000e0000 */
[----:B------:R-:W-:Y:S04]  /*ee80*/  SHFL.IDX PT, R34, R34, R84, 0x1c1f ;  /* 0x001c1f5422227589 */ /* 0x000fe800000e0000 */
[----:B------:R-:W-:Y:S04]  /*ee90*/  SHFL.IDX PT, R87, R36, R3, 0x1c1f ;  /* 0x001c1f0324577589 */ /* 0x000fe800000e0000 */
[----:B------:R-:W-:Y:S01]  /*eea0*/  SHFL.IDX PT, R85, R178, R3, 0x1c1f ;  /* 0x001c1f03b2557589 */ /* 0x000fe200000e0000 */
[----:B--2---:R-:W-:-:S03]  /*eeb0*/  SEL R27, R10, R117, P0 ;  /* 0x000000750a1b7207 */ /* 0x004fc60000000000 */
        /* <DEDUP_REMOVED lines=32> */
[----:B------:R-:W2:Y:S04]  /*f0c0*/  SHFL.IDX PT, R12, R12, R84, 0x1c1f ;  /* 0x001c1f540c0c7589 */ /* 0x000ea800000e0000 */
[----:B------:R-:W-:Y:S01]  /*f0d0*/  SHFL.IDX PT, R88, R15, R84, 0x1c1f ;  /* 0x001c1f540f587589 */ /* 0x000fe200000e0000 */
[----:B0-----:R-:W-:-:S02]  /*f0e0*/  SEL R3, R74, R9, P0 ;  /* 0x000000094a037207 */ /* 0x001fc40000000000 */
[----:B------:R-:W-:Y:S01]  /*f0f0*/  SEL R9, R9, R74, P0 ;  /* 0x0000004a09097207 */ /* 0x000fe20000000000 */
[----:B------:R-:W-:Y:S01]  /*f100*/  SHFL.IDX PT, R93, R14, R84, 0x1c1f ;  /* 0x001c1f540e5d7589 */ /* 0x000fe200000e0000 */
[----:B------:R-:W-:Y:S02]  /*f110*/  SEL R74, R80, R81, P0 ;  /* 0x00000051504a7207 */ /* 0x000fe40000000000 */
[----:B------:R-:W-:Y:S01]  /*f120*/  SEL R80, R81, R80, P0 ;  /* 0x0000005051507207 */ /* 0x000fe20000000000 */
[----:B------:R-:W0:Y:S01]  /*f130*/  SHFL.IDX PT, R31, R31, R84, 0x1c1f ;  /* 0x001c1f541f1f7589 */ /* 0x000e2200000e0000 */
[----:B------:R-:W-:Y:S02]  /*f140*/  SEL R81, R11, R62, P0 ;  /* 0x0000003e0b517207 */ /* 0x000fe40000000000 */
[----:B------:R-:W-:Y:S01]  /*f150*/  SEL R62, R112, R111, P0 ;  /* 0x0000006f703e7207 */ /* 0x000fe20000000000 */
[----:B------:R3:W-:Y:S01]  /*f160*/  SHFL.IDX PT, R124, R47, R84, 0x1c1f ;  /* 0x001c1f542f7c7589 */ /* 0x0007e200000e0000 */
[----:B------:R-:W-:-:S02]  /*f170*/  SEL R78, R82, R83, P0 ;  /* 0x00000053524e7207 */ /* 0x000fc40000000000 */
[----:B------:R-:W-:Y:S01]  /*f180*/  SEL R82, R83, R82, P0 ;  /* 0x0000005253527207 */ /* 0x000fe20000000000 */
[----:B------:R4:W-:Y:S01]  /*f190*/  SHFL.IDX PT, R128, R60, R84, 0x1c1f ;  /* 0x001c1f543c807589 */ /* 0x0009e200000e0000 */
[----:B------:R-:W-:Y:S02]  /*f1a0*/  SEL R83, R86, R63, P0 ;  /* 0x0000003f56537207 */ /* 0x000fe40000000000 */
[----:B------:R-:W-:Y:S01]  /*f1b0*/  SEL R63, R30, R109, P0 ;  /* 0x0000006d1e3f7207 */ /* 0x000fe20000000000 */
[----:B------:R5:W-:Y:S01]  /*f1c0*/  SHFL.IDX PT, R125, R49, R84, 0x1c1f ;  /* 0x001c1f54317d7589 */ /* 0x000be200000e0000 */
[----:B--2---:R-:W-:Y:S02]  /*f1d0*/  SEL R86, R87, R12, P0 ;  /* 0x0000000c57567207 */ /* 0x004fe40000000000 */
[----:B---3--:R-:W-:Y:S01]  /*f1e0*/  SEL R47, R32, R113, P0 ;  /* 0x00000071202f7207 */ /* 0x008fe20000000000 */
[----:B------:R2:W3:Y:S01]  /*f1f0*/  SHFL.IDX PT, R14, R44, R84, 0x1c1f ;  /* 0x001c1f542c0e7589 */ /* 0x0004e200000e0000 */
[----:B----4-:R-:W-:-:S03]  /*f200*/  SEL R60, R111, R112, P0 ;  /* 0x000000706f3c7207 */ /* 0x010fc60000000000 */
[----:B------:R4:W-:Y:S01]  /*f210*/  SHFL.IDX PT, R15, R45, R84, 0x1c1f ;  /* 0x001c1f542d0f7589 */ /* 0x0009e200000e0000 */
[----:B------:R-:W1:Y:S01]  /*f220*/  @P2 LDC R111, c[0x0][0xbf0] ;  /* 0x0002fc00ff6f2b82 */ /* 0x000e620000000800 */
[----:B-----5:R-:W-:Y:S02]  /*f230*/  SEL R49, R113, R32, P0 ;  /* 0x0000002071317207 */ /* 0x020fe40000000000 */
[----:B------:R-:W5:Y:S01]  /*f240*/  SHFL.IDX PT, R91, R24, R84, 0x1c1f ;  /* 0x001c1f54185b7589 */ /* 0x000f6200000e0000 */
[----:B0-----:R-:W-:Y:S02]  /*f250*/  SEL R42, R116, R31, P0 ;  /* 0x0000001f742a7207 */ /* 0x001fe40000000000 */
[----:B--2---:R-:W-:Y:S01]  /*f260*/  SEL R44, R31, R116, P0 ;  /* 0x000000741f2c7207 */ /* 0x004fe20000000000 */
[----:B------:R-:W0:Y:S01]  /*f270*/  SHFL.IDX PT, R18, R18, R84, 0x1c1f ;  /* 0x001c1f5412127589 */ /* 0x000e2200000e0000 */
[----:B------:R-:W2:Y:S01]  /*f280*/  LDC.64 R112, c[0x0][0xbd8] ;  /* 0x0002f600ff707b82 */ /* 0x000ea20000000a00 */
[----:B----4-:R-:W-:-:S02]  /*f290*/  SEL R45, R34, R115, P0 ;  /* 0x00000073222d7207 */ /* 0x010fc40000000000 */
[----:B------:R-:W-:Y:S04]  /*f2a0*/  SHFL.IDX PT, R97, R26, R84, 0x1c1f ;  /* 0x001c1f541a617589 */ /* 0x000fe800000e0000 */
[----:B------:R4:W0:Y:S01]  /*f2b0*/  SHFL.IDX PT, R13, R43, R84, 0x1c1f ;  /* 0x001c1f542b0d7589 */ /* 0x00082200000e0000 */
[----:B------:R-:W1:Y:S03]  /*f2c0*/  @P2 LDC R116, c[0x0][0xbf0] ;  /* 0x0002fc00ff742b82 */ /* 0x000e660000000800 */
[----:B------:R5:W2:Y:S01]  /*f2d0*/  SHFL.IDX PT, R110, R25, R84, 0x1c1f ;  /* 0x001c1f54196e7589 */ /* 0x000aa200000e0000 */
[----:B---3--:R-:W-:-:S03]  /*f2e0*/  SEL R31, R14, R119, P0 ;  /* 0x000000770e1f7207 */ /* 0x008fc60000000000 */
[----:B------:R3:W2:Y:S01]  /*f2f0*/  SHFL.IDX PT, R126, R48, R84, 0x1c1f ;  /* 0x001c1f54307e7589 */ /* 0x0006a200000e0000 */
[----:B----4-:R-:W-:-:S03]  /*f300*/  SEL R43, R115, R34, P0 ;  /* 0x00000022732b7207 */ /* 0x010fc60000000000 */
[----:B------:R-:W-:Y:S01]  /*f310*/  SHFL.IDX PT, R28, R28, R84, 0x1c1f ;  /* 0x001c1f541c1c7589 */ /* 0x000fe200000e0000 */
[----:B-----5:R-:W-:Y:S02]  /*f320*/  SEL R89, R90, R91, P0 ;  /* 0x0000005b5a597207 */ /* 0x020fe40000000000 */
[----:B------:R-:W-:Y:S01]  /*f330*/  SEL R25, R117, R10, P0 ;  /* 0x0000000a75197207 */ /* 0x000fe20000000000 */
[----:B------:R4:W-:Y:S01]  /*f340*/  SHFL.IDX PT, R130, R61, R84, 0x1c1f ;  /* 0x001c1f543d827589 */ /* 0x0009e200000e0000 */
[----:B------:R-:W1:Y:S01]  /*f350*/  LDC R117, c[0x0][0xc50] ;  /* 0x00031400ff757b82 */ /* 0x000e620000000800 */
[----:B---3--:R-:W-:Y:S02]  /*f360*/  SEL R48, R114, R29, P0 ;  /* 0x0000001d72307207 */ /* 0x008fe40000000000 */
[----:B------:R3:W5:Y:S01]  /*f370*/  SHFL.IDX PT, R123, R46, R84, 0x1c1f ;  /* 0x001c1f542e7b7589 */ /* 0x00076200000e0000 */
[----:B------:R-:W-:Y:S02]  /*f380*/  SEL R10, R106, R15, P0 ;  /* 0x0000000f6a0a7207 */ /* 0x000fe40000000000 */
[----:B0-----:R-:W-:Y:S01]  /*f390*/  SEL R94, R95, R18, P0 ;  /* 0x000000125f5e7207 */ /* 0x001fe20000000000 */
[----:B------:R-:W0:Y:S01]  /*f3a0*/  SHFL.IDX PT, R33, R33, R84, 0x1c1f ;  /* 0x001c1f5421217589 */ /* 0x000e2200000e0000 */
[----:B------:R-:W-:-:S02]  /*f3b0*/  SEL R32, R122, R13, P0 ;  /* 0x0000000d7a207207 */ /* 0x000fc40000000000 */
[----:B----4-:R-:W-:Y:S01]  /*f3c0*/  SEL R61, R109, R30, P0 ;  /* 0x0000001e6d3d7207 */ /* 0x010fe20000000000 */
[----:B------:R-:W4:Y:S01]  /*f3d0*/  SHFL.IDX PT, R35, R35, R84, 0x1c1f ;  /* 0x001c1f5423237589 */ /* 0x000f2200000e0000 */
[----:B------:R-:W1:Y:S01]  /*f3e0*/  @P2 LDC R109, c[0x0][0xbec] ;  /* 0x0002fb00ff6d2b82 */ /* 0x000e620000000800 */
[----:B---3--:R-:W-:Y:S02]  /*f3f0*/  SEL R46, R29, R114, P0 ;  /* 0x000000721d2e7207 */ /* 0x008fe40000000000 */
[----:B------:R-:W-:Y:S01]  /*f400*/  SHFL.IDX PT, R104, R104, R84, 0x1c1f ;  /* 0x001c1f5468687589 */ /* 0x000fe200000e0000 */
[----:B------:R-:W-:Y:S02]  /*f410*/  SEL R29, R119, R14, P0 ;  /* 0x0000000e771d7207 */ /* 0x000fe40000000000 */
[----:B------:R-:W-:Y:S01]  /*f420*/  SEL R34, R13, R122, P0 ;  /* 0x0000007a0d227207 */ /* 0x000fe20000000000 */
[----:B------:R-:W3:Y:S01]  /*f430*/  SHFL.IDX PT, R103, R103, R84, 0x1c1f ;  /* 0x001c1f5467677589 */ /* 0x000ee200000e0000 */
[----:B------:R-:W3:Y:S01]  /*f440*/  LDC.64 R114, c[0x0][0xb40] ;  /* 0x0002d000ff727b82 */ /* 0x000ee20000000a00 */
[----:B--2---:R-:W-:-:S02]  /*f450*/  SEL R98, R99, R110, P0 ;  /* 0x0000006e63627207 */ /* 0x004fc40000000000 */
[----:B------:R-:W-:Y:S01]  /*f460*/  SHFL.IDX PT, R55, R55, R84, 0x1c1f ;  /* 0x001c1f5437377589 */ /* 0x000fe200000e0000 */
[----:B------:R-:W-:Y:S02]  /*f470*/  SEL R11, R105, R126, P0 ;  /* 0x0000007e690b7207 */ /* 0x000fe40000000000 */
[----:B------:R-:W-:Y:S01]  /*f480*/  SEL R13, R126, R105, P0 ;  /* 0x000000697e0d7207 */ /* 0x000fe20000000000 */
[----:B------:R-:W2:Y:S01]  /*f490*/  SHFL.IDX PT, R57, R57, R84, 0x1c1f ;  /* 0x001c1f5439397589 */ /* 0x000ea200000e0000 */
[----:B------:R-:W2:Y:S01]  /*f4a0*/  @P2 LDC R119, c[0x0][0xbec] ;  /* 0x0002fb00ff772b82 */ /* 0x000ea20000000800 */
[----:B-----5:R-:W-:Y:S02]  /*f4b0*/  SEL R14, R102, R123, P0 ;  /* 0x0000007b660e7207 */ /* 0x020fe40000000000 */
[----:B------:R-:W-:Y:S01]  /*f4c0*/  SHFL.IDX PT, R108, R108, R84, 0x1c1f ;  /* 0x001c1f546c6c7589 */ /* 0x000fe200000e0000 */
[----:B0-----:R-:W-:Y:S02]  /*f4d0*/  SEL R24, R118, R33, P0 ;  /* 0x0000002176187207 */ /* 0x001fe40000000000 */
[----:B------:R-:W-:Y:S01]  /*f4e0*/  SEL R26, R33, R118, P0 ;  /* 0x00000076211a7207 */ /* 0x000fe20000000000 */
[----:B------:R-:W0:Y:S01]  /*f4f0*/  SHFL.IDX PT, R101, R101, R84, 0x1c1f ;  /* 0x001c1f5465657589 */ /* 0x000e2200000e0000 */
[----:B----4-:R-:W-:-:S02]  /*f500*/  SEL R30, R35, R120, P0 ;  /* 0x00000078231e7207 */ /* 0x010fc40000000000 */
[----:B------:R-:W-:Y:S01]  /*f510*/  SEL R33, R121, R124, P0 ;  /* 0x0000007c79217207 */ /* 0x000fe20000000000 */
[----:B------:R-:W-:Y:S04]  /*f520*/  SHFL.IDX PT, R77, R77, R84, 0x1c1f ;  /* 0x001c1f544d4d7589 */ /* 0x000fe800000e0000 */
[----:B------:R-:W-:Y:S01]  /*f530*/  SHFL.IDX PT, R72, R72, R84, 0x1c1f ;  /* 0x001c1f5448487589 */ /* 0x000fe200000e0000 */
[----:B---3--:R-:W-:-:S03]  /*f540*/  IMAD.WIDE.U32 R4, R114, UR36, R4 ;  /* 0x0000002472047c25 */ /* 0x008fc6000f8e0004 */
[----:B------:R-:W-:Y:S04]  /*f550*/  SHFL.IDX PT, R73, R73, R84, 0x1c1f ;  /* 0x001c1f5449497589 */ /* 0x000fe800000e0000 */
[----:B------:R-:W-:Y:S01]  /*f560*/  SHFL.IDX PT, R70, R70, R84, 0x1c1f ;  /* 0x001c1f5446467589 */ /* 0x000fe200000e0000 */
[----:B--2---:R-:W-:-:S03]  /*f570*/  @P2 IMAD.HI.U32 R119, R52, R119, RZ ;  /* 0x0000007734772227 */ /* 0x004fc600078e00ff */
[----:B------:R-:W-:Y:S04]  /*f580*/  SHFL.IDX PT, R71, R71, R84, 0x1c1f ;  /* 0x001c1f5447477589 */ /* 0x000fe800000e0000 */
[----:B------:R-:W-:Y:S04]  /*f590*/  SHFL.IDX PT, R68, R68, R84, 0x1c1f ;  /* 0x001c1f5444447589 */ /* 0x000fe800000e0000 */
[----:B------:R-:W-:Y:S04]  /*f5a0*/  SHFL.IDX PT, R67, R67, R84, 0x1c1f ;  /* 0x001c1f5443437589 */ /* 0x000fe800000e0000 */
[----:B------:R-:W-:Y:S04]  /*f5b0*/  SHFL.IDX PT, R66, R66, R84, 0x1c1f ;  /* 0x001c1f5442427589 */ /* 0x000fe800000e0000 */
[----:B------:R-:W-:Y:S04]  /*f5c0*/  SHFL.IDX PT, R65, R65, R84, 0x1c1f ;  /* 0x001c1f5441417589 */ /* 0x000fe800000e0000 */
[----:B------:R-:W-:Y:S04]  /*f5d0*/  SHFL.IDX PT, R64, R64, R84, 0x1c1f ;  /* 0x001c1f5440407589 */ /* 0x000fe800000e0000 */
[----:B------:R2:W-:Y:S02]  /*f5e0*/  SHFL.IDX PT, R69, R69, R84, 0x1c1f ;  /* 0x001c1f5445457589 */ /* 0x0005e400000e0000 */
[----:B--2---:R-:W-:-:S02]  /*f5f0*/  SEL R84, R12, R87, P0 ;  /* 0x000000570c547207 */ /* 0x004fc40000000000 */
[----:B------:R-:W-:Y:S02]  /*f600*/  SEL R87, R85, R88, P0 ;  /* 0x0000005855577207 */ /* 0x000fe40000000000 */
[----:B------:R-:W-:Y:S02]  /*f610*/  SEL R85, R88, R85, P0 ;  /* 0x0000005558557207 */ /* 0x000fe40000000000 */
[----:B------:R-:W-:Y:S02]  /*f620*/  SEL R88, R92, R93, P0 ;  /* 0x0000005d5c587207 */ /* 0x000fe40000000000 */
[----:B------:R-:W-:Y:S02]  /*f630*/  SEL R92, R93, R92, P0 ;  /* 0x0000005c5d5c7207 */ /* 0x000fe40000000000 */
[----:B------:R-:W-:Y:S01]  /*f640*/  SEL R12, R15, R106, P0 ;  /* 0x0000006a0f0c7207 */ /* 0x000fe20000000000 */
[----:B------:R-:W-:Y:S01]  /*f650*/  IMAD R106, R112, UR37, RZ ;  /* 0x00000025706a7c24 */ /* 0x000fe2000f8e02ff */
[----:B------:R-:W-:-:S02]  /*f660*/  SEL R93, R91, R90, P0 ;  /* 0x0000005a5b5d7207 */ /* 0x000fc40000000000 */
[----:B------:R-:W-:Y:S01]  /*f670*/  SEL R90, R18, R95, P0 ;  /* 0x0000005f125a7207 */ /* 0x000fe20000000000 */
[----:B------:R-:W-:Y:S01]  /*f680*/  IMAD R105, R113, UR36, R106 ;  /* 0x0000002471697c24 */ /* 0x000fe2000f8e026a */
[----:B------:R-:W-:Y:S02]  /*f690*/  SEL R95, R96, R97, P0 ;  /* 0x00000061605f7207 */ /* 0x000fe40000000000 */
[----:B------:R-:W-:Y:S02]  /*f6a0*/  SEL R91, R97, R96, P0 ;  /* 0x00000060615b7207 */ /* 0x000fe40000000000 */
[----:B------:R-:W-:Y:S01]  /*f6b0*/  SEL R96, R110, R99, P0 ;  /* 0x000000636e607207 */ /* 0x000fe20000000000 */
[----:B------:R-:W-:Y:S01]  /*f6c0*/  IMAD R110, R114, UR37, RZ ;  /* 0x00000025726e7c24 */ /* 0x000fe2000f8e02ff */
[----:B------:R-:W-:Y:S02]  /*f6d0*/  SEL R99, R107, R28, P0 ;  /* 0x0000001c6b637207 */ /* 0x000fe40000000000 */
[----:B------:R-:W-:Y:S01]  /*f6e0*/  SEL R97, R28, R107, P0 ;  /* 0x0000006b1c617207 */ /* 0x000fe20000000000 */
[----:B------:R-:W-:Y:S01]  /*f6f0*/  IMAD.WIDE.U32 R106, R112, UR36, R6 ;  /* 0x00000024706a7c25 */ /* 0x000fe2000f8e0006 */
[----:B------:R-:W-:-:S02]  /*f700*/  SEL R18, R123, R102, P0 ;  /* 0x000000667b127207 */ /* 0x000fc40000000000 */
[----:B------:R-:W-:Y:S01]  /*f710*/  SEL R7, R53, R130, P0 ;  /* 0x0000008235077207 */ /* 0x000fe20000000000 */
[----:B------:R-:W-:Y:S01]  /*f720*/  IMAD.MOV R112, RZ, RZ, -R17 ;  /* 0x000000ffff707224 */ /* 0x000fe200078e0a11 */
[----:B------:R-:W-:Y:S01]  /*f730*/  SEL R17, R130, R53, P0 ;  /* 0x0000003582117207 */ /* 0x000fe20000000000 */
[----:B-1----:R-:W-:Y:S01]  /*f740*/  @P2 IMAD.HI.U32 R102, R52, R109, RZ ;  /* 0x0000006d34662227 */ /* 0x002fe200078e00ff */
[----:B------:R-:W-:Y:S02]  /*f750*/  SEL R28, R120, R35, P0 ;  /* 0x00000023781c7207 */ /* 0x000fe40000000000 */
[----:B------:R-:W-:Y:S01]  /*f760*/  SEL R15, R19, R128, P0 ;  /* 0x00000080130f7207 */ /* 0x000fe20000000000 */
[----:B------:R-:W-:Y:S01]  /*f770*/  IMAD R117, R117, R112, UR4 ;  /* 0x0000000475757e24 */ /* 0x000fe2000f8e0270 */
[----:B------:R-:W-:Y:S01]  /*f780*/  ULDC.64 UR4, c[0x0][0xbe0] ;  /* 0x0002f80000047ab9 */ /* 0x000fe20000000a00 */
[----:B------:R-:W-:Y:S01]  /*f790*/  IMAD.IADD R107, R107, 0x1, R105 ;  /* 0x000000016b6b7824 */ /* 0x000fe200078e0269 */
[----:B------:R-:W-:Y:S01]  /*f7a0*/  SEL R6, R16, R125, P0 ;  /* 0x0000007d10067207 */ /* 0x000fe20000000000 */
[----:B------:R-:W-:Y:S01]  /*f7b0*/  IMAD.MOV.U32 R105, RZ, RZ, R52 ;  /* 0x000000ffff697224 */ /* 0x000fe200078e0034 */
[----:B------:R-:W-:Y:S01]  /*f7c0*/  @P2 SHF.R.U32.HI R105, RZ, R111, R102 ;  /* 0x0000006fff692219 */ /* 0x000fe20000011666 */
[----:B------:R-:W-:Y:S01]  /*f7d0*/  IMAD R111, R115, UR36, R110 ;  /* 0x00000024736f7c24 */ /* 0x000fe2000f8e026e */
[----:B------:R-:W-:Y:S01]  /*f7e0*/  SHF.R.S32.HI R53, RZ, 0x1f, R117 ;  /* 0x0000001fff357819 */ /* 0x000fe20000011475 */
[----:B------:R-:W-:Y:S01]  /*f7f0*/  IMAD.MOV.U32 R110, RZ, RZ, R4 ;  /* 0x000000ffff6e7224 */ /* 0x000fe200078e0004 */
[----:B------:R-:W-:Y:S01]  /*f800*/  SEL R35, R124, R121, P0 ;  /* 0x000000797c237207 */ /* 0x000fe20000000000 */
[----:B------:R-:W-:Y:S01]  /*f810*/  IMAD.IADD R111, R5, 0x1, R111 ;  /* 0x00000001056f7824 */ /* 0x000fe200078e026f */
[----:B------:R-:W-:Y:S01]  /*f820*/  SEL R19, R128, R19, P0 ;  /* 0x0000001380137207 */ /* 0x000fe20000000000 */
[----:B------:R-:W-:Y:S01]  /*f830*/  IMAD R5, R53, UR4, RZ ;  /* 0x0000000435057c24 */ /* 0x000fe2000f8e02ff */
[----:B------:R-:W-:Y:S01]  /*f840*/  SEL R16, R125, R16, P0 ;  /* 0x000000107d107207 */ /* 0x000fe20000000000 */
[----:B------:R-:W-:-:S02]  /*f850*/  IMAD R53, R53, UR6, RZ ;  /* 0x0000000635357c24 */ /* 0x000fc4000f8e02ff */
[C---:B------:R-:W-:Y:S02]  /*f860*/  IMAD R112, R117.reuse, UR5, R5 ;  /* 0x0000000575707c24 */ /* 0x040fe4000f8e0205 */
[----:B------:R-:W-:Y:S01]  /*f870*/  IMAD.WIDE.U32 R4, R117, UR4, R106 ;  /* 0x0000000475047c25 */ /* 0x000fe2000f8e006a */
[----:B------:R-:W-:-:S03]  /*f880*/  ULDC.64 UR4, c[0x0][0xb30] ;  /* 0x0002cc0000047ab9 */ /* 0x000fc60000000a00 */
[----:B------:R-:W-:Y:S01]  /*f890*/  IMAD.MOV.U32 R109, RZ, RZ, R52 ;  /* 0x000000ffff6d7224 */ /* 0x000fe200078e0034 */
[----:B------:R-:W-:Y:S01]  /*f8a0*/  @P2 SHF.R.U32.HI R109, RZ, R116, R119 ;  /* 0x00000074ff6d2219 */ /* 0x000fe20000011677 */
[C---:B------:R-:W-:Y:S01]  /*f8b0*/  IMAD R113, R117.reuse, UR7, R53 ;  /* 0x0000000775717c24 */ /* 0x040fe2000f8e0235 */
[----:B------:R-:W-:Y:S01]  /*f8c0*/  SHF.R.S32.HI R53, RZ, 0x1f, R105 ;  /* 0x0000001fff357819 */ /* 0x000fe20000011469 */
[----:B------:R-:W-:Y:S01]  /*f8d0*/  IMAD.WIDE.U32 R106, R117, UR6, R110 ;  /* 0x00000006756a7c25 */ /* 0x000fe2000f8e006e */
[----:B------:R-:W-:Y:S01]  /*f8e0*/  IADD3 R4, P2, R105, R4, RZ ;  /* 0x0000000469047210 */ /* 0x000fe20007f5e0ff */
[----:B------:R-:W-:Y:S01]  /*f8f0*/  ULDC.64 UR6, c[0x0][0xbc8] ;  /* 0x0002f20000067ab9 */ /* 0x000fe20000000a00 */
[----:B------:R-:W-:Y:S01]  /*f900*/  SHF.R.S32.HI R102, RZ, 0x1f, R109 ;  /* 0x0000001fff667819 */ /* 0x000fe2000001146d */
[----:B------:R-:W-:Y:S01]  /*f910*/  IMAD.MOV R105, RZ, RZ, -R105 ;  /* 0x000000ffff697224 */ /* 0x000fe200078e0a69 */
[----:B------:R-:W-:Y:S01]  /*f920*/  IADD3.X R5, R53, R5, R112, P2, !PT ;  /* 0x0000000535057210 */ /* 0x000fe200017fe470 */
[----:B------:R-:W-:-:S02]  /*f930*/  IMAD.MOV R111, RZ, RZ, -R109 ;  /* 0x000000ffff6f7224 */ /* 0x000fc400078e0a6d */
[C-C-:B------:R-:W-:Y:S02]  /*f940*/  IMAD R53, R127.reuse, R105, R52.reuse ;  /* 0x000000697f357224 */ /* 0x140fe400078e0234 */
[----:B------:R-:W-:Y:S02]  /*f950*/  IMAD R102, R102, UR4, RZ ;  /* 0x0000000466667c24 */ /* 0x000fe4000f8e02ff */
[----:B------:R-:W-:Y:S01]  /*f960*/  IMAD R111, R127, R111, R52 ;  /* 0x0000006f7f6f7224 */ /* 0x000fe200078e0234 */
[----:B------:R-:W-:Y:S01]  /*f970*/  SHF.R.S32.HI R52, RZ, 0x1f, R53 ;  /* 0x0000001fff347819 */ /* 0x000fe20000011435 */
[----:B------:R-:W-:Y:S02]  /*f980*/  IMAD.IADD R107, R107, 0x1, R113 ;  /* 0x000000016b6b7824 */ /* 0x000fe400078e0271 */
[C---:B------:R-:W-:Y:S01]  /*f990*/  IMAD R105, R109.reuse, UR5, R102 ;  /* 0x000000056d697c24 */ /* 0x040fe2000f8e0266 */
[----:B------:R-:W-:Y:S01]  /*f9a0*/  SHF.R.S32.HI R102, RZ, 0x1f, R111 ;  /* 0x0000001fff667819 */ /* 0x000fe2000001146f */
[----:B------:R-:W-:Y:S01]  /*f9b0*/  IMAD.WIDE.U32 R106, R109, UR4, R106 ;  /* 0x000000046d6a7c25 */ /* 0x000fe2000f8e006a */
[----:B------:R-:W1:Y:S01]  /*f9c0*/  S2UR UR5, SR_CgaCtaId ;  /* 0x00000000000579c3 */ /* 0x000e620000008800 */
[----:B------:R-:W-:-:S02]  /*f9d0*/  UMOV UR4, 0x400 ;  /* 0x0000040000047882 */ /* 0x000fc40000000000 */
[----:B------:R-:W-:Y:S02]  /*f9e0*/  IMAD R52, R52, UR6, RZ ;  /* 0x0000000634347c24 */ /* 0x000fe4000f8e02ff */
[----:B------:R-:W-:Y:S02]  /*f9f0*/  IMAD.IADD R107, R107, 0x1, R105 ;  /* 0x000000016b6b7824 */ /* 0x000fe400078e0269 */
[----:B------:R-:W-:Y:S02]  /*fa00*/  IMAD R102, R102, UR8, RZ ;  /* 0x0000000866667c24 */ /* 0x000fe4000f8e02ff */
[C---:B------:R-:W-:Y:S02]  /*fa10*/  IMAD R105, R53.reuse, UR7, R52 ;  /* 0x0000000735697c24 */ /* 0x040fe4000f8e0234 */
[----:B------:R-:W-:Y:S01]  /*fa20*/  IMAD.WIDE.U32 R52, R53, UR6, R4 ;  /* 0x0000000635347c25 */ /* 0x000fe2000f8e0004 */
[----:B------:R-:W-:Y:S01]  /*fa30*/  ULDC.64 UR6, c[0x0][0xba8] ;  /* 0x0002ea0000067ab9 */ /* 0x000fe20000000a00 */
[----:B------:R-:W-:-:S02]  /*fa40*/  SEL R4, R50, R103, P0 ;  /* 0x0000006732047207 */ /* 0x000fc40000000000 */
        /* <DEDUP_REMOVED lines=10> */
[----:B-1----:R-:W-:Y:S01]  /*faf0*/  ULEA UR4, UR5, UR4, 0x18 ;  /* 0x0000000405047291 */ /* 0x002fe2000f8ec03f */
[----:B------:R-:W-:Y:S01]  /*fb00*/  LEA.HI.X R109, R52, UR7, R5, 0x2, P2 ;  /* 0x00000007346d7c11 */ /* 0x000fe200090f1405 */
[----:B------:R-:W-:Y:S01]  /*fb10*/  IMAD R105, R127, UR6, RZ ;  /* 0x000000067f697c24 */ /* 0x000fe2000f8e02ff */
[----:B------:R-:W-:Y:S01]  /*fb20*/  LEA.HI.X R107, R110, UR9, R107, 0x2, P3 ;  /* 0x000000096e6b7c11 */ /* 0x000fe200098f146b */
[----:B------:R-:W-:Y:S01]  /*fb30*/  UIADD3 UR4, UR4, 0x33420, URZ ;  /* 0x0003342004047890 */ /* 0x000fe2000fffe03f */
[----:B------:R-:W-:Y:S01]  /*fb40*/  SHFL.IDX PT, R110, R114, RZ, 0x1c1f ;  /* 0x001c1fff726e7589 */ /* 0x000fe200000e0000 */
[----:B------:R-:W-:-:S02]  /*fb50*/  SEL R5, R51, R104, P0 ;  /* 0x0000006833057207 */ /* 0x000fc40000000000 */
[----:B------:R-:W-:Y:S01]  /*fb60*/  SEL R51, R104, R51, P0 ;  /* 0x0000003368337207 */ /* 0x000fe20000000000 */
[----:B------:R-:W1:Y:S01]  /*fb70*/  SHFL.IDX PT, R111, R109, RZ, 0x1c1f ;  /* 0x001c1fff6d6f7589 */ /* 0x000e6200000e0000 */
[C---:B------:R-:W-:Y:S01]  /*fb80*/  VIADD R104, R100.reuse, 0x8 ;  /* 0x0000000864687836 */ /* 0x040fe20000000000 */
[CC--:B------:R-:W-:Y:S01]  /*fb90*/  ISETP.GE.OR P2, PT, R100.reuse, R105.reuse, P1 ;  /* 0x000000696400720c */ /* 0x0c0fe20000f46670 */
[----:B------:R-:W-:Y:S01]  /*fba0*/  UPRMT UR4, URZ, 0x654, UR4 ;  /* 0x000006543f047896 */ /* 0x000fe20008000004 */
[----:B------:R-:W2:Y:S01]  /*fbb0*/  SHFL.IDX PT, R113, R109, 0x1, 0x1c1f ;  /* 0x003c1f006d717f89 */ /* 0x000ea200000e0000 */
[-C--:B------:R-:W-:Y:S02]  /*fbc0*/  ISETP.GE.AND P3, PT, R100, R105.reuse, PT ;  /* 0x000000696400720c */ /* 0x080fe40003f66270 */
[----:B------:R-:W-:Y:S01]  /*fbd0*/  ISETP.GE.OR P1, PT, R104, R105, P1 ;  /* 0x000000696800720c */ /* 0x000fe20000f26670 */
[----:B------:R3:W4:Y:S01]  /*fbe0*/  SHFL.IDX PT, R102, R106, RZ, 0x1c1f ;  /* 0x001c1fff6a667589 */ /* 0x00072200000e0000 */
[----:B------:R-:W-:-:S02]  /*fbf0*/  SEL R52, R56, R57, P0 ;  /* 0x0000003938347207 */ /* 0x000fc40000000000 */
[----:B------:R-:W-:Y:S01]  /*fc00*/  SEL R56, R57, R56, P0 ;  /* 0x0000003839387207 */ /* 0x000fe20000000000 */
[----:B------:R-:W-:Y:S01]  /*fc10*/  SYNCS.ARRIVE.TRANS64.RED.A1T0 RZ, [UR4], RZ ;  /* 0x000000ffffff79a7 */ /* 0x000fe20008100404 */
[----:B------:R3:W3:Y:S01]  /*fc20*/  SHFL.IDX PT, R103, R107, RZ, 0x1c1f ;  /* 0x001c1fff6b677589 */ /* 0x0006e200000e0000 */
[----:B------:R-:W-:Y:S02]  /*fc30*/  SEL R53, R54, R55, P0 ;  /* 0x0000003736357207 */ /* 0x000fe40000000000 */
[----:B------:R-:W-:Y:S02]  /*fc40*/  SEL R57, R55, R54, P0 ;  /* 0x0000003637397207 */ /* 0x000fe40000000000 */
[----:B0-----:R-:W-:Y:S02]  /*fc50*/  SEL R54, R58, R101, P0 ;  /* 0x000000653a367207 */ /* 0x001fe40000000000 */
[----:B------:R-:W-:Y:S01]  /*fc60*/  SEL R58, R101, R58, P0 ;  /* 0x0000003a653a7207 */ /* 0x000fe20000000000 */
[----:B------:R-:W-:Y:S01]  /*fc70*/  IMAD.SHL.U32 R101, R76, 0x2, RZ ;  /* 0x000000024c657824 */ /* 0x000fe200078e00ff */
[----:B------:R-:W-:Y:S01]  /*fc80*/  SEL R55, R59, R108, P0 ;  /* 0x0000006c3b377207 */ /* 0x000fe20000000000 */
[----:B-1----:R0:W-:Y:S01]  /*fc90*/  @!P2 ST.E desc[UR38][R110.64], R2 ;  /* 0x000000026e00a985 */ /* 0x0021e2000c101926 */
[----:B------:R-:W-:-:S03]  /*fca0*/  SEL R59, R108, R59, P0 ;  /* 0x0000003b6c3b7207 */ /* 0x000fc60000000000 */
[----:B--2---:R0:W-:Y:S01]  /*fcb0*/  @!P1 ST.E desc[UR38][R112.64], R0 ;  /* 0x0000000070009985 */ /* 0x0041e2000c101926 */
[----:B------:R-:W-:Y:S05]  /*fcc0*/  @P3 BRA `(.L_x_2030) ;  /* 0x0000000800383947 */ /* 0x000fea0003800000 */
[C---:B0-----:R-:W-:Y:S01]  /*fcd0*/  VIADD R0, R101.reuse, 0x8 ;  /* 0x0000000865007836 */ /* 0x041fe20000000000 */
        /* <DEDUP_REMOVED lines=23> */
[----:B------:R1:W-:Y:S01]  /*fe50*/  @!P5 ST.E.64 desc[UR38][R110.64], R80 ;  /* 0x000000506e00d985 */ /* 0x0003e2000c101b26 */
[----:B------:R-:W-:Y:S01]  /*fe60*/  @!P2 LEA.HI R112, R112, R112, RZ, 0x1 ;  /* 0x000000707070a211 */ /* 0x000fe200078f08ff */
[----:B0-----:R-:W-:Y:S01]  /*fe70*/  @!P3 IMAD.WIDE R74, R113, 0x4, R102 ;  /* 0x00000004714ab825 */ /* 0x001fe200078e0266 */
[----:B------:R-:W-:Y:S02]  /*fe80*/  ISETP.GE.AND P5, PT, R114, UR4, PT ;  /* 0x0000000472007c0c */ /* 0x000fe4000bfa6270 */
[----:B------:R-:W-:Y:S01]  /*fe90*/  @!P2 LOP3.LUT R109, R112, 0xfffffffe, RZ, 0xc0, !PT ;  /* 0xfffffffe706da812 */ /* 0x000fe200078ec0ff */
[----:B------:R-:W-:Y:S01]  /*fea0*/  VIADD R100, R101, 0x40 ;  /* 0x0000004065647836 */ /* 0x000fe20000000000 */
[----:B------:R0:W-:Y:S01]  /*feb0*/  @!P3 ST.E.64 desc[UR38][R74.64], R78 ;  /* 0x0000004e4a00b985 */ /* 0x0001e2000c101b26 */
[----:B------:R-:W-:-:S02]  /*fec0*/  @!P4 LEA.HI R0, R0, R0, RZ, 0x1 ;  /* 0x000000000000c211 */ /* 0x000fc400078f08ff */
[--C-:B------:R-:W-:Y:S01]  /*fed0*/  @!P2 IMAD.WIDE R108, R109, 0x4, R102.reuse ;  /* 0x000000046d6ca825 */ /* 0x100fe200078e0266 */
[----:B------:R-:W-:Y:S02]  /*fee0*/  ISETP.GE.AND P3, PT, R100, UR4, PT ;  /* 0x0000000464007c0c */ /* 0x000fe4000bf66270 */
[----:B------:R-:W-:Y:S01]  /*fef0*/  @!P6 LEA.HI R76, R76, R76, RZ, 0x1 ;  /* 0x0000004c4c4ce211 */ /* 0x000fe200078f08ff */
[--C-:B-1----:R-:W-:Y:S01]  /*ff00*/  @!P1 IMAD.WIDE R80, R115, 0x4, R102.reuse ;  /* 0x0000000473509825 */ /* 0x102fe200078e0266 */
[----:B------:R-:W-:Y:S02]  /*ff10*/  @!P4 LOP3.LUT R111, R0, 0xfffffffe, RZ, 0xc0, !PT ;  /* 0xfffffffe006fc812 */ /* 0x000fe400078ec0ff */
[----:B------:R-:W-:Y:S01]  /*ff20*/  @!P5 LEA.HI R114, R114, R114, RZ, 0x1 ;  /* 0x000000727272d211 */ /* 0x000fe200078f08ff */
[C---:B------:R-:W-:Y:S01]  /*ff30*/  VIADD R110, R101.reuse, 0x48 ;  /* 0x00000048656e7836 */ /* 0x040fe20000000000 */
[----:B------:R1:W-:Y:S01]  /*ff40*/  @!P1 ST.E.64 desc[UR38][R80.64], R82 ;  /* 0x0000005250009985 */ /* 0x0003e2000c101b26 */
[----:B------:R-:W-:Y:S01]  /*ff50*/  VIADD R0, R101, 0x50 ;  /* 0x0000005065007836 */ /* 0x000fe20000000000 */
[----:B0-----:R-:W-:Y:S01]  /*ff60*/  @!P5 LOP3.LUT R79, R114, 0xfffffffe, RZ, 0xc0, !PT ;  /* 0xfffffffe724fd812 */ /* 0x001fe200078ec0ff */
[--C-:B------:R-:W-:Y:S01]  /*ff70*/  @!P4 IMAD.WIDE R74, R111, 0x4, R102.reuse ;  /* 0x000000046f4ac825 */ /* 0x100fe200078e0266 */
[----:B------:R-:W-:Y:S01]  /*ff80*/  ISETP.GE.AND P1, PT, R110, UR4, PT ;  /* 0x000000046e007c0c */ /* 0x000fe2000bf26270 */
[----:B------:R-:W-:Y:S01]  /*ff90*/  @!P2 ST.E.64 desc[UR38][R108.64], R86 ;  /* 0x000000566c00a985 */ /* 0x000fe2000c101b26 */
[----:B------:R-:W-:Y:S01]  /*ffa0*/  ISETP.GE.AND P2, PT, R0, UR4, PT ;  /* 0x0000000400007c0c */ /* 0x000fe2000bf46270 */
[----:B------:R-:W-:Y:S01]  /*ffb0*/  @!P5 IMAD.WIDE R78, R79, 0x4, R102 ;  /* 0x000000044f4ed825 */ /* 0x000fe200078e0266 */
[----:B------:R-:W-:Y:S01]  /*ffc0*/  @!P3 LEA.HI R100, R100, R100, RZ, 0x1 ;  /* 0x000000646464b211 */ /* 0x000fe200078f08ff */
[----:B------:R0:W-:Y:S04]  /*ffd0*/  @!P4 ST.E.64 desc[UR38][R74.64], R84 ;  /* 0x000000544a00c985 */ /* 0x0001e8000c101b26 */
[----:B------:R2:W-:Y:S01]  /*ffe0*/  @!P5 ST.E.64 desc[UR38][R78.64], R88 ;  /* 0x000000584e00d985 */ /* 0x0005e2000c101b26 */
[----:B-1----:R-:W-:Y:S01]  /*fff0*/  @!P6 LOP3.LUT R81, R76, 0xfffffffe, RZ, 0xc0, !PT ;  /* 0xfffffffe4c51e812 */ /* 0x002fe200078ec0ff */
[----:B------:R-:W-:Y:S01]  /*10000*/  VIADD R76, R101, 0x58 ;  /* 0x00000058654c7836 */ /* 0x000fe20000000000 */
[----:B------:R-:W-:-:S02]  /*10010*/  @!P3 LOP3.LUT R83, R100, 0xfffffffe, RZ, 0xc0, !PT ;  /* 0xfffffffe6453b812 */ /* 0x000fc400078ec0ff */
[----:B------:R-:W-:Y:S01]  /*10020*/  @!P1 LEA.HI R110, R110, R110, RZ, 0x1 ;  /* 0x0000006e6e6e9211 */ /* 0x000fe200078f08ff */
[--C-:B------:R-:W-:Y:S01]  /*10030*/  @!P6 IMAD.WIDE R80, R81, 0x4, R102.reuse ;  /* 0x000000045150e825 */ /* 0x100fe200078e0266 */
[----:B------:R-:W-:Y:S02]  /*10040*/  ISETP.GE.AND P4, PT, R76, UR4, PT ;  /* 0x000000044c007c0c */ /* 0x000fe4000bf86270 */
[----:B------:R-:W-:Y:S01]  /*10050*/  @!P2 LEA.HI R0, R0, R0, RZ, 0x1 ;  /* 0x000000000000a211 */ /* 0x000fe200078f08ff */
[--C-:B------:R-:W-:Y:S01]  /*10060*/  @!P3 IMAD.WIDE R82, R83, 0x4, R102.reuse ;  /* 0x000000045352b825 */ /* 0x100fe200078e0266 */
[----:B0-----:R-:W-:Y:S01]  /*10070*/  @!P1 LOP3.LUT R75, R110, 0xfffffffe, RZ, 0xc0, !PT ;  /* 0xfffffffe6e4b9812 */ /* 0x001fe200078ec0ff */
[----:B------:R0:W-:Y:S01]  /*10080*/  @!P6 ST.E.64 desc[UR38][R80.64], R92 ;  /* 0x0000005c5000e985 */ /* 0x0001e2000c101b26 */
[----:B------:R-:W-:Y:S01]  /*10090*/  @!P2 LOP3.LUT R85, R0, 0xfffffffe, RZ, 0xc0, !PT ;  /* 0xfffffffe0055a812 */ /* 0x000fe200078ec0ff */
[----:B------:R-:W-:Y:S02]  /*100a0*/  VIADD R86, R101, 0x60 ;  /* 0x0000006065567836 */ /* 0x000fe40000000000 */
[--C-:B------:R-:W-:Y:S01]  /*100b0*/  @!P1 IMAD.WIDE R74, R75, 0x4, R102.reuse ;  /* 0x000000044b4a9825 */ /* 0x100fe200078e0266 */
[----:B------:R1:W-:Y:S02]  /*100c0*/  @!P3 ST.E.64 desc[UR38][R82.64], R94 ;  /* 0x0000005e5200b985 */ /* 0x0003e4000c101b26 */
[----:B------:R-:W-:Y:S01]  /*100d0*/  ISETP.GE.AND P3, PT, R86, UR4, PT ;  /* 0x0000000456007c0c */ /* 0x000fe2000bf66270 */
[----:B------:R-:W-:Y:S01]  /*100e0*/  VIADD R0, R101, 0x68 ;  /* 0x0000006865007836 */ /* 0x000fe20000000000 */
[----:B------:R-:W-:Y:S01]  /*100f0*/  @!P4 LEA.HI R76, R76, R76, RZ, 0x1 ;  /* 0x0000004c4c4cc211 */ /* 0x000fe200078f08ff */
[----:B------:R3:W-:Y:S01]  /*10100*/  @!P1 ST.E.64 desc[UR38][R74.64], R90 ;  /* 0x0000005a4a009985 */ /* 0x0007e2000c101b26 */
[----:B--2---:R-:W-:-:S02]  /*10110*/  @!P2 IMAD.WIDE R78, R85, 0x4, R102 ;  /* 0x00000004554ea825 */ /* 0x004fc400078e0266 */
[----:B------:R-:W-:Y:S02]  /*10120*/  ISETP.GE.AND P1, PT, R0, UR4, PT ;  /* 0x0000000400007c0c */ /* 0x000fe4000bf26270 */
[----:B0-----:R-:W-:Y:S01]  /*10130*/  @!P4 LOP3.LUT R81, R76, 0xfffffffe, RZ, 0xc0, !PT ;  /* 0xfffffffe4c51c812 */ /* 0x001fe200078ec0ff */
[C---:B------:R-:W-:Y:S01]  /*10140*/  VIADD R80, R101.reuse, 0x70 ;  /* 0x0000007065507836 */ /* 0x040fe20000000000 */
[----:B------:R0:W-:Y:S01]  /*10150*/  @!P2 ST.E.64 desc[UR38][R78.64], R98 ;  /* 0x000000624e00a985 */ /* 0x0001e2000c101b26 */
[C---:B------:R-:W-:Y:S02]  /*10160*/  VIADD R84, R101.reuse, 0x78 ;  /* 0x0000007865547836 */ /* 0x040fe40000000000 */
[C---:B-1----:R-:W-:Y:S01]  /*10170*/  VIADD R82, R101.reuse, 0x80 ;  /* 0x0000008065527836 */ /* 0x042fe20000000000 */
[----:B------:R-:W-:Y:S01]  /*10180*/  ISETP.GE.AND P6, PT, R80, UR4, PT ;  /* 0x0000000450007c0c */ /* 0x000fe2000bfc6270 */
[----:B------:R-:W-:Y:S01]  /*10190*/  VIADD R76, R101, 0x88 ;  /* 0x00000088654c7836 */ /* 0x000fe20000000000 */
[----:B------:R-:W-:Y:S01]  /*101a0*/  ISETP.GE.AND P5, PT, R84, UR4, PT ;  /* 0x0000000454007c0c */ /* 0x000fe2000bfa6270 */
[----:B---3--:R-:W-:Y:S01]  /*101b0*/  @!P4 IMAD.WIDE R74, R81, 0x4, R102 ;  /* 0x00000004514ac825 */ /* 0x008fe200078e0266 */
[----:B------:R-:W-:-:S02]  /*101c0*/  ISETP.GE.AND P2, PT, R82, UR4, PT ;  /* 0x0000000452007c0c */ /* 0x000fc4000bf46270 */
[----:B------:R-:W-:Y:S02]  /*101d0*/  @!P3 LEA.HI R86, R86, R86, RZ, 0x1 ;  /* 0x000000565656b211 */ /* 0x000fe400078f08ff */
[----:B------:R1:W-:Y:S01]  /*101e0*/  @!P4 ST.E.64 desc[UR38][R74.64], R96 ;  /* 0x000000604a00c985 */ /* 0x0003e2000c101b26 */
[----:B------:R-:W-:Y:S02]  /*101f0*/  ISETP.GE.AND P4, PT, R76, UR4, PT ;  /* 0x000000044c007c0c */ /* 0x000fe4000bf86270 */
[----:B------:R-:W-:Y:S02]  /*10200*/  @!P1 LEA.HI R0, R0, R0, RZ, 0x1 ;  /* 0x0000000000009211 */ /* 0x000fe400078f08ff */
[----:B0-----:R-:W-:Y:S02]  /*10210*/  @!P3 LOP3.LUT R79, R86, 0xfffffffe, RZ, 0xc0, !PT ;  /* 0xfffffffe564fb812 */ /* 0x001fe400078ec0ff */
[----:B------:R-:W-:Y:S02]  /*10220*/  @!P1 LOP3.LUT R81, R0, 0xfffffffe, RZ, 0xc0, !PT ;  /* 0xfffffffe00519812 */ /* 0x000fe400078ec0ff */
[----:B------:R-:W-:Y:S01]  /*10230*/  @!P6 LEA.HI R0, R80, R80, RZ, 0x1 ;  /* 0x000000505000e211 */ /* 0x000fe200078f08ff */
[----:B------:R-:W-:Y:S01]  /*10240*/  @!P3 IMAD.WIDE R78, R79, 0x4, R102 ;  /* 0x000000044f4eb825 */ /* 0x000fe200078e0266 */
[----:B------:R-:W-:-:S02]  /*10250*/  @!P5 LEA.HI R84, R84, R84, RZ, 0x1 ;  /* 0x000000545454d211 */ /* 0x000fc400078f08ff */
[----:B------:R-:W-:Y:S01]  /*10260*/  @!P2 LEA.HI R82, R82, R82, RZ, 0x1 ;  /* 0x000000525252a211 */ /* 0x000fe200078f08ff */
[--C-:B------:R-:W-:Y:S01]  /*10270*/  @!P1 IMAD.WIDE R80, R81, 0x4, R102.reuse ;  /* 0x0000000451509825 */ /* 0x100fe200078e0266 */
[----:B------:R-:W-:Y:S01]  /*10280*/  @!P6 LOP3.LUT R83, R0, 0xfffffffe, RZ, 0xc0, !PT ;  /* 0xfffffffe0053e812 */ /* 0x000fe200078ec0ff */
[----:B------:R0:W-:Y:S01]  /*10290*/  @!P3 ST.E.64 desc[UR38][R78.64], R60 ;  /* 0x0000003c4e00b985 */ /* 0x0001e2000c101b26 */
[----:B------:R-:W-:Y:S01]  /*102a0*/  @!P4 LEA.HI R76, R76, R76, RZ, 0x1 ;  /* 0x0000004c4c4cc211 */ /* 0x000fe200078f08ff */
[----:B------:R-:W-:Y:S01]  /*102b0*/  VIADD R0, R101, 0x90 ;  /* 0x0000009065007836 */ /* 0x000fe20000000000 */
[----:B------:R-:W-:Y:S01]  /*102c0*/  @!P5 LOP3.LUT R85, R84, 0xfffffffe, RZ, 0xc0, !PT ;  /* 0xfffffffe5455d812 */ /* 0x000fe200078ec0ff */
[--C-:B-1----:R-:W-:Y:S01]  /*102d0*/  @!P6 IMAD.WIDE R74, R83, 0x4, R102.reuse ;  /* 0x00000004534ae825 */ /* 0x102fe200078e0266 */
[----:B------:R-:W-:Y:S01]  /*102e0*/  @!P2 LOP3.LUT R87, R82, 0xfffffffe, RZ, 0xc0, !PT ;  /* 0xfffffffe5257a812 */ /* 0x000fe200078ec0ff */
[----:B------:R1:W-:Y:S01]  /*102f0*/  @!P1 ST.E.64 desc[UR38][R80.64], R62 ;  /* 0x0000003e50009985 */ /* 0x0003e2000c101b26 */
[----:B------:R-:W-:Y:S01]  /*10300*/  ISETP.GE.AND P1, PT, R0, UR4, PT ;  /* 0x0000000400007c0c */ /* 0x000fe2000bf26270 */
[----:B------:R-:W-:-:S02]  /*10310*/  @!P5 IMAD.WIDE R82, R85, 0x4, R102 ;  /* 0x000000045552d825 */ /* 0x000fc400078e0266 */
[----:B------:R2:W-:Y:S01]  /*10320*/  @!P6 ST.E.64 desc[UR38][R74.64], R48 ;  /* 0x000000304a00e985 */ /* 0x0005e2000c101b26 */
[----:B0-----:R-:W-:Y:S01]  /*10330*/  @!P4 LOP3.LUT R79, R76, 0xfffffffe, RZ, 0xc0, !PT ;  /* 0xfffffffe4c4fc812 */ /* 0x001fe200078ec0ff */
[--C-:B------:R-:W-:Y:S02]  /*10340*/  @!P2 IMAD.WIDE R60, R87, 0x4, R102.reuse ;  /* 0x00000004573ca825 */ /* 0x100fe400078e0266 */
[----:B------:R-:W-:Y:S02]  /*10350*/  @!P5 ST.E.64 desc[UR38][R82.64], R46 ;  /* 0x0000002e5200d985 */ /* 0x000fe4000c101b26 */
[----:B------:R-:W-:Y:S02]  /*10360*/  VIADD R76, R101, 0x98 ;  /* 0x00000098654c7836 */ /* 0x000fe40000000000 */
[----:B------:R0:W-:Y:S01]  /*10370*/  @!P2 ST.E.64 desc[UR38][R60.64], R42 ;  /* 0x0000002a3c00a985 */ /* 0x0001e2000c101b26 */
[----:B-1----:R-:W-:Y:S01]  /*10380*/  @!P4 IMAD.WIDE R62, R79, 0x4, R102 ;  /* 0x000000044f3ec825 */ /* 0x002fe200078e0266 */
[----:B------:R-:W-:-:S02]  /*10390*/  @!P1 LEA.HI R0, R0, R0, RZ, 0x1 ;  /* 0x0000000000009211 */ /* 0x000fc400078f08ff */
[----:B------:R-:W-:Y:S01]  /*103a0*/  ISETP.GE.AND P2, PT, R76, UR4, PT ;  /* 0x000000044c007c0c */ /* 0x000fe2000bf46270 */
[C---:B------:R-:W-:Y:S01]  /*103b0*/  VIADD R78, R101.reuse, 0xa0 ;  /* 0x000000a0654e7836 */ /* 0x040fe20000000000 */
[----:B------:R1:W-:Y:S01]  /*103c0*/  @!P4 ST.E.64 desc[UR38][R62.64], R44 ;  /* 0x0000002c3e00c985 */ /* 0x0003e2000c101b26 */
[C---:B------:R-:W-:Y:S02]  /*103d0*/  VIADD R79, R101.reuse, 0xa8 ;  /* 0x000000a8654f7836 */ /* 0x040fe40000000000 */
[C---:B--2---:R-:W-:Y:S01]  /*103e0*/  VIADD R48, R101.reuse, 0xb0 ;  /* 0x000000b065307836 */ /* 0x044fe20000000000 */
[----:B------:R-:W-:Y:S01]  /*103f0*/  ISETP.GE.AND P3, PT, R78, UR4, PT ;  /* 0x000000044e007c0c */ /* 0x000fe2000bf66270 */
[----:B------:R-:W-:Y:S01]  /*10400*/  VIADD R49, R101, 0xb8 ;  /* 0x000000b865317836 */ /* 0x000fe20000000000 */
[----:B------:R-:W-:Y:S02]  /*10410*/  ISETP.GE.AND P4, PT, R79, UR4, PT ;  /* 0x000000044f007c0c */ /* 0x000fe4000bf86270 */
[----:B------:R-:W-:-:S02]  /*10420*/  ISETP.GE.AND P5, PT, R48, UR4, PT ;  /* 0x0000000430007c0c */ /* 0x000fc4000bfa6270 */
[----:B------:R-:W-:Y:S02]  /*10430*/  ISETP.GE.AND P6, PT, R49, UR4, PT ;  /* 0x0000000431007c0c */ /* 0x000fe4000bfc6270 */
[----:B------:R-:W-:Y:S02]  /*10440*/  @!P2 LEA.HI R76, R76, R76, RZ, 0x1 ;  /* 0x0000004c4c4ca211 */ /* 0x000fe400078f08ff */
[----:B0-----:R-:W-:Y:S02]  /*10450*/  @!P1 LOP3.LUT R43, R0, 0xfffffffe, RZ, 0xc0, !PT ;  /* 0xfffffffe002b9812 */ /* 0x001fe400078ec0ff */
[----:B-1----:R-:W-:Y:S02]  /*10460*/  @!P2 LOP3.LUT R45, R76, 0xfffffffe, RZ, 0xc0, !PT ;  /* 0xfffffffe4c2da812 */ /* 0x002fe400078ec0ff */
[----:B------:R-:W-:Y:S02]  /*10470*/  @!P3 LEA.HI R78, R78, R78, RZ, 0x1 ;  /* 0x0000004e4e4eb211 */ /* 0x000fe400078f08ff */
[----:B------:R-:W-:Y:S01]  /*10480*/  @!P4 LEA.HI R79, R79, R79, RZ, 0x1 ;  /* 0x0000004f4f4fc211 */ /* 0x000fe200078f08ff */
[----:B------:R-:W-:Y:S01]  /*10490*/  @!P2 IMAD.WIDE R44, R45, 0x4, R102 ;  /* 0x000000042d2ca825 */ /* 0x000fe200078e0266 */
[----:B------:R-:W-:-:S02]  /*104a0*/  @!P5 LEA.HI R48, R48, R48, RZ, 0x1 ;  /* 0x000000303030d211 */ /* 0x000fc400078f08ff */
[----:B------:R-:W-:Y:S02]  /*104b0*/  @!P6 LEA.HI R42, R49, R49, RZ, 0x1 ;  /* 0x00000031312ae211 */ /* 0x000fe400078f08ff */
[----:B------:R-:W-:Y:S02]  /*104c0*/  @!P3 LOP3.LUT R47, R78, 0xfffffffe, RZ, 0xc0, !PT ;  /* 0xfffffffe4e2fb812 */ /* 0x000fe400078ec0ff */
[----:B------:R-:W-:Y:S02]  /*104d0*/  @!P4 LOP3.LUT R49, R79, 0xfffffffe, RZ, 0xc0, !PT ;  /* 0xfffffffe4f31c812 */ /* 0x000fe400078ec0ff */
[----:B------:R-:W-:Y:S01]  /*104e0*/  @!P5 LOP3.LUT R61, R48, 0xfffffffe, RZ, 0xc0, !PT ;  /* 0xfffffffe303dd812 */ /* 0x000fe200078ec0ff */
[----:B------:R-:W-:Y:S01]  /*104f0*/  @!P3 IMAD.WIDE R46, R47, 0x4, R102 ;  /* 0x000000042f2eb825 */ /* 0x000fe200078e0266 */
[----:B------:R-:W-:-:S03]  /*10500*/  @!P6 LOP3.LUT R63, R42, 0xfffffffe, RZ, 0xc0, !PT ;  /* 0xfffffffe2a3fe812 */ /* 0x000fc600078ec0ff */
[----:B------:R-:W-:-:S04]  /*10510*/  @!P1 IMAD.WIDE R42, R43, 0x4, R102 ;  /* 0x000000042b2a9825 */ /* 0x000fc800078e0266 */
[--C-:B------:R-:W-:Y:S01]  /*10520*/  @!P4 IMAD.WIDE R48, R49, 0x4, R102.reuse ;  /* 0x000000043130c825 */ /* 0x100fe200078e0266 */
[----:B------:R1:W-:Y:S03]  /*10530*/  @!P1 ST.E.64 desc[UR38][R42.64], R24 ;  /* 0x000000182a009985 */ /* 0x0003e6000c101b26 */
[--C-:B------:R-:W-:Y:S01]  /*10540*/  @!P5 IMAD.WIDE R60, R61, 0x4, R102.reuse ;  /* 0x000000043d3cd825 */ /* 0x100fe200078e0266 */
[----:B------:R1:W-:Y:S03]  /*10550*/  @!P2 ST.E.64 desc[UR38][R44.64], R26 ;  /* 0x0000001a2c00a985 */ /* 0x0003e6000c101b26 */
[----:B------:R-:W-:Y:S01]  /*10560*/  @!P6 IMAD.WIDE R102, R63, 0x4, R102 ;  /* 0x000000043f66e825 */ /* 0x000fe200078e0266 */
[----:B------:R1:W-:Y:S04]  /*10570*/  @!P3 ST.E.64 desc[UR38][R46.64], R28 ;  /* 0x0000001c2e00b985 */ /* 0x0003e8000c101b26 */
[----:B------:R1:W-:Y:S04]  /*10580*/  @!P4 ST.E.64 desc[UR38][R48.64], R30 ;  /* 0x0000001e3000c985 */ /* 0x0003e8000c101b26 */
[----:B------:R1:W-:Y:S04]  /*10590*/  @!P5 ST.E.64 desc[UR38][R60.64], R32 ;  /* 0x000000203c00d985 */ /* 0x0003e8000c101b26 */
[----:B------:R1:W-:Y:S02]  /*105a0*/  @!P6 ST.E.64 desc[UR38][R102.64], R34 ;  /* 0x000000226600e985 */ /* 0x0003e4000c101b26 */
.L_x_2030:
[----:B------:R-:W-:Y:S05]  /*105b0*/  BSYNC B0 ;  /* 0x0000000000007941 */ /* 0x000fea0003800000 */
.L_x_2029:
[----:B------:R-:W-:Y:S01]  /*105c0*/  ISETP.GE.AND P1, PT, R104, R105, PT ;  /* 0x000000696800720c */ /* 0x000fe20003f26270 */
[----:B-1----:R1:W2:Y:S01]  /*105d0*/  SHFL.IDX PT, R25, R107, 0x1, 0x1c1f ;  /* 0x003c1f006b197f89 */ /* 0x0022a200000e0000 */
        /* <DEDUP_REMOVED lines=21> */
[----:B0-----:R-:W-:Y:S02]  /*10730*/  SEL R2, R20, R69, P0 ;  /* 0x0000004514027207 */ /* 0x001fe40000000000 */
[----:B------:R-:W-:Y:S01]  /*10740*/  SEL R8, R69, R20, P0 ;  /* 0x0000001445087207 */ /* 0x000fe20000000000 */
[----:B-12---:R-:W-:Y:S06]  /*10750*/  @P1 BRA `(.L_x_1992) ;  /* 0x0000004800541947 */ /* 0x006fec0003800000 */
        /* <DEDUP_REMOVED lines=60> */
[C---:B-1----:R-:W-:Y:S01]  /*10b20*/  VIADD R12, R101.reuse, 0x68 ;  /* 0x00000068650c7836 */ /* 0x042fe20000000000 */
[----:B------:R-:W-:Y:S01]  /*10b30*/  @!P2 LEA.HI R18, R18, R18, RZ, 0x1 ;  /* 0x000000121212a211 */ /* 0x000fe200078f08ff */
[----:B------:R-:W-:Y:S02]  /*10b40*/  VIADD R16, R101, 0x80 ;  /* 0x0000008065107836 */ /* 0x000fe40000000000 */
[----:B--2---:R-:W-:Y:S01]  /*10b50*/  @!P1 IMAD.WIDE R4, R11, 0x4, R24 ;  /* 0x000000040b049825 */ /* 0x004fe200078e0218 */
[----:B------:R-:W-:-:S02]  /*10b60*/  ISETP.GE.AND P5, PT, R12, UR4, PT ;  /* 0x000000040c007c0c */ /* 0x000fc4000bfa6270 */
[----:B------:R-:W-:Y:S01]  /*10b70*/  @!P3 LEA.HI R0, R0, R0, RZ, 0x1 ;  /* 0x000000000000b211 */ /* 0x000fe200078f08ff */
[----:B------:R-:W-:Y:S01]  /*10b80*/  VIADD R14, R101, 0x70 ;  /* 0x00000070650e7836 */ /* 0x000fe20000000000 */
[----:B------:R1:W-:Y:S01]  /*10b90*/  @!P1 ST.E.64 desc[UR38][R4.64], R52 ;  /* 0x0000003404009985 */ /* 0x0003e2000c101b26 */
[----:B------:R-:W-:Y:S01]  /*10ba0*/  @!P0 IMAD.WIDE R10, R45, 0x4, R24 ;  /* 0x000000042d0a8825 */ /* 0x000fe200078e0218 */
[----:B------:R-:W-:Y:S02]  /*10bb0*/  @!P3 LOP3.LUT R13, R0, 0xfffffffe, RZ, 0xc0, !PT ;  /* 0xfffffffe000db812 */ /* 0x000fe400078ec0ff */
[----:B------:R-:W-:Y:S01]  /*10bc0*/  ISETP.GE.AND P1, PT, R14, UR4, PT ;  /* 0x000000040e007c0c */ /* 0x000fe2000bf26270 */
[----:B------:R-:W-:Y:S01]  /*10bd0*/  VIADD R15, R101, 0x78 ;  /* 0x00000078650f7836 */ /* 0x000fe20000000000 */
[----:B------:R2:W-:Y:S01]  /*10be0*/  @!P0 ST.E.64 desc[UR38][R10.64], R56 ;  /* 0x000000380a008985 */ /* 0x0005e2000c101b26 */
[----:B0-----:R-:W-:Y:S02]  /*10bf0*/  @!P2 LOP3.LUT R7, R18, 0xfffffffe, RZ, 0xc0, !PT ;  /* 0xfffffffe1207a812 */ /* 0x001fe400078ec0ff */
        /* <DEDUP_REMOVED lines=70> */
.L_x_2028:
        /* <DEDUP_REMOVED lines=36> */
[--C-:B------:R-:W-:Y:S01]  /*112a0*/  SHF.R.S32.HI R9, RZ, 0x1f, R5.reuse ;  /* 0x0000001fff097819 */ /* 0x100fe20000011405 */
[----:B------:R-:W-:Y:S01]  /*112b0*/  IMAD.MOV R7, RZ, RZ, -R5 ;  /* 0x000000ffff077224 */ /* 0x000fe200078e0a05 */
[----:B------:R-:W-:Y:S01]  /*112c0*/  IADD3 R2, P0, R5, R2, RZ ;  /* 0x0000000205027210 */ /* 0x000fe20007f1e0ff */
[----:B------:R-:W-:Y:S02]  /*112d0*/  IMAD R4, R4, UR4, RZ ;  /* 0x0000000404047c24 */ /* 0x000fe4000f8e02ff */
[----:B------:R-:W-:-:S02]  /*112e0*/  IMAD R7, R6, R7, R0 ;  /* 0x0000000706077224 */ /* 0x000fc400078e0200 */
[----:B------:R-:W-:Y:S01]  /*112f0*/  IMAD R4, R17, UR5, R4 ;  /* 0x0000000511047c24 */ /* 0x000fe2000f8e0204 */
[----:B------:R-:W-:Y:S02]  /*11300*/  ULDC.64 UR4, c[0x0][0xbc8] ;  /* 0x0002f20000047ab9 */ /* 0x000fe40000000a00 */
        /* <DEDUP_REMOVED lines=12> */
.L_x_1990:
        /* <DEDUP_REMOVED lines=18> */
.L_x_2031:
[----:B------:R-:W-:Y:S01]  /*114f0*/  ULDC UR8, c[0x0][0xc50] ;  /* 0x0003140000087ab9 */ /* 0x000fe20000000800 */
[----:B------:R-:W-:Y:S01]  /*11500*/  UMOV UR36, UR6 ;  /* 0x0000000600247c82 */ /* 0x000fe20008000000 */
[----:B------:R-:W-:-:S11]  /*11510*/  UISETP.NE.AND UP0, UPT, UR8, 0x1, UPT ;  /* 0x000000010800788c */ /* 0x000fd6000bf05270 */
[----:B------:R-:W-:Y:S01]  /*11520*/  @UP0 ULDC UR4, c[0x0][0xc54] ;  /* 0x0003150000040ab9 */ /* 0x000fe20000000800 */
[----:B------:R-:W-:Y:S01]  /*11530*/  @UP0 ULDC UR7, c[0x0][0xc58] ;  /* 0x0003160000070ab9 */ /* 0x000fe20000000800 */
[----:B------:R-:W-:-:S04]  /*11540*/  UIMAD.WIDE.U32 UR4, UR6, UR4, URZ ;  /* 0x00000004060472a5 */ /* 0x000fc8000f8e003f */
[----:B------:R-:W-:-:S12]  /*11550*/  @UP0 USHF.R.U32.HI UR36, URZ, UR7, UR5 ;  /* 0x000000073f240299 */ /* 0x000fd80008011605 */
.L_x_2032:
        /* <DEDUP_REMOVED lines=8> */
[----:B------:R-:W-:Y:S01]  /*115e0*/  ULDC UR6, c[0x0][0x448] ;  /* 0x0001120000067ab9 */ /* 0x000fe20000000800 */
[----:B------:R-:W-:Y:S01]  /*115f0*/  ULDC.64 UR4, c[0x0][0x418] ;  /* 0x0001060000047ab9 */ /* 0x000fe20000000a00 */
[----:B------:R-:W-:Y:S01]  /*11600*/  UISETP.NE.AND UP1, UPT, UR6, 0x1, UPT ;  /* 0x000000010600788c */ /* 0x000fe2000bf25270 */
[----:B------:R-:W-:Y:S01]  /*11610*/  IMAD.MOV.U32 R0, RZ, RZ, RZ ;  /* 0x000000ffff007224 */ /* 0x000fe200078e00ff */
[----:B------:R-:W-:Y:S01]  /*11620*/  UISETP.NE.U32.AND UP0, UPT, UR4, URZ, UPT ;  /* 0x0000003f0400728c */ /* 0x000fe2000bf05070 */
[----:B------:R-:W-:Y:S02]  /*11630*/  ULDC UR7, c[0x0][0x424] ;  /* 0x0001090000077ab9 */ /* 0x000fe40000000800 */
[----:B------:R-:W-:Y:S01]  /*11640*/  ULDC UR4, c[0x0][0x288] ;  /* 0x0000a20000047ab9 */ /* 0x000fe20000000800 */
[----:B------:R-:W-:Y:S02]  /*11650*/  UISETP.NE.AND.EX UP0, UPT, UR5, URZ, UPT, UP0 ;  /* 0x0000003f0500728c */ /* 0x000fe4000bf05300 */
[----:B------:R-:W-:-:S02]  /*11660*/  UIADD3 UR10, -UR4, 0xa0, URZ ;  /* 0x000000a0040a7890 */ /* 0x000fc4000fffe13f */
[----:B------:R-:W-:Y:S01]  /*11670*/  USEL UR7, UR7, 0x1, UP0 ;  /* 0x0000000107077887 */ /* 0x000fe20008000000 */
[----:B------:R-:W-:Y:S01]  /*11680*/  @UP1 ULDC UR4, c[0x0][0x44c] ;  /* 0x0001130000041ab9 */ /* 0x000fe20000000800 */
[----:B------:R-:W-:Y:S01]  /*11690*/  ULDC UR9, c[0x0][0x2f0] ;  /* 0x0000bc0000097ab9 */ /* 0x000fe20000000800 */
[----:B------:R-:W-:Y:S01]  /*116a0*/  @UP1 ULDC UR11, c[0x0][0x450] ;  /* 0x00011400000b1ab9 */ /* 0x000fe20000000800 */
[----:B------:R-:W-:Y:S02]  /*116b0*/  UIMAD UR10, UR7, UR9, UR10 ;  /* 0x00000009070a72a4 */ /* 0x000fe4000f8e020a */
[----:B0-----:R-:W-:-:S04]  /*116c0*/  USHF.L.U32 UR41, UR41, 0x7, URZ ;  /* 0x0000000729297899 */ /* 0x001fc8000800063f */
[----:B------:R-:W-:-:S04]  /*116d0*/  UIADD3 UR6, UR41, 0x7f, URZ ;  /* 0x0000007f29067890 */ /* 0x000fc8000fffe03f */
[----:B------:R-:W-:Y:S02]  /*116e0*/  UIMAD.WIDE.U32 UR4, UR6, UR4, URZ ;  /* 0x00000004060472a5 */ /* 0x000fe4000f8e003f */
[----:B------:R-:W-:Y:S02]  /*116f0*/  UIMAD UR4, UR7, UR9, 0x9f ;  /* 0x0000009f070474a4 */ /* 0x000fe4000f8e0209 */
[----:B------:R-:W-:Y:S02]  /*11700*/  @UP1 USHF.R.U32.HI UR6, URZ, UR11, UR5 ;  /* 0x0000000b3f061299 */ /* 0x000fe40008011605 */
[----:B------:R-:W-:Y:S02]  /*11710*/  UIMAD.WIDE UR4, UR4, 0x66666667, URZ ;  /* 0x66666667040478a5 */ /* 0x000fe4000f8e023f */
[----:B------:R-:W-:Y:S02]  /*11720*/  UIADD3 UR6, UR10, UR6, URZ ;  /* 0x000000060a067290 */ /* 0x000fe4000fffe03f */
[----:B------:R-:W-:-:S02]  /*11730*/  USHF.R.U32.HI UR9, URZ, 0x1f, UR5 ;  /* 0x0000001f3f097899 */ /* 0x000fc40008011605 */
[----:B------:R-:W-:Y:S02]  /*11740*/  UIMAD.WIDE UR6, UR6, 0x66666667, URZ ;  /* 0x66666667060678a5 */ /* 0x000fe4000f8e023f */
[----:B------:R-:W-:Y:S02]  /*11750*/  ULEA.HI.SX32 UR9, UR5, UR9, 0x1a ;  /* 0x0000000905097291 */ /* 0x000fe4000f8fd23f */
[----:B------:R-:W-:Y:S02]  /*11760*/  USHF.R.U32.HI UR4, URZ, 0x1f, UR7 ;  /* 0x0000001f3f047899 */ /* 0x000fe40008011607 */
[----:B------:R-:W-:Y:S02]  /*11770*/  ULOP3.LUT UR5, UR8, 0xffff, URZ, 0xc0, !UPT ;  /* 0x0000ffff08057892 */ /* 0x000fe4000f8ec03f */
[----:B------:R-:W-:Y:S02]  /*11780*/  ULEA.HI.SX32 UR4, UR7, UR4, 0x1a ;  /* 0x0000000407047291 */ /* 0x000fe4000f8fd23f */
[----:B------:R-:W-:-:S02]  /*11790*/  USHF.R.U32.HI UR7, URZ, 0x10, UR8 ;  /* 0x000000103f077899 */ /* 0x000fc40008011608 */
[----:B------:R-:W-:-:S04]  /*117a0*/  UISETP.LT.AND UP0, UPT, UR9, UR4, UPT ;  /* 0x000000040900728c */ /* 0x000fc8000bf01270 */
[----:B------:R-:W-:Y:S02]  /*117b0*/  USEL UR6, UR9, UR4, UP0 ;  /* 0x0000000409067287 */ /* 0x000fe40008000000 */
[----:B------:R-:W-:Y:S02]  /*117c0*/  UISETP.NE.AND UP0, UPT, UR7, URZ, UPT ;  /* 0x0000003f0700728c */ /* 0x000fe4000bf05270 */
[----:B------:R-:W-:-:S06]  /*117d0*/  UISETP.GE.AND UP1, UPT, UR6, 0x1, UPT ;  /* 0x000000010600788c */ /* 0x000fcc000bf26270 */
[----:B------:R-:W-:-:S03]  /*117e0*/  PLOP3.LUT P0, PT, PT, PT, UP1, 0x80, 0x0 ;  /* 0x000000000000781c */ /* 0x000fc60003f0f018 */
[----:B------:R-:W-:-:S10]  /*117f0*/  @!UP0 ULDC UR7, c[0x0][0x9f0] ;  /* 0x00027c0000078ab9 */ /* 0x000fd40000000800 */
[----:B------:R-:W-:Y:S05]  /*11800*/  @!P0 BRA `(.L_x_2034) ;  /* 0x0000000000708947 */ /* 0x000fea0003800000 */
        /* <DEDUP_REMOVED lines=25> */
[----:B------:R-:W-:-:S04]  /*119a0*/  IMAD.MOV.U32 R0, RZ, RZ, R3 ;  /* 0x000000ffff007224 */ /* 0x000fc800078e0003 */
[----:B------:R-:W-:Y:S01]  /*119b0*/  @!P2 IMAD.MOV R0, RZ, RZ, -R0 ;  /* 0x000000ffff00a224 */ /* 0x000fe200078e0a00 */
[----:B------:R-:W-:-:S07]  /*119c0*/  @!P1 LOP3.LUT R0, RZ, UR7, RZ, 0x33, !PT ;  /* 0x00000007ff009c12 */ /* 0x000fce000f8e33ff */
.L_x_2034:
[----:B------:R-:W-:Y:S02]  /*119d0*/  IMAD R19, R0, UR5, RZ ;  /* 0x0000000500137c24 */ /* 0x000fe4000f8e02ff */
[----:B------:R-:W-:-:S03]  /*119e0*/  IMAD.MOV.U32 R2, RZ, RZ, 0x1 ;  /* 0x00000001ff027424 */ /* 0x000fc600078e00ff */
[----:B------:R-:W-:Y:S01]  /*119f0*/  VIADDMNMX R17, R19, R0, UR6, PT ;  /* 0x0000000613117e46 */ /* 0x000fe2000b800100 */
[----:B------:R-:W-:-:S03]  /*11a00*/  IMAD.MOV.U32 R0, RZ, RZ, RZ ;  /* 0x000000ffff007224 */ /* 0x000fc600078e00ff */
[----:B------:R-:W-:-:S13]  /*11a10*/  ISETP.GT.AND P0, PT, R17, R19, PT ;  /* 0x000000131100720c */ /* 0x000fda0003f04270 */
        /* <DEDUP_REMOVED lines=24> */
.L_x_2035:
        /* <DEDUP_REMOVED lines=20> */
.L_x_2036:
        /* <DEDUP_REMOVED lines=20> */
.L_x_2037:
        /* <DEDUP_REMOVED lines=18> */
.L_x_2038:
        /* <DEDUP_REMOVED lines=11> */
[----:B------:R-:W-:-:S04]  /*11ff0*/  LOP3.LUT R4, R0, 0x180, RZ, 0xc0, !PT ;  /* 0x0000018000047812 */ /* 0x000fc800078ec0ff */
        /* <DEDUP_REMOVED lines=19> */
[----:B------:R-:W-:-:S05]  /*12130*/  LOP3.LUT R0, R5, R4, RZ, 0xfc, !PT ;  /* 0x0000000405007212 */ /* 0x000fca00078efcff */
[----:B------:R0:W-:Y:S02]  /*12140*/  STL [R1+0xc], R0 ;  /* 0x00000c0001007387 */ /* 0x0001e40000100800 */
[----:B0-----:R-:W-:-:S05]  /*12150*/  P2R R0, PR, RZ, 0x2 ;  /* 0x00000002ff007803 */ /* 0x001fca0000000000 */
[----:B------:R0:W-:Y:S01]  /*12160*/  STL [R1+0x10], R0 ;  /* 0x0000100001007387 */ /* 0x0001e20000100800 */
[----:B--2---:R-:W-:Y:S02]  /*12170*/  SHF.R.S32.HI R9, RZ, 0x1f, R18 ;  /* 0x0000001fff097819 */ /* 0x004fe40000011412 */
[----:B------:R-:W-:-:S03]  /*12180*/  SEL R16, R18, RZ, !P1 ;  /* 0x000000ff12107207 */ /* 0x000fc60004800000 */
[----:B------:R0:W-:Y:S01]  /*12190*/  STL [R1], R9 ;  /* 0x0000000901007387 */ /* 0x0001e20000100800 */
[----:B------:R-:W-:Y:S05]  /*121a0*/  BRA.DIV UR4, `(.L_x_2039) ;  /* 0x0000003204707947 */ /* 0x000fea000b800000 */
[----:B------:R1:W2:Y:S02]  /*121b0*/  SHFL.IDX PT, R14, R6, RZ, 0x1f ;  /* 0x00001fff060e7589 */ /* 0x0002a400000e0000 */
.L_x_2094:
[----:B------:R-:W-:Y:S02]  /*121c0*/  PLOP3.LUT P2, PT, PT, PT, PT, 0x8, 0x0 ;  /* 0x000000000000781c */ /* 0x000fe40003f4e170 */
[----:B--2---:R-:W-:Y:S02]  /*121d0*/  ISETP.NE.AND P0, PT, R14, RZ, PT ;  /* 0x000000ff0e00720c */ /* 0x004fe40003f05270 */
[----:B0-----:R-:W-:-:S05]  /*121e0*/  P2R R0, PR, RZ, 0x4 ;  /* 0x00000004ff007803 */ /* 0x001fca0000000000 */
[----:B------:R0:W-:Y:S06]  /*121f0*/  STL [R1+0x8], R0 ;  /* 0x0000080001007387 */ /* 0x0001ec0000100800 */
[----:B------:R-:W-:Y:S05]  /*12200*/  @P0 BRA `(.L_x_2040) ;  /* 0x0000000400900947 */ /* 0x000fea0003800000 */
[----:B------:R-:W-:Y:S01]  /*12210*/  UMOV UR4, 0xffffffff ;  /* 0xffffffff00047882 */ /* 0x000fe20000000000 */
[----:B0-----:R-:W-:Y:S02]  /*12220*/  VIADD R0, R17, 0xffffffff ;  /* 0xffffffff11007836 */ /* 0x001fe40000000000 */
[----:B------:R-:W-:Y:S05]  /*12230*/  BRA.DIV UR4, `(.L_x_2041) ;  /* 0x00000032046c7947 */ /* 0x000fea000b800000 */
[----:B------:R-:W-:-:S13]  /*12240*/  ELECT P6, URZ, PT ;  /* 0x00000000003f782f */ /* 0x000fda00038c0000 */
.L_x_2097:
        /* <DEDUP_REMOVED lines=20> */
.L_x_2042:
[----:B0-----:R-:W-:Y:S01]  /*12390*/  IMAD.MOV.U32 R2, RZ, RZ, 0x1 ;  /* 0x00000001ff027424 */ /* 0x001fe200078e00ff */
[----:B------:R-:W-:-:S04]  /*123a0*/  ISETP.NE.AND P1, PT, R8, RZ, PT ;  /* 0x000000ff0800720c */ /* 0x000fc80003f25270 */
[----:B------:R-:W-:-:S04]  /*123b0*/  SHF.L.U32 R2, R2, 0x1f, RZ ;  /* 0x0000001f02027819 */ /* 0x000fc800000006ff */
[----:B------:R-:W0:Y:S02]  /*123c0*/  SYNCS.PHASECHK.TRANS64.TRYWAIT P0, [UR40+0x33480], R2 ;  /* 0x03348002ff0075a7 */ /* 0x000e240008000168 */
[----:B0-----:R-:W-:Y:S05]  /*123d0*/  @!P0 BRA `(.L_x_2043) ;  /* 0x0000003000248947 */ /* 0x001fea0003800000 */
.L_x_2098:
[----:B------:R-:W-:Y:S05]  /*123e0*/  @P1 BRA `(.L_x_2044) ;  /* 0x0000000000181947 */ /* 0x000fea0003800000 */
[----:B------:R-:W2:Y:S01]  /*123f0*/  S2R R4, SR_TID.X ;  /* 0x0000000000047919 */ /* 0x000ea20000002100 */
[----:B0-----:R-:W-:-:S04]  /*12400*/  IMAD.MOV.U32 R3, RZ, RZ, 0x7800 ;  /* 0x00007800ff037424 */ /* 0x001fc800078e00ff */
[----:B------:R3:W-:Y:S01]  /*12410*/  SYNCS.ARRIVE.TRANS64 RZ, [UR40+0x33470], R3 ;  /* 0x03347003ffff79a7 */ /* 0x0007e20008000028 */
[----:B--2---:R-:W-:-:S13]  /*12420*/  LOP3.LUT P0, RZ, R4, 0x1f, RZ, 0xc0, !PT ;  /* 0x0000001f04ff7812 */ /* 0x004fda000780c0ff */
[----:B---3--:R-:W-:Y:S05]  /*12430*/  @!P0 BRA `(.L_x_2044) ;  /* 0x0000000000048947 */ /* 0x008fea0003800000 */
[----:B------:R-:W-:Y:S01]  /*12440*/  BPT.TRAP 0x1 ;  /* 0x000000040000795c */ /* 0x000fe20000300000 */
.L_x_2044:
        /* <DEDUP_REMOVED lines=28> */
.L_x_2099:
[----:B------:R-:W-:Y:S05]  /*12610*/  @P1 BRA `(.L_x_2046) ;  /* 0x0000000000181947 */ /* 0x000fea0003800000 */
[----:B0-----:R-:W0:Y:S01]  /*12620*/  S2R R3, SR_TID.X ;  /* 0x0000000000037919 */ /* 0x001e220000002100 */
[----:B------:R-:W-:-:S04]  /*12630*/  IMAD.MOV.U32 R2, RZ, RZ, 0x7800 ;  /* 0x00007800ff027424 */ /* 0x000fc800078e00ff */
[----:B------:R2:W-:Y:S01]  /*12640*/  SYNCS.ARRIVE.TRANS64 RZ, [UR40+0x33430], R2 ;  /* 0x03343002ffff79a7 */ /* 0x0005e20008000028 */
[----:B0-----:R-:W-:-:S13]  /*12650*/  LOP3.LUT P0, RZ, R3, 0x1f, RZ, 0xc0, !PT ;  /* 0x0000001f03ff7812 */ /* 0x001fda000780c0ff */
[----:B--2---:R-:W-:Y:S05]  /*12660*/  @!P0 BRA `(.L_x_2046) ;  /* 0x0000000000048947 */ /* 0x004fea0003800000 */
[----:B------:R-:W-:Y:S01]  /*12670*/  BPT.TRAP 0x1 ;  /* 0x000000040000795c */ /* 0x000fe20000300000 */
.L_x_2046:
[----:B------:R-:W-:Y:S01]  /*12680*/  ULDC.64 UR4, c[0x0][0x198] ;  /* 0x0000660000047ab9 */ /* 0x000fe20000000a00 */
[----:B------:R-:W-:Y:S01]  /*12690*/  R2UR UR11, R0 ;  /* 0x00000000000b72ca */ /* 0x000fe200000e0000 */
[----:B------:R-:W-:Y:S01]  /*126a0*/  UIADD3 UR4, UP0, UR4, 0x370, URZ ;  /* 0x0000037004047890 */ /* 0x000fe2000ff1e03f */
[----:B------:R-:W-:Y:S01]  /*126b0*/  R2UR UR13, R16 ;  /* 0x00000000100d72ca */ /* 0x000fe200000e0000 */
[----:B------:R-:W-:Y:S01]  /*126c0*/  UIADD3 UR8, UR40, 0x24200, URZ ;  /* 0x0002420028087890 */ /* 0x000fe2000fffe03f */
[----:B------:R-:W-:Y:S01]  /*126d0*/  PLOP3.LUT P0, PT, PT, PT, PT, 0x80, 0x0 ;  /* 0x000000000000781c */ /* 0x000fe20003f0f070 */
[----:B------:R-:W-:Y:S02]  /*126e0*/  UIADD3 UR9, UR40, 0x33430, URZ ;  /* 0x0003343028097890 */ /* 0x000fe4000fffe03f */
[----:B------:R-:W-:Y:S01]  /*126f0*/  UIADD3.X UR5, URZ, UR5, URZ, UP0, !UPT ;  /* 0x000000053f057290 */ /* 0x000fe200087fe43f */
[----:B------:R-:W-:Y:S01]  /*12700*/  P2R R0, PR, RZ, 0x1 ;  /* 0x00000001ff007803 */ /* 0x000fe20000000000 */
        /* <DEDUP_REMOVED lines=18> */
[----:B------:R2:W-:Y:S01]  /*12830*/  STL [R1+0x8], R0 ;  /* 0x0000080001007387 */ /* 0x0005e20000100800 */
[----:B------:R-:W-:Y:S01]  /*12840*/  NOP ;  /* 0x0000000000007918 */ /* 0x000fe20000000000 */
.L_x_2040:
[----:B------:R-:W-:Y:S05]  /*12850*/  WARPSYNC.ALL ;  /* 0x0000000000007948 */ /* 0x000fea0003800000 */
[----:B--2---:R-:W-:Y:S01]  /*12860*/  UIADD3 UR4, UR40, 0x1e200, URZ ;  /* 0x0001e20028047890 */ /* 0x004fe2000fffe03f */
        /* <DEDUP_REMOVED lines=20> */
.L_x_2047:
        /* <DEDUP_REMOVED lines=8> */
[----:B------:R-:W-:-:S04]  /*12a30*/  UIMAD UR6, UR36, UR9, UR6 ;  /* 0x00000009240672a4 */ /* 0x000fc8000f8e0206 */
[----:B------:R-:W-:Y:S01]  /*12a40*/  UIADD3 UR5, UR5, UR6, URZ ;  /* 0x0000000605057290 */ /* 0x000fe2000fffe03f */
[----:B--2---:R-:W-:Y:S02]  /*12a50*/  ISETP.NE.AND P0, PT, R9, 0x1, PT ;  /* 0x000000010900780c */ /* 0x004fe40003f05270 */
        /* <DEDUP_REMOVED lines=12> */
[C---:B------:R-:W-:Y:S02]  /*12b20*/  IMAD.SHL.U32 R0, R6.reuse, 0x10, RZ ;  /* 0x0000001006007824 */ /* 0x040fe400078e00ff */
[----:B------:R-:W-:-:S03]  /*12b30*/  IMAD.SHL.U32 R6, R6, 0x20, RZ ;  /* 0x0000002006067824 */ /* 0x000fc600078e00ff */
[----:B------:R-:W-:Y:S02]  /*12b40*/  LOP3.LUT R0, R0, 0x40, RZ, 0xc0, !PT ;  /* 0x0000004000007812 */ /* 0x000fe400078ec0ff */
[----:B------:R-:W-:Y:S02]  /*12b50*/  LOP3.LUT R6, R6, 0x60, RZ, 0xc0, !PT ;  /* 0x0000006006067812 */ /* 0x000fe400078ec0ff */
[----:B------:R-:W-:Y:S02]  /*12b60*/  IADD3 R0, R3, R0, R2 ;  /* 0x0000000003007210 */ /* 0x000fe40007ffe002 */
[----:B------:R-:W0:Y:S02]  /*12b70*/  LDC.64 R2, c[0x0][0x2e0] ;  /* 0x0000b800ff027b82 */ /* 0x000e240000000a00 */
[----:B0-----:R-:W-:-:S04]  /*12b80*/  IMAD R4, R5, R2, RZ ;  /* 0x0000000205047224 */ /* 0x001fc800078e02ff */
[C---:B------:R-:W-:Y:S01]  /*12b90*/  IMAD R5, R7.reuse, R3, R4 ;  /* 0x0000000307057224 */ /* 0x040fe200078e0204 */
[----:B------:R-:W-:Y:S01]  /*12ba0*/  LEA.HI R4, R10, R6, RZ, 0x1e ;  /* 0x000000060a047211 */ /* 0x000fe200078ff0ff */
[----:B------:R-:W-:Y:S01]  /*12bb0*/  IMAD.WIDE.U32 R2, R7, R2, UR4 ;  /* 0x0000000407027e25 */ /* 0x000fe2000f8e0002 */
[----:B------:R-:W0:Y:S01]  /*12bc0*/  @P0 LDC R6, c[0x0][0x450] ;  /* 0x00011400ff060b82 */ /* 0x000e220000000800 */
[----:B------:R-:W-:Y:S02]  /*12bd0*/  ULDC.64 UR4, c[0x0][0x2d0] ;  /* 0x0000b40000047ab9 */ /* 0x000fe40000000a00 */
[----:B------:R-:W-:Y:S02]  /*12be0*/  IMAD.IADD R3, R3, 0x1, R5 ;  /* 0x0000000103037824 */ /* 0x000fe400078e0205 */
[----:B------:R-:W1:Y:S03]  /*12bf0*/  S2R R5, SR_CTAID.X ;  /* 0x0000000000057919 */ /* 0x000e660000002500 */
[----:B------:R-:W2:Y:S01]  /*12c00*/  @P0 LDC R7, c[0x0][0x44c] ;  /* 0x00011300ff070b82 */ /* 0x000ea20000000800 */
[----:B-1----:R-:W-:-:S04]  /*12c10*/  IMAD R4, R5, 0x80, R4 ;  /* 0x0000008005047824 */ /* 0x002fc800078e0204 */
[----:B--2---:R-:W-:-:S04]  /*12c20*/  @P0 IMAD.HI.U32 R7, R4, R7, RZ ;  /* 0x0000000704070227 */ /* 0x004fc800078e00ff */
[----:B------:R-:W-:Y:S01]  /*12c30*/  IMAD.MOV.U32 R5, RZ, RZ, R4 ;  /* 0x000000ffff057224 */ /* 0x000fe200078e0004 */
        /* <DEDUP_REMOVED lines=24> */
[----:B------:R-:W0:Y:S01]  /*12dc0*/  S2R R2, SR_TID.X ;  /* 0x0000000000027919 */ /* 0x000e220000002100 */
[----:B------:R-:W-:Y:S02]  /*12dd0*/  ULDC UR4, c[0x0][0x288] ;  /* 0x0000a20000047ab9 */ /* 0x000fe40000000800 */
[----:B------:R-:W-:Y:S01]  /*12de0*/  IMAD R5, R9, UR4, RZ ;  /* 0x0000000409057c24 */ /* 0x000fe2000f8e02ff */
[----:B------:R-:W1:Y:S04]  /*12df0*/  SHFL.IDX PT, R3, R7, RZ, 0x1c1f ;  /* 0x001c1fff07037589 */ /* 0x000e6800000e0000 */
[----:B------:R-:W-:Y:S01]  /*12e00*/  SHFL.IDX PT, R14, R7, 0x1, 0x1c1f ;  /* 0x003c1f00070e7f89 */ /* 0x000fe200000e0000 */
[----:B0-----:R-:W-:-:S03]  /*12e10*/  LOP3.LUT R10, R2, 0x7f, RZ, 0xc0, !PT ;  /* 0x0000007f020a7812 */ /* 0x001fc600078ec0ff */
[----:B------:R-:W0:Y:S01]  /*12e20*/  SHFL.IDX PT, R2, R6, RZ, 0x1c1f ;  /* 0x001c1fff06027589 */ /* 0x000e2200000e0000 */
[----:B------:R-:W-:-:S04]  /*12e30*/  LEA.HI R4, R10, UR41, RZ, 0x1e ;  /* 0x000000290a047c11 */ /* 0x000fc8000f8ff0ff */
[C---:B------:R-:W-:Y:S01]  /*12e40*/  ISETP.GE.AND P4, PT, R4.reuse, R5, PT ;  /* 0x000000050400720c */ /* 0x040fe20003f86270 */
[----:B------:R-:W-:-:S12]  /*12e50*/  VIADD R10, R4, 0x20 ;  /* 0x00000020040a7836 */ /* 0x000fd80000000000 */
[----:B-1----:R-:W-:Y:S01]  /*12e60*/  @!P4 IADD3 R3, P3, R8, R3, RZ ;  /* 0x000000030803c210 */ /* 0x002fe20007f7e0ff */
[----:B------:R-:W-:-:S04]  /*12e70*/  @!P4 VIADD R9, R0, UR40 ;  /* 0x000000280009cc36 */ /* 0x000fc80008000000 */
[----:B0-----:R-:W-:Y:S01]  /*12e80*/  @!P4 IMAD.X R2, RZ, RZ, R2, P3 ;  /* 0x000000ffff02c224 */ /* 0x001fe200018e0602 */
[----:B------:R-:W-:Y:S01]  /*12e90*/  ISETP.GE.AND P3, PT, R10, R5, PT ;  /* 0x000000050a00720c */ /* 0x000fe20003f66270 */
[----:B------:R-:W-:-:S03]  /*12ea0*/  VIADD R10, R4, 0x40 ;  /* 0x00000040040a7836 */ /* 0x000fc60000000000 */
[----:B------:R-:W-:-:S04]  /*12eb0*/  @!P4 LOP3.LUT R3, R3, R2, RZ, 0x3c, !PT ;  /* 0x000000020303c212 */ /* 0x000fc800078e3cff */
[----:B------:R-:W-:-:S04]  /*12ec0*/  @!P4 LOP3.LUT R2, R3, R2, RZ, 0x3c, !PT ;  /* 0x000000020302c212 */ /* 0x000fc800078e3cff */
[----:B------:R-:W-:-:S05]  /*12ed0*/  @!P4 LOP3.LUT R3, R3, R2, RZ, 0x3c, !PT ;  /* 0x000000020303c212 */ /* 0x000fca00078e3cff */
[----:B------:R-:W-:Y:S04]  /*12ee0*/  @!P4 LDGSTS.E.BYPASS.LTC128B.128 [R9+0x1e200], desc[UR38][R2.64], !P2 ;  /* 0x1e2000000209cfae */ /* 0x000fe8000d101d66 */
[----:B------:R-:W-:Y:S04]  /*12ef0*/  @!P4 LDGSTS.E.BYPASS.LTC128B.128 [R9+0x20200], desc[UR38][R2.64+0x40], !P0 ;  /* 0x202000400209cfae */ /* 0x000fe8000c101d66 */
[----:B------:R0:W-:Y:S04]  /*12f00*/  @!P4 LDGSTS.E.BYPASS.LTC128B.128 [R9+0x22200], desc[UR38][R2.64+0x80], !P1 ;  /* 0x222000800209cfae */ /* 0x0001e8000c901d66 */
[----:B0-----:R-:W0:Y:S01]  /*12f10*/  SHFL.IDX PT, R2, R6, 0x1, 0x1c1f ;  /* 0x003c1f0006027f89 */ /* 0x001e2200000e0000 */
[----:B------:R-:W-:Y:S01]  /*12f20*/  @!P3 IADD3 R3, P4, R8, R14, RZ ;  /* 0x0000000e0803b210 */ /* 0x000fe20007f9e0ff */
[----:B------:R-:W-:-:S02]  /*12f30*/  @!P3 VIADD R9, R0, UR40 ;  /* 0x000000280009bc36 */ /* 0x000fc40008000000 */
[----:B------:R-:W1:Y:S02]  /*12f40*/  SHFL.IDX PT, R14, R7, 0x2, 0x1c1f ;  /* 0x005c1f00070e7f89 */ /* 0x000e6400000e0000 */
[----:B0-----:R-:W-:-:S05]  /*12f50*/  @!P3 IMAD.X R2, RZ, RZ, R2, P4 ;  /* 0x000000ffff02b224 */ /* 0x001fca00020e0602 */
[----:B------:R-:W-:-:S04]  /*12f60*/  @!P3 LOP3.LUT R3, R3, R2, RZ, 0x3c, !PT ;  /* 0x000000020303b212 */ /* 0x000fc800078e3cff */
[----:B------:R-:W-:-:S04]  /*12f70*/  @!P3 LOP3.LUT R2, R3, R2, RZ, 0x3c, !PT ;  /* 0x000000020302b212 */ /* 0x000fc800078e3cff */
[----:B------:R-:W-:-:S05]  /*12f80*/  @!P3 LOP3.LUT R3, R3, R2, RZ, 0x3c, !PT ;  /* 0x000000020303b212 */ /* 0x000fca00078e3cff */
[----:B------:R-:W-:Y:S04]  /*12f90*/  @!P3 LDGSTS.E.BYPASS.LTC128B.128 [R9+0x1ea00], desc[UR38][R2.64], !P2 ;  /* 0x1ea000000209bfae */ /* 0x000fe8000d101d66 */
[----:B------:R-:W-:Y:S04]  /*12fa0*/  @!P3 LDGSTS.E.BYPASS.LTC128B.128 [R9+0x20a00], desc[UR38][R2.64+0x40], !P0 ;  /* 0x20a000400209bfae */ /* 0x000fe8000c101d66 */
[----:B------:R0:W-:Y:S01]  /*12fb0*/  @!P3 LDGSTS.E.BYPASS.LTC128B.128 [R9+0x22a00], desc[UR38][R2.64+0x80], !P1 ;  /* 0x22a000800209bfae */ /* 0x0001e2000c901d66 */
[----:B------:R-:W-:-:S03]  /*12fc0*/  ISETP.GE.AND P3, PT, R10, R5, PT ;  /* 0x000000050a00720c */ /* 0x000fc60003f66270 */
[----:B0-----:R-:W0:Y:S10]  /*12fd0*/  SHFL.IDX PT, R2, R6, 0x2, 0x1c1f ;  /* 0x005c1f0006027f89 */ /* 0x001e3400000e0000 */
[----:B-1----:R-:W-:Y:S01]  /*12fe0*/  @!P3 IADD3 R3, P4, R8, R14, RZ ;  /* 0x0000000e0803b210 */ /* 0x002fe20007f9e0ff */
[----:B------:R-:W-:Y:S01]  /*12ff0*/  @!P3 VIADD R21, R0, UR40 ;  /* 0x000000280015bc36 */ /* 0x000fe20008000000 */
[----:B------:R1:W2:Y:S04]  /*13000*/  SHFL.IDX PT, R14, R7, 0x3, 0x1c1f ;  /* 0x007c1f00070e7f89 */ /* 0x0002a800000e0000 */
[----:B------:R-:W3:Y:S01]  /*13010*/  SHFL.IDX PT, R6, R6, 0x3, 0x1c1f ;  /* 0x007c1f0006067f89 */ /* 0x000ee200000e0000 */
[----:B0-----:R-:W-:-:S05]  /*13020*/  @!P3 IMAD.X R2, RZ, RZ, R2, P4 ;  /* 0x000000ffff02b224 */ /* 0x001fca00020e0602 */
[----:B------:R-:W-:-:S04]  /*13030*/  @!P3 LOP3.LUT R3, R3, R2, RZ, 0x3c, !PT ;  /* 0x000000020303b212 */ /* 0x000fc800078e3cff */
[----:B------:R-:W-:-:S04]  /*13040*/  @!P3 LOP3.LUT R2, R3, R2, RZ, 0x3c, !PT ;  /* 0x000000020302b212 */ /* 0x000fc800078e3cff */
[----:B------:R-:W-:-:S05]  /*13050*/  @!P3 LOP3.LUT R3, R3, R2, RZ, 0x3c, !PT ;  /* 0x000000020303b212 */ /* 0x000fca00078e3cff */
[----:B------:R1:W-:Y:S04]  /*13060*/  @!P3 LDGSTS.E.BYPASS.LTC128B.128 [R21+0x1f200], desc[UR38][R2.64], !P2 ;  /* 0x1f2000000215bfae */ /* 0x0003e8000d101d66 */
[----:B------:R1:W-:Y:S04]  /*13070*/  @!P3 LDGSTS.E.BYPASS.LTC128B.128 [R21+0x21200], desc[UR38][R2.64+0x40], !P0 ;  /* 0x212000400215bfae */ /* 0x0003e8000c101d66 */
[----:B--23--:R1:W-:Y:S02]  /*13080*/  @!P3 LDGSTS.E.BYPASS.LTC128B.128 [R21+0x23200], desc[UR38][R2.64+0x80], !P1 ;  /* 0x232000800215bfae */ /* 0x00c3e4000c901d66 */
.L_x_2108:
[----:B------:R-:W-:Y:S01]  /*13090*/  VIADD R4, R4, 0x60 ;  /* 0x0000006004047836 */ /* 0x000fe20000000000 */
[----:B------:R-:W-:Y:S04]  /*130a0*/  BSSY B0, `(.L_x_2049) ;  /* 0x000000c000007945 */ /* 0x000fe80003800000 */
[----:B------:R-:W-:-:S13]  /*130b0*/  ISETP.GE.AND P3, PT, R4, R5, PT ;  /* 0x000000050400720c */ /* 0x000fda0003f66270 */
[----:B------:R-:W-:Y:S05]  /*130c0*/  @P3 BRA `(.L_x_2050) ;  /* 0x0000000000243947 */ /* 0x000fea0003800000 */
[----:B-1----:R-:W-:Y:S01]  /*130d0*/  IADD3 R2, P3, R8, R14, RZ ;  /* 0x0000000e08027210 */ /* 0x002fe20007f7e0ff */
        /* <DEDUP_REMOVED lines=8> */
.L_x_2050:
[----:B------:R-:W-:Y:S05]  /*13160*/  BSYNC B0 ;  /* 0x0000000000007941 */ /* 0x000fea0003800000 */
.L_x_2049:
        /* <DEDUP_REMOVED lines=8> */
[----:B------:R-:W-:Y:S01]  /*131f0*/  ISETP.GE.AND P1, PT, R2, R19, PT ;  /* 0x000000130200720c */ /* 0x000fe20003f26270 */
[----:B------:R-:W0:Y:S02]  /*13200*/  SYNCS.PHASECHK.TRANS64.TRYWAIT P0, [UR40+0x33420], R0 ;  /* 0x03342000ff0075a7 */ /* 0x000e240008000168 */
[----:B0-----:R-:W-:Y:S10]  /*13210*/  @!P0 BRA `(.L_x_2051) ;  /* 0x0000002800248947 */ /* 0x001ff40003800000 */
.L_x_2109:
[----:B------:R-:W-:Y:S01]  /*13220*/  IMAD.MOV.U32 R14, RZ, RZ, 0x1 ;  /* 0x00000001ff0e7424 */ /* 0x000fe200078e00ff */
[----:B------:R-:W-:Y:S06]  /*13230*/  @!P1 BRA `(.L_x_2052) ;  /* 0x0000001000a49947 */ /* 0x000fec0003800000 */
[----:B0-----:R-:W2:Y:S01]  /*13240*/  LDL R3, [R1+0x14] ;  /* 0x0000140001037983 */ /* 0x001ea20000100800 */
[----:B------:R-:W0:Y:S01]  /*13250*/  S2R R4, SR_TID.X ;  /* 0x0000000000047919 */ /* 0x000e220000002100 */
[----:B------:R-:W-:Y:S01]  /*13260*/  IMAD.MOV.U32 R0, RZ, RZ, RZ ;  /* 0x000000ffff007224 */ /* 0x000fe200078e00ff */
[----:B0-----:R-:W-:Y:S02]  /*13270*/  LOP3.LUT R21, R4, 0x1f, RZ, 0xc0, !PT ;  /* 0x0000001f04157812 */ /* 0x001fe400078ec0ff */
[C---:B--2---:R-:W-:Y:S02]  /*13280*/  LOP3.LUT R20, R3.reuse, 0x1, RZ, 0xfc, !PT ;  /* 0x0000000103147812 */ /* 0x044fe400078efcff */
[----:B------:R-:W-:Y:S01]  /*13290*/  LOP3.LUT R15, R3, 0x2, RZ, 0xfc, !PT ;  /* 0x00000002030f7812 */ /* 0x000fe200078efcff */
[----:B------:R-:W-:-:S07]  /*132a0*/  IMAD.MOV.U32 R3, RZ, RZ, 0x1 ;  /* 0x00000001ff037424 */ /* 0x000fce00078e00ff */
.L_x_2073:
[----:B------:R-:W2:Y:S01]  /*132b0*/  LDL R4, [R1+0x8] ;  /* 0x0000080001047983 */ /* 0x000ea20000100800 */
[----:B------:R-:W-:Y:S01]  /*132c0*/  VIADD R13, R0, 0x1 ;  /* 0x00000001000d7836 */ /* 0x000fe20000000000 */
[----:B------:R-:W-:Y:S04]  /*132d0*/  BSSY B0, `(.L_x_2053) ;  /* 0x000009a000007945 */ /* 0x000fe80003800000 */
[----:B------:R-:W-:-:S04]  /*132e0*/  ISETP.NE.AND P0, PT, R13, 0x2, PT ;  /* 0x000000020d00780c */ /* 0x000fc80003f05270 */
[----:B------:R-:W-:Y:S02]  /*132f0*/  SEL R14, RZ, 0x1, P0 ;  /* 0x00000001ff0e7807 */ /* 0x000fe40000000000 */
[----:B------:R-:W-:Y:S02]  /*13300*/  SEL R13, R13, RZ, P0 ;  /* 0x000000ff0d0d7207 */ /* 0x000fe40000000000 */
[----:B------:R-:W-:Y:S02]  /*13310*/  LOP3.LUT R14, R3, R14, RZ, 0x3c, !PT ;  /* 0x0000000e030e7212 */ /* 0x000fe400078e3cff */
[----:B--2---:R-:W-:-:S13]  /*13320*/  ISETP.NE.AND P1, PT, R4, RZ, PT ;  /* 0x000000ff0400720c */ /* 0x004fda0003f25270 */
[----:B0-----:R-:W-:Y:S05]  /*13330*/  @!P1 BRA `(.L_x_2054) ;  /* 0x00000008004c9947 */ /* 0x001fea0003800000 */
[----:B------:R-:W2:Y:S01]  /*13340*/  LDL R4, [R1+0x10] ;  /* 0x0000100001047983 */ /* 0x000ea20000100800 */
[----:B------:R-:W-:Y:S01]  /*13350*/  IMAD.MOV.U32 R6, RZ, RZ, R2 ;  /* 0x000000ffff067224 */ /* 0x000fe200078e0002 */
[----:B--2---:R-:W-:-:S13]  /*13360*/  ISETP.NE.AND P1, PT, R4, RZ, PT ;  /* 0x000000ff0400720c */ /* 0x004fda0003f25270 */
[----:B------:R-:W-:Y:S05]  /*13370*/  @!P1 BRA `(.L_x_2055) ;  /* 0x00000000004c9947 */ /* 0x000fea0003800000 */
[----:B------:R-:W2:Y:S01]  /*13380*/  LDL R8, [R1] ;  /* 0x0000000001087983 */ /* 0x000ea20000100800 */
[----:B------:R-:W0:Y:S01]  /*13390*/  LDC R6, c[0x0][0x43c] ;  /* 0x00010f00ff067b82 */ /* 0x000e220000000800 */
[----:B------:R-:W-:-:S07]  /*133a0*/  ULDC.64 UR4, c[0x0][0x428] ;  /* 0x00010a0000047ab9 */ /* 0x000fce0000000a00 */
[----:B------:R-:W1:Y:S01]  /*133b0*/  LDC.64 R16, c[0x0][0x418] ;  /* 0x00010600ff107b82 */ /* 0x000e620000000a00 */
[----:B0-----:R-:W-:-:S13]  /*133c0*/  ISETP.NE.AND P0, PT, R6, 0x1, PT ;  /* 0x000000010600780c */ /* 0x001fda0003f05270 */
[----:B------:R-:W0:Y:S02]  /*133d0*/  @P0 LDC.64 R4, c[0x0][0x440] ;  /* 0x00011000ff040b82 */ /* 0x000e240000000a00 */
[----:B0-----:R-:W-:-:S04]  /*133e0*/  @P0 IMAD.HI.U32 R7, R2, R4, RZ ;  /* 0x0000000402070227 */ /* 0x001fc800078e00ff */
[----:B------:R-:W-:Y:S01]  /*133f0*/  IMAD.MOV.U32 R4, RZ, RZ, R2 ;  /* 0x000000ffff047224 */ /* 0x000fe200078e0002 */
[----:B------:R-:W-:-:S05]  /*13400*/  @P0 SHF.R.U32.HI R4, RZ, R5, R7 ;  /* 0x00000005ff040219 */ /* 0x000fca0000011607 */
[----:B------:R-:W-:-:S04]  /*13410*/  IMAD.MOV R5, RZ, RZ, -R4 ;  /* 0x000000ffff057224 */ /* 0x000fc800078e0a04 */
[----:B------:R-:W-:Y:S01]  /*13420*/  IMAD R6, R6, R5, R2 ;  /* 0x0000000506067224 */ /* 0x000fe200078e0202 */
[----:B------:R-:W-:-:S03]  /*13430*/  SHF.R.S32.HI R5, RZ, 0x1f, R4 ;  /* 0x0000001fff057819 */ /* 0x000fc60000011404 */
[----:B------:R-:W-:-:S03]  /*13440*/  IMAD.WIDE.U32 R4, R18, UR4, R4 ;  /* 0x0000000412047c25 */ /* 0x000fc6000f8e0004 */
[----:B-1----:R-:W-:Y:S01]  /*13450*/  LEA R16, P0, R4, R16, 0x2 ;  /* 0x0000001004107211 */ /* 0x002fe200078010ff */
[----:B--2---:R-:W-:-:S04]  /*13460*/  IMAD R7, R8, UR4, RZ ;  /* 0x0000000408077c24 */ /* 0x004fc8000f8e02ff */
[----:B------:R-:W-:-:S04]  /*13470*/  IMAD R7, R18, UR5, R7 ;  /* 0x0000000512077c24 */ /* 0x000fc8000f8e0207 */
[----:B------:R-:W-:-:S05]  /*13480*/  IMAD.IADD R7, R7, 0x1, R5 ;  /* 0x0000000107077824 */ /* 0x000fca00078e0205 */
[----:B------:R-:W-:-:S05]  /*13490*/  LEA.HI.X R17, R4, R17, R7, 0x2, P0 ;  /* 0x0000001104117211 */ /* 0x000fca00000f1407 */
[----:B------:R0:W5:Y:S02]  /*134a0*/  LDG.E R16, desc[UR38][R16.64] ;  /* 0x0000002610107981 */ /* 0x000164000c1e1900 */
.L_x_2055:
[----:B------:R-:W1:Y:S01]  /*134b0*/  S2R R4, SR_TID.X ;  /* 0x0000000000047919 */ /* 0x000e620000002100 */
[----:B------:R-:W-:Y:S02]  /*134c0*/  LEA R8, R13, UR40, 0x3 ;  /* 0x000000280d087c11 */ /* 0x000fe4000f8e18ff */
[----:B-1----:R-:W-:Y:S02]  /*134d0*/  LOP3.LUT R5, R4, 0x7f, RZ, 0xc0, !PT ;  /* 0x0000007f04057812 */ /* 0x002fe400078ec0ff */
[----:B------:R-:W-:Y:S02]  /*134e0*/  SHF.L.U32 R4, R14, 0x1f, RZ ;  /* 0x0000001f0e047819 */ /* 0x000fe400000006ff */
[----:B------:R-:W-:Y:S02]  /*134f0*/  ISETP.NE.AND P1, PT, R5, RZ, PT ;  /* 0x000000ff0500720c */ /* 0x000fe40003f25270 */
[----:B------:R-:W1:Y:S02]  /*13500*/  SYNCS.PHASECHK.TRANS64.TRYWAIT P0, [R8+URZ+0x33480], R4 ;  /* 0x03348004080075a7 */ /* 0x000e64000800017f */
[----:B-1----:R-:W-:Y:S09]  /*13510*/  @!P0 BRA `(.L_x_2056) ;  /* 0x00000024007c8947 */ /* 0x002ff20003800000 */
.L_x_2110:
[----:B------:R-:W-:Y:S04]  /*13520*/  BSSY B1, `(.L_x_2057) ;  /* 0x0000007000017945 */ /* 0x000fe80003800000 */
[----:B------:R-:W-:Y:S05]  /*13530*/  @P1 BRA `(.L_x_2058) ;  /* 0x0000000000141947 */ /* 0x000fea0003800000 */
[----:B------:R-:W-:Y:S01]  /*13540*/  ISETP.NE.AND P0, PT, R21, RZ, PT ;  /* 0x000000ff1500720c */ /* 0x000fe20003f05270 */
[----:B------:R-:W-:-:S04]  /*13550*/  IMAD.MOV.U32 R5, RZ, RZ, 0x7800 ;  /* 0x00007800ff057424 */ /* 0x000fc800078e00ff */
[----:B------:R2:W-:Y:S08]  /*13560*/  SYNCS.ARRIVE.TRANS64 RZ, [R8+URZ+0x33470], R5 ;  /* 0x0334700508ff79a7 */ /* 0x0005f0000800003f */
[----:B------:R-:W-:Y:S05]  /*13570*/  @!P0 BRA `(.L_x_2058) ;  /* 0x0000000000048947 */ /* 0x000fea0003800000 */
[----:B------:R-:W-:Y:S01]  /*13580*/  BPT.TRAP 0x1 ;  /* 0x000000040000795c */ /* 0x000fe20000300000 */
.L_x_2058:
[----:B------:R-:W-:Y:S05]  /*13590*/  BSYNC B1 ;  /* 0x0000000000017941 */ /* 0x000fea0003800000 */
.L_x_2057:
        /* <DEDUP_REMOVED lines=16> */
.L_x_2059:
        /* <DEDUP_REMOVED lines=13> */
.L_x_2060:
        /* <DEDUP_REMOVED lines=15> */
.L_x_2061:
        /* <DEDUP_REMOVED lines=10> */
.L_x_2111:
        /* <DEDUP_REMOVED lines=9> */
.L_x_2064:
[----:B------:R-:W-:Y:S05]  /*13990*/  BSYNC B1 ;  /* 0x0000000000017941 */ /* 0x000fea0003800000 */
.L_x_2063:
        /* <DEDUP_REMOVED lines=12> */
.L_x_2065:
        /* <DEDUP_REMOVED lines=13> */
.L_x_2066:
        /* <DEDUP_REMOVED lines=13> */
.L_x_2067:
[----:B------:R-:W-:-:S13]  /*13c00*/  @P0 ELECT P1, URZ, PT ;  /* 0x00000000003f082f */ /* 0x000fda0003820000 */
[----:B------:R-:W-:Y:S01]  /*13c10*/  @P1 R2UR UR13, R16 ;  /* 0x00000000100d12ca */ /* 0x000fe200000e0000 */
[----:B------:R-:W-:Y:S01]  /*13c20*/  UMOV UR12, UR36 ;  /* 0x00000024000c7c82 */ /* 0x000fe20008000000 */
[----:B------:R-:W-:-:S11]  /*13c30*/  @P1 PLOP3.LUT P0, PT, P1, PT, PT, 0x8, 0x0 ;  /* 0x000000000000181c */ /* 0x000fd60000f0e170 */
[----:B------:R2:W-:Y:S01]  /*13c40*/  UTMALDG.4D [UR8], [UR6], desc[UR14] ;  /* 0x00000e08060075b4 */ /* 0x0005e20008019000 */
[----:B------:R-:W-:Y:S01]  /*13c50*/  PLOP3.LUT P1, PT, PT, PT, PT, 0x8, 0x0 ;  /* 0x000000000000781c */ /* 0x000fe20003f2e170 */
[----:B--2---:R-:W-:-:S12]  /*13c60*/  @P0 BRA.U.ANY `(.L_x_2067) ;  /* 0xfffffffd00e40947 */ /* 0x004fd8000393ffff */
.L_x_2054:
[----:B------:R-:W-:Y:S05]  /*13c70*/  BSYNC B0 ;  /* 0x0000000000007941 */ /* 0x000fea0003800000 */
.L_x_2053:
[----:B------:R-:W-:-:S13]  /*13c80*/  ISETP.NE.AND P0, PT, R20, 0x3, PT ;  /* 0x000000031400780c */ /* 0x000fda0003f05270 */
[----:B------:R-:W-:Y:S05]  /*13c90*/  @!P0 BRA `(.L_x_2068) ;  /* 0x0000000000048947 */ /* 0x000fea0003800000 */
[----:B------:R-:W-:Y:S01]  /*13ca0*/  BPT.TRAP 0x1 ;  /* 0x000000040000795c */ /* 0x000fe20000300000 */
.L_x_2068:
[----:B------:R-:W-:Y:S02]  /*13cb0*/  LOP3.LUT R5, R3, 0x1, RZ, 0x3c, !PT ;  /* 0x0000000103057812 */ /* 0x000fe400078e3cff */
[----:B-1----:R-:W-:Y:S02]  /*13cc0*/  LEA R12, R0, UR40, 0x3 ;  /* 0x00000028000c7c11 */ /* 0x002fe4000f8e18ff */
[----:B------:R-:W-:Y:S02]  /*13cd0*/  SHF.L.U32 R5, R5, 0x1f, RZ ;  /* 0x0000001f05057819 */ /* 0x000fe400000006ff */
[----:B------:R-:W-:Y:S02]  /*13ce0*/  ISETP.NE.AND P1, PT, R15, 0x3, PT ;  /* 0x000000030f00780c */ /* 0x000fe40003f25270 */
[----:B------:R-:W1:Y:S02]  /*13cf0*/  SYNCS.PHASECHK.TRANS64.TRYWAIT P0, [R12+URZ+0x33470], R5 ;  /* 0x033470050c0075a7 */ /* 0x000e64000800017f */
[----:B-1----:R-:W-:Y:S09]  /*13d00*/  @!P0 BRA `(.L_x_2069) ;  /* 0x0000001c00a88947 */ /* 0x002ff20003800000 */
.L_x_2112:
[----:B------:R-:W-:Y:S05]  /*13d10*/  @!P1 BRA `(.L_x_2070) ;  /* 0x0000000000049947 */ /* 0x000fea0003800000 */
[----:B------:R-:W-:Y:S01]  /*13d20*/  BPT.TRAP 0x1 ;  /* 0x000000040000795c */ /* 0x000fe20000300000 */
.L_x_2070:
[----:B-1----:R-:W-:Y:S01]  /*13d30*/  SHF.L.U32 R5, R3, 0x1f, RZ ;  /* 0x0000001f03057819 */ /* 0x002fe200000006ff */
[----:B------:R-:W-:-:S03]  /*13d40*/  IMAD R3, R0, 0x7800, RZ ;  /* 0x0000780000037824 */ /* 0x000fc600078e02ff */
[----:B------:R-:W1:Y:S02]  /*13d50*/  SYNCS.PHASECHK.TRANS64.TRYWAIT P0, [R12+URZ+0x33460], R5 ;  /* 0x033460050c0075a7 */ /* 0x000e64000800017f */
[----:B-1----:R-:W-:Y:S05]  /*13d60*/  @!P0 BRA `(.L_x_2071) ;  /* 0x0000001c00a48947 */ /* 0x002fea0003800000 */
.L_x_2113:
        /* <DEDUP_REMOVED lines=104> */
.L_x_2072:
[----:B------:R-:W3:Y:S01]  /*143f0*/  S2R R0, SR_TID.X ;  /* 0x0000000000007919 */ /* 0x000ee20000002100 */
[----:B--2---:R-:W-:Y:S01]  /*14400*/  SYNCS.ARRIVE.TRANS64.A1T0 RZ, [R12+URZ+0x33450], RZ ;  /* 0x033450ff0cff79a7 */ /* 0x004fe2000810003f */
[----:B-1----:R-:W-:Y:S01]  /*14410*/  IMAD.MOV.U32 R3, RZ, RZ, R14 ;  /* 0x000000ffff037224 */ /* 0x002fe200078e000e */
[----:B---3--:R-:W-:Y:S01]  /*14420*/  LOP3.LUT R0, R0, 0x7f, RZ, 0xc0, !PT ;  /* 0x0000007f00007812 */ /* 0x008fe200078ec0ff */
[----:B------:R-:W-:Y:S03]  /*14430*/  BAR.SYNC.DEFER_BLOCKING 0x2, 0x80 ;  /* 0x0082000000007b1d */ /* 0x000fe60000010000 */
[----:B------:R-:W-:-:S13]  /*14440*/  ISETP.NE.AND P0, PT, R0, RZ, PT ;  /* 0x000000ff0000720c */ /* 0x000fda0003f05270 */
[----:B------:R-:W-:-:S05]  /*14450*/  @!P0 VIADD R0, R12, 0x33480 ;  /* 0x000334800c008836 */ /* 0x000fca0000000000 */
[----:B------:R-:W-:-:S04]  /*14460*/  @!P0 PRMT R0, RZ, 0x654, R0 ;  /* 0x00000654ff008816 */ /* 0x000fc80000000000 */
[----:B------:R1:W-:Y:S01]  /*14470*/  @!P0 SYNCS.ARRIVE.TRANS64.RED.A1T0 RZ, [R0+URZ], RZ ;  /* 0x000000ff00ff89a7 */ /* 0x0003e2000810043f */
[C---:B------:R-:W-:Y:S01]  /*14480*/  ISETP.GT.AND P0, PT, R2.reuse, R19, PT ;  /* 0x000000130200720c */ /* 0x040fe20003f04270 */
[----:B------:R-:W-:Y:S02]  /*14490*/  VIADD R2, R2, 0xffffffff ;  /* 0xffffffff02027836 */ /* 0x000fe40000000000 */
[----:B-1----:R-:W-:-:S10]  /*144a0*/  IMAD.MOV.U32 R0, RZ, RZ, R13 ;  /* 0x000000ffff007224 */ /* 0x002fd400078e000d */
[----:B------:R-:W-:Y:S05]  /*144b0*/  @P0 BRA `(.L_x_2073) ;  /* 0xffffffec007c0947 */ /* 0x000fea000383ffff */
[----:B------:R-:W-:Y:S05]  /*144c0*/  BRA `(.L_x_2074) ;  /* 0x0000000000047947 */ /* 0x000fea0003800000 */
.L_x_2052:
[----:B------:R-:W-:-:S07]  /*144d0*/  IMAD.MOV.U32 R13, RZ, RZ, RZ ;  /* 0x000000ffff0d7224 */ /* 0x000fce00078e00ff */
.L_x_2074:
[----:B------:R-:W0:Y:S02]  /*144e0*/  LDL R2, [R1+0x14] ;  /* 0x0000140001027983 */ /* 0x000e240000100800 */
[----:B0-----:R-:W-:-:S04]  /*144f0*/  LOP3.LUT R0, R2, 0x1, RZ, 0xfc, !PT ;  /* 0x0000000102007812 */ /* 0x001fc800078efcff */
[----:B------:R-:W-:-:S13]  /*14500*/  ISETP.NE.AND P0, PT, R0, 0x3, PT ;  /* 0x000000030000780c */ /* 0x000fda0003f05270 */
[----:B------:R-:W-:Y:S05]  /*14510*/  @!P0 BRA `(.L_x_2075) ;  /* 0x0000000000048947 */ /* 0x000fea0003800000 */
[----:B------:R-:W-:Y:S01]  /*14520*/  BPT.TRAP 0x1 ;  /* 0x000000040000795c */ /* 0x000fe20000300000 */
.L_x_2075:
        /* <DEDUP_REMOVED lines=8> */
.L_x_2114:
[----:B------:R-:W-:Y:S05]  /*145b0*/  BSYNC B0 ;  /* 0x0000000000007941 */ /* 0x000fea0003800000 */
.L_x_2076:
[----:B------:R-:W-:Y:S05]  /*145c0*/  @!P1 BRA `(.L_x_2078) ;  /* 0x0000000000049947 */ /* 0x000fea0003800000 */
[----:B------:R-:W-:Y:S01]  /*145d0*/  BPT.TRAP 0x1 ;  /* 0x000000040000795c */ /* 0x000fe20000300000 */
.L_x_2078:
[----:B0-----:R-:W-:-:S04]  /*145e0*/  SHF.L.U32 R0, R14, 0x1f, RZ ;  /* 0x0000001f0e007819 */ /* 0x001fc800000006ff */
[----:B------:R-:W0:Y:S02]  /*145f0*/  SYNCS.PHASECHK.TRANS64.TRYWAIT P0, [R3+URZ+0x33460], R0 ;  /* 0x03346000030075a7 */ /* 0x000e24000800017f */
[----:B0-----:R-:W-:Y:S05]  /*14600*/  @!P0 BRA `(.L_x_2079) ;  /* 0x0000001400a48947 */ /* 0x001fea0003800000 */
.L_x_2115:
        /* <DEDUP_REMOVED lines=105> */
.L_x_2080:
        /* <DEDUP_REMOVED lines=14> */
.L_x_2033:
[----:B------:R-:W0:Y:S01]  /*14d80*/  S2R R4, SR_CgaCtaId ;  /* 0x0000000000047919 */ /* 0x000e220000008800 */
[----:B------:R-:W-:Y:S02]  /*14d90*/  MOV R3, 0x400 ;  /* 0x0000040000037802 */ /* 0x000fe40000000f00 */
[----:B------:R-:W-:Y:S02]  /*14da0*/  SHF.L.U32 R2, R2, 0x1f, RZ ;  /* 0x0000001f02027819 */ /* 0x000fe400000006ff */
[----:B0-----:R-:W-:-:S04]  /*14db0*/  LEA R9, R4, R3, 0x18 ;  /* 0x0000000304097211 */ /* 0x001fc800078ec0ff */
[----:B------:R-:W0:Y:S02]  /*14dc0*/  SYNCS.PHASECHK.TRANS64.TRYWAIT P0, [R9+URZ+0x33420], R2 ;  /* 0x03342002090075a7 */ /* 0x000e24000800017f */
[----:B0-----:R-:W-:Y:S05]  /*14dd0*/  @!P0 BRA `(.L_x_2081) ;  /* 0x0000000c00c48947 */ /* 0x001fea0003800000 */
.L_x_2116:
        /* <DEDUP_REMOVED lines=13> */
.L_x_2082:
        /* <DEDUP_REMOVED lines=12> */
.L_x_2117:
[----:B------:R-:W1:Y:S02]  /*14f70*/  SYNCS.PHASECHK.TRANS64.TRYWAIT P1, [R7+URZ], R2 ;  /* 0x00000002070075a7 */ /* 0x000e64000802017f */
[----:B-1----:R-:W-:Y:S05]  /*14f80*/  @!P1 BRA `(.L_x_2084) ;  /* 0x0000000c00809947 */ /* 0x002fea0003800000 */
.L_x_2118:
[----:B------:R-:W-:Y:S05]  /*14f90*/  @!P0 BRA `(.L_x_2085) ;  /* 0x0000000000048947 */ /* 0x000fea0003800000 */
[----:B------:R-:W-:Y:S01]  /*14fa0*/  BPT.TRAP 0x1 ;  /* 0x000000040000795c */ /* 0x000fe20000300000 */
.L_x_2085:
[----:B0-----:R-:W-:-:S04]  /*14fb0*/  IMAD R5, R0, 0x8, R9 ;  /* 0x0000000800057824 */ /* 0x001fc800078e0209 */
[----:B------:R-:W0:Y:S02]  /*14fc0*/  SYNCS.PHASECHK.TRANS64.TRYWAIT P1, [R5+URZ+0x33460], R4 ;  /* 0x03346004050075a7 */ /* 0x000e24000802017f */
[----:B0-----:R-:W-:Y:S05]  /*14fd0*/  @!P1 BRA `(.L_x_2086) ;  /* 0x0000000c00809947 */ /* 0x001fea0003800000 */
.L_x_2119:
[----:B------:R-:W-:Y:S05]  /*14fe0*/  @!P0 BRA `(.L_x_2087) ;  /* 0x0000000000048947 */ /* 0x000fea0003800000 */
[----:B------:R-:W-:Y:S01]  /*14ff0*/  BPT.TRAP 0x1 ;  /* 0x000000040000795c */ /* 0x000fe20000300000 */
.L_x_2087:
[----:B------:R-:W-:-:S04]  /*15000*/  IMAD R3, R3, 0x8, R9 ;  /* 0x0000000803037824 */ /* 0x000fc800078e0209 */
[----:B------:R-:W2:Y:S02]  /*15010*/  SYNCS.PHASECHK.TRANS64.TRYWAIT P1, [R3+URZ+0x33460], R2 ;  /* 0x03346002030075a7 */ /* 0x000ea4000802017f */
[----:B--2---:R-:W-:Y:S05]  /*15020*/  @!P1 BRA `(.L_x_2088) ;  /* 0x0000000c00809947 */ /* 0x004fea0003800000 */
.L_x_2120:
[----:B------:R-:W-:Y:S05]  /*15030*/  @!P0 BRA `(.L_x_2089) ;  /* 0x0000000000048947 */ /* 0x000fea0003800000 */
[----:B------:R-:W-:Y:S01]  /*15040*/  BPT.TRAP 0x1 ;  /* 0x000000040000795c */ /* 0x000fe20000300000 */
.L_x_2089:
[----:B------:R-:W3:Y:S02]  /*15050*/  SYNCS.PHASECHK.TRANS64.TRYWAIT P0, [R5+URZ+0x33480], R4 ;  /* 0x03348004050075a7 */ /* 0x000ee4000800017f */
[----:B---3--:R-:W-:Y:S05]  /*15060*/  @!P0 BRA `(.L_x_2090) ;  /* 0x0000000c00848947 */ /* 0x008fea0003800000 */
.L_x_2091:
[----:B----4-:R4:W0:Y:S02]  /*15070*/  SYNCS.PHASECHK.TRANS64.TRYWAIT P0, [R3+URZ+0x33480], R2 ;  /* 0x03348002030075a7 */ /* 0x010824000800017f */
[----:B0-----:R-:W-:Y:S05]  /*15080*/  @!P0 NANOSLEEP.SYNCS 0x989680 ;  /* 0x009896800000895d */ /* 0x001fea0003900000 */
[----:B------:R-:W0:Y:S02]  /*15090*/  @!P0 SYNCS.PHASECHK.TRANS64 P0, [R3+URZ+0x33480], R2 ;  /* 0x03348002030085a7 */ /* 0x000e24000800007f */
[----:B0-----:R-:W-:Y:S05]  /*150a0*/  @!P0 BRA `(.L_x_2091) ;  /* 0xfffffffc00f08947 */ /* 0x001fea000383ffff */
.L_x_1992:
[----:B------:R-:W-:Y:S05]  /*150b0*/  BSYNC B6 ;  /* 0x0000000000067941 */ /* 0x000fea0003800000 */
.L_x_1989:
[----:B------:R-:W-:Y:S05]  /*150c0*/  EXIT ;  /* 0x000000000000794d */ /* 0x000fea0003800000 */
.L_x_1996:
[----:B0-----:R-:W-:-:S04]  /*150d0*/  IMAD.U32 R3, RZ, RZ, UR40 ;  /* 0x00000028ff037e24 */ /* 0x001fc8000f8e00ff */
[----:B------:R0:W1:Y:S03]  /*150e0*/  SYNCS.PHASECHK.TRANS64.TRYWAIT P0, [R3+URZ+0x33400], R6 ;  /* 0x03340006030075a7 */ /* 0x000066000800017f */
[----:B-1----:R-:W-:Y:S05]  /*150f0*/  @!P0 NANOSLEEP.SYNCS 0x989680 ;  /* 0x009896800000895d */ /* 0x002fea0003900000 */
[----:B------:R-:W1:Y:S02]  /*15100*/  @!P0 SYNCS.PHASECHK.TRANS64 P0, [R3+URZ+0x33400], R6 ;  /* 0x03340006030085a7 */ /* 0x000e64000800007f */
[----:B-1----:R-:W-:Y:S05]  /*15110*/  @!P0 BRA `(.L_x_1996) ;  /* 0xfffffffc00ec8947 */ /* 0x002fea000383ffff */
[----:B------:R-:W-:Y:S05]  /*15120*/  BRA `(.L_x_2092) ;  /* 0xfffffec400947947 */ /* 0x000fea000383ffff */
.L_x_2000:
[----:B--2---:R-:W-:-:S04]  /*15130*/  IMAD.U32 R5, RZ, RZ, UR40 ;  /* 0x00000028ff057e24 */ /* 0x004fc8000f8e00ff */
[----:B------:R2:W3:Y:S03]  /*15140*/  SYNCS.PHASECHK.TRANS64.TRYWAIT P2, [R5+URZ+0x33430], R6 ;  /* 0x03343006050075a7 */ /* 0x0004e6000804017f */
[----:B---3--:R-:W-:Y:S05]  /*15150*/  @!P2 NANOSLEEP.SYNCS 0x989680 ;  /* 0x009896800000a95d */ /* 0x008fea0003900000 */
[----:B------:R-:W3:Y:S02]  /*15160*/  @!P2 SYNCS.PHASECHK.TRANS64 P2, [R5+URZ+0x33430], R6 ;  /* 0x033430060500a5a7 */ /* 0x000ee4000804007f */
[----:B---3--:R-:W-:Y:S05]  /*15170*/  @!P2 BRA `(.L_x_2000) ;  /* 0xfffffffc00eca947 */ /* 0x008fea000383ffff */
[----:B------:R-:W-:Y:S05]  /*15180*/  BRA `(.L_x_1999) ;  /* 0xfffffec400b07947 */ /* 0x000fea000383ffff */
.L_x_2005:
[----:B-1----:R-:W-:-:S04]  /*15190*/  IMAD.U32 R15, RZ, RZ, UR6 ;  /* 0x00000006ff0f7e24 */ /* 0x002fc8000f8e00ff */
[----:B------:R1:W2:Y:S03]  /*151a0*/  SYNCS.PHASECHK.TRANS64.TRYWAIT P3, [R15+URZ+0x33430], R14 ;  /* 0x0334300e0f0075a7 */ /* 0x0002a6000806017f */
[----:B--2---:R-:W-:Y:S05]  /*151b0*/  @!P3 NANOSLEEP.SYNCS 0x989680 ;  /* 0x009896800000b95d */ /* 0x004fea0003900000 */
[----:B------:R-:W2:Y:S02]  /*151c0*/  @!P3 SYNCS.PHASECHK.TRANS64 P3, [R15+URZ+0x33430], R14 ;  /* 0x0334300e0f00b5a7 */ /* 0x000ea4000806007f */
[----:B--2---:R-:W-:Y:S05]  /*151d0*/  @!P3 BRA `(.L_x_2005) ;  /* 0xfffffffc00ecb947 */ /* 0x004fea000383ffff */
[----:B------:R-:W-:Y:S05]  /*151e0*/  BRA `(.L_x_2002) ;  /* 0xffffff0800847947 */ /* 0x000fea000383ffff */
.L_x_2009:
[----:B-1----:R-:W-:-:S04]  /*151f0*/  IMAD.U32 R14, RZ, RZ, UR6 ;  /* 0x00000006ff0e7e24 */ /* 0x002fc8000f8e00ff */
[----:B------:R1:W2:Y:S03]  /*15200*/  SYNCS.PHASECHK.TRANS64.TRYWAIT P3, [R14+URZ+0x33450], R13 ;  /* 0x0334500d0e0075a7 */ /* 0x0002a6000806017f */
[----:B--2---:R-:W-:Y:S05]  /*15210*/  @!P3 NANOSLEEP.SYNCS 0x989680 ;  /* 0x009896800000b95d */ /* 0x004fea0003900000 */
[----:B------:R-:W2:Y:S02]  /*15220*/  @!P3 SYNCS.PHASECHK.TRANS64 P3, [R14+URZ+0x33450], R13 ;  /* 0x0334500d0e00b5a7 */ /* 0x000ea4000806007f */
[----:B--2---:R-:W-:Y:S05]  /*15230*/  @!P3 BRA `(.L_x_2009) ;  /* 0xfffffffc00ecb947 */ /* 0x004fea000383ffff */
[----:B------:R-:W-:Y:S05]  /*15240*/  BRA `(.L_x_2006) ;  /* 0xffffff1400947947 */ /* 0x000fea000383ffff */
.L_x_2016:
[----:B-1----:R-:W-:-:S04]  /*15250*/  IMAD.U32 R13, RZ, RZ, UR6 ;  /* 0x00000006ff0d7e24 */ /* 0x002fc8000f8e00ff */
[----:B------:R1:W2:Y:S03]  /*15260*/  SYNCS.PHASECHK.TRANS64.TRYWAIT P2, [R13+URZ+0x33430], R12 ;  /* 0x0334300c0d0075a7 */ /* 0x0002a6000804017f */
[----:B--2---:R-:W-:Y:S05]  /*15270*/  @!P2 NANOSLEEP.SYNCS 0x989680 ;  /* 0x009896800000a95d */ /* 0x004fea0003900000 */
[----:B------:R-:W2:Y:S02]  /*15280*/  @!P2 SYNCS.PHASECHK.TRANS64 P2, [R13+URZ+0x33430], R12 ;  /* 0x0334300c0d00a5a7 */ /* 0x000ea4000804007f */
[----:B--2---:R-:W-:Y:S05]  /*15290*/  @!P2 BRA `(.L_x_2016) ;  /* 0xfffffffc00eca947 */ /* 0x004fea000383ffff */
[----:B------:R-:W-:Y:S05]  /*152a0*/  BRA `(.L_x_2013) ;  /* 0xffffff4c00547947 */ /* 0x000fea000383ffff */
.L_x_2020:
[----:B-1----:R-:W-:-:S04]  /*152b0*/  IMAD.U32 R13, RZ, RZ, UR6 ;  /* 0x00000006ff0d7e24 */ /* 0x002fc8000f8e00ff */
[----:B------:R1:W3:Y:S03]  /*152c0*/  SYNCS.PHASECHK.TRANS64.TRYWAIT P2, [R13+URZ+0x33450], R10 ;  /* 0x0334500a0d0075a7 */ /* 0x0002e6000804017f */
[----:B---3--:R-:W-:Y:S05]  /*152d0*/  @!P2 NANOSLEEP.SYNCS 0x989680 ;  /* 0x009896800000a95d */ /* 0x008fea0003900000 */
[----:B------:R-:W3:Y:S02]  /*152e0*/  @!P2 SYNCS.PHASECHK.TRANS64 P2, [R13+URZ+0x33450], R10 ;  /* 0x0334500a0d00a5a7 */ /* 0x000ee4000804007f */
[----:B---3--:R-:W-:Y:S05]  /*152f0*/  @!P2 BRA `(.L_x_2020) ;  /* 0xfffffffc00eca947 */ /* 0x008fea000383ffff */
[----:B------:R-:W-:Y:S05]  /*15300*/  BRA `(.L_x_2017) ;  /* 0xffffff5800547947 */ /* 0x000fea000383ffff */
.L_x_2026:
[----:B-1----:R-:W-:-:S04]  /*15310*/  IMAD.U32 R3, RZ, RZ, UR5 ;  /* 0x00000005ff037e24 */ /* 0x002fc8000f8e00ff */
[----:B------:R1:W2:Y:S03]  /*15320*/  SYNCS.PHASECHK.TRANS64.TRYWAIT P0, [R3+URZ+0x33450], R4 ;  /* 0x03345004030075a7 */ /* 0x0002a6000800017f */
[----:B--2---:R-:W-:Y:S05]  /*15330*/  @!P0 NANOSLEEP.SYNCS 0x989680 ;  /* 0x009896800000895d */ /* 0x004fea0003900000 */
[----:B------:R-:W2:Y:S02]  /*15340*/  @!P0 SYNCS.PHASECHK.TRANS64 P0, [R3+URZ+0x33450], R4 ;  /* 0x03345004030085a7 */ /* 0x000ea4000800007f */
[----:B--2---:R-:W-:Y:S05]  /*15350*/  @!P0 BRA `(.L_x_2026) ;  /* 0xfffffffc00ec8947 */ /* 0x004fea000383ffff */
[----:B------:R-:W-:Y:S05]  /*15360*/  BRA `(.L_x_2025) ;  /* 0xffffff84000c7947 */ /* 0x000fea000383ffff */
.L_x_2039:
[----:B------:R-:W-:Y:S02]  /*15370*/  IMAD.MOV.U32 R13, RZ, RZ, R6 ;  /* 0x000000ffff0d7224 */ /* 0x000fe400078e0006 */
[----:B------:R-:W-:Y:S02]  /*15380*/  IMAD.MOV.U32 R12, RZ, RZ, RZ ;  /* 0x000000ffff0c7224 */ /* 0x000fe400078e00ff */
[----:B------:R-:W-:Y:S02]  /*15390*/  IMAD.MOV.U32 R11, RZ, RZ, 0x1f ;  /* 0x0000001fff0b7424 */ /* 0x000fe400078e00ff */
[----:B------:R-:W-:-:S07]  /*153a0*/  IMAD.MOV.U32 R15, RZ, RZ, -0x1 ;  /* 0xffffffffff0f7424 */ /* 0x000fce00078e00ff */
[----:B0-----:R-:W-:Y:S05]  /*153b0*/  WARPSYNC.COLLECTIVE R15, `(.L_x_2093) ;  /* 0x000000000f087348 */ /* 0x001fea0003c00000 */
[----:B------:R1:W2:Y:S02]  /*153c0*/  SHFL.IDX P6, R14, R13, R12, R11 ;  /* 0x0000000c0d0e7389 */ /* 0x0002a400000c000b */
[----:B012---:R-:W-:Y:S01]  /*153d0*/  ENDCOLLECTIVE ;  /* 0x000000000000791b */ /* 0x007fe20003800000 */
.L_x_2093:
[----:B------:R-:W-:Y:S05]  /*153e0*/  BRA `(.L_x_2094) ;  /* 0xffffffcc00747947 */ /* 0x000fea000383ffff */
.L_x_2041:
[----:B------:R-:W-:Y:S01]  /*153f0*/  BSSY B0, `(.L_x_2095) ;  /* 0x0000006000007945 */ /* 0x000fe20003800000 */
[----:B------:R-:W-:-:S07]  /*15400*/  IMAD.MOV.U32 R15, RZ, RZ, -0x1 ;  /* 0xffffffffff0f7424 */ /* 0x000fce00078e00ff */
[----:B-1----:R-:W-:Y:S05]  /*15410*/  WARPSYNC.COLLECTIVE R15, `(.L_x_2096) ;  /* 0x000000000f0c7348 */ /* 0x002fea0003c00000 */
[----:B------:R-:W-:Y:S02]  /*15420*/  ELECT P6, UR62, PT ;  /* 0x00000000003e782f */ /* 0x000fe400038c0000 */
[----:B------:R-:W-:Y:S01]  /*15430*/  MOV R14, UR62 ;  /* 0x0000003e000e7c02 */ /* 0x000fe20008000f00 */
[----:B-1----:R-:W-:Y:S10]  /*15440*/  ENDCOLLECTIVE ;  /* 0x000000000000791b */ /* 0x002ff40003800000 */
.L_x_2096:
[----:B------:R-:W-:Y:S05]  /*15450*/  BSYNC B0 ;  /* 0x0000000000007941 */ /* 0x000fea0003800000 */
.L_x_2095:
[----:B------:R-:W-:Y:S05]  /*15460*/  BRA `(.L_x_2097) ;  /* 0xffffffcc00787947 */ /* 0x000fea000383ffff */
.L_x_2043:
[----:B0-----:R-:W-:-:S04]  /*15470*/  IMAD.U32 R3, RZ, RZ, UR40 ;  /* 0x00000028ff037e24 */ /* 0x001fc8000f8e00ff */
[----:B------:R0:W2:Y:S03]  /*15480*/  SYNCS.PHASECHK.TRANS64.TRYWAIT P0, [R3+URZ+0x33480], R2 ;  /* 0x03348002030075a7 */ /* 0x0000a6000800017f */
[----:B--2---:R-:W-:Y:S05]  /*15490*/  @!P0 NANOSLEEP.SYNCS 0x989680 ;  /* 0x009896800000895d */ /* 0x004fea0003900000 */
[----:B------:R-:W2:Y:S02]  /*154a0*/  @!P0 SYNCS.PHASECHK.TRANS64 P0, [R3+URZ+0x33480], R2 ;  /* 0x03348002030085a7 */ /* 0x000ea4000800007f */
[----:B--2---:R-:W-:Y:S05]  /*154b0*/  @!P0 BRA `(.L_x_2043) ;  /* 0xfffffffc00ec8947 */ /* 0x004fea000383ffff */
[----:B------:R-:W-:Y:S05]  /*154c0*/  BRA `(.L_x_2098) ;  /* 0xffffffcc00c47947 */ /* 0x000fea000383ffff */
.L_x_2045:
[----:B0-----:R-:W-:-:S04]  /*154d0*/  IMAD.U32 R3, RZ, RZ, UR40 ;  /* 0x00000028ff037e24 */ /* 0x001fc8000f8e00ff */
[----:B------:R0:W2:Y:S03]  /*154e0*/  SYNCS.PHASECHK.TRANS64.TRYWAIT P0, [R3+URZ+0x33440], R2 ;  /* 0x03344002030075a7 */ /* 0x0000a6000800017f */
[----:B--2---:R-:W-:Y:S05]  /*154f0*/  @!P0 NANOSLEEP.SYNCS 0x989680 ;  /* 0x009896800000895d */ /* 0x004fea0003900000 */
[----:B------:R-:W2:Y:S02]  /*15500*/  @!P0 SYNCS.PHASECHK.TRANS64 P0, [R3+URZ+0x33440], R2 ;  /* 0x03344002030085a7 */ /* 0x000ea4000800007f */
[----:B--2---:R-:W-:Y:S05]  /*15510*/  @!P0 BRA `(.L_x_2045) ;  /* 0xfffffffc00ec8947 */ /* 0x004fea000383ffff */
[----:B------:R-:W-:Y:S05]  /*15520*/  BRA `(.L_x_2099) ;  /* 0xffffffd000387947 */ /* 0x000fea000383ffff */
.L_x_2048:
[----:B------:R-:W-:Y:S01]  /*15530*/  IMAD.MOV.U32 R13, RZ, RZ, R6 ;  /* 0x000000ffff0d7224 */ /* 0x000fe200078e0006 */
[----:B------:R-:W-:Y:S01]  /*15540*/  LEA.HI R4, R10, UR41, RZ, 0x1e ;  /* 0x000000290a047c11 */ /* 0x000fe2000f8ff0ff */
[----:B------:R-:W-:Y:S02]  /*15550*/  IMAD.MOV.U32 R12, RZ, RZ, RZ ;  /* 0x000000ffff0c7224 */ /* 0x000fe400078e00ff */
[----:B------:R-:W-:Y:S02]  /*15560*/  IMAD.MOV.U32 R11, RZ, RZ, 0x1c1f ;  /* 0x00001c1fff0b7424 */ /* 0x000fe400078e00ff */
[----:B------:R-:W-:Y:S02]  /*15570*/  IMAD.MOV.U32 R15, RZ, RZ, -0x1 ;  /* 0xffffffffff0f7424 */ /* 0x000fe400078e00ff */
[----:B------:R-:W-:-:S07]  /*15580*/  VIADD R10, R4, 0x20 ;  /* 0x00000020040a7836 */ /* 0x000fce0000000000 */
[----:B------:R-:W-:Y:S05]  /*15590*/  WARPSYNC.COLLECTIVE R15, `(.L_x_2100) ;  /* 0x000000000f087348 */ /* 0x000fea0003c00000 */
[----:B------:R0:W1:Y:S02]  /*155a0*/  SHFL.IDX P6, R14, R13, R12, R11 ;  /* 0x0000000c0d0e7389 */ /* 0x00006400000c000b */
[----:B01----:R-:W-:Y:S01]  /*155b0*/  ENDCOLLECTIVE ;  /* 0x000000000000791b */ /* 0x003fe20003800000 */
.L_x_2100:
[----:B------:R-:W-:Y:S02]  /*155c0*/  IMAD.MOV.U32 R13, RZ, RZ, R7 ;  /* 0x000000ffff0d7224 */ /* 0x000fe400078e0007 */
[----:B------:R-:W-:-:S07]  /*155d0*/  IMAD.MOV.U32 R2, RZ, RZ, R14 ;  /* 0x000000ffff027224 */ /* 0x000fce00078e000e */
[----:B------:R-:W-:Y:S05]  /*155e0*/  WARPSYNC.COLLECTIVE R15, `(.L_x_2101) ;  /* 0x000000000f087348 */ /* 0x000fea0003c00000 */
[----:B------:R0:W1:Y:S02]  /*155f0*/  SHFL.IDX P6, R14, R13, R12, R11 ;  /* 0x0000000c0d0e7389 */ /* 0x00006400000c000b */
[----:B01----:R-:W-:Y:S01]  /*15600*/  ENDCOLLECTIVE ;  /* 0x000000000000791b */ /* 0x003fe20003800000 */
.L_x_2101:
        /* <DEDUP_REMOVED lines=10> */
.L_x_2102:
        /* <DEDUP_REMOVED lines=18> */
.L_x_2103:
[----:B------:R-:W-:Y:S02]  /*157d0*/  @!P3 VIADD R9, R0, UR40 ;  /* 0x000000280009bc36 */ /* 0x000fe40008000000 */
[----:B------:R-:W-:Y:S02]  /*157e0*/  IMAD.MOV.U32 R13, RZ, RZ, R6 ;  /* 0x000000ffff0d7224 */ /* 0x000fe400078e0006 */
[----:B------:R-:W-:Y:S01]  /*157f0*/  IMAD.MOV.U32 R12, RZ, RZ, 0x2 ;  /* 0x00000002ff0c7424 */ /* 0x000fe200078e00ff */
[----:B------:R-:W-:-:S13]  /*15800*/  @!P3 IADD3 R3, P4, R8, R14, RZ ;  /* 0x0000000e0803b210 */ /* 0x000fda0007f9e0ff */
[----:B------:R-:W-:Y:S05]  /*15810*/  WARPSYNC.COLLECTIVE R15, `(.L_x_2104) ;  /* 0x000000000f087348 */ /* 0x000fea0003c00000 */
[----:B------:R0:W1:Y:S02]  /*15820*/  SHFL.IDX P6, R14, R13, R12, R11 ;  /* 0x0000000c0d0e7389 */ /* 0x00006400000c000b */
[----:B01----:R-:W-:Y:S01]  /*15830*/  ENDCOLLECTIVE ;  /* 0x000000000000791b */ /* 0x003fe20003800000 */
.L_x_2104:
[----:B------:R-:W-:-:S05]  /*15840*/  @!P3 IMAD.X R2, RZ, RZ, R2, P4 ;  /* 0x000000ffff02b224 */ /* 0x000fca00020e0602 */
[----:B------:R-:W-:-:S04]  /*15850*/  @!P3 LOP3.LUT R3, R3, R2, RZ, 0x3c, !PT ;  /* 0x000000020303b212 */ /* 0x000fc800078e3cff */
[----:B------:R-:W-:Y:S01]  /*15860*/  @!P3 LOP3.LUT R2, R3, R2, RZ, 0x3c, !PT ;  /* 0x000000020302b212 */ /* 0x000fe200078e3cff */
[----:B------:R-:W-:-:S03]  /*15870*/  IMAD.MOV.U32 R13, RZ, RZ, R7 ;  /* 0x000000ffff0d7224 */ /* 0x000fc600078e0007 */
        /* <DEDUP_REMOVED lines=12> */
.L_x_2105:
[----:B------:R-:W-:Y:S02]  /*15940*/  @!P3 VIADD R21, R0, UR40 ;  /* 0x000000280015bc36 */ /* 0x000fe40008000000 */
[----:B------:R-:W-:Y:S02]  /*15950*/  IMAD.MOV.U32 R13, RZ, RZ, R6 ;  /* 0x000000ffff0d7224 */ /* 0x000fe400078e0006 */
[----:B------:R-:W-:Y:S01]  /*15960*/  IMAD.MOV.U32 R12, RZ, RZ, 0x3 ;  /* 0x00000003ff0c7424 */ /* 0x000fe200078e00ff */
[----:B------:R-:W-:-:S13]  /*15970*/  @!P3 IADD3 R3, P4, R8, R14, RZ ;  /* 0x0000000e0803b210 */ /* 0x000fda0007f9e0ff */
[----:B------:R-:W-:Y:S05]  /*15980*/  WARPSYNC.COLLECTIVE R15, `(.L_x_2106) ;  /* 0x000000000f087348 */ /* 0x000fea0003c00000 */
[----:B------:R0:W1:Y:S02]  /*15990*/  SHFL.IDX P6, R14, R13, R12, R11 ;  /* 0x0000000c0d0e7389 */ /* 0x00006400000c000b */
[----:B01----:R-:W-:Y:S01]  /*159a0*/  ENDCOLLECTIVE ;  /* 0x000000000000791b */ /* 0x003fe20003800000 */
.L_x_2106:
        /* <DEDUP_REMOVED lines=8> */
[----:B------:R0:W-:Y:S01]  /*15a30*/  @!P3 LDGSTS.E.BYPASS.LTC128B.128 [R21+0x1f200], desc[UR38][R2.64], !P2 ;  /* 0x1f2000000215bfae */ /* 0x0001e2000d101d66 */
[----:B------:R-:W-:-:S03]  /*15a40*/  IMAD.MOV.U32 R6, RZ, RZ, R14 ;  /* 0x000000ffff067224 */ /* 0x000fc600078e000e */
[----:B------:R0:W-:Y:S04]  /*15a50*/  @!P3 LDGSTS.E.BYPASS.LTC128B.128 [R21+0x21200], desc[UR38][R2.64+0x40], !P0 ;  /* 0x212000400215bfae */ /* 0x0001e8000c101d66 */
[----:B------:R0:W-:Y:S02]  /*15a60*/  @!P3 LDGSTS.E.BYPASS.LTC128B.128 [R21+0x23200], desc[UR38][R2.64+0x80], !P1 ;  /* 0x232000800215bfae */ /* 0x0001e4000c901d66 */
[----:B0-----:R-:W-:Y:S05]  /*15a70*/  WARPSYNC.COLLECTIVE R15, `(.L_x_2107) ;  /* 0x000000000f087348 */ /* 0x001fea0003c00000 */
[----:B------:R1:W2:Y:S02]  /*15a80*/  SHFL.IDX P6, R14, R13, R12, R11 ;  /* 0x0000000c0d0e7389 */ /* 0x0002a400000c000b */
[----:B012---:R-:W-:Y:S01]  /*15a90*/  ENDCOLLECTIVE ;  /* 0x000000000000791b */ /* 0x007fe20003800000 */
.L_x_2107:
[----:B------:R-:W-:Y:S05]  /*15aa0*/  BRA `(.L_x_2108) ;  /* 0xffffffd400787947 */ /* 0x000fea000383ffff */
.L_x_2051:
[----:B0-----:R-:W-:-:S04]  /*15ab0*/  IMAD.U32 R3, RZ, RZ, UR40 ;  /* 0x00000028ff037e24 */ /* 0x001fc8000f8e00ff */
[----:B------:R0:W1:Y:S03]  /*15ac0*/  SYNCS.PHASECHK.TRANS64.TRYWAIT P0, [R3+URZ+0x33420], R0 ;  /* 0x03342000030075a7 */ /* 0x000066000800017f */
[----:B-1----:R-:W-:Y:S05]  /*15ad0*/  @!P0 NANOSLEEP.SYNCS 0x989680 ;  /* 0x009896800000895d */ /* 0x002fea0003900000 */
[----:B------:R-:W1:Y:S02]  /*15ae0*/  @!P0 SYNCS.PHASECHK.TRANS64 P0, [R3+URZ+0x33420], R0 ;  /* 0x03342000030085a7 */ /* 0x000e64000800007f */
[----:B-1----:R-:W-:Y:S05]  /*15af0*/  @!P0 BRA `(.L_x_2051) ;  /* 0xfffffffc00ec8947 */ /* 0x002fea000383ffff */
[----:B------:R-:W-:Y:S05]  /*15b00*/  BRA `(.L_x_2109) ;  /* 0xffffffd400c47947 */ /* 0x000fea000383ffff */
.L_x_2056:
[----:B-1----:R1:W2:Y:S02]  /*15b10*/  SYNCS.PHASECHK.TRANS64.TRYWAIT P0, [R8+URZ+0x33480], R4 ;  /* 0x03348004080075a7 */ /* 0x0022a4000800017f */
[----:B--2---:R-:W-:Y:S05]  /*15b20*/  @!P0 NANOSLEEP.SYNCS 0x989680 ;  /* 0x009896800000895d */ /* 0x004fea0003900000 */
[----:B------:R-:W2:Y:S02]  /*15b30*/  @!P0 SYNCS.PHASECHK.TRANS64 P0, [R8+URZ+0x33480], R4 ;  /* 0x03348004080085a7 */ /* 0x000ea4000800007f */
[----:B--2---:R-:W-:Y:S05]  /*15b40*/  @!P0 BRA `(.L_x_2056) ;  /* 0xfffffffc00f08947 */ /* 0x004fea000383ffff */
[----:B------:R-:W-:Y:S05]  /*15b50*/  BRA `(.L_x_2110) ;  /* 0xffffffd800707947 */ /* 0x000fea000383ffff */
.L_x_2062:
[----:B---3--:R3:W4:Y:S02]  /*15b60*/  SYNCS.PHASECHK.TRANS64.TRYWAIT P0, [R8+URZ+0x33440], R4 ;  /* 0x03344004080075a7 */ /* 0x008724000800017f */
[----:B----4-:R-:W-:Y:S05]  /*15b70*/  @!P0 NANOSLEEP.SYNCS 0x989680 ;  /* 0x009896800000895d */ /* 0x010fea0003900000 */
[----:B------:R-:W4:Y:S02]  /*15b80*/  @!P0 SYNCS.PHASECHK.TRANS64 P0, [R8+URZ+0x33440], R4 ;  /* 0x03344004080085a7 */ /* 0x000f24000800007f */
[----:B----4-:R-:W-:Y:S05]  /*15b90*/  @!P0 BRA `(.L_x_2062) ;  /* 0xfffffffc00f08947 */ /* 0x010fea000383ffff */
[----:B------:R-:W-:Y:S05]  /*15ba0*/  BRA `(.L_x_2111) ;  /* 0xffffffdc00547947 */ /* 0x000fea000383ffff */
.L_x_2069:
[----:B-1----:R1:W2:Y:S02]  /*15bb0*/  SYNCS.PHASECHK.TRANS64.TRYWAIT P0, [R12+URZ+0x33470], R5 ;  /* 0x033470050c0075a7 */ /* 0x0022a4000800017f */
[----:B--2---:R-:W-:Y:S05]  /*15bc0*/  @!P0 NANOSLEEP.SYNCS 0x989680 ;  /* 0x009896800000895d */ /* 0x004fea0003900000 */
[----:B------:R-:W2:Y:S02]  /*15bd0*/  @!P0 SYNCS.PHASECHK.TRANS64 P0, [R12+URZ+0x33470], R5 ;  /* 0x033470050c0085a7 */ /* 0x000ea4000800007f */
[----:B--2---:R-:W-:Y:S05]  /*15be0*/  @!P0 BRA `(.L_x_2069) ;  /* 0xfffffffc00f08947 */ /* 0x004fea000383ffff */
[----:B------:R-:W-:Y:S05]  /*15bf0*/  BRA `(.L_x_2112) ;  /* 0xffffffe000447947 */ /* 0x000fea000383ffff */
.L_x_2071:
[----:B-1----:R1:W2:Y:S02]  /*15c00*/  SYNCS.PHASECHK.TRANS64.TRYWAIT P0, [R12+URZ+0x33460], R5 ;  /* 0x033460050c0075a7 */ /* 0x0022a4000800017f */
[----:B--2---:R-:W-:Y:S05]  /*15c10*/  @!P0 NANOSLEEP.SYNCS 0x989680 ;  /* 0x009896800000895d */ /* 0x004fea0003900000 */
[----:B------:R-:W2:Y:S02]  /*15c20*/  @!P0 SYNCS.PHASECHK.TRANS64 P0, [R12+URZ+0x33460], R5 ;  /* 0x033460050c0085a7 */ /* 0x000ea4000800007f */
[----:B--2---:R-:W-:Y:S05]  /*15c30*/  @!P0 BRA `(.L_x_2071) ;  /* 0xfffffffc00f08947 */ /* 0x004fea000383ffff */
[----:B------:R-:W-:Y:S05]  /*15c40*/  BRA `(.L_x_2113) ;  /* 0xffffffe000487947 */ /* 0x000fea000383ffff */
.L_x_2077:
[----:B0-----:R0:W1:Y:S02]  /*15c50*/  SYNCS.PHASECHK.TRANS64.TRYWAIT P0, [R3+URZ+0x33470], R0 ;  /* 0x03347000030075a7 */ /* 0x001064000800017f */
[----:B-1----:R-:W-:Y:S05]  /*15c60*/  @!P0 NANOSLEEP.SYNCS 0x989680 ;  /* 0x009896800000895d */ /* 0x002fea0003900000 */
[----:B------:R-:W1:Y:S02]  /*15c70*/  @!P0 SYNCS.PHASECHK.TRANS64 P0, [R3+URZ+0x33470], R0 ;  /* 0x03347000030085a7 */ /* 0x000e64000800007f */
[----:B-1----:R-:W-:Y:S05]  /*15c80*/  @!P0 BRA `(.L_x_2077) ;  /* 0xfffffffc00f08947 */ /* 0x002fea000383ffff */
[----:B------:R-:W-:Y:S05]  /*15c90*/  BRA `(.L_x_2114) ;  /* 0xffffffe800447947 */ /* 0x000fea000383ffff */
.L_x_2079:
[----:B0-----:R0:W1:Y:S02]  /*15ca0*/  SYNCS.PHASECHK.TRANS64.TRYWAIT P0, [R3+URZ+0x33460], R0 ;  /* 0x03346000030075a7 */ /* 0x001064000800017f */
[----:B-1----:R-:W-:Y:S05]  /*15cb0*/  @!P0 NANOSLEEP.SYNCS 0x989680 ;  /* 0x009896800000895d */ /* 0x002fea0003900000 */
[----:B------:R-:W1:Y:S02]  /*15cc0*/  @!P0 SYNCS.PHASECHK.TRANS64 P0, [R3+URZ+0x33460], R0 ;  /* 0x03346000030085a7 */ /* 0x000e64000800007f */
[----:B-1----:R-:W-:Y:S05]  /*15cd0*/  @!P0 BRA `(.L_x_2079) ;  /* 0xfffffffc00f08947 */ /* 0x002fea000383ffff */
[----:B------:R-:W-:Y:S05]  /*15ce0*/  BRA `(.L_x_2115) ;  /* 0xffffffe800487947 */ /* 0x000fea000383ffff */
.L_x_2081:
[----:B0-----:R0:W1:Y:S02]  /*15cf0*/  SYNCS.PHASECHK.TRANS64.TRYWAIT P0, [R9+URZ+0x33420], R2 ;  /* 0x03342002090075a7 */ /* 0x001064000800017f */
[----:B-1----:R-:W-:Y:S05]  /*15d00*/  @!P0 NANOSLEEP.SYNCS 0x989680 ;  /* 0x009896800000895d */ /* 0x002fea0003900000 */
[----:B------:R-:W1:Y:S02]  /*15d10*/  @!P0 SYNCS.PHASECHK.TRANS64 P0, [R9+URZ+0x33420], R2 ;  /* 0x03342002090085a7 */ /* 0x000e64000800007f */
[----:B-1----:R-:W-:Y:S05]  /*15d20*/  @!P0 BRA `(.L_x_2081) ;  /* 0xfffffffc00f08947 */ /* 0x002fea000383ffff */
[----:B------:R-:W-:Y:S05]  /*15d30*/  BRA `(.L_x_2116) ;  /* 0xfffffff000287947 */ /* 0x000fea000383ffff */
.L_x_2083:
[----:B0-----:R0:W1:Y:S02]  /*15d40*/  SYNCS.PHASECHK.TRANS64.TRYWAIT P1, [R5+URZ], R4 ;  /* 0x00000004050075a7 */ /* 0x001064000802017f */
[----:B-1----:R-:W-:Y:S05]  /*15d50*/  @!P1 NANOSLEEP.SYNCS 0x989680 ;  /* 0x009896800000995d */ /* 0x002fea0003900000 */
[----:B------:R-:W1:Y:S02]  /*15d60*/  @!P1 SYNCS.PHASECHK.TRANS64 P1, [R5+URZ], R4 ;  /* 0x00000004050095a7 */ /* 0x000e64000802007f */
[----:B-1----:R-:W-:Y:S05]  /*15d70*/  @!P1 BRA `(.L_x_2083) ;  /* 0xfffffffc00f09947 */ /* 0x002fea000383ffff */
[----:B------:R-:W-:Y:S05]  /*15d80*/  BRA `(.L_x_2117) ;  /* 0xfffffff000787947 */ /* 0x000fea000383ffff */
.L_x_2084:
[----:B-1----:R1:W2:Y:S02]  /*15d90*/  SYNCS.PHASECHK.TRANS64.TRYWAIT P1, [R7+URZ], R2 ;  /* 0x00000002070075a7 */ /* 0x0022a4000802017f */
[----:B--2---:R-:W-:Y:S05]  /*15da0*/  @!P1 NANOSLEEP.SYNCS 0x989680 ;  /* 0x009896800000995d */ /* 0x004fea0003900000 */
[----:B------:R-:W2:Y:S02]  /*15db0*/  @!P1 SYNCS.PHASECHK.TRANS64 P1, [R7+URZ], R2 ;  /* 0x00000002070095a7 */ /* 0x000ea4000802007f */
[----:B--2---:R-:W-:Y:S05]  /*15dc0*/  @!P1 BRA `(.L_x_2084) ;  /* 0xfffffffc00f09947 */ /* 0x004fea000383ffff */
[----:B------:R-:W-:Y:S05]  /*15dd0*/  BRA `(.L_x_2118) ;  /* 0xfffffff0006c7947 */ /* 0x000fea000383ffff */
.L_x_2086:
[----:B0-----:R0:W2:Y:S02]  /*15de0*/  SYNCS.PHASECHK.TRANS64.TRYWAIT P1, [R5+URZ+0x33460], R4 ;  /* 0x03346004050075a7 */ /* 0x0010a4000802017f */
[----:B--2---:R-:W-:Y:S05]  /*15df0*/  @!P1 NANOSLEEP.SYNCS 0x989680 ;  /* 0x009896800000995d */ /* 0x004fea0003900000 */
[----:B------:R-:W2:Y:S02]  /*15e00*/  @!P1 SYNCS.PHASECHK.TRANS64 P1, [R5+URZ+0x33460], R4 ;  /* 0x03346004050095a7 */ /* 0x000ea4000802007f */
[----:B--2---:R-:W-:Y:S05]  /*15e10*/  @!P1 BRA `(.L_x_2086) ;  /* 0xfffffffc00f09947 */ /* 0x004fea000383ffff */
[----:B------:R-:W-:Y:S05]  /*15e20*/  BRA `(.L_x_2119) ;  /* 0xfffffff0006c7947 */ /* 0x000fea000383ffff */
.L_x_2088:
[----:B--2---:R2:W3:Y:S02]  /*15e30*/  SYNCS.PHASECHK.TRANS64.TRYWAIT P1, [R3+URZ+0x33460], R2 ;  /* 0x03346002030075a7 */ /* 0x0044e4000802017f */
[----:B---3--:R-:W-:Y:S05]  /*15e40*/  @!P1 NANOSLEEP.SYNCS 0x989680 ;  /* 0x009896800000995d */ /* 0x008fea0003900000 */
[----:B------:R-:W3:Y:S02]  /*15e50*/  @!P1 SYNCS.PHASECHK.TRANS64 P1, [R3+URZ+0x33460], R2 ;  /* 0x03346002030095a7 */ /* 0x000ee4000802007f */
[----:B---3--:R-:W-:Y:S05]  /*15e60*/  @!P1 BRA `(.L_x_2088) ;  /* 0xfffffffc00f09947 */ /* 0x008fea000383ffff */
[----:B------:R-:W-:Y:S05]  /*15e70*/  BRA `(.L_x_2120) ;  /* 0xfffffff0006c7947 */ /* 0x000fea000383ffff */
.L_x_2090:
[----:B---3--:R3:W4:Y:S02]  /*15e80*/  SYNCS.PHASECHK.TRANS64.TRYWAIT P0, [R5+URZ+0x33480], R4 ;  /* 0x03348004050075a7 */ /* 0x008724000800017f */
[----:B----4-:R-:W-:Y:S05]  /*15e90*/  @!P0 NANOSLEEP.SYNCS 0x989680 ;  /* 0x009896800000895d */ /* 0x010fea0003900000 */
[----:B------:R-:W4:Y:S02]  /*15ea0*/  @!P0 SYNCS.PHASECHK.TRANS64 P0, [R5+URZ+0x33480], R4 ;  /* 0x03348004050085a7 */ /* 0x000f24000800007f */
[----:B----4-:R-:W-:Y:S05]  /*15eb0*/  @!P0 BRA `(.L_x_2090) ;  /* 0xfffffffc00f08947 */ /* 0x010fea000383ffff */
[----:B------:R-:W-:Y:S05]  /*15ec0*/  BRA `(.L_x_2091) ;  /* 0xfffffff000687947 */ /* 0x000fea000383ffff */
.L_x_2121:
        /* <DEDUP_REMOVED lines=11> */
.L_x_2932:


//--------------------- .text._ZN7cutlass13device_kernelIN5flash11enable_sm90INS1_16FlashAttnFwdSm90INS1_25CollectiveMainloopFwdSm90ILi2EN4cute5tupleIJNS5_1CILi1EEES8_S8_EEENS6_IJNS7_ILi128EEENS7_ILi160EEENS7_ILi192EEEEEELi192ENS_12float_e4m3_tEfNS_4arch4Sm90ELb1ELb0ELb1ELb1ELb0ELb0ELb0ELb1ELb1ELb1ELb1ELb0EEENS1_21CollectiveEpilogueFwdINS6_IJSA_SC_SB_EEES9_NS_10bfloat16_tESG_Li256ELb1ELb1ELb1ELb1EEENS1_36VarlenDynamicPersistentTileSchedulerILi128ELi160ELi256ELi128ELb1ELb1ELb1ELb1ELb1ELb1EEEEEEEEEvNT_6ParamsE --------------------------
	.section	.text._ZN7cutlass13device_kernelIN5flash11enable_sm90INS1_16FlashAttnFwdSm90INS1_25CollectiveMainloopFwdSm90ILi2EN4cute5tupleIJNS5_1CILi1EEES8_S8_EEENS6_IJNS7_ILi128EEENS7_ILi160EEENS7_ILi192EEEEEELi192ENS_12float_e4m3_tEfNS_4arch4Sm90ELb1ELb0ELb1ELb1ELb0ELb0ELb0ELb1ELb1ELb1ELb1ELb0EEENS1_21CollectiveEpilogueFwdINS6_IJSA_SC_SB_EEES9_NS_10bfloat16_tESG_Li256ELb1ELb1ELb1ELb1EEENS1_36VarlenDynamicPersistentTileSchedulerILi128ELi160ELi256ELi128ELb1ELb1ELb1ELb1ELb1ELb1EEEEEEEEEvNT_6ParamsE,"ax",@progbits
	.align	128
.text._ZN7cutlass13device_kernelIN5flash11enable_sm90INS1_16FlashAttnFwdSm90INS1_25CollectiveMainloopFwdSm90ILi2EN4cute5tupleIJNS5_1CILi1EEES8_S8_EEENS6_IJNS7_ILi128EEENS7_ILi160EEENS7_ILi192EEEEEELi192ENS_12float_e4m3_tEfNS_4arch4Sm90ELb1ELb0ELb1ELb1ELb0ELb0ELb0ELb1ELb1ELb1ELb1ELb0EEENS1_21CollectiveEpilogueFwdINS6_IJSA_SC_SB_EEES9_NS_10bfloat16_tESG_Li256ELb1ELb1ELb1ELb1EEENS1_36VarlenDynamicPersistentTileSchedulerILi128ELi160ELi256ELi128ELb1ELb1ELb1ELb1ELb1ELb1EEEEEEEEEvNT_6ParamsE:
        .type           _ZN7cutlass13device_kernelIN5flash11enable_sm90INS1_16FlashAttnFwdSm90INS1_25CollectiveMainloopFwdSm90ILi2EN4cute5tupleIJNS5_1CILi1EEES8_S8_EEENS6_IJNS7_ILi128EEENS7_ILi160EEENS7_ILi192EEEEEELi192ENS_12float_e4m3_tEfNS_4arch4Sm90ELb1ELb0ELb1ELb1ELb0ELb0ELb0ELb1ELb1ELb1ELb1ELb0EEENS1_21CollectiveEpilogueFwdINS6_IJSA_SC_SB_EEES9_NS_10bfloat16_tESG_Li256ELb1ELb1ELb1ELb1EEENS1_36VarlenDynamicPersistentTileSchedulerILi128ELi160ELi256ELi128ELb1ELb1ELb1ELb1ELb1ELb1EEEEEEEEEvNT_6ParamsE,@function
        .size           _ZN7cutlass13device_kernelIN5flash11enable_sm90INS1_16FlashAttnFwdSm90INS1_25CollectiveMainloopFwdSm90ILi2EN4cute5tupleIJNS5_1CILi1EEES8_S8_EEENS6_IJNS7_ILi128EEENS7_ILi160EEENS7_ILi192EEEEEELi192ENS_12float_e4m3_tEfNS_4arch4Sm90ELb1ELb0ELb1ELb1ELb0ELb0ELb0ELb1ELb1ELb1ELb1ELb0EEENS1_21CollectiveEpilogueFwdINS6_IJSA_SC_SB_EEES9_NS_10bfloat16_tESG_Li256ELb1ELb1ELb1ELb1EEENS1_36VarlenDynamicPersistentTileSchedulerILi128ELi160ELi256ELi128ELb1ELb1ELb1ELb1ELb1ELb1EEEEEEEEEvNT_6ParamsE,(.L_x_2933 - _ZN7cutlass13device_kernelIN5flash11enable_sm90INS1_16FlashAttnFwdSm90INS1_25CollectiveMainloopFwdSm90ILi2EN4cute5tupleIJNS5_1CILi1EEES8_S8_EEENS6_IJNS7_ILi128EEENS7_ILi160EEENS7_ILi192EEEEEELi192ENS_12float_e4m3_tEfNS_4arch4Sm90ELb1ELb0ELb1ELb1ELb0ELb0ELb0ELb1ELb1ELb1ELb1ELb0EEENS1_21CollectiveEpilogueFwdINS6_IJSA_SC_SB_EEES9_NS_10bfloat16_tESG_Li256ELb1ELb1ELb1ELb1EEENS1_36VarlenDynamicPersistentTileSchedulerILi128ELi160ELi256ELi128ELb1ELb1ELb1ELb1ELb1ELb1EEEEEEEEEvNT_6ParamsE)
        .other          _ZN7cutlass13device_kernelIN5flash11enable_sm90INS1_16FlashAttnFwdSm90INS1_25CollectiveMainloopFwdSm90ILi2EN4cute5tupleIJNS5_1CILi1EEES8_S8_EEENS6_IJNS7_ILi128EEENS7_ILi160EEENS7_ILi192EEEEEELi192ENS_12float_e4m3_tEfNS_4arch4Sm90ELb1ELb0ELb1ELb1ELb0ELb0ELb0ELb1ELb1ELb1ELb1ELb0EEENS1_21CollectiveEpilogueFwdINS6_IJSA_SC_SB_EEES9_NS_10bfloat16_tESG_Li256ELb1ELb1ELb1ELb1EEENS1_36VarlenDynamicPersistentTileSchedulerILi128ELi160ELi256ELi128ELb1ELb1ELb1ELb1ELb1ELb1EEEEEEEEEvNT_6ParamsE,@"STO_CUDA_ENTRY STV_DEFAULT"
_ZN7cutlass13device_kernelIN5flash11enable_sm90INS1_16FlashAttnFwdSm90INS1_25CollectiveMainloopFwdSm90ILi2EN4cute5tupleIJNS5_1CILi1EEES8_S8_EEENS6_IJNS7_ILi128EEENS7_ILi160EEENS7_ILi192EEEEEELi192ENS_12float_e4m3_tEfNS_4arch4Sm90ELb1ELb0ELb1ELb1ELb0ELb0ELb0ELb1ELb1ELb1ELb1ELb0EEENS1_21CollectiveEpilogueFwdINS6_IJSA_SC_SB_EEES9_NS_10bfloat16_tESG_Li256ELb1ELb1ELb1ELb1EEENS1_36VarlenDynamicPersistentTileSchedulerILi128ELi160ELi256ELi128ELb1ELb1ELb1ELb1ELb1ELb1EEEEEEEEEvNT_6ParamsE:
        /* <DEDUP_REMOVED lines=18> */
.L_x_2123:
[----:B------:R-:W-:Y:S05]  /*0120*/  BSYNC B0 ;  /* 0x0000000000007941 */ /* 0x000fea0003800000 */
.L_x_2122:
        /* <DEDUP_REMOVED lines=41> */
.L_x_2124:
        /* <DEDUP_REMOVED lines=22> */
.L_x_2125:
        /* <DEDUP_REMOVED lines=18> */
.L_x_2126:
        /* <DEDUP_REMOVED lines=22> */
.L_x_2127:
        /* <DEDUP_REMOVED lines=22> */
.L_x_2128:
[----:B------:R-:W-:Y:S01]  /*0900*/  PLOP3.LUT P0, PT, PT, PT, UP0, 0x80, 0x0 ;  /* 0x000000000000781c */ /* 0x000fe20003f0f008 */
[----:B------:R-:W-:Y:S01]  /*0910*/  UMOV UR38, 0x1 ;  /* 0x0000000100267882 */ /* 0x000fe20000000000 */
[----:B------:R-:W-:Y:S01]  /*0920*/  NOP ;  /* 0x0000000000007918 */ /* 0x000fe20000000000 */
[----:B------:R-:W-:Y:S01]  /*0930*/  USEL UR38, UR38, 0x2, !UP0 ;  /* 0x0000000226267887 */ /* 0x000fe2000c000000 */
[----:B------:R-:W-:Y:S01]  /*0940*/  ULDC.64 UR54, c[0x0][0x208] ;  /* 0x0000820000367ab9 */ /* 0x000fe20000000a00 */
[----:B012-4-:R-:W-:Y:S08]  /*0950*/  BAR.SYNC.DEFER_BLOCKING 0x0 ;  /* 0x0000000000007b1d */ /* 0x017ff00000010000 */
[----:B------:R-:W-:Y:S05]  /*0960*/  @!P0 BRA `(.L_x_2129) ;  /* 0x0000013000a08947 */ /* 0x000fea0003800000 */
.L_x_2130:
        /* <DEDUP_REMOVED lines=35> */
[----:B------:R-:W-:Y:S02]  /*0ba0*/  LOP3.LUT R4, R3, 0x3fffff0, RZ, 0xc0, !PT ;  /* 0x03fffff003047812 */ /* 0x000fe400078ec0ff */
[----:B------:R-:W-:-:S02]  /*0bb0*/  SHF.R.S32.HI R7, RZ, 0x1f, R236 ;  /* 0x0000001fff077819 */ /* 0x000fc400000114ec */
[----:B------:R-:W-:Y:S01]  /*0bc0*/  LEA.HI R3, R3, R6, RZ, 0x1 ;  /* 0x0000000603037211 */ /* 0x000fe200078f08ff */
[----:B------:R-:W-:Y:S01]  /*0bd0*/  IMAD.IADD R4, R12, 0x1, -R4 ;  /* 0x000000010c047824 */ /* 0x000fe200078e0a04 */
[----:B------:R-:W-:Y:S02]  /*0be0*/  LEA.HI R8, R7, R236, RZ, 0x2 ;  /* 0x000000ec07087211 */ /* 0x000fe400078f10ff */
[----:B------:R-:W-:Y:S02]  /*0bf0*/  SHF.R.S32.HI R13, RZ, 0x7, R2 ;  /* 0x00000007ff0d7819 */ /* 0x000fe40000011402 */
[--C-:B------:R-:W-:Y:S02]  /*0c00*/  SHF.R.S32.HI R9, RZ, 0x2, R8.reuse ;  /* 0x00000002ff097819 */ /* 0x100fe40000011408 */
[----:B------:R-:W-:Y:S02]  /*0c10*/  SHF.R.S32.HI R10, RZ, 0x1f, R8 ;  /* 0x0000001fff0a7819 */ /* 0x000fe40000011408 */
[----:B------:R-:W-:-:S02]  /*0c20*/  LOP3.LUT R11, R11, 0xfffffffc, RZ, 0xc0, !PT ;  /* 0xfffffffc0b0b7812 */ /* 0x000fc400078ec0ff */
[----:B------:R-:W-:Y:S02]  /*0c30*/  LEA.HI R10, R10, R9, RZ, 0x3 ;  /* 0x000000090a0a7211 */ /* 0x000fe400078f18ff */
[----:B------:R-:W-:Y:S01]  /*0c40*/  LOP3.LUT R5, R5, 0xfffffc00, RZ, 0xc0, !PT ;  /* 0xfffffc0005057812 */ /* 0x000fe200078ec0ff */
[----:B------:R-:W-:Y:S01]  /*0c50*/  IMAD.IADD R11, R12, 0x1, -R11 ;  /* 0x000000010c0b7824 */ /* 0x000fe200078e0a0b */
[----:B------:R-:W-:Y:S02]  /*0c60*/  LOP3.LUT R3, R3, 0x1ffffffe, RZ, 0xc0, !PT ;  /* 0x1ffffffe03037812 */ /* 0x000fe400078ec0ff */
[----:B------:R-:W-:Y:S01]  /*0c70*/  LOP3.LUT R10, R10, 0xfffffff8, RZ, 0xc0, !PT ;  /* 0xfffffff80a0a7812 */ /* 0x000fe200078ec0ff */
[----:B------:R-:W-:Y:S01]  /*0c80*/  IMAD R4, R4, 0x40, R5 ;  /* 0x0000004004047824 */ /* 0x000fe200078e0205 */
[----:B------:R-:W-:Y:S01]  /*0c90*/  LEA.HI R7, R7, R236, RZ, 0x5 ;  /* 0x000000ec07077211 */ /* 0x000fe200078f28ff */
[----:B------:R-:W-:Y:S01]  /*0ca0*/  IMAD.IADD R3, R6, 0x1, -R3 ;  /* 0x0000000106037824 */ /* 0x000fe200078e0a03 */
[----:B------:R-:W-:Y:S01]  /*0cb0*/  LEA.HI R2, R2, R13, RZ, 0x1 ;  /* 0x0000000d02027211 */ /* 0x000fe200078f08ff */
[----:B------:R-:W-:Y:S01]  /*0cc0*/  IMAD.IADD R10, R9, 0x1, -R10 ;  /* 0x00000001090a7824 */ /* 0x000fe200078e0a0a */
[----:B------:R-:W-:Y:S01]  /*0cd0*/  SHF.R.S32.HI R7, RZ, 0x5, R7 ;  /* 0x00000005ff077819 */ /* 0x000fe20000011407 */
[----:B------:R-:W-:Y:S01]  /*0ce0*/  IMAD R3, R3, 0x8, R4 ;  /* 0x0000000803037824 */ /* 0x000fe200078e0204 */
[----:B------:R-:W-:-:S02]  /*0cf0*/  LOP3.LUT R2, R2, 0x3fffffe, RZ, 0xc0, !PT ;  /* 0x03fffffe02027812 */ /* 0x000fc400078ec0ff */
[----:B------:R-:W-:Y:S01]  /*0d00*/  LEA.HI R5, R11, R11, RZ, 0x1 ;  /* 0x0000000b0b057211 */ /* 0x000fe200078f08ff */
[----:B------:R-:W-:Y:S01]  /*0d10*/  IMAD R7, R7, 0x10, R10 ;  /* 0x0000001007077824 */ /* 0x000fe200078e020a */
[----:B------:R0:W-:Y:S01]  /*0d20*/  STL [R1+0x3c], R3 ;  /* 0x00003c0301007387 */ /* 0x0001e20000100800 */
[----:B------:R-:W-:Y:S01]  /*0d30*/  IMAD.IADD R2, R13, 0x1, -R2 ;  /* 0x000000010d027824 */ /* 0x000fe200078e0a02 */
[----:B------:R-:W-:Y:S02]  /*0d40*/  LOP3.LUT R4, R5, 0x1ffffffe, RZ, 0xc0, !PT ;  /* 0x1ffffffe05047812 */ /* 0x000fe400078ec0ff */
[----:B------:R-:W-:Y:S01]  /*0d50*/  LEA.HI R0, R0, R12, RZ, 0x3 ;  /* 0x0000000c00007211 */ /* 0x000fe200078f18ff */
[----:B------:R-:W-:Y:S02]  /*0d60*/  IMAD R5, R2, 0x40, R7 ;  /* 0x0000004002057824 */ /* 0x000fe400078e0207 */
[----:B------:R-:W-:Y:S01]  /*0d70*/  IMAD.IADD R4, R11, 0x1, -R4 ;  /* 0x000000010b047824 */ /* 0x000fe200078e0a04 */
[----:B------:R-:W-:-:S02]  /*0d80*/  LOP3.LUT R18, R0, 0xfffffff8, RZ, 0xc0, !PT ;  /* 0xfffffff800127812 */ /* 0x000fc400078ec0ff */
[----:B0-----:R-:W-:Y:S01]  /*0d90*/  LOP3.LUT R3, R8, 0x7ffffffc, RZ, 0xc0, !PT ;  /* 0x7ffffffc08037812 */ /* 0x001fe200078ec0ff */
[----:B------:R0:W-:Y:S01]  /*0da0*/  STL [R1+0x38], R5 ;  /* 0x0000380501007387 */ /* 0x0001e20000100800 */
[----:B------:R-:W-:Y:S01]  /*0db0*/  SHF.R.S32.HI R235, RZ, 0x3, R0 ;  /* 0x00000003ffeb7819 */ /* 0x000fe20000011400 */
[----:B------:R-:W-:Y:S02]  /*0dc0*/  IMAD.IADD R18, R12, 0x1, -R18 ;  /* 0x000000010c127824 */ /* 0x000fe400078e0a12 */
[----:B------:R-:W-:Y:S02]  /*0dd0*/  IMAD.IADD R3, R236, 0x1, -R3 ;  /* 0x00000001ec037824 */ /* 0x000fe400078e0a03 */
[----:B------:R-:W-:Y:S02]  /*0de0*/  IMAD R17, R4, 0x8, R5 ;  /* 0x0000000804117824 */ /* 0x000fe400078e0205 */
[----:B------:R-:W-:-:S04]  /*0df0*/  IMAD.SHL.U32 R16, R3, 0x2, RZ ;  /* 0x0000000203107824 */ /* 0x000fc800078e00ff */
[C---:B------:R-:W-:Y:S02]  /*0e00*/  VIADD R234, R16.reuse, 0x8 ;  /* 0x0000000810ea7836 */ /* 0x040fe40000000000 */
        /* <DEDUP_REMOVED lines=33> */
[----:B0-----:R-:W-:-:S07]  /*1020*/  SHF.R.S32.HI R237, RZ, 0x1f, R22 ;  /* 0x0000001fffed7819 */ /* 0x001fce0000011416 */
.L_x_2191:
[----:B------:R-:W-:Y:S01]  /*1030*/  ULDC.64 UR8, c[0x0][0xc88] ;  /* 0x0003220000087ab9 */ /* 0x000fe20000000a00 */
[----:B------:R-:W-:Y:S01]  /*1040*/  ULDC.64 UR10, c[0x0][0xa18] ;  /* 0x00028600000a7ab9 */ /* 0x000fe20000000a00 */
[----:B------:R-:W-:Y:S02]  /*1050*/  UIMAD.WIDE UR8, UR7, 0x4, UR8 ;  /* 0x00000004070878a5 */ /* 0x000fe4000f8e0208 */
[----:B------:R-:W-:Y:S02]  /*1060*/  UISETP.NE.U32.AND UP1, UPT, UR10, URZ, UPT ;  /* 0x0000003f0a00728c */ /* 0x000fe4000bf25070 */
[----:B------:R-:W-:Y:S02]  /*1070*/  ULOP3.LUT UR4, UR6, 0xff000000, URZ, 0xc0, !UPT ;  /* 0xff00000006047892 */ /* 0x000fe4000f8ec03f */
[----:B012---:R-:W-:Y:S01]  /*1080*/  IMAD.U32 R2, RZ, RZ, UR8 ;  /* 0x00000008ff027e24 */ /* 0x007fe2000f8e00ff */
[----:B------:R-:W-:Y:S01]  /*1090*/  ULDC UR7, c[0x0][0x424] ;  /* 0x0001090000077ab9 */ /* 0x000fe20000000800 */
        /* <DEDUP_REMOVED lines=19> */
[----:B------:R-:W2:Y:S01]  /*11d0*/  @P0 LDG.E R2, desc[UR54][R2.64] ;  /* 0x0000003602020981 */ /* 0x000ea2000c1e1900 */
[----:B------:R-:W-:Y:S01]  /*11e0*/  UISETP.NE.U32.AND UP0, UPT, UR8, URZ, UPT ;  /* 0x0000003f0800728c */ /* 0x000fe2000bf05070 */
[----:B------:R-:W-:Y:S02]  /*11f0*/  ULDC.64 UR10, c[0x0][0xa20] ;  /* 0x00028800000a7ab9 */ /* 0x000fe40000000a00 */
[----:B---3--:R-:W3:Y:S01]  /*1200*/  @P2 LDG.E R4, desc[UR54][R4.64] ;  /* 0x0000003604042981 */ /* 0x008ee2000c1e1900 */
[----:B------:R-:W-:Y:S01]  /*1210*/  UISETP.NE.AND.EX UP0, UPT, UR9, URZ, UPT, UP0 ;  /* 0x0000003f0900728c */ /* 0x000fe2000bf05300 */
[----:B------:R-:W-:Y:S01]  /*1220*/  ISETP.NE.U32.AND P1, PT, RZ, UR10, PT ;  /* 0x0000000aff007c0c */ /* 0x000fe2000bf25070 */
[----:B------:R-:W-:Y:S02]  /*1230*/  ULOP3.LUT UR46, UR6, 0xff0000, URZ, 0xc0, !UPT ;  /* 0x00ff0000062e7892 */ /* 0x000fe4000f8ec03f */
[----:B------:R-:W-:Y:S01]  /*1240*/  USHF.R.U32.HI UR4, URZ, 0x8, UR4 ;  /* 0x000000083f047899 */ /* 0x000fe20008011604 */
[----:B------:R-:W-:Y:S01]  /*1250*/  ISETP.NE.AND.EX P1, PT, RZ, UR11, PT, P1 ;  /* 0x0000000bff007c0c */ /* 0x000fe2000bf25310 */
[----:B------:R-:W-:Y:S01]  /*1260*/  USEL UR7, UR7, 0x1, UP0 ;  /* 0x0000000107077887 */ /* 0x000fe20008000000 */
[----:B------:R-:W-:Y:S01]  /*1270*/  ULDC UR8, c[0x0][0x2f0] ;  /* 0x0000bc0000087ab9 */ /* 0x000fe20000000800 */
[----:B------:R-:W-:Y:S01]  /*1280*/  UMOV UR51, URZ ;  /* 0x0000003f00337c82 */ /* 0x000fe20008000000 */
[----:B------:R-:W-:Y:S01]  /*1290*/  ULEA.HI UR46, UR46, UR4, URZ, 0x10 ;  /* 0x000000042e2e7291 */ /* 0x000fe2000f8f803f */
[----:B------:R-:W-:Y:S01]  /*12a0*/  ULDC UR52, c[0x0][0x288] ;  /* 0x0000a20000347ab9 */ /* 0x000fe20000000800 */
[----:B------:R-:W-:-:S02]  /*12b0*/  UIMAD UR4, UR7, UR8, URZ ;  /* 0x00000008070472a4 */ /* 0x000fc4000f8e023f */
[----:B------:R-:W-:Y:S01]  /*12c0*/  ULOP3.LUT UR44, UR6, 0xffff, URZ, 0xc0, !UPT ;  /* 0x0000ffff062c7892 */ /* 0x000fe2000f8ec03f */
[----:B--2---:R-:W-:Y:S02]  /*12d0*/  @P0 R2UR UR51, R2 ;  /* 0x00000000023302ca */ /* 0x004fe400000e0000 */
[----:B---3--:R-:W-:Y:S01]  /*12e0*/  @P2 R2UR UR52, R4 ;  /* 0x00000000043422ca */ /* 0x008fe200000e0000 */
[----:B----45:R-:W-:-:S14]  /*12f0*/  @P2 BRA `(.L_x_2131) ;  /* 0x0000000000342947 */ /* 0x030fdc0003800000 */
        /* <DEDUP_REMOVED lines=13> */
.L_x_2131:
[----:B------:R-:W-:Y:S05]  /*13d0*/  @!P1 BRA `(.L_x_2132) ;  /* 0x00000000001c9947 */ /* 0x000fea0003800000 */
[----:B------:R-:W-:-:S04]  /*13e0*/  ULEA UR4, UP0, UR43, UR10, 0x2 ;  /* 0x0000000a2b047291 */ /* 0x000fc8000f80103f */
[----:B------:R-:W-:Y:S02]  /*13f0*/  ULEA.HI.X UR6, UR43, UR11, UR42, 0x2, UP0 ;  /* 0x0000000b2b067291 */ /* 0x000fe400080f142a */
[----:B------:R-:W-:-:S04]  /*1400*/  IMAD.U32 R2, RZ, RZ, UR4 ;  /* 0x00000004ff027e24 */ /* 0x000fc8000f8e00ff */
[----:B------:R-:W-:-:S05]  /*1410*/  IMAD.U32 R3, RZ, RZ, UR6 ;  /* 0x00000006ff037e24 */ /* 0x000fca000f8e00ff */
[----:B------:R-:W2:Y:S02]  /*1420*/  LDG.E R2, desc[UR54][R2.64] ;  /* 0x0000003602027981 */ /* 0x000ea4000c1e1900 */
[----:B--2---:R-:W-:Y:S01]  /*1430*/  R2UR UR4, R2 ;  /* 0x00000000020472ca */ /* 0x004fe200000e0000 */
[----:B------:R-:W-:-:S14]  /*1440*/  BRA `(.L_x_2133) ;  /* 0x0000000000347947 */ /* 0x000fdc0003800000 */
.L_x_2132:
        /* <DEDUP_REMOVED lines=13> */
.L_x_2133:
[----:B------:R-:W-:Y:S01]  /*1520*/  ULDC UR6, c[0x0][0x448] ;  /* 0x0001120000067ab9 */ /* 0x000fe20000000800 */
[----:B------:R-:W-:Y:S02]  /*1530*/  USHF.L.U32 UR36, UR5, 0x7, URZ ;  /* 0x0000000705247899 */ /* 0x000fe4000800063f */
[----:B------:R-:W-:Y:S02]  /*1540*/  UISETP.NE.AND UP0, UPT, UR6, 0x1, UPT ;  /* 0x000000010600788c */ /* 0x000fe4000bf05270 */
[----:B------:R-:W-:Y:S02]  /*1550*/  UIADD3 UR6, UR36, 0x7f, URZ ;  /* 0x0000007f24067890 */ /* 0x000fe4000fffe03f */
[----:B------:R-:W-:Y:S02]  /*1560*/  UIADD3 UR51, -UR51, UR4, URZ ;  /* 0x0000000433337290 */ /* 0x000fe4000fffe13f */
[----:B------:R-:W-:Y:S02]  /*1570*/  ULOP3.LUT UR37, UR46, 0xff, URZ, 0xc0, !UPT ;  /* 0x000000ff2e257892 */ /* 0x000fe4000f8ec03f */
[----:B------:R-:W-:-:S02]  /*1580*/  UIADD3 UR7, UR51, 0xa0, -UR52 ;  /* 0x000000a033077890 */ /* 0x000fc4000fffe834 */
[----:B------:R-:W-:Y:S01]  /*1590*/  USHF.R.U32.HI UR46, URZ, 0x10, UR46 ;  /* 0x000000103f2e7899 */ /* 0x000fe2000801162e */
[----:B------:R-:W-:Y:S01]  /*15a0*/  @UP0 ULDC UR4, c[0x0][0x44c] ;  /* 0x0001130000040ab9 */ /* 0x000fe20000000800 */
[----:B------:R-:W-:Y:S01]  /*15b0*/  @UP0 ULDC UR8, c[0x0][0x450] ;  /* 0x0001140000080ab9 */ /* 0x000fe20000000800 */
[----:B------:R-:W-:Y:S02]  /*15c0*/  UIMAD.WIDE.U32 UR4, UR6, UR4, URZ ;  /* 0x00000004060472a5 */ /* 0x000fe4000f8e003f */
[----:B------:R-:W-:Y:S02]  /*15d0*/  UIADD3 UR4, UR51, 0x9f, URZ ;  /* 0x0000009f33047890 */ /* 0x000fe4000fffe03f */
[----:B------:R-:W-:Y:S02]  /*15e0*/  @UP0 USHF.R.U32.HI UR6, URZ, UR8, UR5 ;  /* 0x000000083f060299 */ /* 0x000fe40008011605 */
[----:B------:R-:W-:Y:S02]  /*15f0*/  UIMAD.WIDE UR4, UR4, 0x66666667, URZ ;  /* 0x66666667040478a5 */ /* 0x000fe4000f8e023f */
[----:B------:R-:W-:-:S02]  /*1600*/  UIADD3 UR6, UR7, UR6, URZ ;  /* 0x0000000607067290 */ /* 0x000fc4000fffe03f */
[----:B------:R-:W-:Y:S02]  /*1610*/  USHF.R.U32.HI UR4, URZ, 0x1f, UR5 ;  /* 0x0000001f3f047899 */ /* 0x000fe40008011605 */
[----:B------:R-:W-:Y:S02]  /*1620*/  UIMAD.WIDE UR6, UR6, 0x66666667, URZ ;  /* 0x66666667060678a5 */ /* 0x000fe4000f8e023f */
[----:B------:R-:W-:Y:S02]  /*1630*/  ULEA.HI.SX32 UR4, UR5, UR4, 0x1a ;  /* 0x0000000405047291 */ /* 0x000fe4000f8fd23f */
[----:B------:R-:W-:-:S04]  /*1640*/  USHF.R.U32.HI UR6, URZ, 0x1f, UR7 ;  /* 0x0000001f3f067899 */ /* 0x000fc80008011607 */
[----:B------:R-:W-:-:S04]  /*1650*/  ULEA.HI.SX32 UR6, UR7, UR6, 0x1a ;  /* 0x0000000607067291 */ /* 0x000fc8000f8fd23f */
[----:B------:R-:W-:-:S04]  /*1660*/  UISETP.LT.AND UP0, UPT, UR4, UR6, UPT ;  /* 0x000000060400728c */ /* 0x000fc8000bf01270 */
[----:B------:R-:W-:-:S03]  /*1670*/  USEL UR9, UR4, UR6, UP0 ;  /* 0x0000000604097287 */ /* 0x000fc60008000000 */
[----:B------:R-:W-:Y:S01]  /*1680*/  UMOV UR4, URZ ;  /* 0x0000003f00047c82 */ /* 0x000fe20008000000 */
[----:B------:R-:W-:-:S06]  /*1690*/  UISETP.GE.AND UP0, UPT, UR9, 0x1, UPT ;  /* 0x000000010900788c */ /* 0x000fcc000bf06270 */
[----:B------:R-:W-:-:S13]  /*16a0*/  PLOP3.LUT P0, PT, PT, PT, UP0, 0x80, 0x0 ;  /* 0x000000000000781c */ /* 0x000fda0003f0f008 */
[----:B------:R-:W-:Y:S05]  /*16b0*/  @!P0 BRA `(.L_x_2134) ;  /* 0x0000000000908947 */ /* 0x000fea0003800000 */
        /* <DEDUP_REMOVED lines=36> */
.L_x_2134:
        /* <DEDUP_REMOVED lines=26> */
[----:B------:R-:W-:Y:S01]  /*1aa0*/  CS2R R60, SRZ ;  /* 0x00000000003c7805 */ /* 0x000fe2000001ff00 */
[----:B------:R-:W-:Y:S01]  /*1ab0*/  IMAD.MOV.U32 R148, RZ, RZ, RZ ;  /* 0x000000ffff947224 */ /* 0x000fe200078e00ff */
[----:B------:R-:W-:-:S02]  /*1ac0*/  CS2R R124, SRZ ;  /* 0x00000000007c7805 */ /* 0x000fc4000001ff00 */
[----:B------:R-:W-:Y:S01]  /*1ad0*/  CS2R R20, SRZ ;  /* 0x0000000000147805 */ /* 0x000fe2000001ff00 */
[----:B------:R-:W-:Y:S01]  /*1ae0*/  IMAD.MOV.U32 R154, RZ, RZ, RZ ;  /* 0x000000ffff9a7224 */ /* 0x000fe200078e00ff */
[----:B------:R-:W-:Y:S02]  /*1af0*/  PLOP3.LUT P1, PT, PT, PT, UP0, 0x80, 0x0 ;  /* 0x000000000000781c */ /* 0x000fe40003f2f008 */
        /* <DEDUP_REMOVED lines=35> */
[----:B------:R-:W-:Y:S02]  /*1d30*/  IMAD.MOV.U32 R95, RZ, RZ, RZ ;  /* 0x000000ffff5f7224 */ /* 0x000fe400078e00ff */
[----:B------:R-:W-:-:S02]  /*1d40*/  IMAD.MOV.U32 R91, RZ, RZ, RZ ;  /* 0x000000ffff5b7224 */ /* 0x000fc400078e00ff */
[----:B------:R-:W-:Y:S02]  /*1d50*/  IMAD.MOV.U32 R136, RZ, RZ, RZ ;  /* 0x000000ffff887224 */ /* 0x000fe400078e00ff */
[----:B------:R-:W-:Y:S02]  /*1d60*/  IMAD.MOV.U32 R103, RZ, RZ, RZ ;  /* 0x000000ffff677224 */ /* 0x000fe400078e00ff */
[----:B------:R-:W-:Y:S02]  /*1d70*/  IMAD.MOV.U32 R128, RZ, RZ, RZ ;  /* 0x000000ffff807224 */ /* 0x000fe400078e00ff */
[----:B------:R-:W-:Y:S02]  /*1d80*/  IMAD.MOV.U32 R134, RZ, RZ, RZ ;  /* 0x000000ffff867224 */ /* 0x000fe400078e00ff */
[----:B------:R-:W-:Y:S02]  /*1d90*/  IMAD.MOV.U32 R111, RZ, RZ, RZ ;  /* 0x000000ffff6f7224 */ /* 0x000fe400078e00ff */
[----:B------:R-:W-:-:S02]  /*1da0*/  IMAD.MOV.U32 R117, RZ, RZ, RZ ;  /* 0x000000ffff757224 */ /* 0x000fc400078e00ff */
        /* <DEDUP_REMOVED lines=38> */
.L_x_2136:
        /* <DEDUP_REMOVED lines=24> */
[----:B------:R-:W-:-:S03]  /*2190*/  @P1 IMAD R3, R13, UR44, R7 ;  /* 0x0000002c0d031c24 */ /* 0x000fc6000f8e0207 */
[----:B------:R-:W-:Y:S02]  /*21a0*/  @P0 LEA.HI.X R5, R2, UR5, R5, 0x2, P2 ;  /* 0x0000000502050c11 */ /* 0x000fe400090f1405 */
[----:B------:R-:W-:Y:S01]  /*21b0*/  @P1 LEA.HI.X R9, R6, UR7, R3, 0x2, P3 ;  /* 0x0000000706091c11 */ /* 0x000fe200098f1403 */
[----:B------:R-:W-:-:S04]  /*21c0*/  IMAD.MOV.U32 R3, RZ, RZ, 0x3f800000 ;  /* 0x3f800000ff037424 */ /* 0x000fc800078e00ff */
[----:B------:R-:W2:Y:S04]  /*21d0*/  @P1 LDG.E R0, desc[UR54][R8.64] ;  /* 0x0000003608001981 */ /* 0x000ea8000c1e1900 */
[----:B------:R-:W2:Y:S01]  /*21e0*/  @P0 LDG.E R3, desc[UR54][R4.64] ;  /* 0x0000003604030981 */ /* 0x000ea2000c1e1900 */
[----:B------:R-:W-:-:S04]  /*21f0*/  ULEA.HI UR4, UR48, UR48, URZ, 0x1 ;  /* 0x0000003030047291 */ /* 0x000fc8000f8f083f */
[----:B------:R-:W-:-:S04]  /*2200*/  ULOP3.LUT UR4, UR4, 0xfffffffe, URZ, 0xc0, !UPT ;  /* 0xfffffffe04047892 */ /* 0x000fc8000f8ec03f */
[----:B------:R-:W-:-:S06]  /*2210*/  UIADD3 UR4, UR48, -UR4, URZ ;  /* 0x8000000430047290 */ /* 0x000fcc000fffe03f */
[----:B------:R-:W-:Y:S01]  /*2220*/  IMAD.U32 R2, RZ, RZ, UR4 ;  /* 0x00000004ff027e24 */ /* 0x000fe2000f8e00ff */
[----:B------:R-:W-:-:S04]  /*2230*/  ULDC UR4, c[0x0][0x9d8] ;  /* 0x0002760000047ab9 */ /* 0x000fc80000000800 */
[----:B------:R-:W-:-:S04]  /*2240*/  SHF.L.U32 R2, R2, 0x1f, RZ ;  /* 0x0000001f02027819 */ /* 0x000fc800000006ff */
[----:B------:R-:W0:Y:S01]  /*2250*/  SYNCS.PHASECHK.TRANS64.TRYWAIT P0, [UR41+0x33400], R2 ;  /* 0x03340002ff0075a7 */ /* 0x000e220008000169 */
[----:B------:R-:W-:-:S05]  /*2260*/  IMAD.U32 R6, RZ, RZ, UR49 ;  /* 0x00000031ff067e24 */ /* 0x000fca000f8e00ff */
[----:B------:R-:W-:Y:S01]  /*2270*/  ISETP.NE.AND P1, PT, R6, 0x3, PT ;  /* 0x000000030600780c */ /* 0x000fe20003f25270 */
[----:B--2---:R-:W-:-:S04]  /*2280*/  FMUL.FTZ R0, R3, R0 ;  /* 0x0000000003007220 */ /* 0x004fc80000410000 */
[----:B------:R-:W-:Y:S01]  /*2290*/  FMUL.FTZ R0, R0, UR4 ;  /* 0x0000000400007c20 */ /* 0x000fe20008410000 */
[----:B0-----:R-:W-:Y:S07]  /*22a0*/  @!P0 BRA `(.L_x_2137) ;  /* 0x0000018000648947 */ /* 0x001fee0003800000 */
.L_x_2292:
[----:B------:R-:W-:Y:S05]  /*22b0*/  @!P1 BRA `(.L_x_2138) ;  /* 0x0000000000049947 */ /* 0x000fea0003800000 */
[----:B------:R-:W-:Y:S01]  /*22c0*/  BPT.TRAP 0x1 ;  /* 0x000000040000795c */ /* 0x000fe20000300000 */
.L_x_2138:
[----:B0-----:R-:W-:Y:S02]  /*22d0*/  IMAD.U32 R2, RZ, RZ, UR53 ;  /* 0x00000035ff027e24 */ /* 0x001fe4000f8e00ff */
[----:B------:R-:W-:-:S03]  /*22e0*/  IMAD.U32 R3, RZ, RZ, UR47 ;  /* 0x0000002fff037e24 */ /* 0x000fc6000f8e00ff */
[----:B------:R-:W-:Y:S02]  /*22f0*/  LEA R2, R2, UR41, 0x3 ;  /* 0x0000002902027c11 */ /* 0x000fe4000f8e18ff */
[----:B------:R-:W-:-:S04]  /*2300*/  SHF.L.U32 R3, R3, 0x1f, RZ ;  /* 0x0000001f03037819 */ /* 0x000fc800000006ff */
[----:B------:R0:W1:Y:S01]  /*2310*/  SYNCS.PHASECHK.TRANS64.TRYWAIT P2, [R2+URZ+0x33430], R3 ;  /* 0x03343003020075a7 */ /* 0x000062000804017f */
[----:B------:R-:W-:Y:S05]  /*2320*/  @!P1 BRA `(.L_x_2139) ;  /* 0x0000000000049947 */ /* 0x000fea0003800000 */
[----:B------:R-:W-:Y:S01]  /*2330*/  BPT.TRAP 0x1 ;  /* 0x000000040000795c */ /* 0x000fe20000300000 */
.L_x_2139:
[----:B------:R-:W2:Y:S02]  /*2340*/  S2R R4, SR_TID.X ;  /* 0x0000000000047919 */ /* 0x000ea40000002100 */
[----:B--2---:R-:W-:Y:S01]  /*2350*/  LOP3.LUT P0, RZ, R4, 0x7f, RZ, 0xc0, !PT ;  /* 0x0000007f04ff7812 */ /* 0x004fe2000780c0ff */
[----:B-1----:R-:W-:-:S12]  /*2360*/  @P2 BRA `(.L_x_2140) ;  /* 0x0000000000082947 */ /* 0x002fd80003800000 */
[----:B------:R-:W1:Y:S02]  /*2370*/  SYNCS.PHASECHK.TRANS64.TRYWAIT P2, [R2+URZ+0x33430], R3 ;  /* 0x03343003020075a7 */ /* 0x000e64000804017f */
[----:B-1----:R-:W-:Y:S05]  /*2380*/  @!P2 BRA `(.L_x_2141) ;  /* 0x000001800044a947 */ /* 0x002fea0003800000 */
.L_x_2140:
[----:B------:R-:W-:Y:S05]  /*2390*/  WARPSYNC.ALL ;  /* 0x0000000000007948 */ /* 0x000fea0003800000 */
[----:B------:R-:W-:Y:S01]  /*23a0*/  UIADD3 UR4, UR41, 0x24200, URZ ;  /* 0x0002420029047890 */ /* 0x000fe2000fffe03f */
[----:B------:R-:W-:Y:S01]  /*23b0*/  WARPGROUP.ARRIVE ;  /* 0x00000000000079c5 */ /* 0x000fe20000000000 */
[----:B------:R-:W-:Y:S01]  /*23c0*/  ULOP3.LUT UR28, UR57, 0x10000, URZ, 0xfc, !UPT ;  /* 0x00010000391c7892 */ /* 0x000fe2000f8efc3f */
[----:B01----:R-:W-:Y:S01]  /*23d0*/  @!P0 VIADD R2, R2, 0x33440 ;  /* 0x0003344002028836 */ /* 0x003fe20000000000 */
[----:B------:R-:W-:Y:S01]  /*23e0*/  USHF.R.U32.HI UR4, URZ, 0x4, UR4 ;  /* 0x000000043f047899 */ /* 0x000fe20008011604 */
[----:B------:R-:W-:Y:S01]  /*23f0*/  CS2R R114, SRZ ;  /* 0x0000000000727805 */ /* 0x000fe2000001ff00 */
[----:B------:R-:W-:Y:S01]  /*2400*/  UMOV UR25, 0x80000020 ;  /* 0x8000002000197882 */ /* 0x000fe20000000000 */
[----:B------:R-:W-:Y:S01]  /*2410*/  UMOV UR27, 0x80000020 ;  /* 0x80000020001b7882 */ /* 0x000fe20000000000 */
[----:B------:R-:W-:Y:S01]  /*2420*/  ULOP3.LUT UR4, UR4, 0x3fff, URZ, 0xc0, !UPT ;  /* 0x00003fff04047892 */ /* 0x000fe2000f8ec03f */
[----:B------:R-:W-:Y:S01]  /*2430*/  CS2R R116, SRZ ;  /* 0x0000000000747805 */ /* 0x000fe2000001ff00 */
[----:B------:R-:W-:Y:S01]  /*2440*/  UMOV UR24, UR28 ;  /* 0x0000001c00187c82 */ /* 0x000fe20008000000 */
[----:B------:R-:W-:Y:S01]  /*2450*/  UMOV UR5, UR25 ;  /* 0x0000001900057c82 */ /* 0x000fe20008000000 */
[----:B------:R-:W-:Y:S01]  /*2460*/  ULOP3.LUT UR50, UR4, 0x10000, URZ, 0xfc, !UPT ;  /* 0x0001000004327892 */ /* 0x000fe2000f8efc3f */
[----:B------:R-:W-:Y:S01]  /*2470*/  CS2R R118, SRZ ;  /* 0x0000000000767805 */ /* 0x000fe2000001ff00 */
[----:B------:R-:W-:Y:S01]  /*2480*/  UMOV UR7, 0x80000020 ;  /* 0x8000002000077882 */ /* 0x000fe20000000000 */
[----:B------:R-:W-:Y:S01]  /*2490*/  UMOV UR4, UR24 ;  /* 0x0000001800047c82 */ /* 0x000fe20008000000 */
[----:B------:R-:W-:Y:S01]  /*24a0*/  UIMAD UR32, UR53, 0x780, UR50 ;  /* 0x00000780352078a4 */ /* 0x000fe2000f8e0232 */
[----:B------:R-:W-:Y:S01]  /*24b0*/  UMOV UR8, UR24 ;  /* 0x0000001800087c82 */ /* 0x000fe20008000000 */
[----:B------:R-:W-:-:S02]  /*24c0*/  UMOV UR9, UR25 ;  /* 0x0000001900097c82 */ /* 0x000fc40008000000 */
[----:B------:R-:W-:Y:S02]  /*24d0*/  UIADD3 UR6, UR32, 0x100, URZ ;  /* 0x0000010020067890 */ /* 0x000fe4000fffe03f */
[----:B------:R-:W-:Y:S02]  /*24e0*/  UIADD3 UR10, UR32, 0x180, URZ ;  /* 0x00000180200a7890 */ /* 0x000fe4000fffe03f */
[----:B------:R-:W-:Y:S01]  /*24f0*/  UMOV UR26, UR32 ;  /* 0x00000020001a7c82 */ /* 0x000fe20008000000 */
[----:B------:R-:W-:Y:S01]  /*2500*/  UMOV UR11, 0x80000020 ;  /* 0x80000020000b7882 */ /* 0x000fe20000000000 */
[----:B------:R-:W-:Y:S01]  /*2510*/  QGMMA.64x32x32.F32.E4M3.E4M3 R88, gdesc[UR24], RZ, !UPT, gsb0 ;  /* 0x00600000185879f3 */ /* 0x000fe2000c0008ff */
[----:B------:R-:W-:Y:S01]  /*2520*/  UIADD3 UR26, UR32, 0x80, URZ ;  /* 0x00000080201a7890 */ /* 0x000fe2000fffe03f */
[----:B------:R-:W-:Y:S01]  /*2530*/  UMOV UR27, 0x80000020 ;  /* 0x80000020001b7882 */ /* 0x000fe20000000000 */
[----:B------:R-:W-:Y:S02]  /*2540*/  UIADD3 UR12, UR28, 0x2, URZ ;  /* 0x000000021c0c7890 */ /* 0x000fe4000fffe03f */
[----:B------:R-:W-:Y:S01]  /*2550*/  UIADD3 UR14, UR32, 0x182, URZ ;  /* 0x00000182200e7890 */ /* 0x000fe2000fffe03f */
[----:B------:R-:W-:Y:S01]  /*2560*/  UMOV UR15, 0x80000020 ;  /* 0x80000020000f7882 */ /* 0x000fe20000000000 */
[----:B------:R-:W-:-:S02]  /*2570*/  UIADD3 UR16, UR28, 0x200, URZ ;  /* 0x000002001c107890 */ /* 0x000fc4000fffe03f */
[----:B------:R-:W-:Y:S01]  /*2580*/  UIADD3 UR18, UR32, 0x400, URZ ;  /* 0x0000040020127890 */ /* 0x000fe2000fffe03f */
[----:B------:R-:W-:Y:S01]  /*2590*/  UMOV UR19, 0x80000020 ;  /* 0x8000002000137882 */ /* 0x000fe20000000000 */
[----:B------:R-:W-:Y:S01]  /*25a0*/  UIADD3 UR22, UR32, 0x402, URZ ;  /* 0x0000040220167890 */ /* 0x000fe2000fffe03f */
[----:B------:R-:W-:Y:S01]  /*25b0*/  UMOV UR23, 0x80000020 ;  /* 0x8000002000177882 */ /* 0x000fe20000000000 */
[----:B------:R-:W-:Y:S01]  /*25c0*/  UIADD3 UR30, UR32, 0x680, URZ ;  /* 0x00000680201e7890 */ /* 0x000fe2000fffe03f */
[----:B------:R-:W-:Y:S01]  /*25d0*/  UMOV UR31, 0x80000020 ;  /* 0x80000020001f7882 */ /* 0x000fe20000000000 */
[----:B------:R-:W-:Y:S01]  /*25e0*/  UIADD3 UR57, UR56, -0x2, URZ ;  /* 0xfffffffe38397890 */ /* 0x000fe2000fffe03f */
        /* <DEDUP_REMOVED lines=54> */
[----:B------:R-:W-:Y:S01]  /*2950*/  UIMAD UR7, UR56, -0xa0, UR51 ;  /* 0xffffff60380778a4 */ /* 0x000fe2000f8e0233 */
        /* <DEDUP_REMOVED lines=30> */
[----:B------:R-:W-:Y:S01]  /*2b40*/  ULDC UR10, c[0x0][0x988] ;  /* 0x00026200000a7ab9 */ /* 0x000fe20000000800 */
[----:B------:R-:W-:Y:S01]  /*2b50*/  UMOV UR11, UR36 ;  /* 0x00000024000b7c82 */ /* 0x000fe20008000000 */
        /* <DEDUP_REMOVED lines=47> */
[----:B------:R-:W-:Y:S02]  /*2e50*/  ULDC UR6, c[0x0][0x448] ;  /* 0x0001120000067ab9 */ /* 0x000fe40000000800 */
[----:B------:R-:W-:-:S06]  /*2e60*/  UISETP.NE.AND UP0, UPT, UR6, 0x1, UPT ;  /* 0x000000010600788c */ /* 0x000fcc000bf05270 */
[----:B------:R-:W-:-:S05]  /*2e70*/  PLOP3.LUT P2, PT, PT, PT, UP0, 0x80, 0x0 ;  /* 0x000000000000781c */ /* 0x000fca0003f4f008 */
[----:B------:R-:W-:Y:S01]  /*2e80*/  @UP0 ULDC UR6, c[0x0][0x44c] ;  /* 0x0001130000060ab9 */ /* 0x000fe20000000800 */
[----:B------:R-:W-:Y:S01]  /*2e90*/  @UP0 ULDC UR14, c[0x0][0x450] ;  /* 0x00011400000e0ab9 */ /* 0x000fe20000000800 */
        /* <DEDUP_REMOVED lines=20> */
[----:B------:R0:W1:Y:S01]  /*2fe0*/  MUFU.TANH R104, R88 ;  /* 0x0000005800687308 */ /* 0x0000620000002400 */
[----:B------:R-:W-:Y:S01]  /*2ff0*/  UMOV UR23, 0x80000020 ;  /* 0x8000002000177882 */ /* 0x000fe20000000000 */
[C---:B------:R-:W-:Y:S01]  /*3000*/  FMUL.FTZ R96, R0.reuse, R96 ;  /* 0x0000006000607220 */ /* 0x040fe20000410000 */
[C---:B------:R-:W-:Y:S01]  /*3010*/  FMUL.FTZ R97, R0.reuse, R97 ;  /* 0x0000006100617220 */ /* 0x040fe20000410000 */
[C---:B------:R-:W-:Y:S01]  /*3020*/  FMUL.FTZ R6, R0.reuse, R95 ;  /* 0x0000005f00067220 */ /* 0x040fe20000410000 */
[C---:B------:R-:W-:Y:S01]  /*3030*/  FMUL.FTZ R9, R0.reuse, R103 ;  /* 0x0000006700097220 */ /* 0x040fe20000410000 */
[C---:B------:R-:W-:Y:S01]  /*3040*/  FMUL.FTZ R3, R0.reuse, R90 ;  /* 0x0000005a00037220 */ /* 0x040fe20000410000 */
[C---:B------:R-:W-:Y:S01]  /*3050*/  FMUL.FTZ R8, R0.reuse, R99 ;  /* 0x0000006300087220 */ /* 0x040fe20000410000 */
[----:B------:R-:W2:Y:S01]  /*3060*/  MUFU.TANH R89, R89 ;  /* 0x0000005900597308 */ /* 0x000ea20000002400 */
[C---:B0-----:R-:W-:Y:S01]  /*3070*/  FMUL.FTZ R88, R0.reuse, R101 ;  /* 0x0000006500587220 */ /* 0x041fe20000410000 */
[C---:B------:R-:W-:Y:S01]  /*3080*/  FMUL.FTZ R4, R0.reuse, R91 ;  /* 0x0000005b00047220 */ /* 0x040fe20000410000 */
[C---:B------:R-:W-:Y:S01]  /*3090*/  FMUL.FTZ R7, R0.reuse, R98 ;  /* 0x0000006200077220 */ /* 0x040fe20000410000 */
[----:B------:R-:W-:-:S04]  /*30a0*/  FMUL.FTZ R10, R0, R102 ;  /* 0x00000066000a7220 */ /* 0x000fc80000410000 */
[----:B------:R0:W3:Y:S08]  /*30b0*/  MUFU.TANH R105, R92 ;  /* 0x0000005c00697308 */ /* 0x0000f00000002400 */
[----:B------:R-:W4:Y:S01]  /*30c0*/  MUFU.TANH R106, R93 ;  /* 0x0000005d006a7308 */ /* 0x000f220000002400 */
[----:B0-----:R-:W-:-:S07]  /*30d0*/  FMUL.FTZ R92, R0, R100 ;  /* 0x00000064005c7220 */ /* 0x001fce0000410000 */
[----:B------:R-:W0:Y:S08]  /*30e0*/  MUFU.TANH R96, R96 ;  /* 0x0000006000607308 */ /* 0x000e300000002400 */
[----:B------:R-:W5:Y:S08]  /*30f0*/  MUFU.TANH R97, R97 ;  /* 0x0000006100617308 */ /* 0x000f700000002400 */
[----:B------:R-:W5:Y:S08]  /*3100*/  MUFU.TANH R92, R92 ;  /* 0x0000005c005c7308 */ /* 0x000f700000002400 */
[----:B------:R-:W5:Y:S01]  /*3110*/  MUFU.TANH R88, R88 ;  /* 0x0000005800587308 */ /* 0x000f620000002400 */
[----:B------:R-:W-:-:S02]  /*3120*/  WARPGROUP.DEPBAR.LE gsb0, 0x0 ;  /* 0x00008000000079c5 */ /* 0x000fc40000010000 */
[----:B------:R-:W-:Y:S01]  /*3130*/  WARPGROUP.ARRIVE ;  /* 0x00000000000079c5 */ /* 0x000fe20000000000 */
[C---:B------:R-:W-:Y:S01]  /*3140*/  FMUL.FTZ R76, R0.reuse, R76 ;  /* 0x0000004c004c7220 */ /* 0x040fe20000410000 */
[C---:B------:R-:W-:Y:S01]  /*3150*/  FMUL.FTZ R20, R0.reuse, R82 ;  /* 0x0000005200147220 */ /* 0x040fe20000410000 */
[C---:B------:R-:W-:Y:S01]  /*3160*/  FMUL.FTZ R15, R0.reuse, R83 ;  /* 0x00000053000f7220 */ /* 0x040fe20000410000 */
[C---:B------:R-:W-:Y:S01]  /*3170*/  FMUL.FTZ R13, R0.reuse, R78 ;  /* 0x0000004e000d7220 */ /* 0x040fe20000410000 */
[----:B------:R1:W-:Y:S01]  /*3180*/  MUFU.TANH R94, R76 ;  /* 0x0000004c005e7308 */ /* 0x0003e20000002400 */
[----:B------:R-:W-:Y:S01]  /*3190*/  QGMMA.64x32x32.F32.E4M3.E4M3 R56, gdesc[UR20], R56, gsb0 ;  /* 0x00600000143879f3 */ /* 0x000fe20008000838 */
[----:B------:R-:W-:Y:S01]  /*31a0*/  UIADD3 UR22, UR32, 0x682, URZ ;  /* 0x0000068220167890 */ /* 0x000fe2000fffe03f */
[----:B------:R-:W-:Y:S01]  /*31b0*/  IMAD.U32 R83, RZ, RZ, UR7 ;  /* 0x00000007ff537e24 */ /* 0x000fe2000f8e00ff */
[----:B------:R-:W-:Y:S01]  /*31c0*/  UMOV UR23, 0x80000020 ;  /* 0x8000002000177882 */ /* 0x000fe20000000000 */
[C---:B------:R-:W-:Y:S01]  /*31d0*/  FMUL.FTZ R72, R0.reuse, R72 ;  /* 0x0000004800487220 */ /* 0x040fe20000410000 */
[C---:B------:R-:W-:Y:S01]  /*31e0*/  FMUL.FTZ R73, R0.reuse, R73 ;  /* 0x0000004900497220 */ /* 0x040fe20000410000 */
[----:B------:R-:W-:Y:S01]  /*31f0*/  FMUL.FTZ R77, R0, R77 ;  /* 0x0000004d004d7220 */ /* 0x000fe20000410000 */
[----:B------:R-:W-:Y:S01]  /*3200*/  IADD3 R83, -R16, 0xa0, R83 ;  /* 0x000000a010537810 */ /* 0x000fe20007ffe153 */
[----:B-1----:R-:W-:Y:S01]  /*3210*/  VIADD R76, R17, UR36 ;  /* 0x00000024114c7c36 */ /* 0x002fe20008000000 */
[----:B------:R1:W5:Y:S01]  /*3220*/  MUFU.TANH R90, R72 ;  /* 0x00000048005a7308 */ /* 0x0003620000002400 */
[C---:B------:R-:W-:Y:S01]  /*3230*/  FMUL.FTZ R80, R0.reuse, R80 ;  /* 0x0000005000507220 */ /* 0x040fe20000410000 */
[C---:B------:R-:W-:Y:S01]  /*3240*/  FMUL.FTZ R81, R0.reuse, R81 ;  /* 0x0000005100517220 */ /* 0x040fe20000410000 */
[C---:B------:R-:W-:Y:S01]  /*3250*/  FMUL.FTZ R85, R0.reuse, R85 ;  /* 0x0000005500557220 */ /* 0x040fe20000410000 */
[C---:B------:R-:W-:Y:S01]  /*3260*/  FMUL.FTZ R84, R0.reuse, R84 ;  /* 0x0000005400547220 */ /* 0x040fe20000410000 */
[C---:B------:R-:W-:Y:S01]  /*3270*/  FMUL.FTZ R14, R0.reuse, R79 ;  /* 0x0000004f000e7220 */ /* 0x040fe20000410000 */
[C---:B------:R-:W-:Y:S01]  /*3280*/  FMUL.FTZ R21, R0.reuse, R86 ;  /* 0x0000005600157220 */ /* 0x040fe20000410000 */
[C---:B------:R-:W-:Y:S01]  /*3290*/  FMUL.FTZ R11, R0.reuse, R75 ;  /* 0x0000004b000b7220 */ /* 0x040fe20000410000 */
[----:B------:R-:W5:Y:S01]  /*32a0*/  MUFU.TANH R73, R73 ;  /* 0x0000004900497308 */ /* 0x000f620000002400 */
[C---:B-1----:R-:W-:Y:S01]  /*32b0*/  FMUL.FTZ R72, R0.reuse, R87 ;  /* 0x0000005700487220 */ /* 0x042fe20000410000 */
[----:B------:R-:W-:-:S06]  /*32c0*/  FMUL.FTZ R12, R0, R74 ;  /* 0x0000004a000c7220 */ /* 0x000fcc0000410000 */
[----:B------:R-:W1:Y:S08]  /*32d0*/  MUFU.TANH R77, R77 ;  /* 0x0000004d004d7308 */ /* 0x000e700000002400 */
[----:B------:R-:W1:Y:S08]  /*32e0*/  MUFU.TANH R80, R80 ;  /* 0x0000005000507308 */ /* 0x000e700000002400 */
[----:B------:R-:W1:Y:S08]  /*32f0*/  MUFU.TANH R98, R81 ;  /* 0x0000005100627308 */ /* 0x000e700000002400 */
[----:B------:R-:W-:Y:S08]  /*3300*/  MUFU.TANH R100, R85 ;  /* 0x0000005500647308 */ /* 0x000ff00000002400 */
[----:B------:R-:W1:Y:S01]  /*3310*/  MUFU.TANH R84, R84 ;  /* 0x0000005400547308 */ /* 0x000e620000002400 */
[----:B------:R-:W-:-:S02]  /*3320*/  WARPGROUP.DEPBAR.LE gsb0, 0x0 ;  /* 0x00008000000079c5 */ /* 0x000fc40000010000 */
[C---:B------:R-:W-:Y:S01]  /*3330*/  FMUL.FTZ R60, R0.reuse, R60 ;  /* 0x0000003c003c7220 */ /* 0x040fe20000410000 */
[----:B------:R-:W-:Y:S01]  /*3340*/  WARPGROUP.ARRIVE ;  /* 0x00000000000079c5 */ /* 0x000fe20000000000 */
[C---:B------:R-:W-:Y:S01]  /*3350*/  FMUL.FTZ R65, R0.reuse, R65 ;  /* 0x0000004100417220 */ /* 0x040fe20000410000 */
[C---:B------:R-:W-:Y:S02]  /*3360*/  FMUL.FTZ R64, R0.reuse, R64 ;  /* 0x0000004000407220 */ /* 0x040fe40000410000 */
[----:B------:R2:W-:Y:S01]  /*3370*/  MUFU.TANH R107, R60 ;  /* 0x0000003c006b7308 */ /* 0x0005e20000002400 */
[C---:B------:R-:W-:Y:S01]  /*3380*/  FMUL.FTZ R56, R0.reuse, R56 ;  /* 0x0000003800387220 */ /* 0x040fe20000410000 */
[C---:B------:R-:W-:Y:S01]  /*3390*/  FMUL.FTZ R57, R0.reuse, R57 ;  /* 0x0000003900397220 */ /* 0x040fe20000410000 */
[----:B------:R-:W-:Y:S01]  /*33a0*/  QGMMA.64x32x32.F32.E4M3.E4M3 R40, gdesc[UR20], R40, gsb0 ;  /* 0x00600000142879f3 */ /* 0x000fe20008000828 */
[----:B------:R-:W-:Y:S01]  /*33b0*/  UIADD3 UR22, UR32, 0x702, URZ ;  /* 0x0000070220167890 */ /* 0x000fe2000fffe03f */
[C---:B------:R-:W-:Y:S01]  /*33c0*/  FMUL.FTZ R61, R0.reuse, R61 ;  /* 0x0000003d003d7220 */ /* 0x040fe20000410000 */
[----:B------:R-:W-:Y:S01]  /*33d0*/  UMOV UR23, 0x80000020 ;  /* 0x8000002000177882 */ /* 0x000fe20000000000 */
[----:B------:R-:W-:Y:S01]  /*33e0*/  FMUL.FTZ R69, R0, R69 ;  /* 0x0000004500457220 */ /* 0x000fe20000410000 */
[----:B------:R3:W-:Y:S01]  /*33f0*/  MUFU.TANH R110, R65 ;  /* 0x00000041006e7308 */ /* 0x0007e20000002400 */
[----:B--2---:R-:W-:Y:S01]  /*3400*/  @P2 IMAD.HI.U32 R60, R76, UR6, RZ ;  /* 0x000000064c3c2c27 */ /* 0x004fe2000f8e00ff */
[----:B------:R-:W-:-:S03]  /*3410*/  @UP0 ULDC UR6, c[0x0][0x450] ;  /* 0x0001140000060ab9 */ /* 0x000fc60000000800 */
[C---:B------:R-:W-:Y:S01]  /*3420*/  FMUL.FTZ R68, R0.reuse, R68 ;  /* 0x0000004400447220 */ /* 0x040fe20000410000 */
[----:B------:R-:W-:Y:S01]  /*3430*/  @P2 SHF.R.U32.HI R76, RZ, UR6, R60 ;  /* 0x00000006ff4c2c19 */ /* 0x000fe2000801163c */
[----:B------:R-:W-:Y:S01]  /*3440*/  UIMAD UR6, UR56, -0xa0, URZ ;  /* 0xffffff60380678a4 */ /* 0x000fe2000f8e023f */
[----:B------:R-:W-:Y:S01]  /*3450*/  FMUL.FTZ R60, R0, R67 ;  /* 0x00000043003c7220 */ /* 0x000fe20000410000 */
[----:B------:R-:W-:Y:S01]  /*3460*/  IMAD.U32 R67, RZ, RZ, UR52 ;  /* 0x00000034ff437e24 */ /* 0x000fe2000f8e00ff */
[----:B------:R-:W-:Y:S01]  /*3470*/  MUFU.TANH R109, R64 ;  /* 0x00000040006d7308 */ /* 0x000fe20000002400 */
[----:B------:R-:W2:Y:S02]  /*3480*/  SHFL.IDX PT, R82, R76, RZ, 0x1c1f ;  /* 0x001c1fff4c527589 */ /* 0x000ea400000e0000 */
[----:B---3--:R-:W-:Y:S01]  /*3490*/  IMAD.U32 R65, RZ, RZ, UR6 ;  /* 0x00000006ff417e24 */ /* 0x008fe2000f8e00ff */
[----:B------:R-:W-:Y:S01]  /*34a0*/  @UP0 ULDC UR6, c[0x0][0x44c] ;  /* 0x0001130000060ab9 */ /* 0x000fe20000000800 */
[----:B------:R-:W3:Y:S01]  /*34b0*/  SHFL.IDX PT, R76, R76, 0x1, 0x1c1f ;  /* 0x003c1f004c4c7f89 */ /* 0x000ee200000e0000 */
[----:B------:R-:W-:-:S02]  /*34c0*/  UIMAD.WIDE.U32 UR6, UR36, UR6, URZ ;  /* 0x00000006240672a5 */ /* 0x000fc4000f8e003f */
[----:B------:R-:W-:Y:S01]  /*34d0*/  IADD3 R78, -R16, 0xa1, R65 ;  /* 0x000000a1104e7810 */ /* 0x000fe20007ffe141 */
[----:B------:R4:W3:Y:S01]  /*34e0*/  MUFU.TANH R86, R56 ;  /* 0x0000003800567308 */ /* 0x0008e20000002400 */
[----:B------:R-:W-:Y:S02]  /*34f0*/  @UP0 USHF.R.U32.HI UR11, URZ, UR14, UR7 ;  /* 0x0000000e3f0b0299 */ /* 0x000fe40008011607 */
[----:B------:R-:W-:Y:S02]  /*3500*/  IADD3 R78, -R67, UR51, R78 ;  /* 0x00000033434e7c10 */ /* 0x000fe4000fffe14e */
[----:B------:R-:W-:-:S03]  /*3510*/  UIADD3 UR6, UR11, UR51, -UR52 ;  /* 0x000000330b067290 */ /* 0x000fc6000fffe834 */
[----:B------:R0:W3:Y:S01]  /*3520*/  MUFU.TANH R102, R57 ;  /* 0x0000003900667308 */ /* 0x0000e20000002400 */
[C---:B----4-:R-:W-:Y:S01]  /*3530*/  FMUL.FTZ R56, R0.reuse, R59 ;  /* 0x0000003b00387220 */ /* 0x050fe20000410000 */
[C---:B------:R-:W-:Y:S01]  /*3540*/  FMUL.FTZ R59, R0.reuse, R63 ;  /* 0x0000003f003b7220 */ /* 0x040fe20000410000 */
[----:B------:R-:W-:Y:S01]  /*3550*/  FMUL.FTZ R63, R0, R70 ;  /* 0x00000046003f7220 */ /* 0x000fe20000410000 */
[----:B------:R-:W-:Y:S01]  /*3560*/  UIMAD.WIDE UR6, UR6, 0x66666667, URZ ;  /* 0x66666667060678a5 */ /* 0x000fe2000f8e023f */
[----:B--2---:R-:W-:-:S03]  /*3570*/  VIADDMNMX R82, R82, R78, R83, PT ;  /* 0x0000004e52527246 */ /* 0x004fc60003800153 */
[----:B------:R2:W4:Y:S01]  /*3580*/  MUFU.TANH R108, R61 ;  /* 0x0000003d006c7308 */ /* 0x0005220000002400 */
[C---:B0-----:R-:W-:Y:S01]  /*3590*/  FMUL.FTZ R57, R0.reuse, R58 ;  /* 0x0000003a00397220 */ /* 0x041fe20000410000 */
[----:B------:R-:W-:Y:S01]  /*35a0*/  FMUL.FTZ R58, R0, R62 ;  /* 0x0000003e003a7220 */ /* 0x000fe20000410000 */
[----:B------:R-:W-:Y:S01]  /*35b0*/  ISETP.GT.AND P5, PT, R82, RZ, PT ;  /* 0x000000ff5200720c */ /* 0x000fe20003fa4270 */
[----:B------:R-:W-:Y:S01]  /*35c0*/  FMUL.FTZ R62, R0, R71 ;  /* 0x00000047003e7220 */ /* 0x000fe20000410000 */
[C---:B------:R-:W-:Y:S01]  /*35d0*/  ISETP.GT.AND P6, PT, R82.reuse, 0x1, PT ;  /* 0x000000015200780c */ /* 0x040fe20003fc4270 */
[----:B------:R-:W-:Y:S01]  /*35e0*/  USHF.R.U32.HI UR6, URZ, 0x1f, UR7 ;  /* 0x0000001f3f067899 */ /* 0x000fe20008011607 */
[----:B------:R-:W-:Y:S01]  /*35f0*/  ISETP.GT.AND P3, PT, R82, 0x8, PT ;  /* 0x000000085200780c */ /* 0x000fe20003f64270 */
[----:B------:R-:W-:Y:S01]  /*3600*/  MUFU.TANH R112, R69 ;  /* 0x0000004500707308 */ /* 0x000fe20000002400 */
[----:B------:R-:W-:Y:S01]  /*3610*/  FSEL R103, R104, -INF , P5 ;  /* 0xff80000068677808 */ /* 0x000fe20002800000 */
[----:B--2---:R-:W-:Y:S01]  /*3620*/  FMUL.FTZ R61, R0, R66 ;  /* 0x00000042003d7220 */ /* 0x004fe20000410000 */
[----:B------:R-:W-:Y:S01]  /*3630*/  FSEL R95, R89, -INF , P6 ;  /* 0xff800000595f7808 */ /* 0x000fe20003000000 */
[----:B------:R-:W-:Y:S01]  /*3640*/  ULEA.HI.SX32 UR6, UR7, UR6, 0x1a ;  /* 0x0000000607067291 */ /* 0x000fe2000f8fd23f */
[----:B------:R-:W-:-:S02]  /*3650*/  ISETP.GT.AND P4, PT, R82, 0x9, PT ;  /* 0x000000095200780c */ /* 0x000fc40003f84270 */
[----:B------:R-:W-:Y:S01]  /*3660*/  FSEL R93, R105, -INF , P3 ;  /* 0xff800000695d7808 */ /* 0x000fe20001800000 */
[----:B------:R0:W2:Y:S01]  /*3670*/  MUFU.TANH R111, R68 ;  /* 0x00000044006f7308 */ /* 0x0000a20000002400 */
[----:B------:R-:W-:Y:S01]  /*3680*/  FMNMX.FTZ R64, R103, R95, !PT ;  /* 0x0000005f67407209 */ /* 0x000fe20007810000 */
[----:B------:R-:W-:Y:S01]  /*3690*/  UISETP.LT.AND UP1, UPT, UR39, UR6, UPT ;  /* 0x000000062700728c */ /* 0x000fe2000bf21270 */
[----:B------:R-:W-:Y:S01]  /*36a0*/  ISETP.GT.AND P5, PT, R82, 0x10, PT ;  /* 0x000000105200780c */ /* 0x000fe20003fa4270 */
[----:B------:R-:W-:Y:S02]  /*36b0*/  WARPGROUP.DEPBAR.LE gsb0, 0x0 ;  /* 0x00008000000079c5 */ /* 0x000fe40000010000 */
[----:B------:R-:W-:Y:S01]  /*36c0*/  FSEL R89, R106, -INF , P4 ;  /* 0xff8000006a597808 */ /* 0x000fe20002000000 */
[----:B------:R-:W-:Y:S01]  /*36d0*/  WARPGROUP.ARRIVE ;  /* 0x00000000000079c5 */ /* 0x000fe20000000000 */
[----:B------:R-:W-:Y:S01]  /*36e0*/  FMNMX.FTZ R64, R93, R64, !PT ;  /* 0x000000405d407209 */ /* 0x000fe20007810000 */
[----:B------:R-:W-:Y:S01]  /*36f0*/  FMUL.FTZ R41, R0, R41 ;  /* 0x0000002900297220 */ /* 0x000fe20000410000 */
[----:B------:R-:W-:Y:S01]  /*3700*/  ISETP.GT.AND P3, PT, R82, 0x11, PT ;  /* 0x000000115200780c */ /* 0x000fe20003f64270 */
[----:B------:R-:W-:Y:S01]  /*3710*/  FMUL.FTZ R40, R0, R40 ;  /* 0x0000002800287220 */ /* 0x000fe20000410000 */
[----:B------:R-:W-:Y:S01]  /*3720*/  FSEL R99, R96, -INF , P5 ;  /* 0xff80000060637808 */ /* 0x000fe20002800000 */
[----:B------:R-:W-:Y:S01]  /*3730*/  QGMMA.64x32x32.F32.E4M3.E4M3 R24, gdesc[UR20], R24, gsb0 ;  /* 0x00600000141879f3 */ /* 0x000fe20008000818 */
[----:B------:R-:W-:Y:S01]  /*3740*/  FMNMX.FTZ R64, R89, R64, !PT ;  /* 0x0000004059407209 */ /* 0x000fe20007810000 */
[----:B------:R3:W-:Y:S01]  /*3750*/  MUFU.TANH R104, R41 ;  /* 0x0000002900687308 */ /* 0x0007e20000002400 */
[----:B------:R-:W-:Y:S01]  /*3760*/  ISETP.GT.AND P4, PT, R82, 0x18, PT ;  /* 0x000000185200780c */ /* 0x000fe20003f84270 */
[C---:B------:R-:W-:Y:S01]  /*3770*/  FMUL.FTZ R44, R0.reuse, R44 ;  /* 0x0000002c002c7220 */ /* 0x040fe20000410000 */
[----:B-----5:R-:W-:Y:S01]  /*3780*/  FSEL R97, R97, -INF , P3 ;  /* 0xff80000061617808 */ /* 0x020fe20001800000 */
[C---:B------:R-:W-:Y:S01]  /*3790*/  FMUL.FTZ R53, R0.reuse, R53 ;  /* 0x0000003500357220 */ /* 0x040fe20000410000 */
[----:B------:R-:W-:Y:S01]  /*37a0*/  FMNMX.FTZ R64, R99, R64, !PT ;  /* 0x0000004063407209 */ /* 0x000fe20007810000 */
[----:B------:R-:W-:Y:S01]  /*37b0*/  FMUL.FTZ R45, R0, R45 ;  /* 0x0000002d002d7220 */ /* 0x000fe20000410000 */
[----:B------:R-:W-:Y:S01]  /*37c0*/  ISETP.GT.AND P3, PT, R82, 0x19, PT ;  /* 0x000000195200780c */ /* 0x000fe20003f64270 */
[----:B------:R5:W2:Y:S01]  /*37d0*/  MUFU.TANH R113, R40 ;  /* 0x0000002800717308 */ /* 0x000aa20000002400 */
[----:B------:R-:W-:Y:S01]  /*37e0*/  FSEL R101, R92, -INF , P4 ;  /* 0xff8000005c657808 */ /* 0x000fe20002000000 */
[C---:B------:R-:W-:Y:S01]  /*37f0*/  FMUL.FTZ R52, R0.reuse, R52 ;  /* 0x0000003400347220 */ /* 0x040fe20000410000 */
[----:B------:R-:W-:Y:S01]  /*3800*/  FMNMX.FTZ R64, R97, R64, !PT ;  /* 0x0000004061407209 */ /* 0x000fe20007810000 */
[----:B------:R-:W-:Y:S01]  /*3810*/  FMUL.FTZ R48, R0, R48 ;  /* 0x0000003000307220 */ /* 0x000fe20000410000 */
[----:B------:R-:W-:Y:S01]  /*3820*/  ISETP.GT.AND P4, PT, R82, 0x20, PT ;  /* 0x000000205200780c */ /* 0x000fe20003f84270 */
[----:B------:R-:W-:Y:S01]  /*3830*/  FMUL.FTZ R49, R0, R49 ;  /* 0x0000003100317220 */ /* 0x000fe20000410000 */
[----:B------:R-:W-:Y:S01]  /*3840*/  FSEL R91, R88, -INF , P3 ;  /* 0xff800000585b7808 */ /* 0x000fe20001800000 */
[----:B------:R-:W2:Y:S01]  /*3850*/  MUFU.TANH R96, R44 ;  /* 0x0000002c00607308 */ /* 0x000ea20000002400 */
[----:B------:R-:W-:Y:S01]  /*3860*/  FMNMX.FTZ R64, R101, R64, !PT ;  /* 0x0000004065407209 */ /* 0x000fe20007810000 */
[----:B0-----:R-:W-:Y:S01]  /*3870*/  FMUL.FTZ R68, R0, R42 ;  /* 0x0000002a00447220 */ /* 0x001fe20000410000 */
[----:B------:R-:W-:Y:S01]  /*3880*/  ISETP.GT.AND P3, PT, R82, 0x21, PT ;  /* 0x000000215200780c */ /* 0x000fe20003f64270 */
[----:B------:R-:W-:Y:S01]  /*3890*/  FMUL.FTZ R70, R0, R43 ;  /* 0x0000002b00467220 */ /* 0x000fe20000410000 */
[----:B------:R-:W-:Y:S01]  /*38a0*/  FSEL R87, R90, -INF , P4 ;  /* 0xff8000005a577808 */ /* 0x000fe20002000000 */
[----:B------:R-:W-:Y:S01]  /*38b0*/  USEL UR56, UR39, UR6, !UP1 ;  /* 0x0000000627387287 */ /* 0x000fe2000c800000 */
[----:B------:R-:W-:Y:S01]  /*38c0*/  FMNMX.FTZ R64, R91, R64, !PT ;  /* 0x000000405b407209 */ /* 0x000fe20007810000 */
[----:B------:R-:W0:Y:S01]  /*38d0*/  MUFU.TANH R45, R45 ;  /* 0x0000002d002d7308 */ /* 0x000e220000002400 */
[----:B------:R-:W-:Y:S01]  /*38e0*/  ISETP.GT.AND P4, PT, R82, 0x28, PT ;  /* 0x000000285200780c */ /* 0x000fe20003f84270 */
[----:B------:R-:W-:Y:S01]  /*38f0*/  UISETP.GE.AND UP1, UPT, UR57, UR56, UPT ;  /* 0x000000383900728c */ /* 0x000fe2000bf26270 */
[----:B------:R-:W-:-:S02]  /*3900*/  FSEL R85, R73, -INF , P3 ;  /* 0xff80000049557808 */ /* 0x000fc40001800000 */
[----:B------:R-:W-:Y:S02]  /*3910*/  FMNMX.FTZ R64, R87, R64, !PT ;  /* 0x0000004057407209 */ /* 0x000fe40007810000 */
[----:B------:R-:W-:Y:S01]  /*3920*/  ISETP.GT.AND P3, PT, R82, 0x29, PT ;  /* 0x000000295200780c */ /* 0x000fe20003f64270 */
[----:B------:R-:W0:Y:S01]  /*3930*/  MUFU.TANH R48, R48 ;  /* 0x0000003000307308 */ /* 0x000e220000002400 */
[----:B------:R-:W-:Y:S02]  /*3940*/  FSEL R81, R94, -INF , P4 ;  /* 0xff8000005e517808 */ /* 0x000fe40002000000 */
[----:B------:R-:W-:Y:S02]  /*3950*/  FMNMX.FTZ R64, R85, R64, !PT ;  /* 0x0000004055407209 */ /* 0x000fe40007810000 */
[----:B------:R-:W-:Y:S02]  /*3960*/  ISETP.GT.AND P4, PT, R82, 0x30, PT ;  /* 0x000000305200780c */ /* 0x000fe40003f84270 */
[----:B-1----:R-:W-:Y:S01]  /*3970*/  FSEL R79, R77, -INF , P3 ;  /* 0xff8000004d4f7808 */ /* 0x002fe20001800000 */
[----:B------:R-:W1:Y:S01]  /*3980*/  MUFU.TANH R88, R49 ;  /* 0x0000003100587308 */ /* 0x000e620000002400 */
[----:B------:R-:W-:-:S02]  /*3990*/  FMNMX.FTZ R64, R81, R64, !PT ;  /* 0x0000004051407209 */ /* 0x000fc40007810000 */
[----:B------:R-:W-:Y:S02]  /*39a0*/  ISETP.GT.AND P3, PT, R82, 0x31, PT ;  /* 0x000000315200780c */ /* 0x000fe40003f64270 */
[----:B------:R-:W-:Y:S02]  /*39b0*/  FSEL R77, R80, -INF , P4 ;  /* 0xff800000504d7808 */ /* 0x000fe40002000000 */
[----:B------:R-:W-:Y:S01]  /*39c0*/  FMNMX.FTZ R64, R79, R64, !PT ;  /* 0x000000404f407209 */ /* 0x000fe20007810000 */
[----:B------:R-:W1:Y:S01]  /*39d0*/  MUFU.TANH R80, R52 ;  /* 0x0000003400507308 */ /* 0x000e620000002400 */
[----:B------:R-:W-:Y:S02]  /*39e0*/  ISETP.GT.AND P4, PT, R82, 0x38, PT ;  /* 0x000000385200780c */ /* 0x000fe40003f84270 */
[----:B------:R-:W-:Y:S02]  /*39f0*/  FSEL R75, R98, -INF , P3 ;  /* 0xff800000624b7808 */ /* 0x000fe40001800000 */
[----:B------:R-:W-:-:S02]  /*3a00*/  FMNMX.FTZ R64, R77, R64, !PT ;  /* 0x000000404d407209 */ /* 0x000fc40007810000 */
[----:B------:R-:W-:Y:S01]  /*3a10*/  ISETP.GT.AND P3, PT, R82, 0x39, PT ;  /* 0x000000395200780c */ /* 0x000fe20003f64270 */
[----:B------:R-:W-:Y:S01]  /*3a20*/  MUFU.TANH R3, R3 ;  /* 0x0000000300037308 */ /* 0x000fe20000002400 */
[----:B------:R-:W-:Y:S01]  /*3a30*/  FSEL R74, R84, -INF , P4 ;  /* 0xff800000544a7808 */ /* 0x000fe20002000000 */
[----:B------:R-:W-:Y:S02]  /*3a40*/  WARPGROUP.DEPBAR.LE gsb0, 0x0 ;  /* 0x00008000000079c5 */ /* 0x000fe40000010000 */
[----:B---3--:R-:W-:Y:S01]  /*3a50*/  FMNMX.FTZ R41, R75, R64, !PT ;  /* 0x000000404b297209 */ /* 0x008fe20007810000 */
[----:B------:R-:W-:Y:S01]  /*3a60*/  FMUL.FTZ R24, R0, R24 ;  /* 0x0000001800187220 */ /* 0x000fe20000410000 */
[----:B------:R-:W-:Y:S01]  /*3a70*/  ISETP.GT.AND P4, PT, R82, 0x40, PT ;  /* 0x000000405200780c */ /* 0x000fe20003f84270 */
[----:B------:R-:W-:Y:S01]  /*3a80*/  FMUL.FTZ R25, R0, R25 ;  /* 0x0000001900197220 */ /* 0x000fe20000410000 */
[----:B------:R-:W-:Y:S01]  /*3a90*/  FSEL R73, R100, -INF , P3 ;  /* 0xff80000064497808 */ /* 0x000fe20001800000 */
[----:B------:R2:W3:Y:S01]  /*3aa0*/  MUFU.TANH R84, R53 ;  /* 0x0000003500547308 */ /* 0x0004e20000002400 */
[----:B-----5:R-:W-:Y:S01]  /*3ab0*/  FMNMX.FTZ R40, R74, R41, !PT ;  /* 0x000000294a287209 */ /* 0x020fe20007810000 */
[----:B------:R-:W-:Y:S01]  /*3ac0*/  FMUL.FTZ R28, R0, R28 ;  /* 0x0000001c001c7220 */ /* 0x000fe20000410000 */
[----:B------:R-:W-:Y:S01]  /*3ad0*/  ISETP.GT.AND P3, PT, R82, 0x41, PT ;  /* 0x000000415200780c */ /* 0x000fe20003f64270 */
[----:B------:R-:W-:Y:S01]  /*3ae0*/  FMUL.FTZ R32, R0, R32 ;  /* 0x0000002000207220 */ /* 0x000fe20000410000 */
[----:B------:R-:W-:Y:S01]  /*3af0*/  FSEL R71, R86, -INF , P4 ;  /* 0xff80000056477808 */ /* 0x000fe20002000000 */
[----:B------:R-:W-:Y:S01]  /*3b00*/  FMUL.FTZ R33, R0, R33 ;  /* 0x0000002100217220 */ /* 0x000fe20000410000 */
[----:B------:R-:W-:Y:S01]  /*3b10*/  FMNMX.FTZ R40, R73, R40, !PT ;  /* 0x0000002849287209 */ /* 0x000fe20007810000 */
[----:B------:R5:W3:Y:S01]  /*3b20*/  MUFU.TANH R86, R24 ;  /* 0x0000001800567308 */ /* 0x000ae20000002400 */
[----:B------:R-:W-:Y:S01]  /*3b30*/  ISETP.GT.AND P4, PT, R82, 0x48, PT ;  /* 0x000000485200780c */ /* 0x000fe20003f84270 */
[----:B------:R-:W-:Y:S01]  /*3b40*/  FMUL.FTZ R98, R0, R39 ;  /* 0x0000002700627220 */ /* 0x000fe20000410000 */
[----:B------:R-:W-:Y:S01]  /*3b50*/  FSEL R69, R102, -INF , P3 ;  /* 0xff80000066457808 */ /* 0x000fe20001800000 */
[C---:B------:R-:W-:Y:S01]  /*3b60*/  FMUL.FTZ R102, R0.reuse, R50 ;  /* 0x0000003200667220 */ /* 0x040fe20000410000 */
[----:B------:R-:W-:Y:S01]  /*3b70*/  FMNMX.FTZ R40, R71, R40, !PT ;  /* 0x0000002847287209 */ /* 0x000fe20007810000 */
[----:B------:R-:W-:Y:S01]  /*3b80*/  FMUL.FTZ R100, R0, R54 ;  /* 0x0000003600647220 */ /* 0x000fe20000410000 */
[----:B------:R-:W-:Y:S01]  /*3b90*/  ISETP.GT.AND P3, PT, R82, 0x49, PT ;  /* 0x000000495200780c */ /* 0x000fe20003f64270 */
[----:B------:R1:W3:Y:S01]  /*3ba0*/  MUFU.TANH R90, R25 ;  /* 0x00000019005a7308 */ /* 0x0002e20000002400 */
[----:B------:R-:W-:Y:S01]  /*3bb0*/  FSEL R67, R107, -INF , P4 ;  /* 0xff8000006b437808 */ /* 0x000fe20002000000 */
[----:B------:R-:W-:Y:S01]  /*3bc0*/  FMUL.FTZ R54, R0, R35 ;  /* 0x0000002300367220 */ /* 0x000fe20000410000 */
[----:B------:R-:W-:-:S02]  /*3bd0*/  FMNMX.FTZ R40, R69, R40, !PT ;  /* 0x0000002845287209 */ /* 0x000fc40007810000 */
[----:B------:R-:W-:Y:S02]  /*3be0*/  ISETP.GT.AND P4, PT, R82, 0x50, PT ;  /* 0x000000505200780c */ /* 0x000fe40003f84270 */
[----:B----4-:R-:W-:Y:S01]  /*3bf0*/  FSEL R66, R108, -INF , P3 ;  /* 0xff8000006c427808 */ /* 0x010fe20001800000 */
[----:B------:R-:W4:Y:S01]  /*3c00*/  MUFU.TANH R92, R28 ;  /* 0x0000001c005c7308 */ /* 0x000f220000002400 */
[----:B------:R-:W-:Y:S02]  /*3c10*/  FMNMX.FTZ R41, R67, R40, !PT ;  /* 0x0000002843297209 */ /* 0x000fe40007810000 */
[----:B------:R-:W-:Y:S02]  /*3c20*/  ISETP.GT.AND P3, PT, R82, 0x51, PT ;  /* 0x000000515200780c */ /* 0x000fe40003f64270 */
[----:B------:R-:W-:Y:S02]  /*3c30*/  FSEL R65, R109, -INF , P4 ;  /* 0xff8000006d417808 */ /* 0x000fe40002000000 */
[----:B------:R-:W-:-:S02]  /*3c40*/  CS2R R108, SRZ ;  /* 0x00000000006c7805 */ /* 0x000fc4000001ff00 */
[----:B------:R-:W-:Y:S01]  /*3c50*/  FMNMX.FTZ R40, R66, R41, !PT ;  /* 0x0000002942287209 */ /* 0x000fe20007810000 */
[----:B------:R-:W-:Y:S01]  /*3c60*/  MUFU.TANH R4, R4 ;  /* 0x0000000400047308 */ /* 0x000fe20000002400 */
[----:B------:R-:W-:Y:S02]  /*3c70*/  ISETP.GT.AND P4, PT, R82, 0x58, PT ;  /* 0x000000585200780c */ /* 0x000fe40003f84270 */
[----:B------:R-:W-:Y:S02]  /*3c80*/  FSEL R64, R110, -INF , P3 ;  /* 0xff8000006e407808 */ /* 0x000fe40001800000 */
[----:B------:R-:W-:Y:S02]  /*3c90*/  FMNMX.FTZ R41, R65, R40, !PT ;  /* 0x0000002841297209 */ /* 0x000fe40007810000 */
[----:B------:R-:W-:Y:S01]  /*3ca0*/  ISETP.GT.AND P3, PT, R82, 0x59, PT ;  /* 0x000000595200780c */ /* 0x000fe20003f64270 */
[----:B------:R-:W-:Y:S01]  /*3cb0*/  MUFU.TANH R5, R5 ;  /* 0x0000000500057308 */ /* 0x000fe20000002400 */
[----:B--2---:R-:W-:-:S02]  /*3cc0*/  FSEL R53, R111, -INF , P4 ;  /* 0xff8000006f357808 */ /* 0x004fc40002000000 */
[----:B------:R-:W-:Y:S02]  /*3cd0*/  CS2R R110, SRZ ;  /* 0x00000000006e7805 */ /* 0x000fe4000001ff00 */
[----:B------:R-:W-:Y:S02]  /*3ce0*/  FMNMX.FTZ R40, R64, R41, !PT ;  /* 0x0000002940287209 */ /* 0x000fe40007810000 */
[----:B------:R-:W-:Y:S02]  /*3cf0*/  ISETP.GT.AND P4, PT, R82, 0x60, PT ;  /* 0x000000605200780c */ /* 0x000fe40003f84270 */
[----:B------:R-:W-:Y:S01]  /*3d00*/  FSEL R52, R112, -INF , P3 ;  /* 0xff80000070347808 */ /* 0x000fe20001800000 */
[----:B------:R-:W-:Y:S01]  /*3d10*/  MUFU.TANH R6, R6 ;  /* 0x0000000600067308 */ /* 0x000fe20000002400 */
[----:B------:R-:W-:Y:S02]  /*3d20*/  FMNMX.FTZ R41, R53, R40, !PT ;  /* 0x0000002835297209 */ /* 0x000fe40007810000 */
[----:B------:R-:W-:-:S02]  /*3d30*/  ISETP.GT.AND P3, PT, R82, 0x61, PT ;  /* 0x000000615200780c */ /* 0x000fc40003f64270 */
[----:B------:R-:W-:Y:S02]  /*3d40*/  FSEL R49, R113, -INF , P4 ;  /* 0xff80000071317808 */ /* 0x000fe40002000000 */
[----:B------:R-:W-:Y:S02]  /*3d50*/  CS2R R112, SRZ ;  /* 0x0000000000707805 */ /* 0x000fe4000001ff00 */
[----:B-----5:R-:W-:Y:S01]  /*3d60*/  FMNMX.FTZ R24, R52, R41, !PT ;  /* 0x0000002934187209 */ /* 0x020fe20007810000 */
[----:B------:R-:W-:Y:S01]  /*3d70*/  MUFU.TANH R7, R7 ;  /* 0x0000000700077308 */ /* 0x000fe20000002400 */
[----:B------:R-:W-:Y:S02]  /*3d80*/  ISETP.GT.AND P4, PT, R82, 0x68, PT ;  /* 0x000000685200780c */ /* 0x000fe40003f84270 */
[----:B------:R-:W-:Y:S02]  /*3d90*/  FSEL R44, R104, -INF , P3 ;  /* 0xff800000682c7808 */ /* 0x000fe40001800000 */
[----:B------:R-:W-:Y:S01]  /*3da0*/  FMNMX.FTZ R41, R49, R24, !PT ;  /* 0x0000001831297209 */ /* 0x000fe20007810000 */
[----:B------:R-:W-:Y:S01]  /*3db0*/  FMUL.FTZ R24, R0, R29 ;  /* 0x0000001d00187220 */ /* 0x000fe20000410000 */
[----:B------:R-:W-:Y:S01]  /*3dc0*/  ISETP.GT.AND P3, PT, R82, 0x69, PT ;  /* 0x000000695200780c */ /* 0x000fe20003f64270 */
[----:B------:R-:W-:Y:S01]  /*3dd0*/  MUFU.TANH R8, R8 ;  /* 0x0000000800087308 */ /* 0x000fe20000002400 */
[----:B------:R-:W-:-:S02]  /*3de0*/  FSEL R29, R96, -INF , P4 ;  /* 0xff800000601d7808 */ /* 0x000fc40002000000 */
[----:B------:R-:W-:Y:S02]  /*3df0*/  FMNMX.FTZ R42, R44, R41, !PT ;  /* 0x000000292c2a7209 */ /* 0x000fe40007810000 */
[C---:B------:R-:W-:Y:S02]  /*3e00*/  ISETP.GT.AND P4, PT, R82.reuse, 0x70, PT ;  /* 0x000000705200780c */ /* 0x040fe40003f84270 */
[----:B0-----:R-:W-:Y:S01]  /*3e10*/  FSEL R40, R45, -INF , P3 ;  /* 0xff8000002d287808 */ /* 0x001fe20001800000 */
[----:B------:R0:W2:Y:S01]  /*3e20*/  MUFU.TANH R94, R24 ;  /* 0x00000018005e7308 */ /* 0x0000a20000002400 */
[----:B-1----:R-:W-:Y:S02]  /*3e30*/  FMNMX.FTZ R25, R29, R42, !PT ;  /* 0x0000002a1d197209 */ /* 0x002fe40007810000 */
[----:B------:R-:W-:Y:S02]  /*3e40*/  ISETP.GT.AND P3, PT, R82, 0x71, PT ;  /* 0x000000715200780c */ /* 0x000fe40003f64270 */
[----:B------:R-:W-:-:S02]  /*3e50*/  FSEL R48, R48, -INF , P4 ;  /* 0xff80000030307808 */ /* 0x000fc40002000000 */
[----:B------:R-:W-:Y:S01]  /*3e60*/  FMNMX.FTZ R25, R40, R25, !PT ;  /* 0x0000001928197209 */ /* 0x000fe20007810000 */
[----:B------:R1:W5:Y:S01]  /*3e70*/  MUFU.TANH R96, R32 ;  /* 0x0000002000607308 */ /* 0x0003620000002400 */
[----:B------:R-:W-:Y:S01]  /*3e80*/  ISETP.GT.AND P4, PT, R82, 0x78, PT ;  /* 0x000000785200780c */ /* 0x000fe20003f84270 */
[----:B0-----:R-:W-:Y:S01]  /*3e90*/  FMUL.FTZ R24, R0, R36 ;  /* 0x0000002400187220 */ /* 0x001fe20000410000 */
[----:B------:R-:W-:Y:S02]  /*3ea0*/  FSEL R43, R88, -INF , P3 ;  /* 0xff800000582b7808 */ /* 0x000fe40001800000 */
[----:B------:R-:W-:Y:S02]  /*3eb0*/  FMNMX.FTZ R28, R48, R25, !PT ;  /* 0x00000019301c7209 */ /* 0x000fe40007810000 */
[----:B------:R-:W-:Y:S01]  /*3ec0*/  ISETP.GT.AND P3, PT, R82, 0x79, PT ;  /* 0x000000795200780c */ /* 0x000fe20003f64270 */
[----:B------:R0:W5:Y:S01]  /*3ed0*/  MUFU.TANH R88, R33 ;  /* 0x0000002100587308 */ /* 0x0001620000002400 */
[----:B------:R-:W-:Y:S01]  /*3ee0*/  FSEL R42, R80, -INF , P4 ;  /* 0xff800000502a7808 */ /* 0x000fe20002000000 */
[C---:B-1----:R-:W-:Y:S01]  /*3ef0*/  FMUL.FTZ R32, R0.reuse, R37 ;  /* 0x0000002500207220 */ /* 0x042fe20000410000 */
[----:B------:R-:W-:Y:S01]  /*3f00*/  FMNMX.FTZ R41, R43, R28, !PT ;  /* 0x0000001c2b297209 */ /* 0x000fe20007810000 */
[----:B------:R-:W-:Y:S01]  /*3f10*/  FMUL.FTZ R80, R0, R46 ;  /* 0x0000002e00507220 */ /* 0x000fe20000410000 */
[----:B------:R-:W-:-:S02]  /*3f20*/  ISETP.GT.AND P4, PT, R82, 0x80, PT ;  /* 0x000000805200780c */ /* 0x000fc40003f84270 */
[----:B---3--:R-:W-:Y:S01]  /*3f30*/  FSEL R25, R84, -INF , P3 ;  /* 0xff80000054197808 */ /* 0x008fe20001800000 */
[----:B------:R-:W-:Y:S01]  /*3f40*/  MUFU.TANH R10, R10 ;  /* 0x0000000a000a7308 */ /* 0x000fe20000002400 */
[----:B------:R-:W-:Y:S02]  /*3f50*/  FMNMX.FTZ R28, R42, R41, !PT ;  /* 0x000000292a1c7209 */ /* 0x000fe40007810000 */
[----:B------:R-:W-:Y:S02]  /*3f60*/  ISETP.GT.AND P3, PT, R82, 0x81, PT ;  /* 0x000000815200780c */ /* 0x000fe40003f64270 */
[----:B------:R-:W-:Y:S02]  /*3f70*/  FSEL R45, R86, -INF , P4 ;  /* 0xff800000562d7808 */ /* 0x000fe40002000000 */
[----:B------:R-:W-:Y:S01]  /*3f80*/  FMNMX.FTZ R28, R25, R28, !PT ;  /* 0x0000001c191c7209 */ /* 0x000fe20007810000 */
[----:B------:R1:W3:Y:S01]  /*3f90*/  MUFU.TANH R84, R24 ;  /* 0x0000001800547308 */ /* 0x0002e20000002400 */
[----:B------:R-:W-:-:S02]  /*3fa0*/  ISETP.GT.AND P4, PT, R82, 0x88, PT ;  /* 0x000000885200780c */ /* 0x000fc40003f84270 */
[----:B------:R-:W-:Y:S01]  /*3fb0*/  FSEL R41, R90, -INF , P3 ;  /* 0xff8000005a297808 */ /* 0x000fe20001800000 */
[----:B------:R-:W-:Y:S01]  /*3fc0*/  FMUL.FTZ R90, R0, R38 ;  /* 0x00000026005a7220 */ /* 0x000fe20000410000 */
[----:B------:R-:W-:Y:S02]  /*3fd0*/  FMNMX.FTZ R28, R45, R28, !PT ;  /* 0x0000001c2d1c7209 */ /* 0x000fe40007810000 */
[----:B------:R-:W-:Y:S01]  /*3fe0*/  ISETP.GT.AND P3, PT, R82, 0x89, PT ;  /* 0x000000895200780c */ /* 0x000fe20003f64270 */
[----:B------:R3:W3:Y:S01]  /*3ff0*/  MUFU.TANH R86, R32 ;  /* 0x0000002000567308 */ /* 0x0006e20000002400 */
[----:B----4-:R-:W-:Y:S01]  /*4000*/  FSEL R36, R92, -INF , P4 ;  /* 0xff8000005c247808 */ /* 0x010fe20002000000 */
[----:B------:R-:W-:Y:S01]  /*4010*/  FMUL.FTZ R92, R0, R27 ;  /* 0x0000001b005c7220 */ /* 0x000fe20000410000 */
[----:B0-----:R-:W-:Y:S01]  /*4020*/  FMNMX.FTZ R33, R41, R28, !PT ;  /* 0x0000001c29217209 */ /* 0x001fe20007810000 */
[----:B------:R-:W-:Y:S01]  /*4030*/  IMAD.U32 R27, RZ, RZ, UR10 ;  /* 0x0000000aff1b7e24 */ /* 0x000fe2000f8e00ff */
[----:B------:R-:W-:-:S02]  /*4040*/  ISETP.GT.AND P4, PT, R82, 0x90, PT ;  /* 0x000000905200780c */ /* 0x000fc40003f84270 */
[----:B--2---:R-:W-:Y:S01]  /*4050*/  FSEL R28, R94, -INF , P3 ;  /* 0xff8000005e1c7808 */ /* 0x004fe20001800000 */
[----:B------:R-:W-:Y:S01]  /*4060*/  MUFU.TANH R9, R9 ;  /* 0x0000000900097308 */ /* 0x000fe20000002400 */
[----:B------:R-:W-:Y:S01]  /*4070*/  FMNMX.FTZ R33, R36, R33, !PT ;  /* 0x0000002124217209 */ /* 0x000fe20007810000 */
[----:B------:R-:W-:Y:S01]  /*4080*/  FMUL.FTZ R94, R0, R30 ;  /* 0x0000001e005e7220 */ /* 0x000fe20000410000 */
[----:B------:R-:W-:Y:S02]  /*4090*/  ISETP.GT.AND P3, PT, R82, 0x91, PT ;  /* 0x000000915200780c */ /* 0x000fe40003f64270 */
[----:B-----5:R-:W-:Y:S01]  /*40a0*/  FSEL R37, R96, -INF , P4 ;  /* 0xff80000060257808 */ /* 0x020fe20002000000 */
[----:B------:R-:W-:Y:S01]  /*40b0*/  FMUL.FTZ R96, R0, R51 ;  /* 0x0000003300607220 */ /* 0x000fe20000410000 */
[----:B------:R-:W-:Y:S01]  /*40c0*/  FMNMX.FTZ R46, R28, R33, !PT ;  /* 0x000000211c2e7209 */ /* 0x000fe20007810000 */
[----:B------:R-:W0:Y:S01]  /*40d0*/  MUFU.TANH R12, R12 ;  /* 0x0000000c000c7308 */ /* 0x000e220000002400 */
[----:B------:R-:W-:-:S02]  /*40e0*/  ISETP.GT.AND P4, PT, R82, 0x98, PT ;  /* 0x000000985200780c */ /* 0x000fc40003f84270 */
[----:B-1----:R-:W-:Y:S01]  /*40f0*/  FSEL R24, R88, -INF , P3 ;  /* 0xff80000058187808 */ /* 0x002fe20001800000 */
[----:B------:R-:W-:Y:S01]  /*4100*/  FMUL.FTZ R88, R0, R34 ;  /* 0x0000002200587220 */ /* 0x000fe20000410000 */
[----:B------:R-:W-:Y:S02]  /*4110*/  FMNMX.FTZ R33, R37, R46, !PT ;  /* 0x0000002e25217209 */ /* 0x000fe40007810000 */
[----:B------:R-:W-:Y:S01]  /*4120*/  ISETP.GT.AND P3, PT, R82, 0x99, PT ;  /* 0x000000995200780c */ /* 0x000fe20003f64270 */
[----:B------:R-:W-:Y:S01]  /*4130*/  FMUL.FTZ R82, R0, R47 ;  /* 0x0000002f00527220 */ /* 0x000fe20000410000 */
[----:B---3--:R-:W-:Y:S01]  /*4140*/  FSEL R32, R84, -INF , P4 ;  /* 0xff80000054207808 */ /* 0x008fe20002000000 */
[----:B------:R-:W-:Y:S01]  /*4150*/  MUFU.TANH R11, R11 ;  /* 0x0000000b000b7308 */ /* 0x000fe20000002400 */
[----:B------:R-:W-:Y:S01]  /*4160*/  FMNMX.FTZ R47, R24, R33, !PT ;  /* 0x00000021182f7209 */ /* 0x000fe20007810000 */
[----:B------:R-:W-:Y:S01]  /*4170*/  FMUL.FTZ R84, R0, R26 ;  /* 0x0000001a00547220 */ /* 0x000fe20000410000 */
[----:B------:R-:W-:Y:S01]  /*4180*/  FSEL R33, R86, -INF , P3 ;  /* 0xff80000056217808 */ /* 0x000fe20001800000 */
[----:B------:R-:W-:Y:S01]  /*4190*/  FMUL.FTZ R86, R0, R55 ;  /* 0x0000003700567220 */ /* 0x000fe20000410000 */
[----:B------:R-:W-:Y:S01]  /*41a0*/  FMNMX.FTZ R46, R32, R47, !PT ;  /* 0x0000002f202e7209 */ /* 0x000fe20007810000 */
[----:B------:R-:W-:Y:S01]  /*41b0*/  FMUL.FTZ R55, R0, R31 ;  /* 0x0000001f00377220 */ /* 0x000fe20000410000 */
[----:B------:R-:W-:Y:S01]  /*41c0*/  VIADDMNMX R83, R76, R78, R83, PT ;  /* 0x0000004e4c537246 */ /* 0x000fe20003800153 */
[----:B------:R-:W1:Y:S01]  /*41d0*/  MUFU.TANH R13, R13 ;  /* 0x0000000d000d7308 */ /* 0x000e620000002400 */
[----:B------:R-:W-:-:S02]  /*41e0*/  FMNMX.FTZ R46, R33, R46, !PT ;  /* 0x0000002e212e7209 */ /* 0x000fc40007810000 */
[C---:B------:R-:W-:Y:S02]  /*41f0*/  ISETP.GT.AND P4, PT, R83.reuse, 0x1, PT ;  /* 0x000000015300780c */ /* 0x040fe40003f84270 */
[C---:B------:R-:W-:Y:S01]  /*4200*/  ISETP.GT.AND P5, PT, R83.reuse, 0x8, PT ;  /* 0x000000085300780c */ /* 0x040fe20003fa4270 */
[----:B------:R-:W2:Y:S01]  /*4210*/  SHFL.BFLY PT, R47, R46, 0x2, 0x1f ;  /* 0x0c401f002e2f7f89 */ /* 0x000ea200000e0000 */
[----:B------:R-:W-:Y:S01]  /*4220*/  FSEL R50, R4, -INF , P4 ;  /* 0xff80000004327808 */ /* 0x000fe20002000000 */
[----:B------:R-:W3:Y:S01]  /*4230*/  MUFU.TANH R14, R14 ;  /* 0x0000000e000e7308 */ /* 0x000ee20000002400 */
[----:B------:R-:W-:-:S04]  /*4240*/  ISETP.GT.AND P4, PT, R83, 0x10, PT ;  /* 0x000000105300780c */ /* 0x000fc80003f84270 */
[----:B------:R-:W-:Y:S02]  /*4250*/  FSEL R7, R7, -INF , P4 ;  /* 0xff80000007077808 */ /* 0x000fe40002000000 */
[C---:B------:R-:W-:Y:S01]  /*4260*/  ISETP.GT.AND P4, PT, R83.reuse, 0x18, PT ;  /* 0x000000185300780c */ /* 0x040fe20003f84270 */
[----:B------:R-:W4:Y:S03]  /*4270*/  MUFU.TANH R20, R20 ;  /* 0x0000001400147308 */ /* 0x000f260000002400 */
[----:B------:R-:W-:Y:S02]  /*4280*/  FSEL R10, R10, -INF , P4 ;  /* 0xff8000000a0a7808 */ /* 0x000fe40002000000 */
[----:B------:R-:W-:-:S03]  /*4290*/  ISETP.GT.AND P4, PT, R83, 0x20, PT ;  /* 0x000000205300780c */ /* 0x000fc60003f84270 */
[----:B------:R-:W5:Y:S01]  /*42a0*/  MUFU.TANH R15, R15 ;  /* 0x0000000f000f7308 */ /* 0x000f620000002400 */
[----:B0-----:R-:W-:Y:S02]  /*42b0*/  FSEL R12, R12, -INF , P4 ;  /* 0xff8000000c0c7808 */ /* 0x001fe40002000000 */
[----:B------:R-:W-:Y:S02]  /*42c0*/  ISETP.GT.AND P4, PT, R83, 0x28, PT ;  /* 0x000000285300780c */ /* 0x000fe40003f84270 */
[----:B--2---:R-:W-:Y:S02]  /*42d0*/  FMNMX.FTZ R47, R46, R47, !PT ;  /* 0x0000002f2e2f7209 */ /* 0x004fe40007810000 */
[----:B------:R-:W-:Y:S01]  /*42e0*/  FSEL R46, R5, -INF , P5 ;  /* 0xff800000052e7808 */ /* 0x000fe20002800000 */
[----:B------:R-:W0:Y:S01]  /*42f0*/  MUFU.TANH R21, R21 ;  /* 0x0000001500157308 */ /* 0x000e220000002400 */
[----:B-1----:R-:W-:Y:S01]  /*4300*/  FSEL R78, R13, -INF , P4 ;  /* 0xff8000000d4e7808 */ /* 0x002fe20002000000 */
[----:B------:R-:W1:Y:S01]  /*4310*/  SHFL.BFLY PT, R120, R47, 0x1, 0x1f ;  /* 0x0c201f002f787f89 */ /* 0x000e6200000e0000 */
[----:B------:R-:W-:-:S05]  /*4320*/  ISETP.GT.AND P4, PT, R83, 0x30, PT ;  /* 0x000000305300780c */ /* 0x000fca0003f84270 */
[----:B------:R-:W2:Y:S08]  /*4330*/  MUFU.TANH R72, R72 ;  /* 0x0000004800487308 */ /* 0x000eb00000002400 */
[----:B------:R-:W2:Y:S08]  /*4340*/  MUFU.TANH R57, R57 ;  /* 0x0000003900397308 */ /* 0x000eb00000002400 */
[----:B------:R-:W2:Y:S01]  /*4350*/  MUFU.TANH R56, R56 ;  /* 0x0000003800387308 */ /* 0x000ea20000002400 */
[----:B-1----:R-:W-:-:S04]  /*4360*/  FMNMX.FTZ R120, R47, R120, !PT ;  /* 0x000000782f787209 */ /* 0x002fc80007810000 */
[C---:B------:R-:W-:Y:S01]  /*4370*/  FSETP.NEU.FTZ.AND P3, PT, R120.reuse, -INF , PT ;  /* 0xff8000007800780b */ /* 0x040fe20003f7d000 */
[----:B------:R-:W-:-:S02]  /*4380*/  FFMA.FTZ R38, R120, R27, -8 ;  /* 0xc100000078267423 */ /* 0x000fc4000001001b */
[----:B------:R-:W1:Y:S03]  /*4390*/  MUFU.TANH R58, R58 ;  /* 0x0000003a003a7308 */ /* 0x000e660000002400 */
[----:B------:R-:W-:Y:S02]  /*43a0*/  FSEL R38, R38, RZ, P3 ;  /* 0x000000ff26267208 */ /* 0x000fe40001800000 */
[----:B------:R-:W-:-:S03]  /*43b0*/  ISETP.GT.AND P3, PT, R83, RZ, PT ;  /* 0x000000ff5300720c */ /* 0x000fc60003f64270 */
[----:B------:R-:W1:Y:S01]  /*43c0*/  MUFU.TANH R59, R59 ;  /* 0x0000003b003b7308 */ /* 0x000e620000002400 */
[----:B------:R-:W-:-:S01]  /*43d0*/  FFMA.FTZ R13, R79, UR10, -R38 ;  /* 0x0000000a4f0d7c23 */ /* 0x000fc20008010826 */
[----:B------:R-:W-:Y:S01]  /*43e0*/  FSEL R39, R3, -INF , P3 ;  /* 0xff80000003277808 */ /* 0x000fe20001800000 */
[----:B------:R-:W-:-:S01]  /*43f0*/  FFMA.FTZ R71, R71, UR10, -R38 ;  /* 0x0000000a47477c23 */ /* 0x000fc20008010826 */
[----:B------:R-:W-:Y:S01]  /*4400*/  ISETP.GT.AND P3, PT, R83, 0x9, PT ;  /* 0x000000095300780c */ /* 0x000fe20003f64270 */
[----:B------:R-:W-:-:S01]  /*4410*/  FFMA.FTZ R26, R103, UR10, -R38 ;  /* 0x0000000a671a7c23 */ /* 0x000fc20008010826 */
[----:B------:R-:W-:Y:S01]  /*4420*/  FMNMX.FTZ R5, R39, R50, !PT ;  /* 0x0000003227057209 */ /* 0x000fe20007810000 */
[----:B------:R-:W-:-:S01]  /*4430*/  FFMA.FTZ R27, R95, UR10, -R38 ;  /* 0x0000000a5f1b7c23 */ /* 0x000fc20008010826 */
[----:B------:R-:W-:Y:S01]  /*4440*/  FSEL R47, R6, -INF , P3 ;  /* 0xff800000062f7808 */ /* 0x000fe20001800000 */
[----:B------:R-:W1:Y:S01]  /*4450*/  MUFU.TANH R61, R61 ;  /* 0x0000003d003d7308 */ /* 0x000e620000002400 */
[----:B------:R-:W-:Y:S01]  /*4460*/  FMNMX.FTZ R6, R46, R5, !PT ;  /* 0x000000052e067209 */ /* 0x000fe20007810000 */
[--C-:B------:R-:W-:Y:S01]  /*4470*/  FFMA.FTZ R5, R87, UR10, -R38.reuse ;  /* 0x0000000a57057c23 */ /* 0x100fe20008010826 */
[----:B------:R-:W-:Y:S01]  /*4480*/  ISETP.GT.AND P3, PT, R83, 0x11, PT ;  /* 0x000000115300780c */ /* 0x000fe20003f64270 */
[--C-:B------:R-:W-:Y:S01]  /*4490*/  FFMA.FTZ R30, R93, UR10, -R38.reuse ;  /* 0x0000000a5d1e7c23 */ /* 0x100fe20008010826 */
[----:B------:R-:W-:Y:S01]  /*44a0*/  FMNMX.FTZ R6, R47, R6, !PT ;  /* 0x000000062f067209 */ /* 0x000fe20007810000 */
[--C-:B------:R-:W-:Y:S01]  /*44b0*/  FFMA.FTZ R35, R89, UR10, -R38.reuse ;  /* 0x0000000a59237c23 */ /* 0x100fe20008010826 */
        /* <DEDUP_REMOVED lines=17> */
[--C-:B------:R-:W-:Y:S01]  /*45d0*/  FFMA.FTZ R11, R77, UR10, -R38.reuse ;  /* 0x0000000a4d0b7c23 */ /* 0x100fe20008010826 */
[----:B------:R-:W-:Y:S01]  /*45e0*/  FMNMX.FTZ R85, R12, R85, !PT ;  /* 0x000000550c557209 */ /* 0x000fe20007810000 */
[--C-:B------:R-:W-:Y:S01]  /*45f0*/  FFMA.FTZ R77, R75, UR10, -R38.reuse ;  /* 0x0000000a4b4d7c23 */ /* 0x100fe20008010826 */
[----:B------:R-:W-:Y:S01]  /*4600*/  ISETP.GT.AND P3, PT, R83, 0x29, PT ;  /* 0x000000295300780c */ /* 0x000fe20003f64270 */
[----:B------:R-:W1:Y:S01]  /*4610*/  MUFU.TANH R62, R62 ;  /* 0x0000003e003e7308 */ /* 0x000e620000002400 */
[----:B------:R-:W-:Y:S01]  /*4620*/  FMNMX.FTZ R85, R76, R85, !PT ;  /* 0x000000554c557209 */ /* 0x000fe20007810000 */
[--C-:B------:R-:W-:Y:S01]  /*4630*/  FFMA.FTZ R67, R67, UR10, -R38.reuse ;  /* 0x0000000a43437c23 */ /* 0x100fe20008010826 */
[----:B---3--:R-:W-:Y:S01]  /*4640*/  FSEL R14, R14, -INF , P3 ;  /* 0xff8000000e0e7808 */ /* 0x008fe20001800000 */
[--C-:B------:R-:W-:Y:S01]  /*4650*/  FFMA.FTZ R66, R66, UR10, -R38.reuse ;  /* 0x0000000a42427c23 */ /* 0x100fe20008010826 */
[----:B------:R-:W-:Y:S01]  /*4660*/  FMNMX.FTZ R85, R78, R85, !PT ;  /* 0x000000554e557209 */ /* 0x000fe20007810000 */
[--C-:B------:R-:W-:Y:S01]  /*4670*/  FFMA.FTZ R65, R65, UR10, -R38.reuse ;  /* 0x0000000a41417c23 */ /* 0x100fe20008010826 */
[----:B----4-:R-:W-:Y:S01]  /*4680*/  FSEL R79, R20, -INF , P4 ;  /* 0xff800000144f7808 */ /* 0x010fe20002000000 */
[----:B------:R-:W3:Y:S01]  /*4690*/  MUFU.TANH R68, R68 ;  /* 0x0000004400447308 */ /* 0x000ee20000002400 */
[----:B------:R-:W-:Y:S01]  /*46a0*/  ISETP.GT.AND P3, PT, R83, 0x31, PT ;  /* 0x000000315300780c */ /* 0x000fe20003f64270 */
[--C-:B------:R-:W-:Y:S01]  /*46b0*/  FFMA.FTZ R64, R64, UR10, -R38.reuse ;  /* 0x0000000a40407c23 */ /* 0x100fe20008010826 */
[----:B------:R-:W-:Y:S01]  /*46c0*/  FMNMX.FTZ R20, R14, R85, !PT ;  /* 0x000000550e147209 */ /* 0x000fe20007810000 */
[--C-:B------:R-:W-:Y:S01]  /*46d0*/  FFMA.FTZ R53, R53, UR10, -R38.reuse ;  /* 0x0000000a35357c23 */ /* 0x100fe20008010826 */
[----:B------:R-:W-:Y:S01]  /*46e0*/  ISETP.GT.AND P4, PT, R83, 0x38, PT ;  /* 0x000000385300780c */ /* 0x000fe20003f84270 */
[--C-:B------:R-:W-:Y:S01]  /*46f0*/  FFMA.FTZ R52, R52, UR10, -R38.reuse ;  /* 0x0000000a34347c23 */ /* 0x100fe20008010826 */
[----:B-----5:R-:W-:Y:S01]  /*4700*/  FSEL R15, R15, -INF , P3 ;  /* 0xff8000000f0f7808 */ /* 0x020fe20001800000 */
[----:B------:R-:W4:Y:S01]  /*4710*/  MUFU.TANH R70, R70 ;  /* 0x0000004600467308 */ /* 0x000f220000002400 */
[----:B------:R-:W-:Y:S01]  /*4720*/  FMNMX.FTZ R20, R79, R20, !PT ;  /* 0x000000144f147209 */ /* 0x000fe20007810000 */
[--C-:B------:R-:W-:Y:S01]  /*4730*/  FFMA.FTZ R49, R49, UR10, -R38.reuse ;  /* 0x0000000a31317c23 */ /* 0x100fe20008010826 */
[----:B------:R-:W-:Y:S01]  /*4740*/  ISETP.GT.AND P3, PT, R83, 0x39, PT ;  /* 0x000000395300780c */ /* 0x000fe20003f64270 */
[--C-:B------:R-:W-:Y:S01]  /*4750*/  FFMA.FTZ R44, R44, UR10, -R38.reuse ;  /* 0x0000000a2c2c7c23 */ /* 0x100fe20008010826 */
[----:B0-----:R-:W-:Y:S01]  /*4760*/  FSEL R21, R21, -INF , P4 ;  /* 0xff80000015157808 */ /* 0x001fe20002000000 */
[--C-:B------:R-:W-:Y:S01]  /*4770*/  FFMA.FTZ R29, R29, UR10, -R38.reuse ;  /* 0x0000000a1d1d7c23 */ /* 0x100fe20008010826 */
[----:B------:R-:W-:Y:S01]  /*4780*/  FMNMX.FTZ R20, R15, R20, !PT ;  /* 0x000000140f147209 */ /* 0x000fe20007810000 */
[----:B------:R-:W0:Y:S01]  /*4790*/  MUFU.TANH R80, R80 ;  /* 0x0000005000507308 */ /* 0x000e220000002400 */
[----:B------:R-:W-:Y:S01]  /*47a0*/  ISETP.GT.AND P4, PT, R83, 0x40, PT ;  /* 0x000000405300780c */ /* 0x000fe20003f84270 */
[--C-:B------:R-:W-:Y:S01]  /*47b0*/  FFMA.FTZ R43, R43, UR10, -R38.reuse ;  /* 0x0000000a2b2b7c23 */ /* 0x100fe20008010826 */
[----:B--2---:R-:W-:Y:S01]  /*47c0*/  FSEL R72, R72, -INF , P3 ;  /* 0xff80000048487808 */ /* 0x004fe20001800000 */
[--C-:B------:R-:W-:Y:S01]  /*47d0*/  FFMA.FTZ R42, R42, UR10, -R38.reuse ;  /* 0x0000000a2a2a7c23 */ /* 0x100fe20008010826 */
[----:B------:R-:W-:Y:S01]  /*47e0*/  FMNMX.FTZ R75, R21, R20, !PT ;  /* 0x00000014154b7209 */ /* 0x000fe20007810000 */
[--C-:B------:R-:W-:Y:S01]  /*47f0*/  FFMA.FTZ R25, R25, UR10, -R38.reuse ;  /* 0x0000000a19197c23 */ /* 0x100fe20008010826 */
[----:B------:R-:W-:Y:S01]  /*4800*/  ISETP.GT.AND P3, PT, R83, 0x41, PT ;  /* 0x000000415300780c */ /* 0x000fe20003f64270 */
[----:B------:R2:W-:Y:S01]  /*4810*/  MUFU.EX2 R20, R77 ;  /* 0x0000004d00147308 */ /* 0x0005e20000000800 */
[----:B------:R-:W-:Y:S01]  /*4820*/  FSEL R57, R57, -INF , P4 ;  /* 0xff80000039397808 */ /* 0x000fe20002000000 */
[--C-:B------:R-:W-:Y:S01]  /*4830*/  FFMA.FTZ R45, R45, UR10, -R38.reuse ;  /* 0x0000000a2d2d7c23 */ /* 0x100fe20008010826 */
[----:B------:R-:W-:Y:S01]  /*4840*/  FMNMX.FTZ R104, R72, R75, !PT ;  /* 0x0000004b48687209 */ /* 0x000fe20007810000 */
[--C-:B------:R-:W-:Y:S01]  /*4850*/  FFMA.FTZ R36, R36, UR10, -R38.reuse ;  /* 0x0000000a24247c23 */ /* 0x100fe20008010826 */
[----:B------:R-:W-:Y:S01]  /*4860*/  ISETP.GT.AND P4, PT, R83, 0x48, PT ;  /* 0x000000485300780c */ /* 0x000fe20003f84270 */
[--C-:B------:R-:W-:Y:S01]  /*4870*/  FFMA.FTZ R33, R33, UR10, -R38.reuse ;  /* 0x0000000a21217c23 */ /* 0x100fe20008010826 */
[----:B------:R-:W-:Y:S01]  /*4880*/  FSEL R75, R56, -INF , P3 ;  /* 0xff800000384b7808 */ /* 0x000fe20001800000 */
[----:B------:R-:W-:Y:S01]  /*4890*/  FFMA.FTZ R56, R74, UR10, -R38 ;  /* 0x0000000a4a387c23 */ /* 0x000fe20008010826 */
[----:B------:R-:W-:Y:S01]  /*48a0*/  FMNMX.FTZ R104, R57, R104, !PT ;  /* 0x0000006839687209 */ /* 0x000fe20007810000 */
[----:B------:R-:W5:Y:S01]  /*48b0*/  MUFU.TANH R82, R82 ;  /* 0x0000005200527308 */ /* 0x000f620000002400 */
[----:B------:R-:W-:-:S02]  /*48c0*/  ISETP.GT.AND P3, PT, R83, 0x49, PT ;  /* 0x000000495300780c */ /* 0x000fc40003f64270 */
[----:B-1----:R-:W-:Y:S02]  /*48d0*/  FSEL R74, R58, -INF , P4 ;  /* 0xff8000003a4a7808 */ /* 0x002fe40002000000 */
[----:B------:R-:W-:Y:S02]  /*48e0*/  FMNMX.FTZ R81, R75, R104, !PT ;  /* 0x000000684b517209 */ /* 0x000fe40007810000 */
[----:B------:R-:W-:Y:S01]  /*48f0*/  ISETP.GT.AND P4, PT, R83, 0x50, PT ;  /* 0x000000505300780c */ /* 0x000fe20003f84270 */
[----:B------:R-:W1:Y:S01]  /*4900*/  MUFU.TANH R102, R102 ;  /* 0x0000006600667308 */ /* 0x000e620000002400 */
[----:B--2---:R-:W-:Y:S01]  /*4910*/  FSEL R77, R59, -INF , P3 ;  /* 0xff8000003b4d7808 */ /* 0x004fe20001800000 */
[----:B------:R-:W-:Y:S01]  /*4920*/  FFMA.FTZ R59, R73, UR10, -R38 ;  /* 0x0000000a493b7c23 */ /* 0x000fe20008010826 */
[----:B------:R-:W-:Y:S02]  /*4930*/  FMNMX.FTZ R58, R74, R81, !PT ;  /* 0x000000514a3a7209 */ /* 0x000fe40007810000 */
[----:B------:R-:W-:-:S02]  /*4940*/  ISETP.GT.AND P3, PT, R83, 0x51, PT ;  /* 0x000000515300780c */ /* 0x000fc40003f64270 */
[----:B------:R-:W-:Y:S01]  /*4950*/  FSEL R73, R61, -INF , P4 ;  /* 0xff8000003d497808 */ /* 0x000fe20002000000 */
[----:B------:R-:W2:Y:S01]  /*4960*/  MUFU.TANH R96, R96 ;  /* 0x0000006000607308 */ /* 0x000ea20000002400 */
[----:B------:R-:W-:Y:S02]  /*4970*/  FMNMX.FTZ R58, R77, R58, !PT ;  /* 0x0000003a4d3a7209 */ /* 0x000fe40007810000 */
[----:B------:R-:W-:Y:S02]  /*4980*/  ISETP.GT.AND P4, PT, R83, 0x58, PT ;  /* 0x000000585300780c */ /* 0x000fe40003f84270 */
[----:B------:R-:W-:Y:S02]  /*4990*/  FSEL R60, R60, -INF , P3 ;  /* 0xff8000003c3c7808 */ /* 0x000fe40001800000 */
[----:B------:R-:W-:Y:S01]  /*49a0*/  FMNMX.FTZ R61, R73, R58, !PT ;  /* 0x0000003a493d7209 */ /* 0x000fe20007810000 */
[----:B------:R-:W2:Y:S01]  /*49b0*/  MUFU.TANH R100, R100 ;  /* 0x0000006400647308 */ /* 0x000ea20000002400 */
[----:B------:R-:W-:-:S02]  /*49c0*/  ISETP.GT.AND P3, PT, R83, 0x59, PT ;  /* 0x000000595300780c */ /* 0x000fc40003f64270 */
[----:B------:R-:W-:Y:S02]  /*49d0*/  FSEL R63, R63, -INF , P4 ;  /* 0xff8000003f3f7808 */ /* 0x000fe40002000000 */
[----:B------:R-:W-:Y:S01]  /*49e0*/  FMNMX.FTZ R104, R60, R61, !PT ;  /* 0x0000003d3c687209 */ /* 0x000fe20007810000 */
[----:B------:R-:W-:Y:S01]  /*49f0*/  FFMA.FTZ R61, R69, UR10, -R38 ;  /* 0x0000000a453d7c23 */ /* 0x000fe20008010826 */
[----:B------:R-:W-:Y:S01]  /*4a00*/  ISETP.GT.AND P4, PT, R83, 0x60, PT ;  /* 0x000000605300780c */ /* 0x000fe20003f84270 */
[----:B------:R-:W2:Y:S01]  /*4a10*/  MUFU.TANH R86, R86 ;  /* 0x0000005600567308 */ /* 0x000ea20000002400 */
[----:B------:R-:W-:Y:S02]  /*4a20*/  FSEL R62, R62, -INF , P3 ;  /* 0xff8000003e3e7808 */ /* 0x000fe40001800000 */
[----:B------:R-:W-:Y:S02]  /*4a30*/  FMNMX.FTZ R69, R63, R104, !PT ;  /* 0x000000683f457209 */ /* 0x000fe40007810000 */
[----:B------:R-:W-:-:S02]  /*4a40*/  ISETP.GT.AND P3, PT, R83, 0x61, PT ;  /* 0x000000615300780c */ /* 0x000fc40003f64270 */
[----:B---3--:R-:W-:Y:S01]  /*4a50*/  FSEL R68, R68, -INF , P4 ;  /* 0xff80000044447808 */ /* 0x008fe20002000000 */
[----:B------:R-:W3:Y:S01]  /*4a60*/  MUFU.TANH R84, R84 ;  /* 0x0000005400547308 */ /* 0x000ee20000002400 */
[----:B------:R-:W-:Y:S02]  /*4a70*/  FMNMX.FTZ R69, R62, R69, !PT ;  /* 0x000000453e457209 */ /* 0x000fe40007810000 */
[C---:B------:R-:W-:Y:S02]  /*4a80*/  ISETP.GT.AND P4, PT, R83.reuse, 0x68, PT ;  /* 0x000000685300780c */ /* 0x040fe40003f84270 */
[----:B----4-:R-:W-:Y:S02]  /*4a90*/  FSEL R70, R70, -INF , P3 ;  /* 0xff80000046467808 */ /* 0x010fe40001800000 */
[----:B------:R-:W-:Y:S01]  /*4aa0*/  FMNMX.FTZ R69, R68, R69, !PT ;  /* 0x0000004544457209 */ /* 0x000fe20007810000 */
[----:B------:R-:W4:Y:S01]  /*4ab0*/  MUFU.TANH R92, R92 ;  /* 0x0000005c005c7308 */ /* 0x000f220000002400 */
[----:B------:R-:W-:-:S02]  /*4ac0*/  ISETP.GT.AND P3, PT, R83, 0x69, PT ;  /* 0x000000695300780c */ /* 0x000fc40003f64270 */
[----:B0-----:R-:W-:Y:S02]  /*4ad0*/  FSEL R80, R80, -INF , P4 ;  /* 0xff80000050507808 */ /* 0x001fe40002000000 */
[----:B------:R-:W-:Y:S02]  /*4ae0*/  FMNMX.FTZ R69, R70, R69, !PT ;  /* 0x0000004546457209 */ /* 0x000fe40007810000 */
[C---:B------:R-:W-:Y:S01]  /*4af0*/  ISETP.GT.AND P4, PT, R83.reuse, 0x70, PT ;  /* 0x000000705300780c */ /* 0x040fe20003f84270 */
[----:B------:R-:W0:Y:S01]  /*4b00*/  MUFU.TANH R94, R94 ;  /* 0x0000005e005e7308 */ /* 0x000e220000002400 */
[----:B-----5:R-:W-:Y:S02]  /*4b10*/  FSEL R82, R82, -INF , P3 ;  /* 0xff80000052527808 */ /* 0x020fe40001800000 */
[----:B------:R-:W-:Y:S02]  /*4b20*/  FMNMX.FTZ R69, R80, R69, !PT ;  /* 0x0000004550457209 */ /* 0x000fe40007810000 */
[----:B------:R-:W-:-:S02]  /*4b30*/  ISETP.GT.AND P3, PT, R83, 0x71, PT ;  /* 0x000000715300780c */ /* 0x000fc40003f64270 */
[----:B-1----:R-:W-:Y:S01]  /*4b40*/  FSEL R102, R102, -INF , P4 ;  /* 0xff80000066667808 */ /* 0x002fe20002000000 */
[----:B------:R-:W1:Y:S01]  /*4b50*/  MUFU.TANH R55, R55 ;  /* 0x0000003700377308 */ /* 0x000e620000002400 */
[----:B------:R-:W-:Y:S02]  /*4b60*/  FMNMX.FTZ R69, R82, R69, !PT ;  /* 0x0000004552457209 */ /* 0x000fe40007810000 */
[C---:B------:R-:W-:Y:S02]  /*4b70*/  ISETP.GT.AND P4, PT, R83.reuse, 0x78, PT ;  /* 0x000000785300780c */ /* 0x040fe40003f84270 */
[----:B--2---:R-:W-:Y:S02]  /*4b80*/  FSEL R96, R96, -INF , P3 ;  /* 0xff80000060607808 */ /* 0x004fe40001800000 */
[----:B------:R-:W-:Y:S01]  /*4b90*/  FMNMX.FTZ R69, R102, R69, !PT ;  /* 0x0000004566457209 */ /* 0x000fe20007810000 */
[----:B------:R-:W2:Y:S01]  /*4ba0*/  MUFU.TANH R88, R88 ;  /* 0x0000005800587308 */ /* 0x000ea20000002400 */
[----:B------:R-:W-:-:S02]  /*4bb0*/  ISETP.GT.AND P3, PT, R83, 0x79, PT ;  /* 0x000000795300780c */ /* 0x000fc40003f64270 */
[----:B------:R-:W-:Y:S02]  /*4bc0*/  FSEL R100, R100, -INF , P4 ;  /* 0xff80000064647808 */ /* 0x000fe40002000000 */
[----:B------:R-:W-:Y:S02]  /*4bd0*/  FMNMX.FTZ R69, R96, R69, !PT ;  /* 0x0000004560457209 */ /* 0x000fe40007810000 */
[C---:B------:R-:W-:Y:S01]  /*4be0*/  ISETP.GT.AND P4, PT, R83.reuse, 0x80, PT ;  /* 0x000000805300780c */ /* 0x040fe20003f84270 */
[----:B------:R-:W5:Y:S01]  /*4bf0*/  MUFU.TANH R54, R54 ;  /* 0x0000003600367308 */ /* 0x000f620000002400 */
        /* <DEDUP_REMOVED lines=13> */
[----:B------:R-:W-:Y:S01]  /*4cd0*/  ISETP.GT.AND P4, PT, R83, 0x90, PT ;  /* 0x000000905300780c */ /* 0x000fe20003f84270 */
[----:B------:R0:W-:Y:S01]  /*4ce0*/  MUFU.EX2 R58, R71 ;  /* 0x00000047003a7308 */ /* 0x0001e20000000800 */
[----:B-1----:R-:W-:Y:S02]  /*4cf0*/  FSEL R55, R55, -INF , P3 ;  /* 0xff80000037377808 */ /* 0x002fe40001800000 */
[----:B------:R-:W-:Y:S02]  /*4d00*/  FMNMX.FTZ R104, R94, R69, !PT ;  /* 0x000000455e687209 */ /* 0x000fe40007810000 */
[----:B------:R-:W-:-:S02]  /*4d10*/  ISETP.GT.AND P3, PT, R83, 0x91, PT ;  /* 0x000000915300780c */ /* 0x000fc40003f64270 */
[----:B--2---:R-:W-:Y:S01]  /*4d20*/  FSEL R88, R88, -INF , P4 ;  /* 0xff80000058587808 */ /* 0x004fe20002000000 */
[----:B------:R-:W-:Y:S01]  /*4d30*/  MUFU.EX2 R26, R26 ;  /* 0x0000001a001a7308 */ /* 0x000fe20000000800 */
[----:B------:R-:W-:Y:S02]  /*4d40*/  FMNMX.FTZ R69, R55, R104, !PT ;  /* 0x0000006837457209 */ /* 0x000fe40007810000 */
[C---:B------:R-:W-:Y:S02]  /*4d50*/  ISETP.GT.AND P4, PT, R83.reuse, 0x98, PT ;  /* 0x000000985300780c */ /* 0x040fe40003f84270 */
[----:B-----5:R-:W-:Y:S02]  /*4d60*/  FSEL R54, R54, -INF , P3 ;  /* 0xff80000036367808 */ /* 0x020fe40001800000 */
[----:B------:R-:W-:Y:S01]  /*4d70*/  FMNMX.FTZ R69, R88, R69, !PT ;  /* 0x0000004558457209 */ /* 0x000fe20007810000 */
[----:B------:R-:W-:Y:S01]  /*4d80*/  MUFU.EX2 R27, R27 ;  /* 0x0000001b001b7308 */ /* 0x000fe20000000800 */
[----:B------:R-:W-:-:S02]  /*4d90*/  ISETP.GT.AND P3, PT, R83, 0x99, PT ;  /* 0x000000995300780c */ /* 0x000fc40003f64270 */
[----:B---3--:R-:W-:Y:S02]  /*4da0*/  FSEL R90, R90, -INF , P4 ;  /* 0xff8000005a5a7808 */ /* 0x008fe40002000000 */
[----:B0-----:R-:W-:Y:S02]  /*4db0*/  FMNMX.FTZ R71, R54, R69, !PT ;  /* 0x0000004536477209 */ /* 0x001fe40007810000 */
[----:B----4-:R-:W-:Y:S01]  /*4dc0*/  FSEL R69, R98, -INF , P3 ;  /* 0xff80000062457808 */ /* 0x010fe20001800000 */
[----:B------:R-:W-:Y:S01]  /*4dd0*/  MUFU.EX2 R30, R30 ;  /* 0x0000001e001e7308 */ /* 0x000fe20000000800 */
[----:B------:R-:W-:-:S04]  /*4de0*/  FMNMX.FTZ R98, R90, R71, !PT ;  /* 0x000000475a627209 */ /* 0x000fc80007810000 */
[----:B------:R-:W-:Y:S01]  /*4df0*/  FMNMX.FTZ R71, R69, R98, !PT ;  /* 0x0000006245477209 */ /* 0x000fe20007810000 */
[----:B------:R-:W-:-:S01]  /*4e00*/  FFMA.FTZ R98, R40, UR10, -R38 ;  /* 0x0000000a28627c23 */ /* 0x000fc20008010826 */
[--C-:B------:R-:W-:Y:S01]  /*4e10*/  FFMA.FTZ R40, R48, UR10, -R38.reuse ;  /* 0x0000000a30287c23 */ /* 0x100fe20008010826 */
[----:B------:R-:W-:-:S01]  /*4e20*/  FFMA.FTZ R48, R41, UR10, -R38 ;  /* 0x0000000a29307c23 */ /* 0x000fc20008010826 */
[--C-:B------:R-:W-:Y:S01]  /*4e30*/  FFMA.FTZ R41, R28, UR10, -R38.reuse ;  /* 0x0000000a1c297c23 */ /* 0x100fe20008010826 */
[----:B------:R-:W0:Y:S01]  /*4e40*/  SHFL.BFLY PT, R104, R71, 0x2, 0x1f ;  /* 0x0c401f0047687f89 */ /* 0x000e2200000e0000 */
[----:B------:R-:W-:-:S01]  /*4e50*/  FFMA.FTZ R28, R37, UR10, -R38 ;  /* 0x0000000a251c7c23 */ /* 0x000fc20008010826 */
[--C-:B------:R-:W-:Y:S01]  /*4e60*/  FFMA.FTZ R37, R24, UR10, -R38.reuse ;  /* 0x0000000a18257c23 */ /* 0x100fe20008010826 */
[----:B------:R-:W-:-:S01]  /*4e70*/  FFMA.FTZ R24, R32, UR10, -R38 ;  /* 0x0000000a20187c23 */ /* 0x000fc20008010826 */
[----:B------:R-:W1:Y:S08]  /*4e80*/  MUFU.EX2 R35, R35 ;  /* 0x0000002300237308 */ /* 0x000e700000000800 */
[----:B------:R-:W-:Y:S08]  /*4e90*/  MUFU.EX2 R31, R31 ;  /* 0x0000001f001f7308 */ /* 0x000ff00000000800 */
[----:B------:R-:W-:Y:S01]  /*4ea0*/  MUFU.EX2 R34, R34 ;  /* 0x0000002200227308 */ /* 0x000fe20000000800 */
[----:B-1----:R-:W-:-:S02]  /*4eb0*/  F2FP.SATFINITE.E4M3.F32.PACK_AB_MERGE_C R216, R35, R30, RZ ;  /* 0x0000001e23d8723e */ /* 0x002fc400048070ff */
[----:B0-----:R-:W-:Y:S02]  /*4ec0*/  FMNMX.FTZ R104, R71, R104, !PT ;  /* 0x0000006847687209 */ /* 0x001fe40007810000 */
[----:B------:R-:W-:-:S03]  /*4ed0*/  F2FP.SATFINITE.E4M3.F32.PACK_AB_MERGE_C R216, R27, R26, R216 ;  /* 0x0000001a1bd8723e */ /* 0x000fc600048070d8 */
[----:B------:R-:W-:Y:S01]  /*4ee0*/  MUFU.EX2 R3, R3 ;  /* 0x0000000300037308 */ /* 0x000fe20000000800 */
[----:B------:R-:W0:Y:S07]  /*4ef0*/  SHFL.BFLY PT, R121, R104, 0x1, 0x1f ;  /* 0x0c201f0068797f89 */ /* 0x000e2e00000e0000 */
[----:B------:R-:W1:Y:S08]  /*4f00*/  MUFU.EX2 R4, R4 ;  /* 0x0000000400047308 */ /* 0x000e700000000800 */
[----:B------:R-:W-:Y:S08]  /*4f10*/  MUFU.EX2 R5, R5 ;  /* 0x0000000500057308 */ /* 0x000ff00000000800 */
[----:B------:R-:W-:Y:S01]  /*4f20*/  MUFU.EX2 R6, R6 ;  /* 0x0000000600067308 */ /* 0x000fe20000000800 */
[----:B0-----:R-:W-:Y:S01]  /*4f30*/  FMNMX.FTZ R121, R104, R121, !PT ;  /* 0x0000007968797209 */ /* 0x001fe20007810000 */
[----:B------:R-:W-:Y:S01]  /*4f40*/  IMAD.U32 R104, RZ, RZ, UR10 ;  /* 0x0000000aff687e24 */ /* 0x000fe2000f8e00ff */
[----:B-1----:R-:W-:-:S02]  /*4f50*/  F2FP.SATFINITE.E4M3.F32.PACK_AB_MERGE_C R218, R4, R3, RZ ;  /* 0x0000000304da723e */ /* 0x002fc400048070ff */
[C---:B------:R-:W-:Y:S01]  /*4f60*/  FSETP.NEU.FTZ.AND P3, PT, R121.reuse, -INF , PT ;  /* 0xff8000007900780b */ /* 0x040fe20003f7d000 */
[----:B------:R-:W-:-:S01]  /*4f70*/  FFMA.FTZ R32, R121, R104, -8 ;  /* 0xc100000079207423 */ /* 0x000fc20000010068 */
[----:B------:R-:W-:Y:S01]  /*4f80*/  F2FP.SATFINITE.E4M3.F32.PACK_AB_MERGE_C R218, R34, R31, R218 ;  /* 0x0000001f22da723e */ /* 0x000fe200048070da */
[----:B------:R-:W-:Y:S03]  /*4f90*/  MUFU.EX2 R8, R8 ;  /* 0x0000000800087308 */ /* 0x000fe60000000800 */
[----:B------:R-:W-:Y:S02]  /*4fa0*/  FSEL R71, R32, RZ, P3 ;  /* 0x000000ff20477208 */ /* 0x000fe40001800000 */
[----:B------:R-:W-:-:S03]  /*4fb0*/  PLOP3.LUT P3, PT, PT, PT, UP1, 0x80, 0x0 ;  /* 0x000000000000781c */ /* 0x000fc60003f6f018 */
        /* <DEDUP_REMOVED lines=30> */
[----:B------:R1:W2:Y:S01]  /*51a0*/  MUFU.EX2 R104, R47 ;  /* 0x0000002f00687308 */ /* 0x0002a20000000800 */
[----:B0-----:R-:W-:-:S01]  /*51b0*/  FFMA.FTZ R46, R14, UR10, -R71 ;  /* 0x0000000a0e2e7c23 */ /* 0x001fc20008010847 */
[--C-:B------:R-:W-:Y:S01]  /*51c0*/  FFMA.FTZ R14, R57, UR10, -R71.reuse ;  /* 0x0000000a390e7c23 */ /* 0x100fe20008010847 */
[----:B------:R-:W-:-:S01]  /*51d0*/  FFMA.FTZ R94, R94, UR10, -R71 ;  /* 0x0000000a5e5e7c23 */ /* 0x000fc20008010847 */
[--C-:B------:R-:W-:Y:S01]  /*51e0*/  FFMA.FTZ R88, R88, UR10, -R71.reuse ;  /* 0x0000000a58587c23 */ /* 0x100fe20008010847 */
[----:B------:R-:W-:-:S01]  /*51f0*/  FFMA.FTZ R54, R54, UR10, -R71 ;  /* 0x0000000a36367c23 */ /* 0x000fc20008010847 */
[--C-:B------:R-:W-:Y:S01]  /*5200*/  FFMA.FTZ R90, R90, UR10, -R71.reuse ;  /* 0x0000000a5a5a7c23 */ /* 0x100fe20008010847 */
[----:B------:R-:W-:-:S01]  /*5210*/  FFMA.FTZ R69, R69, UR10, -R71 ;  /* 0x0000000a45457c23 */ /* 0x000fc20008010847 */
[----:B------:R-:W-:Y:S01]  /*5220*/  MUFU.EX2 R7, R7 ;  /* 0x0000000700077308 */ /* 0x000fe20000000800 */
[----:B-1----:R-:W-:-:S01]  /*5230*/  FFMA.FTZ R47, R21, UR10, -R71 ;  /* 0x0000000a152f7c23 */ /* 0x002fc20008010847 */
[----:B------:R-:W-:-:S06]  /*5240*/  FFMA.FTZ R21, R75, UR10, -R71 ;  /* 0x0000000a4b157c23 */ /* 0x000fcc0008010847 */
[----:B------:R0:W-:Y:S01]  /*5250*/  MUFU.EX2 R106, R51 ;  /* 0x00000033006a7308 */ /* 0x0001e20000000800 */
[----:B--2---:R-:W-:-:S04]  /*5260*/  F2FP.SATFINITE.E4M3.F32.PACK_AB_MERGE_C R217, R104, R81, RZ ;  /* 0x0000005168d9723e */ /* 0x004fc800048070ff */
[----:B------:R-:W-:-:S03]  /*5270*/  F2FP.SATFINITE.E4M3.F32.PACK_AB_MERGE_C R217, R39, R32, R217 ;  /* 0x0000002027d9723e */ /* 0x000fc600048070d9 */
[----:B------:R-:W-:Y:S01]  /*5280*/  MUFU.EX2 R38, R38 ;  /* 0x0000002600267308 */ /* 0x000fe20000000800 */
[----:B0-----:R-:W-:-:S07]  /*5290*/  FADD.FTZ R51, R26, R27 ;  /* 0x0000001b1a337221 */ /* 0x001fce0000010000 */
[----:B------:R0:W1:Y:S08]  /*52a0*/  MUFU.EX2 R83, R50 ;  /* 0x0000003200537308 */ /* 0x0000700000000800 */
[----:B------:R2:W-:Y:S01]  /*52b0*/  MUFU.EX2 R76, R47 ;  /* 0x0000002f004c7308 */ /* 0x0005e20000000800 */
[----:B0-----:R-:W-:-:S07]  /*52c0*/  FADD.FTZ R50, R32, R39 ;  /* 0x0000002720327221 */ /* 0x001fce0000010000 */
[----:B------:R0:W3:Y:S01]  /*52d0*/  MUFU.EX2 R79, R72 ;  /* 0x00000048004f7308 */ /* 0x0000e20000000800 */
[----:B--2---:R-:W-:-:S01]  /*52e0*/  FFMA.FTZ R47, R60, UR10, -R71 ;  /* 0x0000000a3c2f7c23 */ /* 0x004fc20008010847 */
[----:B------:R-:W-:Y:S01]  /*52f0*/  FADD.FTZ R60, R30, R51 ;  /* 0x000000331e3c7221 */ /* 0x000fe20000010000 */
[----:B------:R-:W-:-:S01]  /*5300*/  FADD.FTZ R51, R81, R50 ;  /* 0x0000003251337221 */ /* 0x000fc20000010000 */
[----:B------:R-:W-:Y:S02]  /*5310*/  @!P0 PRMT R50, RZ, 0x654, R2 ;  /* 0x00000654ff328816 */ /* 0x000fe40000000002 */
[----:B------:R-:W-:-:S01]  /*5320*/  FADD.FTZ R60, R35, R60 ;  /* 0x0000003c233c7221 */ /* 0x000fc20000010000 */
[----:B-1----:R-:W-:Y:S01]  /*5330*/  F2FP.SATFINITE.E4M3.F32.PACK_AB_MERGE_C R219, R106, R83, RZ ;  /* 0x000000536adb723e */ /* 0x002fe200048070ff */
[----:B------:R1:W-:Y:S01]  /*5340*/  MUFU.EX2 R85, R46 ;  /* 0x0000002e00557308 */ /* 0x0003e20000000800 */
[----:B0-----:R-:W-:-:S01]  /*5350*/  FADD.FTZ R72, R104, R51 ;  /* 0x0000003368487221 */ /* 0x001fc20000010000 */
[----:B------:R-:W-:Y:S01]  /*5360*/  FADD.FTZ R57, R31, R60 ;  /* 0x0000003c1f397221 */ /* 0x000fe20000010000 */
[----:B------:R0:W-:Y:S01]  /*5370*/  @!P0 SYNCS.ARRIVE.TRANS64.RED.A1T0 RZ, [R50+URZ], RZ ;  /* 0x000000ff32ff89a7 */ /* 0x0001e2000810043f */
[----:B------:R-:W-:-:S01]  /*5380*/  FFMA.FTZ R51, R70, UR10, -R71 ;  /* 0x0000000a46337c23 */ /* 0x000fc20008010847 */
[----:B------:R-:W-:-:S02]  /*5390*/  F2FP.SATFINITE.E4M3.F32.PACK_AB_MERGE_C R219, R38, R7, R219 ;  /* 0x0000000726db723e */ /* 0x000fc400048070db */
[----:B------:R-:W-:Y:S01]  /*53a0*/  CS2R R104, SRZ ;  /* 0x0000000000687805 */ /* 0x000fe2000001ff00 */
[----:B------:R-:W2:Y:S01]  /*53b0*/  MUFU.EX2 R9, R9 ;  /* 0x0000000900097308 */ /* 0x000ea20000000800 */
[----:B-1----:R-:W-:-:S01]  /*53c0*/  FFMA.FTZ R46, R73, UR10, -R71 ;  /* 0x0000000a492e7c23 */ /* 0x002fc20008010847 */
[----:B------:R-:W-:Y:S01]  /*53d0*/  FADD.FTZ R73, R7, R72 ;  /* 0x0000004807497221 */ /* 0x000fe20000010000 */
[----:B0-----:R-:W-:-:S01]  /*53e0*/  FADD.FTZ R50, R34, R57 ;  /* 0x0000003922327221 */ /* 0x001fc20000010000 */
[----:B---3--:R-:W-:Y:S02]  /*53f0*/  F2FP.SATFINITE.E4M3.F32.PACK_AB_MERGE_C R215, R79, R76, RZ ;  /* 0x0000004c4fd7723e */ /* 0x008fe400048070ff */
[----:B------:R-:W-:-:S01]  /*5400*/  FADD.FTZ R60, R38, R73 ;  /* 0x00000049263c7221 */ /* 0x000fc20000010000 */
[----:B------:R-:W-:Y:S01]  /*5410*/  FADD.FTZ R57, R3, R50 ;  /* 0x0000003203397221 */ /* 0x000fe20000010000 */
[----:B------:R-:W0:Y:S01]  /*5420*/  MUFU.EX2 R10, R10 ;  /* 0x0000000a000a7308 */ /* 0x000e220000000800 */
[----:B------:R-:W-:Y:S01]  /*5430*/  CS2R R38, SRZ ;  /* 0x0000000000267805 */ /* 0x000fe2000001ff00 */
[----:B------:R-:W-:Y:S01]  /*5440*/  FADD.FTZ R73, R83, R60 ;  /* 0x0000003c53497221 */ /* 0x000fe20000010000 */
[----:B------:R-:W-:-:S03]  /*5450*/  FADD.FTZ R50, R4, R57 ;  /* 0x0000003904327221 */ /* 0x000fc60000010000 */
[----:B------:R-:W-:Y:S01]  /*5460*/  FADD.FTZ R60, R106, R73 ;  /* 0x000000496a3c7221 */ /* 0x000fe20000010000 */
[----:B------:R-:W-:-:S01]  /*5470*/  FADD.FTZ R57, R5, R50 ;  /* 0x0000003205397221 */ /* 0x000fc20000010000 */
[----:B------:R-:W1:Y:S01]  /*5480*/  MUFU.EX2 R78, R78 ;  /* 0x0000004e004e7308 */ /* 0x000e620000000800 */
[----:B------:R-:W-:Y:S01]  /*5490*/  CS2R R106, SRZ ;  /* 0x00000000006a7805 */ /* 0x000fe2000001ff00 */
[----:B--2---:R-:W-:Y:S01]  /*54a0*/  FADD.FTZ R73, R9, R60 ;  /* 0x0000003c09497221 */ /* 0x004fe20000010000 */
[----:B------:R-:W-:-:S04]  /*54b0*/  FADD.FTZ R75, R6, R57 ;  /* 0x00000039064b7221 */ /* 0x000fc80000010000 */
[----:B------:R-:W-:Y:S01]  /*54c0*/  FADD.FTZ R50, R8, R75 ;  /* 0x0000004b08327221 */ /* 0x000fe20000010000 */
[----:B------:R-:W2:Y:S01]  /*54d0*/  MUFU.EX2 R13, R13 ;  /* 0x0000000d000d7308 */ /* 0x000ea20000000800 */
[----:B0-----:R-:W-:-:S07]  /*54e0*/  FADD.FTZ R73, R10, R73 ;  /* 0x000000490a497221 */ /* 0x001fce0000010000 */
[----:B------:R-:W-:Y:S01]  /*54f0*/  MUFU.EX2 R11, R11 ;  /* 0x0000000b000b7308 */ /* 0x000fe20000000800 */
[----:B-1----:R-:W-:-:S01]  /*5500*/  FADD.FTZ R60, R78, R73 ;  /* 0x000000494e3c7221 */ /* 0x002fc20000010000 */
[----:B------:R-:W-:-:S04]  /*5510*/  F2FP.SATFINITE.E4M3.F32.PACK_AB_MERGE_C R213, R85, R78, RZ ;  /* 0x0000004e55d5723e */ /* 0x000fc800048070ff */
[----:B------:R-:W-:Y:S02]  /*5520*/  F2FP.SATFINITE.E4M3.F32.PACK_AB_MERGE_C R213, R10, R9, R213 ;  /* 0x000000090ad5723e */ /* 0x000fe400048070d5 */
[----:B------:R-:W-:Y:S01]  /*5530*/  MUFU.EX2 R12, R12 ;  /* 0x0000000c000c7308 */ /* 0x000fe20000000800 */
[----:B--2---:R-:W-:-:S04]  /*5540*/  F2FP.SATFINITE.E4M3.F32.PACK_AB_MERGE_C R212, R13, R8, RZ ;  /* 0x000000080dd4723e */ /* 0x004fc800048070ff */
[----:B------:R-:W-:-:S03]  /*5550*/  F2FP.SATFINITE.E4M3.F32.PACK_AB_MERGE_C R212, R6, R5, R212 ;  /* 0x0000000506d4723e */ /* 0x000fc600048070d4 */
[----:B------:R-:W0:Y:S08]  /*5560*/  MUFU.EX2 R15, R15 ;  /* 0x0000000f000f7308 */ /* 0x000e300000000800 */
[----:B------:R-:W1:Y:S08]  /*5570*/  MUFU.EX2 R56, R56 ;  /* 0x0000003800387308 */ /* 0x000e700000000800 */
[----:B------:R2:W-:Y:S01]  /*5580*/  MUFU.EX2 R2, R68 ;  /* 0x0000004400027308 */ /* 0x0005e20000000800 */
[----:B0-----:R-:W-:-:S07]  /*5590*/  F2FP.SATFINITE.E4M3.F32.PACK_AB_MERGE_C R215, R15, R12, R215 ;  /* 0x0000000c0fd7723e */ /* 0x001fce00048070d7 */
[----:B------:R-:W0:Y:S01]  /*55a0*/  MUFU.EX2 R59, R59 ;  /* 0x0000003b003b7308 */ /* 0x000e220000000800 */
[----:B--2---:R-:W-:-:S01]  /*55b0*/  FADD.FTZ R68, R13, R50 ;  /* 0x000000320d447221 */ /* 0x004fc20000010000 */
[----:B------:R-:W-:Y:S01]  /*55c0*/  FFMA.FTZ R50, R55, UR10, -R71 ;  /* 0x0000000a37327c23 */ /* 0x000fe20008010847 */
[----:B------:R-:W-:-:S02]  /*55d0*/  FADD.FTZ R55, R85, R60 ;  /* 0x0000003c55377221 */ /* 0x000fc40000010000 */
[----:B------:R-:W-:Y:S02]  /*55e0*/  FADD.FTZ R73, R11, R68 ;  /* 0x000000440b497221 */ /* 0x000fe40000010000 */
[----:B------:R-:W-:-:S01]  /*55f0*/  FADD.FTZ R60, R12, R55 ;  /* 0x000000370c3c7221 */ /* 0x000fc20000010000 */
[----:B------:R-:W2:Y:S01]  /*5600*/  MUFU.EX2 R14, R14 ;  /* 0x0000000e000e7308 */ /* 0x000ea20000000800 */
[----:B------:R-:W-:-:S02]  /*5610*/  FADD.FTZ R73, R20, R73 ;  /* 0x0000004914497221 */ /* 0x000fc40000010000 */
[----:B------:R-:W-:-:S02]  /*5620*/  FADD.FTZ R75, R15, R60 ;  /* 0x0000003c0f4b7221 */ /* 0x000fc40000010000 */
[----:B-1----:R-:W-:-:S01]  /*5630*/  FADD.FTZ R60, R56, R73 ;  /* 0x00000049383c7221 */ /* 0x002fc20000010000 */
[----:B------:R-:W-:Y:S01]  /*5640*/  CS2R R72, SRZ ;  /* 0x0000000000487805 */ /* 0x000fe2000001ff00 */
[----:B------:R-:W-:-:S01]  /*5650*/  FADD.FTZ R68, R76, R75 ;  /* 0x0000004b4c447221 */ /* 0x000fc20000010000 */
[----:B------:R-:W1:Y:S01]  /*5660*/  MUFU.EX2 R61, R61 ;  /* 0x0000003d003d7308 */ /* 0x000e620000000800 */
[----:B0-----:R-:W-:-:S01]  /*5670*/  FADD.FTZ R35, R59, R60 ;  /* 0x0000003c3b237221 */ /* 0x001fc20000010000 */
[----:B------:R-:W-:Y:S01]  /*5680*/  F2FP.SATFINITE.E4M3.F32.PACK_AB_MERGE_C R214, R59, R56, RZ ;  /* 0x000000383bd6723e */ /* 0x000fe200048070ff */
[----:B------:R-:W-:-:S01]  /*5690*/  FADD.FTZ R71, R79, R68 ;  /* 0x000000444f477221 */ /* 0x000fc20000010000 */
[----:B------:R-:W-:Y:S01]  /*56a0*/  CS2R R78, SRZ ;  /* 0x00000000004e7805 */ /* 0x000fe2000001ff00 */
[----:B------:R-:W-:-:S01]  /*56b0*/  FADD.FTZ R30, R58, R35 ;  /* 0x000000233a1e7221 */ /* 0x000fc20000010000 */
[----:B------:R-:W-:Y:S02]  /*56c0*/  F2FP.SATFINITE.E4M3.F32.PACK_AB_MERGE_C R214, R20, R11, R214 ;  /* 0x0000000b14d6723e */ /* 0x000fe400048070d6 */
[----:B------:R-:W0:Y:S01]  /*56d0*/  MUFU.EX2 R21, R21 ;  /* 0x0000001500157308 */ /* 0x000e220000000800 */
[----:B--2---:R-:W-:-:S01]  /*56e0*/  FADD.FTZ R4, R14, R71 ;  /* 0x000000470e047221 */ /* 0x004fc20000010000 */
[----:B------:R-:W-:-:S06]  /*56f0*/  CS2R R70, SRZ ;  /* 0x0000000000467805 */ /* 0x000fcc000001ff00 */
[----:B------:R-:W2:Y:S01]  /*5700*/  MUFU.EX2 R67, R67 ;  /* 0x0000004300437308 */ /* 0x000ea20000000800 */
[----:B-1----:R-:W-:-:S07]  /*5710*/  FADD.FTZ R30, R61, R30 ;  /* 0x0000001e3d1e7221 */ /* 0x002fce0000010000 */
[----:B------:R-:W1:Y:S01]  /*5720*/  MUFU.EX2 R74, R74 ;  /* 0x0000004a004a7308 */ /* 0x000e620000000800 */
[----:B0-----:R-:W-:-:S07]  /*5730*/  FADD.FTZ R13, R21, R4 ;  /* 0x00000004150d7221 */ /* 0x001fce0000010000 */
[----:B------:R-:W0:Y:S01]  /*5740*/  MUFU.EX2 R66, R66 ;  /* 0x0000004200427308 */ /* 0x000e220000000800 */
[----:B--2---:R-:W-:-:S01]  /*5750*/  FADD.FTZ R35, R67, R30 ;  /* 0x0000001e43237221 */ /* 0x004fc20000010000 */
[----:B------:R-:W-:-:S06]  /*5760*/  CS2R R30, SRZ ;  /* 0x00000000001e7805 */ /* 0x000fcc000001ff00 */
[----:B------:R-:W2:Y:S01]  /*5770*/  MUFU.EX2 R77, R77 ;  /* 0x0000004d004d7308 */ /* 0x000ea20000000800 */
[----:B-1----:R-:W-:-:S07]  /*5780*/  FADD.FTZ R4, R74, R13 ;  /* 0x0000000d4a047221 */ /* 0x002fce0000010000 */
[----:B------:R-:W1:Y:S01]  /*5790*/  MUFU.EX2 R65, R65 ;  /* 0x0000004100417308 */ /* 0x000e620000000800 */
[----:B0-----:R-:W-:-:S01]  /*57a0*/  FADD.FTZ R8, R66, R35 ;  /* 0x0000002342087221 */ /* 0x001fc20000010000 */
[----:B------:R-:W-:Y:S02]  /*57b0*/  F2FP.SATFINITE.E4M3.F32.PACK_AB_MERGE_C R208, R66, R67, RZ ;  /* 0x0000004342d0723e */ /* 0x000fe400048070ff */
[----:B------:R-:W-:Y:S02]  /*57c0*/  CS2R R66, SRZ ;  /* 0x0000000000427805 */ /* 0x000fe4000001ff00 */
[----:B------:R-:W-:Y:S02]  /*57d0*/  F2FP.SATFINITE.E4M3.F32.PACK_AB_MERGE_C R208, R61, R58, R208 ;  /* 0x0000003a3dd0723e */ /* 0x000fe400048070d0 */
[----:B------:R-:W-:Y:S01]  /*57e0*/  CS2R R58, SRZ ;  /* 0x00000000003a7805 */ /* 0x000fe2000001ff00 */
[----:B------:R-:W0:Y:S01]  /*57f0*/  MUFU.EX2 R46, R46 ;  /* 0x0000002e002e7308 */ /* 0x000e220000000800 */
[----:B--2---:R-:W-:-:S01]  /*5800*/  FADD.FTZ R13, R77, R4 ;  /* 0x000000044d0d7221 */ /* 0x004fc20000010000 */
[----:B------:R-:W-:-:S02]  /*5810*/  F2FP.SATFINITE.E4M3.F32.PACK_AB_MERGE_C R209, R77, R74, RZ ;  /* 0x0000004a4dd1723e */ /* 0x000fc400048070ff */
[----:B------:R-:W-:Y:S02]  /*5820*/  CS2R R60, SRZ ;  /* 0x00000000003c7805 */ /* 0x000fe4000001ff00 */
[----:B------:R-:W-:Y:S02]  /*5830*/  CS2R R74, SRZ ;  /* 0x00000000004a7805 */ /* 0x000fe4000001ff00 */
[----:B------:R-:W-:Y:S02]  /*5840*/  CS2R R76, SRZ ;  /* 0x00000000004c7805 */ /* 0x000fe4000001ff00 */
        /* <DEDUP_REMOVED lines=14> */
[C---:B-1----:R-:W-:Y:S01]  /*5930*/  F2FP.SATFINITE.E4M3.F32.PACK_AB_MERGE_C R53, R52.reuse, R53, RZ ;  /* 0x000000353435723e */ /* 0x042fe200048070ff */
[----:B------:R-:W-:-:S03]  /*5940*/  FADD.FTZ R52, R52, R27 ;  /* 0x0000001b34347221 */ /* 0x000fc60000010000 */
[----:B------:R-:W-:Y:S02]  /*5950*/  F2FP.SATFINITE.E4M3.F32.PACK_AB_MERGE_C R210, R64, R65, R53 ;  /* 0x0000004140d2723e */ /* 0x000fe40004807035 */
[----:B------:R-:W-:Y:S01]  /*5960*/  CS2R R64, SRZ ;  /* 0x0000000000407805 */ /* 0x000fe2000001ff00 */
[----:B------:R-:W1:Y:S01]  /*5970*/  MUFU.EX2 R44, R44 ;  /* 0x0000002c002c7308 */ /* 0x000e620000000800 */
[----:B0-----:R-:W-:-:S01]  /*5980*/  FADD.FTZ R35, R62, R35 ;  /* 0x000000233e237221 */ /* 0x001fc20000010000 */
[----:B------:R-:W-:-:S03]  /*5990*/  F2FP.SATFINITE.E4M3.F32.PACK_AB_MERGE_C R63, R62, R63, RZ ;  /* 0x0000003f3e3f723e */ /* 0x000fc600048070ff */
[----:B------:R-:W-:Y:S01]  /*59a0*/  FADD.FTZ R4, R2, R35 ;  /* 0x0000002302047221 */ /* 0x000fe20000010000 */
[----:B------:R-:W-:Y:S02]  /*59b0*/  F2FP.SATFINITE.E4M3.F32.PACK_AB_MERGE_C R211, R47, R46, R63 ;  /* 0x0000002e2fd3723e */ /* 0x000fe4000480703f */
[----:B------:R-:W-:Y:S01]  /*59c0*/  CS2R R34, SRZ ;  /* 0x0000000000227805 */ /* 0x000fe2000001ff00 */
[----:B------:R-:W0:Y:S01]  /*59d0*/  MUFU.EX2 R51, R51 ;  /* 0x0000003300337308 */ /* 0x000e220000000800 */
[----:B--2---:R-:W-:-:S01]  /*59e0*/  FADD.FTZ R27, R49, R52 ;  /* 0x00000034311b7221 */ /* 0x004fc20000010000 */
[----:B------:R-:W-:Y:S02]  /*59f0*/  CS2R R46, SRZ ;  /* 0x00000000002e7805 */ /* 0x000fe4000001ff00 */
[----:B------:R-:W-:Y:S02]  /*5a00*/  CS2R R52, SRZ ;  /* 0x0000000000347805 */ /* 0x000fe4000001ff00 */
[----:B------:R-:W-:-:S02]  /*5a10*/  CS2R R62, SRZ ;  /* 0x00000000003e7805 */ /* 0x000fc4000001ff00 */
[----:B------:R-:W2:Y:S01]  /*5a20*/  MUFU.EX2 R29, R29 ;  /* 0x0000001d001d7308 */ /* 0x000ea20000000800 */
[----:B-1----:R-:W-:-:S07]  /*5a30*/  FADD.FTZ R8, R44, R27 ;  /* 0x0000001b2c087221 */ /* 0x002fce0000010000 */
[----:B------:R-:W1:Y:S01]  /*5a40*/  MUFU.EX2 R80, R80 ;  /* 0x0000005000507308 */ /* 0x000e620000000800 */
[----:B0-----:R-:W-:-:S07]  /*5a50*/  FADD.FTZ R7, R51, R4 ;  /* 0x0000000433077221 */ /* 0x001fce0000010000 */
[----:B------:R-:W0:Y:S01]  /*5a60*/  MUFU.EX2 R98, R98 ;  /* 0x0000006200627308 */ /* 0x000e220000000800 */
[----:B--2---:R-:W-:-:S07]  /*5a70*/  FADD.FTZ R27, R29, R8 ;  /* 0x000000081d1b7221 */ /* 0x004fce0000010000 */
[----:B------:R2:W3:Y:S01]  /*5a80*/  MUFU.EX2 R57, R82 ;  /* 0x0000005200397308 */ /* 0x0004e20000000800 */
[----:B-1----:R-:W-:-:S07]  /*5a90*/  FADD.FTZ R4, R80, R7 ;  /* 0x0000000750047221 */ /* 0x002fce0000010000 */
[----:B------:R-:W1:Y:S01]  /*5aa0*/  MUFU.EX2 R40, R40 ;  /* 0x0000002800287308 */ /* 0x000e620000000800 */
[----:B0-----:R-:W-:-:S01]  /*5ab0*/  FADD.FTZ R27, R98, R27 ;  /* 0x0000001b621b7221 */ /* 0x001fc20000010000 */
[----:B------:R-:W-:Y:S02]  /*5ac0*/  F2FP.SATFINITE.E4M3.F32.PACK_AB_MERGE_C R29, R98, R29, RZ ;  /* 0x0000001d621d723e */ /* 0x000fe400048070ff */
[----:B--2---:R-:W-:Y:S02]  /*5ad0*/  CS2R R82, SRZ ;  /* 0x0000000000527805 */ /* 0x004fe4000001ff00 */
[----:B------:R-:W-:Y:S02]  /*5ae0*/  CS2R R98, SRZ ;  /* 0x0000000000627805 */ /* 0x000fe4000001ff00 */
[----:B------:R-:W-:Y:S01]  /*5af0*/  F2FP.SATFINITE.E4M3.F32.PACK_AB_MERGE_C R204, R44, R49, R29 ;  /* 0x000000312ccc723e */ /* 0x000fe2000480701d */
[----:B------:R-:W0:Y:S01]  /*5b00*/  MUFU.EX2 R102, R102 ;  /* 0x0000006600667308 */ /* 0x000e220000000800 */
[C---:B---3--:R-:W-:Y:S01]  /*5b10*/  F2FP.SATFINITE.E4M3.F32.PACK_AB_MERGE_C R80, R57.reuse, R80, RZ ;  /* 0x000000503950723e */ /* 0x048fe200048070ff */
[----:B------:R-:W-:-:S03]  /*5b20*/  FADD.FTZ R57, R57, R4 ;  /* 0x0000000439397221 */ /* 0x000fc60000010000 */
[----:B------:R-:W-:Y:S02]  /*5b30*/  F2FP.SATFINITE.E4M3.F32.PACK_AB_MERGE_C R205, R51, R2, R80 ;  /* 0x0000000233cd723e */ /* 0x000fe40004807050 */
[----:B------:R-:W-:Y:S01]  /*5b40*/  CS2R R80, SRZ ;  /* 0x0000000000507805 */ /* 0x000fe2000001ff00 */
[----:B------:R-:W2:Y:S01]  /*5b50*/  MUFU.EX2 R43, R43 ;  /* 0x0000002b002b7308 */ /* 0x000ea20000000800 */
[----:B-1----:R-:W-:-:S01]  /*5b60*/  FADD.FTZ R4, R40, R27 ;  /* 0x0000001b28047221 */ /* 0x002fc20000010000 */
[----:B------:R-:W-:-:S06]  /*5b70*/  CS2R R26, SRZ ;  /* 0x00000000001a7805 */ /* 0x000fcc000001ff00 */
[----:B------:R1:W3:Y:S01]  /*5b80*/  MUFU.EX2 R55, R96 ;  /* 0x0000006000377308 */ /* 0x0002e20000000800 */
[----:B0-----:R-:W-:-:S01]  /*5b90*/  FADD.FTZ R6, R102, R57 ;  /* 0x0000003966067221 */ /* 0x001fc20000010000 */
[----:B------:R-:W-:-:S06]  /*5ba0*/  CS2R R56, SRZ ;  /* 0x0000000000387805 */ /* 0x000fcc000001ff00 */
[----:B------:R-:W0:Y:S01]  /*5bb0*/  MUFU.EX2 R42, R42 ;  /* 0x0000002a002a7308 */ /* 0x000e220000000800 */
[----:B--2---:R-:W-:-:S01]  /*5bc0*/  FADD.FTZ R9, R43, R4 ;  /* 0x000000042b097221 */ /* 0x004fc20000010000 */
[----:B-1----:R-:W-:-:S06]  /*5bd0*/  CS2R R96, SRZ ;  /* 0x0000000000607805 */ /* 0x002fcc000001ff00 */
[----:B------:R-:W1:Y:S01]  /*5be0*/  MUFU.EX2 R100, R100 ;  /* 0x0000006400647308 */ /* 0x000e620000000800 */
[----:B---3--:R-:W-:-:S07]  /*5bf0*/  FADD.FTZ R11, R55, R6 ;  /* 0x00000006370b7221 */ /* 0x008fce0000010000 */
[----:B------:R-:W2:Y:S01]  /*5c00*/  MUFU.EX2 R25, R25 ;  /* 0x0000001900197308 */ /* 0x000ea20000000800 */
[----:B0-----:R-:W-:-:S07]  /*5c10*/  FADD.FTZ R4, R42, R9 ;  /* 0x000000092a047221 */ /* 0x001fce0000010000 */
[----:B------:R0:W3:Y:S01]  /*5c20*/  MUFU.EX2 R3, R86 ;  /* 0x0000005600037308 */ /* 0x0000e20000000800 */
[----:B-1----:R-:W-:-:S07]  /*5c30*/  FADD.FTZ R6, R100, R11 ;  /* 0x0000000b64067221 */ /* 0x002fce0000010000 */
[----:B------:R-:W1:Y:S01]  /*5c40*/  MUFU.EX2 R45, R45 ;  /* 0x0000002d002d7308 */ /* 0x000e620000000800 */
[----:B--2---:R-:W-:-:S01]  /*5c50*/  FADD.FTZ R4, R25, R4 ;  /* 0x0000000419047221 */ /* 0x004fc20000010000 */
[----:B------:R-:W-:Y:S02]  /*5c60*/  F2FP.SATFINITE.E4M3.F32.PACK_AB_MERGE_C R42, R25, R42, RZ ;  /* 0x0000002a192a723e */ /* 0x000fe400048070ff */
[----:B0-----:R-:W-:Y:S02]  /*5c70*/  CS2R R86, SRZ ;  /* 0x0000000000567805 */ /* 0x001fe4000001ff00 */
[----:B------:R-:W-:Y:S02]  /*5c80*/  F2FP.SATFINITE.E4M3.F32.PACK_AB_MERGE_C R206, R43, R40, R42 ;  /* 0x000000282bce723e */ /* 0x000fe4000480702a */
[----:B------:R-:W-:Y:S01]  /*5c90*/  CS2R R42, SRZ ;  /* 0x00000000002a7805 */ /* 0x000fe2000001ff00 */
[----:B------:R-:W0:Y:S01]  /*5ca0*/  MUFU.EX2 R84, R84 ;  /* 0x0000005400547308 */ /* 0x000e220000000800 */
[C---:B---3--:R-:W-:Y:S01]  /*5cb0*/  F2FP.SATFINITE.E4M3.F32.PACK_AB_MERGE_C R100, R3.reuse, R100, RZ ;  /* 0x000000640364723e */ /* 0x048fe200048070ff */
[----:B------:R-:W-:-:S03]  /*5cc0*/  FADD.FTZ R3, R3, R6 ;  /* 0x0000000603037221 */ /* 0x000fc60000010000 */
[----:B------:R-:W-:Y:S02]  /*5cd0*/  F2FP.SATFINITE.E4M3.F32.PACK_AB_MERGE_C R207, R55, R102, R100 ;  /* 0x0000006637cf723e */ /* 0x000fe40004807064 */
[----:B------:R-:W-:Y:S02]  /*5ce0*/  CS2R R100, SRZ ;  /* 0x0000000000647805 */ /* 0x000fe4000001ff00 */
[----:B------:R-:W-:Y:S01]  /*5cf0*/  CS2R R102, SRZ ;  /* 0x0000000000667805 */ /* 0x000fe2000001ff00 */
[----:B------:R-:W2:Y:S01]  /*5d00*/  MUFU.EX2 R48, R48 ;  /* 0x0000003000307308 */ /* 0x000ea20000000800 */
[----:B-1----:R-:W-:-:S07]  /*5d10*/  FADD.FTZ R9, R45, R4 ;  /* 0x000000042d097221 */ /* 0x002fce0000010000 */
[----:B------:R1:W3:Y:S01]  /*5d20*/  MUFU.EX2 R13, R92 ;  /* 0x0000005c000d7308 */ /* 0x0002e20000000800 */
[----:B0-----:R-:W-:-:S07]  /*5d30*/  FADD.FTZ R4, R84, R3 ;  /* 0x0000000354047221 */ /* 0x001fce0000010000 */
        /* <DEDUP_REMOVED lines=12> */
[----:B0-----:R-:W-:Y:S02]  /*5e00*/  CS2R R50, SRZ ;  /* 0x0000000000327805 */ /* 0x001fe4000001ff00 */
[----:B------:R-:W-:Y:S02]  /*5e10*/  F2FP.SATFINITE.E4M3.F32.PACK_AB_MERGE_C R200, R48, R45, R36 ;  /* 0x0000002d30c8723e */ /* 0x000fe40004807024 */
[----:B------:R-:W-:Y:S02]  /*5e20*/  CS2R R44, SRZ ;  /* 0x00000000002c7805 */ /* 0x000fe4000001ff00 */
        /* <DEDUP_REMOVED lines=8> */
[----:B-1----:R-:W-:-:S01]  /*5eb0*/  FADD.FTZ R2, R28, R41 ;  /* 0x000000291c027221 */ /* 0x002fc20000010000 */
[----:B------:R-:W-:-:S06]  /*5ec0*/  CS2R R40, SRZ ;  /* 0x0000000000287805 */ /* 0x000fcc000001ff00 */
[----:B------:R1:W3:Y:S01]  /*5ed0*/  MUFU.EX2 R7, R54 ;  /* 0x0000003600077308 */ /* 0x0002e20000000800 */
[----:B0-----:R-:W-:-:S07]  /*5ee0*/  FADD.FTZ R4, R88, R5 ;  /* 0x0000000558047221 */ /* 0x001fce0000010000 */
[----:B------:R-:W-:Y:S01]  /*5ef0*/  MUFU.EX2 R24, R24 ;  /* 0x0000001800187308 */ /* 0x000fe20000000800 */
[----:B--2---:R-:W-:-:S01]  /*5f00*/  FADD.FTZ R3, R37, R2 ;  /* 0x0000000225037221 */ /* 0x004fc20000010000 */
[----:B-1----:R-:W-:-:S06]  /*5f10*/  CS2R R54, SRZ ;  /* 0x0000000000367805 */ /* 0x002fcc000001ff00 */
        /* <DEDUP_REMOVED lines=8> */
[----:B------:R-:W-:Y:S02]  /*5fa0*/  CS2R R24, SRZ ;  /* 0x0000000000187805 */ /* 0x000fe4000001ff00 */
[----:B------:R-:W-:Y:S01]  /*5fb0*/  CS2R R28, SRZ ;  /* 0x00000000001c7805 */ /* 0x000fe2000001ff00 */
[----:B-1----:R-:W-:Y:S01]  /*5fc0*/  FADD.FTZ R2, R90, R5 ;  /* 0x000000055a027221 */ /* 0x002fe20000010000 */
[----:B------:R-:W-:Y:S02]  /*5fd0*/  CS2R R32, SRZ ;  /* 0x0000000000207805 */ /* 0x000fe4000001ff00 */
[----:B------:R-:W-:Y:S02]  /*5fe0*/  CS2R R36, SRZ ;  /* 0x0000000000247805 */ /* 0x000fe4000001ff00 */
[C---:B--2---:R-:W-:Y:S01]  /*5ff0*/  F2FP.SATFINITE.E4M3.F32.PACK_AB_MERGE_C R6, R69.reuse, R90, RZ ;  /* 0x0000005a4506723e */ /* 0x044fe200048070ff */
[----:B------:R-:W-:Y:S01]  /*6000*/  FADD.FTZ R2, R69, R2 ;  /* 0x0000000245027221 */ /* 0x000fe20000010000 */
[----:B------:R-:W-:-:S02]  /*6010*/  CS2R R68, SRZ ;  /* 0x0000000000447805 */ /* 0x000fc4000001ff00 */
[----:B------:R-:W-:Y:S02]  /*6020*/  CS2R R90, SRZ ;  /* 0x00000000005a7805 */ /* 0x000fe4000001ff00 */
[----:B------:R-:W-:Y:S02]  /*6030*/  F2FP.SATFINITE.E4M3.F32.PACK_AB_MERGE_C R203, R7, R88, R6 ;  /* 0x0000005807cb723e */ /* 0x000fe40004807006 */
[----:B------:R-:W-:Y:S01]  /*6040*/  CS2R R88, SRZ ;  /* 0x0000000000587805 */ /* 0x000fe2000001ff00 */
        /* <DEDUP_REMOVED lines=54> */
.L_x_2152:
[----:B------:R-:W-:Y:S01]  /*63b0*/  ISETP.NE.AND P4, PT, RZ, UR45, PT ;  /* 0x0000002dff007c0c */ /* 0x000fe2000bf85270 */
[----:B------:R-:W-:-:S04]  /*63c0*/  UISETP.NE.AND UP1, UPT, UR59, 0x1, UPT ;  /* 0x000000013b00788c */ /* 0x000fc8000bf25270 */
[----:B------:R-:W-:-:S04]  /*63d0*/  USEL UR47, URZ, 0x1, UP1 ;  /* 0x000000013f2f7887 */ /* 0x000fc80008800000 */
[----:B------:R-:W-:-:S04]  /*63e0*/  ULOP3.LUT UR47, UR60, UR47, URZ, 0x3c, !UPT ;  /* 0x0000002f3c2f7292 */ /* 0x000fc8000f8e3c3f */
[----:B------:R-:W-:Y:S08]  /*63f0*/  @P4 BRA `(.L_x_2143) ;  /* 0x0000000000384947 */ /* 0x000ff00003800000 */
[----:B------:R-:W-:Y:S05]  /*6400*/  @!P1 BRA `(.L_x_2144) ;  /* 0x0000000000049947 */ /* 0x000fea0003800000 */
[----:B------:R-:W-:Y:S01]  /*6410*/  BPT.TRAP 0x1 ;  /* 0x000000040000795c */ /* 0x000fe20000300000 */
.L_x_2144:
        /* <DEDUP_REMOVED lines=9> */
.L_x_2145:
[----:B-1----:R-:W-:Y:S05]  /*64b0*/  @P3 BRA `(.L_x_2143) ;  /* 0x0000000000083947 */ /* 0x002fea0003800000 */
[----:B------:R-:W1:Y:S02]  /*64c0*/  SYNCS.PHASECHK.TRANS64.TRYWAIT P3, [UR6+0x33430], R6 ;  /* 0x03343006ff0075a7 */ /* 0x000e640008060146 */
[----:B-1----:R-:W-:Y:S05]  /*64d0*/  @!P3 BRA `(.L_x_2146) ;  /* 0x000001400004b947 */ /* 0x002fea0003800000 */
.L_x_2143:
        /* <DEDUP_REMOVED lines=192> */
.L_x_2148:
[----:B------:R-:W-:Y:S01]  /*70e0*/  ULEA UR6, UR59, UR41, 0x3 ;  /* 0x000000293b067291 */ /* 0x000fe2000f8e183f */
[----:B------:R-:W-:-:S05]  /*70f0*/  IMAD.U32 R6, RZ, RZ, UR60 ;  /* 0x0000003cff067e24 */ /* 0x000fca000f8e00ff */
[----:B------:R-:W-:-:S04]  /*7100*/  SHF.L.U32 R6, R6, 0x1f, RZ ;  /* 0x0000001f06067819 */ /* 0x000fc800000006ff */
[----:B------:R0:W1:Y:S01]  /*7110*/  SYNCS.PHASECHK.TRANS64.TRYWAIT P3, [UR6+0x33450], R6 ;  /* 0x03345006ff0075a7 */ /* 0x0000620008060146 */
[----:B------:R-:W-:Y:S05]  /*7120*/  @!P1 BRA `(.L_x_2149) ;  /* 0x0000000000049947 */ /* 0x000fea0003800000 */
[----:B------:R-:W-:Y:S01]  /*7130*/  BPT.TRAP 0x1 ;  /* 0x000000040000795c */ /* 0x000fe20000300000 */
.L_x_2149:
[----:B-1----:R-:W-:Y:S05]  /*7140*/  @P3 BRA `(.L_x_2147) ;  /* 0x0000000000083947 */ /* 0x002fea0003800000 */
[----:B------:R-:W1:Y:S02]  /*7150*/  SYNCS.PHASECHK.TRANS64.TRYWAIT P3, [UR6+0x33450], R6 ;  /* 0x03345006ff0075a7 */ /* 0x000e640008060146 */
[----:B-1----:R-:W-:Y:S05]  /*7160*/  @!P3 BRA `(.L_x_2150) ;  /* 0x0000013000f8b947 */ /* 0x002fea0003800000 */
.L_x_2147:
[----:B------:R-:W-:Y:S01]  /*7170*/  UIADD3 UR6, UR41, 0x200, URZ ;  /* 0x0000020029067890 */ /* 0x000fe2000fffe03f */
[----:B------:R-:W-:Y:S01]  /*7180*/  WARPGROUP.ARRIVE ;  /* 0x00000000000079c5 */ /* 0x000fe20000000000 */
[----:B------:R-:W-:Y:S01]  /*7190*/  UMOV UR7, 0xc0000010 ;  /* 0xc000001000077882 */ /* 0x000fe20000000000 */
[C---:B------:R-:W-:Y:S01]  /*71a0*/  FMUL.FTZ R10, R0.reuse, R188 ;  /* 0x000000bc000a7220 */ /* 0x040fe20000410000 */
[----:B------:R-:W-:Y:S01]  /*71b0*/  USHF.R.U32.HI UR6, URZ, 0x4, UR6 ;  /* 0x000000043f067899 */ /* 0x000fe20008011606 */
[----:B------:R-:W-:Y:S02]  /*71c0*/  VIADD R188, R17, UR36 ;  /* 0x0000002411bc7c36 */ /* 0x000fe40008000000 */
[C---:B------:R-:W-:Y:S01]  /*71d0*/  FMUL.FTZ R11, R0.reuse, R189 ;  /* 0x000000bd000b7220 */ /* 0x040fe20000410000 */
[C---:B------:R-:W-:Y:S01]  /*71e0*/  FMUL.FTZ R13, R0.reuse, R191 ;  /* 0x000000bf000d7220 */ /* 0x040fe20000410000 */
[----:B------:R-:W-:Y:S01]  /*71f0*/  ULOP3.LUT UR6, UR6, 0x3fff, URZ, 0xc0, !UPT ;  /* 0x00003fff06067892 */ /* 0x000fe2000f8ec03f */
[C---:B01----:R-:W-:Y:S01]  /*7200*/  FMUL.FTZ R6, R0.reuse, R184 ;  /* 0x000000b800067220 */ /* 0x043fe20000410000 */
[C---:B------:R-:W-:Y:S01]  /*7210*/  FMUL.FTZ R15, R0.reuse, R193 ;  /* 0x000000c1000f7220 */ /* 0x040fe20000410000 */
[----:B------:R-:W-:Y:S01]  /*7220*/  FMUL.FTZ R12, R0, R190 ;  /* 0x000000be000c7220 */ /* 0x000fe20000410000 */
[----:B------:R-:W-:Y:S01]  /*7230*/  ULOP3.LUT UR6, UR6, 0x10000, URZ, 0xfc, !UPT ;  /* 0x0001000006067892 */ /* 0x000fe2000f8efc3f */
[----:B------:R-:W-:-:S02]  /*7240*/  IMAD.U32 R193, RZ, RZ, UR52 ;  /* 0x00000034ffc17e24 */ /* 0x000fc4000f8e00ff */
[C---:B------:R-:W-:Y:S01]  /*7250*/  FMUL.FTZ R14, R0.reuse, R192 ;  /* 0x000000c0000e7220 */ /* 0x040fe20000410000 */
[----:B------:R-:W0:Y:S01]  /*7260*/  MUFU.TANH R6, R6 ;  /* 0x0000000600067308 */ /* 0x000e220000002400 */
        /* <DEDUP_REMOVED lines=8> */
[----:B------:R-:W1:Y:S01]  /*72f0*/  MUFU.TANH R14, R14 ;  /* 0x0000000e000e7308 */ /* 0x000e620000002400 */
[----:B------:R-:W-:Y:S01]  /*7300*/  QGMMA.64x192x32.F32.E4M3.E4M3 R24, R216, gdesc[UR4], R24, gsb0 ;  /* 0x02e00004d8187df3 */ /* 0x000fe20008000818 */
[----:B------:R-:W-:Y:S01]  /*7310*/  UIADD3 UR6, UR10, 0x180, URZ ;  /* 0x000001800a067890 */ /* 0x000fe2000fffe03f */
[C---:B------:R-:W-:Y:S01]  /*7320*/  FMUL.FTZ R169, R0.reuse, R169 ;  /* 0x000000a900a97220 */ /* 0x040fe20000410000 */
[----:B------:R-:W-:Y:S01]  /*7330*/  UMOV UR7, 0xc0000010 ;  /* 0xc000001000077882 */ /* 0x000fe20000000000 */
        /* <DEDUP_REMOVED lines=81> */
[----:B------:R-:W5:Y:S01]  /*7850*/  MUFU.TANH R137, R137 ;  /* 0x0000008900897308 */ /* 0x000f620000002400 */
[----:B------:R-:W-:-:S02]  /*7860*/  WARPGROUP.DEPBAR.LE gsb0, 0x0 ;  /* 0x00008000000079c5 */ /* 0x000fc40000010000 */
[----:B------:R-:W-:-:S05]  /*7870*/  WARPGROUP.ARRIVE ;  /* 0x00000000000079c5 */ /* 0x000fca0000000000 */
[----:B------:R-:W5:Y:S01]  /*7880*/  MUFU.TANH R140, R140 ;  /* 0x0000008c008c7308 */ /* 0x000f620000002400 */
[----:B------:R-:W0:Y:S01]  /*7890*/  S2R R219, SR_TID.X ;  /* 0x0000000000db7919 */ /* 0x000e220000002100 */
[----:B------:R-:W-:Y:S01]  /*78a0*/  QGMMA.64x192x32.F32.E4M3.E4M3 R24, R212, gdesc[UR4], R24, gsb0 ;  /* 0x02e00004d4187df3 */ /* 0x000fe20008000818 */
[----:B------:R-:W-:Y:S01]  /*78b0*/  UIADD3 UR6, UR10, 0x300, URZ ;  /* 0x000003000a067890 */ /* 0x000fe2000fffe03f */
[----:B------:R-:W-:-:S04]  /*78c0*/  UMOV UR7, 0xc0000010 ;  /* 0xc000001000077882 */ /* 0x000fc80000000000 */
[----:B------:R-:W5:Y:S08]  /*78d0*/  MUFU.TANH R141, R141 ;  /* 0x0000008d008d7308 */ /* 0x000f700000002400 */
[----:B------:R-:W5:Y:S08]  /*78e0*/  MUFU.TANH R120, R120 ;  /* 0x0000007800787308 */ /* 0x000f700000002400 */
[----:B------:R-:W5:Y:S08]  /*78f0*/  MUFU.TANH R145, R145 ;  /* 0x0000009100917308 */ /* 0x000f700000002400 */
[----:B------:R-:W5:Y:S01]  /*7900*/  MUFU.TANH R148, R148 ;  /* 0x0000009400947308 */ /* 0x000f620000002400 */
[----:B0-----:R-:W-:-:S07]  /*7910*/  SHF.R.U32.HI R219, RZ, 0x7, R219 ;  /* 0x00000007ffdb7819 */ /* 0x001fce00000116db */
[----:B------:R-:W0:Y:S08]  /*7920*/  MUFU.TANH R149, R149 ;  /* 0x0000009500957308 */ /* 0x000e300000002400 */
[----:B------:R-:W0:Y:S08]  /*7930*/  MUFU.TANH R121, R121 ;  /* 0x0000007900797308 */ /* 0x000e300000002400 */
        /* <DEDUP_REMOVED lines=24> */
[----:B------:R-:W-:Y:S01]  /*7ac0*/  UIADD3 UR6, UR10, 0x480, URZ ;  /* 0x000004800a067890 */ /* 0x000fe2000fffe03f */
[----:B------:R-:W-:-:S05]  /*7ad0*/  UMOV UR7, 0xc0000010 ;  /* 0xc000001000077882 */ /* 0x000fca0000000000 */
        /* <DEDUP_REMOVED lines=17> */
[----:B------:R-:W-:Y:S01]  /*7bf0*/  QGMMA.64x192x32.F32.E4M3.E4M3 R24, R204, gdesc[UR4], R24, gsb0 ;  /* 0x02e00004cc187df3 */ /* 0x000fe20008000818 */
[----:B------:R-:W-:Y:S01]  /*7c00*/  UIADD3 UR6, UR10, 0x600, URZ ;  /* 0x000006000a067890 */ /* 0x000fe2000fffe03f */
[----:B------:R-:W-:Y:S02]  /*7c10*/  UMOV UR7, 0xc0000010 ;  /* 0xc000001000077882 */ /* 0x000fe40000000000 */
[----:B------:R-:W-:Y:S01]  /*7c20*/  UMOV UR10, UR53 ;  /* 0x00000035000a7c82 */ /* 0x000fe20008000000 */
[----:B------:R-:W-:Y:S02]  /*7c30*/  WARPGROUP.DEPBAR.LE gsb0, 0x0 ;  /* 0x00008000000079c5 */ /* 0x000fe40000010000 */
[----:B------:R-:W-:-:S13]  /*7c40*/  WARPGROUP.ARRIVE ;  /* 0x00000000000079c5 */ /* 0x000fda0000000000 */
[----:B------:R-:W-:Y:S01]  /*7c50*/  QGMMA.64x192x32.F32.E4M3.E4M3 R24, R200, gdesc[UR4], R24, gsb0 ;  /* 0x02e00004c8187df3 */ /* 0x000fe20008000818 */
[----:B------:R-:W-:Y:S02]  /*7c60*/  @UP0 ULDC UR6, c[0x0][0x44c] ;  /* 0x0001130000060ab9 */ /* 0x000fe40000000800 */
[----:B------:R-:W-:Y:S01]  /*7c70*/  @P2 IMAD.HI.U32 R189, R188, UR6, RZ ;  /* 0x00000006bcbd2c27 */ /* 0x000fe2000f8e00ff */
[----:B------:R-:W-:-:S04]  /*7c80*/  @UP0 ULDC UR6, c[0x0][0x450] ;  /* 0x0001140000060ab9 */ /* 0x000fc80000000800 */
[----:B------:R-:W-:Y:S01]  /*7c90*/  @P2 SHF.R.U32.HI R188, RZ, UR6, R189 ;  /* 0x00000006ffbc2c19 */ /* 0x000fe200080116bd */
[----:B------:R-:W-:-:S04]  /*7ca0*/  UIMAD UR6, UR57, -0xa0, URZ ;  /* 0xffffff60390678a4 */ /* 0x000fc8000f8e023f */
[----:B------:R-:W1:Y:S02]  /*7cb0*/  SHFL.IDX PT, R191, R188, RZ, 0x1c1f ;  /* 0x001c1fffbcbf7589 */ /* 0x000e6400000e0000 */
[----:B------:R-:W-:-:S05]  /*7cc0*/  IMAD.U32 R189, RZ, RZ, UR6 ;  /* 0x00000006ffbd7e24 */ /* 0x000fca000f8e00ff */
[----:B------:R-:W-:Y:S01]  /*7cd0*/  IADD3 R190, -R16, 0x1, R189 ;  /* 0x0000000110be7810 */ /* 0x000fe20007ffe1bd */
[----:B------:R-:W-:-:S03]  /*7ce0*/  FMUL.FTZ R189, R0, R124 ;  /* 0x0000007c00bd7220 */ /* 0x000fc60000410000 */
[----:B------:R-:W-:Y:S01]  /*7cf0*/  IADD3 R124, -R193, UR51, R190 ;  /* 0x00000033c17c7c10 */ /* 0x000fe2000fffe1be */
[----:B------:R-:W-:Y:S02]  /*7d00*/  FMUL.FTZ R190, R0, R179 ;  /* 0x000000b300be7220 */ /* 0x000fe40000410000 */
[----:B------:R-:W0:Y:S08]  /*7d10*/  MUFU.TANH R189, R189 ;  /* 0x000000bd00bd7308 */ /* 0x000e300000002400 */
[----:B------:R-:W0:Y:S01]  /*7d20*/  MUFU.TANH R179, R192 ;  /* 0x000000c000b37308 */ /* 0x000e220000002400 */
[----:B-1----:R-:W-:-:S05]  /*7d30*/  IMAD.IADD R125, R124, 0x1, R191 ;  /* 0x000000017c7d7824 */ /* 0x002fca00078e02bf */
[C---:B------:R-:W-:Y:S02]  /*7d40*/  ISETP.GT.AND P5, PT, R125.reuse, RZ, PT ;  /* 0x000000ff7d00720c */ /* 0x040fe40003fa4270 */
[----:B------:R-:W-:Y:S01]  /*7d50*/  MUFU.TANH R190, R190 ;  /* 0x000000be00be7308 */ /* 0x000fe20000002400 */
[C---:B------:R-:W-:Y:S02]  /*7d60*/  ISETP.GT.AND P6, PT, R125.reuse, 0x1, PT ;  /* 0x000000017d00780c */ /* 0x040fe40003fc4270 */
[----:B------:R-:W-:Y:S02]  /*7d70*/  FSEL R6, R6, -INF , P5 ;  /* 0xff80000006067808 */ /* 0x000fe40002800000 */
[C---:B------:R-:W-:Y:S02]  /*7d80*/  ISETP.GT.AND P5, PT, R125.reuse, 0x10, PT ;  /* 0x000000107d00780c */ /* 0x040fe40003fa4270 */
[C---:B------:R-:W-:Y:S02]  /*7d90*/  ISETP.GT.AND P3, PT, R125.reuse, 0x8, PT ;  /* 0x000000087d00780c */ /* 0x040fe40003f64270 */
[----:B------:R-:W-:-:S02]  /*7da0*/  ISETP.GT.AND P4, PT, R125, 0x9, PT ;  /* 0x000000097d00780c */ /* 0x000fc40003f84270 */
[----:B------:R-:W-:Y:S02]  /*7db0*/  FSEL R14, R14, -INF , P5 ;  /* 0xff8000000e0e7808 */ /* 0x000fe40002800000 */
[----:B------:R-:W-:Y:S02]  /*7dc0*/  ISETP.GT.AND P5, PT, R125, 0x20, PT ;  /* 0x000000207d00780c */ /* 0x000fe40003fa4270 */
[----:B--2---:R-:W-:Y:S02]  /*7dd0*/  FSEL R7, R7, -INF , P6 ;  /* 0xff80000007077808 */ /* 0x004fe40003000000 */
[----:B---3--:R-:W-:Y:S02]  /*7de0*/  FSEL R10, R10, -INF , P3 ;  /* 0xff8000000a0a7808 */ /* 0x008fe40001800000 */
[----:B----4-:R-:W-:Y:S02]  /*7df0*/  FSEL R11, R11, -INF , P4 ;  /* 0xff8000000b0b7808 */ /* 0x010fe40002000000 */
[----:B------:R-:W-:-:S02]  /*7e00*/  ISETP.GT.AND P6, PT, R125, 0x11, PT ;  /* 0x000000117d00780c */ /* 0x000fc40003fc4270 */
[C---:B------:R-:W-:Y:S02]  /*7e10*/  ISETP.GT.AND P3, PT, R125.reuse, 0x18, PT ;  /* 0x000000187d00780c */ /* 0x040fe40003f64270 */
[C---:B------:R-:W-:Y:S02]  /*7e20*/  ISETP.GT.AND P4, PT, R125.reuse, 0x19, PT ;  /* 0x000000197d00780c */ /* 0x040fe40003f84270 */
[----:B-----5:R-:W-:Y:S02]  /*7e30*/  FSEL R168, R168, -INF , P5 ;  /* 0xff800000a8a87808 */ /* 0x020fe40002800000 */
[----:B------:R-:W-:Y:S02]  /*7e40*/  ISETP.GT.AND P5, PT, R125, 0x30, PT ;  /* 0x000000307d00780c */ /* 0x000fe40003fa4270 */
[----:B------:R-:W-:Y:S02]  /*7e50*/  FSEL R15, R15, -INF , P6 ;  /* 0xff8000000f0f7808 */ /* 0x000fe40003000000 */
[----:B------:R-:W-:-:S02]  /*7e60*/  FSEL R184, R184, -INF , P3 ;  /* 0xff800000b8b87808 */ /* 0x000fc40001800000 */
[----:B------:R-:W-:Y:S02]  /*7e70*/  FSEL R185, R185, -INF , P4 ;  /* 0xff800000b9b97808 */ /* 0x000fe40002000000 */
[C---:B------:R-:W-:Y:S02]  /*7e80*/  ISETP.GT.AND P6, PT, R125.reuse, 0x21, PT ;  /* 0x000000217d00780c */ /* 0x040fe40003fc4270 */
[C---:B------:R-:W-:Y:S02]  /*7e90*/  ISETP.GT.AND P3, PT, R125.reuse, 0x28, PT ;  /* 0x000000287d00780c */ /* 0x040fe40003f64270 */
[C---:B------:R-:W-:Y:S02]  /*7ea0*/  ISETP.GT.AND P4, PT, R125.reuse, 0x29, PT ;  /* 0x000000297d00780c */ /* 0x040fe40003f84270 */
[----:B------:R-:W-:Y:S02]  /*7eb0*/  FSEL R176, R176, -INF , P5 ;  /* 0xff800000b0b07808 */ /* 0x000fe40002800000 */
[----:B------:R-:W-:-:S02]  /*7ec0*/  ISETP.GT.AND P5, PT, R125, 0x40, PT ;  /* 0x000000407d00780c */ /* 0x000fc40003fa4270 */
[----:B------:R-:W-:Y:S02]  /*7ed0*/  FSEL R169, R169, -INF , P6 ;  /* 0xff800000a9a97808 */ /* 0x000fe40003000000 */
[----:B------:R-:W-:Y:S02]  /*7ee0*/  FSEL R172, R172, -INF , P3 ;  /* 0xff800000acac7808 */ /* 0x000fe40001800000 */
[----:B------:R-:W-:Y:S02]  /*7ef0*/  FSEL R173, R173, -INF , P4 ;  /* 0xff800000adad7808 */ /* 0x000fe40002000000 */
[C---:B------:R-:W-:Y:S02]  /*7f00*/  ISETP.GT.AND P6, PT, R125.reuse, 0x31, PT ;  /* 0x000000317d00780c */ /* 0x040fe40003fc4270 */
[C---:B------:R-:W-:Y:S02]  /*7f10*/  ISETP.GT.AND P3, PT, R125.reuse, 0x38, PT ;  /* 0x000000387d00780c */ /* 0x040fe40003f64270 */
[----:B------:R-:W-:-:S02]  /*7f20*/  ISETP.GT.AND P4, PT, R125, 0x39, PT ;  /* 0x000000397d00780c */ /* 0x000fc40003f84270 */
[----:B------:R-:W-:Y:S02]  /*7f30*/  FSEL R152, R152, -INF , P5 ;  /* 0xff80000098987808 */ /* 0x000fe40002800000 */
[----:B------:R-:W-:Y:S02]  /*7f40*/  ISETP.GT.AND P5, PT, R125, 0x50, PT ;  /* 0x000000507d00780c */ /* 0x000fe40003fa4270 */
[----:B------:R-:W-:Y:S02]  /*7f50*/  FSEL R177, R177, -INF , P6 ;  /* 0xff800000b1b17808 */ /* 0x000fe40003000000 */
[----:B------:R-:W-:Y:S02]  /*7f60*/  FSEL R180, R180, -INF , P3 ;  /* 0xff800000b4b47808 */ /* 0x000fe40001800000 */
[----:B------:R-:W-:Y:S02]  /*7f70*/  FSEL R181, R181, -INF , P4 ;  /* 0xff800000b5b57808 */ /* 0x000fe40002000000 */
[----:B------:R-:W-:-:S02]  /*7f80*/  ISETP.GT.AND P6, PT, R125, 0x41, PT ;  /* 0x000000417d00780c */ /* 0x000fc40003fc4270 */
[C---:B------:R-:W-:Y:S02]  /*7f90*/  ISETP.GT.AND P3, PT, R125.reuse, 0x48, PT ;  /* 0x000000487d00780c */ /* 0x040fe40003f64270 */
[C---:B------:R-:W-:Y:S02]  /*7fa0*/  ISETP.GT.AND P4, PT, R125.reuse, 0x49, PT ;  /* 0x000000497d00780c */ /* 0x040fe40003f84270 */
[----:B------:R-:W-:Y:S02]  /*7fb0*/  FSEL R160, R160, -INF , P5 ;  /* 0xff800000a0a07808 */ /* 0x000fe40002800000 */
        /* <DEDUP_REMOVED lines=22> */
[----:B------:R-:W-:Y:S02]  /*8120*/  ISETP.GT.AND P4, PT, R125, 0x79, PT ;  /* 0x000000797d00780c */ /* 0x000fe40003f84270 */
[----:B------:R-:W-:Y:S02]  /*8130*/  FSEL R191, R120, -INF , P5 ;  /* 0xff80000078bf7808 */ /* 0x000fe40002800000 */
[----:B------:R-:W-:Y:S02]  /*8140*/  FMNMX.FTZ R120, R6, R5, !PT ;  /* 0x0000000506787209 */ /* 0x000fe40007810000 */
[----:B------:R-:W-:Y:S02]  /*8150*/  FSEL R145, R145, -INF , P6 ;  /* 0xff80000091917808 */ /* 0x000fe40003000000 */
[----:B------:R-:W-:-:S02]  /*8160*/  FSEL R148, R148, -INF , P3 ;  /* 0xff80000094947808 */ /* 0x000fc40001800000 */
[----:B0-----:R-:W-:Y:S02]  /*8170*/  FSEL R149, R149, -INF , P4 ;  /* 0xff80000095957808 */ /* 0x001fe40002000000 */
[C---:B------:R-:W-:Y:S02]  /*8180*/  ISETP.GT.AND P6, PT, R125.reuse, 0x81, PT ;  /* 0x000000817d00780c */ /* 0x040fe40003fc4270 */
[C---:B------:R-:W-:Y:S02]  /*8190*/  ISETP.GT.AND P3, PT, R125.reuse, 0x88, PT ;  /* 0x000000887d00780c */ /* 0x040fe40003f64270 */
[----:B------:R-:W-:Y:S02]  /*81a0*/  ISETP.GT.AND P4, PT, R125, 0x89, PT ;  /* 0x000000897d00780c */ /* 0x000fe40003f84270 */
[----:B------:R-:W-:Y:S02]  /*81b0*/  FMNMX.FTZ R193, R7, R120, !PT ;  /* 0x0000007807c17209 */ /* 0x000fe40007810000 */
[----:B------:R-:W-:-:S02]  /*81c0*/  FSEL R121, R121, -INF , P6 ;  /* 0xff80000079797808 */ /* 0x000fc40003000000 */
[----:B------:R-:W-:Y:S02]  /*81d0*/  FSEL R189, R189, -INF , P3 ;  /* 0xff800000bdbd7808 */ /* 0x000fe40001800000 */
[----:B------:R-:W-:Y:S02]  /*81e0*/  FSEL R179, R179, -INF , P4 ;  /* 0xff800000b3b37808 */ /* 0x000fe40002000000 */
[----:B------:R-:W-:Y:S01]  /*81f0*/  FMNMX.FTZ R120, R10, R193, !PT ;  /* 0x000000c10a787209 */ /* 0x000fe20007810000 */
[C---:B------:R-:W-:Y:S01]  /*8200*/  FMUL.FTZ R193, R0.reuse, R133 ;  /* 0x0000008500c17220 */ /* 0x040fe20000410000 */
[C---:B------:R-:W-:Y:S02]  /*8210*/  ISETP.GT.AND P5, PT, R125.reuse, 0x90, PT ;  /* 0x000000907d00780c */ /* 0x040fe40003fa4270 */
[C---:B------:R-:W-:Y:S02]  /*8220*/  ISETP.GT.AND P6, PT, R125.reuse, 0x91, PT ;  /* 0x000000917d00780c */ /* 0x040fe40003fc4270 */
[C---:B------:R-:W-:Y:S01]  /*8230*/  ISETP.GT.AND P3, PT, R125.reuse, 0x98, PT ;  /* 0x000000987d00780c */ /* 0x040fe20003f64270 */
[----:B------:R-:W-:Y:S01]  /*8240*/  MUFU.TANH R193, R193 ;  /* 0x000000c100c17308 */ /* 0x000fe20000002400 */
[----:B------:R-:W-:Y:S01]  /*8250*/  ISETP.GT.AND P4, PT, R125, 0x99, PT ;  /* 0x000000997d00780c */ /* 0x000fe20003f84270 */
[C---:B------:R-:W-:Y:S01]  /*8260*/  FMUL.FTZ R125, R0.reuse, R182 ;  /* 0x000000b6007d7220 */ /* 0x040fe20000410000 */
[----:B------:R-:W-:Y:S01]  /*8270*/  FMUL.FTZ R182, R0, R183 ;  /* 0x000000b700b67220 */ /* 0x000fe20000410000 */
[----:B------:R-:W-:-:S04]  /*8280*/  FMNMX.FTZ R183, R11, R120, !PT ;  /* 0x000000780bb77209 */ /* 0x000fc80007810000 */
[----:B------:R-:W-:Y:S01]  /*8290*/  FMNMX.FTZ R120, R14, R183, !PT ;  /* 0x000000b70e787209 */ /* 0x000fe20007810000 */
[----:B------:R-:W-:Y:S01]  /*82a0*/  MUFU.TANH R125, R125 ;  /* 0x0000007d007d7308 */ /* 0x000fe20000002400 */
[----:B------:R-:W-:Y:S02]  /*82b0*/  WARPGROUP.DEPBAR.LE gsb0, 0x0 ;  /* 0x00008000000079c5 */ /* 0x000fe40000010000 */
[----:B------:R-:W-:-:S04]  /*82c0*/  FMNMX.FTZ R183, R15, R120, !PT ;  /* 0x000000780fb77209 */ /* 0x000fc80007810000 */
[----:B------:R-:W-:Y:S01]  /*82d0*/  FMNMX.FTZ R120, R184, R183, !PT ;  /* 0x000000b7b8787209 */ /* 0x000fe20007810000 */
[----:B------:R-:W-:Y:S03]  /*82e0*/  MUFU.TANH R182, R182 ;  /* 0x000000b600b67308 */ /* 0x000fe60000002400 */
        /* <DEDUP_REMOVED lines=18> */
[----:B------:R-:W-:Y:S01]  /*8410*/  FMNMX.FTZ R183, R137, R120, !PT ;  /* 0x0000007889b77209 */ /* 0x000fe20007810000 */
[----:B------:R-:W-:-:S03]  /*8420*/  FMUL.FTZ R120, R0, R128 ;  /* 0x0000008000787220 */ /* 0x000fc60000410000 */
[----:B------:R-:W-:-:S03]  /*8430*/  FMNMX.FTZ R192, R140, R183, !PT ;  /* 0x000000b78cc07209 */ /* 0x000fc60007810000 */
[----:B------:R-:W0:Y:S01]  /*8440*/  MUFU.TANH R120, R120 ;  /* 0x0000007800787308 */ /* 0x000e220000002400 */
[----:B------:R-:W-:Y:S01]  /*8450*/  FMNMX.FTZ R183, R141, R192, !PT ;  /* 0x000000c08db77209 */ /* 0x000fe20007810000 */
[----:B------:R-:W-:-:S03]  /*8460*/  FMUL.FTZ R192, R0, R132 ;  /* 0x0000008400c07220 */ /* 0x000fc60000410000 */
[----:B------:R-:W-:Y:S01]  /*8470*/  FMNMX.FTZ R128, R144, R183, !PT ;  /* 0x000000b790807209 */ /* 0x000fe20007810000 */
[----:B------:R-:W-:Y:S02]  /*8480*/  FMUL.FTZ R183, R0, R129 ;  /* 0x0000008100b77220 */ /* 0x000fe40000410000 */
[----:B------:R-:W1:Y:S01]  /*8490*/  MUFU.TANH R192, R192 ;  /* 0x000000c000c07308 */ /* 0x000e620000002400 */
[----:B------:R-:W-:-:S04]  /*84a0*/  FMNMX.FTZ R129, R145, R128, !PT ;  /* 0x0000008091817209 */ /* 0x000fc80007810000 */
[----:B------:R-:W-:-:S03]  /*84b0*/  FMNMX.FTZ R128, R148, R129, !PT ;  /* 0x0000008194807209 */ /* 0x000fc60007810000 */
[----:B------:R-:W2:Y:S01]  /*84c0*/  MUFU.TANH R183, R183 ;  /* 0x000000b700b77308 */ /* 0x000ea20000002400 */
[----:B------:R-:W-:Y:S02]  /*84d0*/  FMNMX.FTZ R128, R149, R128, !PT ;  /* 0x0000008095807209 */ /* 0x000fe40007810000 */
[----:B0-----:R-:W-:Y:S02]  /*84e0*/  FSEL R129, R120, -INF , P5 ;  /* 0xff80000078817808 */ /* 0x001fe40002800000 */
[----:B------:R-:W-:-:S04]  /*84f0*/  FMNMX.FTZ R128, R191, R128, !PT ;  /* 0x00000080bf807209 */ /* 0x000fc80007810000 */
[----:B------:R-:W-:Y:S02]  /*8500*/  FMNMX.FTZ R128, R121, R128, !PT ;  /* 0x0000008079807209 */ /* 0x000fe40007810000 */
[----:B-1----:R-:W-:Y:S02]  /*8510*/  FSEL R133, R192, -INF , P3 ;  /* 0xff800000c0857808 */ /* 0x002fe40001800000 */
[----:B------:R-:W-:Y:S01]  /*8520*/  FMNMX.FTZ R132, R189, R128, !PT ;  /* 0x00000080bd847209 */ /* 0x000fe20007810000 */
[----:B------:R-:W-:-:S03]  /*8530*/  FMUL.FTZ R128, R0, R143 ;  /* 0x0000008f00807220 */ /* 0x000fc60000410000 */
[----:B------:R-:W-:Y:S02]  /*8540*/  FMNMX.FTZ R120, R179, R132, !PT ;  /* 0x00000084b3787209 */ /* 0x000fe40007810000 */
[----:B--2---:R-:W-:Y:S01]  /*8550*/  FSEL R132, R183, -INF , P6 ;  /* 0xff800000b7847808 */ /* 0x004fe20003000000 */
[----:B------:R-:W0:Y:S01]  /*8560*/  MUFU.TANH R128, R128 ;  /* 0x0000008000807308 */ /* 0x000e220000002400 */
[----:B------:R-:W-:-:S04]  /*8570*/  FMNMX.FTZ R143, R129, R120, !PT ;  /* 0x00000078818f7209 */ /* 0x000fc80007810000 */
[----:B------:R-:W-:Y:S02]  /*8580*/  FMNMX.FTZ R120, R132, R143, !PT ;  /* 0x0000008f84787209 */ /* 0x000fe40007810000 */
[----:B------:R-:W-:Y:S02]  /*8590*/  FSEL R143, R193, -INF , P4 ;  /* 0xff800000c18f7808 */ /* 0x000fe40002000000 */
[----:B------:R-:W-:Y:S01]  /*85a0*/  FMNMX.FTZ R120, R133, R120, !PT ;  /* 0x0000007885787209 */ /* 0x000fe20007810000 */
[----:B------:R-:W1:Y:S03]  /*85b0*/  SHFL.IDX PT, R193, R188, 0x1, 0x1c1f ;  /* 0x003c1f00bcc17f89 */ /* 0x000e6600000e0000 */
[----:B------:R-:W-:-:S05]  /*85c0*/  FMNMX.FTZ R120, R143, R120, !PT ;  /* 0x000000788f787209 */ /* 0x000fca0007810000 */
[----:B------:R-:W2:Y:S01]  /*85d0*/  SHFL.BFLY PT, R183, R120, 0x2, 0x1f ;  /* 0x0c401f0078b77f89 */ /* 0x000ea200000e0000 */
[----:B-1----:R-:W-:Y:S02]  /*85e0*/  IMAD.IADD R124, R124, 0x1, R193 ;  /* 0x000000017c7c7824 */ /* 0x002fe400078e02c1 */
[----:B------:R-:W-:-:S03]  /*85f0*/  IMAD.U32 R193, RZ, RZ, UR10 ;  /* 0x0000000affc17e24 */ /* 0x000fc6000f8e00ff */
[C---:B------:R-:W-:Y:S02]  /*8600*/  ISETP.GT.AND P6, PT, R124.reuse, RZ, PT ;  /* 0x000000ff7c00720c */ /* 0x040fe40003fc4270 */
[----:B------:R-:W-:Y:S02]  /*8610*/  ISETP.GT.AND P4, PT, R124, 0x1, PT ;  /* 0x000000017c00780c */ /* 0x000fe40003f84270 */
[----:B--2---:R-:W-:Y:S02]  /*8620*/  FMNMX.FTZ R183, R120, R183, !PT ;  /* 0x000000b778b77209 */ /* 0x004fe40007810000 */
[----:B------:R-:W-:Y:S02]  /*8630*/  ISETP.GT.AND P5, PT, R124, 0x8, PT ;  /* 0x000000087c00780c */ /* 0x000fe40003fa4270 */
[----:B------:R-:W-:Y:S01]  /*8640*/  FSEL R9, R9, -INF , P4 ;  /* 0xff80000009097808 */ /* 0x000fe20002000000 */
[----:B------:R-:W1:Y:S01]  /*8650*/  SHFL.BFLY PT, R120, R183, 0x1, 0x1f ;  /* 0x0c201f00b7787f89 */ /* 0x000e6200000e0000 */
[----:B------:R-:W-:-:S02]  /*8660*/  FSEL R12, R12, -INF , P5 ;  /* 0xff8000000c0c7808 */ /* 0x000fc40002800000 */
[C---:B------:R-:W-:Y:S02]  /*8670*/  ISETP.GT.AND P4, PT, R124.reuse, 0x11, PT ;  /* 0x000000117c00780c */ /* 0x040fe40003f84270 */
[----:B------:R-:W-:Y:S02]  /*8680*/  ISETP.GT.AND P5, PT, R124, 0x18, PT ;  /* 0x000000187c00780c */ /* 0x000fe40003fa4270 */
[----:B------:R-:W-:Y:S02]  /*8690*/  FSEL R21, R21, -INF , P4 ;  /* 0xff80000015157808 */ /* 0x000fe40002000000 */
[----:B------:R-:W-:Y:S02]  /*86a0*/  FSEL R186, R186, -INF , P5 ;  /* 0xff800000baba7808 */ /* 0x000fe40002800000 */
[C---:B------:R-:W-:Y:S02]  /*86b0*/  ISETP.GT.AND P4, PT, R124.reuse, 0x21, PT ;  /* 0x000000217c00780c */ /* 0x040fe40003f84270 */
[----:B------:R-:W-:-:S02]  /*86c0*/  ISETP.GT.AND P5, PT, R124, 0x28, PT ;  /* 0x000000287c00780c */ /* 0x000fc40003fa4270 */
[----:B------:R-:W-:Y:S02]  /*86d0*/  FSEL R171, R171, -INF , P4 ;  /* 0xff800000abab7808 */ /* 0x000fe40002000000 */
[----:B------:R-:W-:Y:S02]  /*86e0*/  FSEL R174, R174, -INF , P5 ;  /* 0xff800000aeae7808 */ /* 0x000fe40002800000 */
[C---:B------:R-:W-:Y:S02]  /*86f0*/  ISETP.GT.AND P4, PT, R124.reuse, 0x31, PT ;  /* 0x000000317c00780c */ /* 0x040fe40003f84270 */
[----:B------:R-:W-:Y:S02]  /*8700*/  ISETP.GT.AND P5, PT, R124, 0x38, PT ;  /* 0x000000387c00780c */ /* 0x000fe40003fa4270 */
[----:B------:R-:W-:Y:S02]  /*8710*/  FSEL R190, R190, -INF , P4 ;  /* 0xff800000bebe7808 */ /* 0x000fe40002000000 */
[----:B-1----:R-:W-:-:S02]  /*8720*/  FMNMX.FTZ R120, R183, R120, !PT ;  /* 0x00000078b7787209 */ /* 0x002fc40007810000 */
[----:B------:R-:W-:Y:S02]  /*8730*/  FSEL R183, R8, -INF , P6 ;  /* 0xff80000008b77808 */ /* 0x000fe40003000000 */
[----:B------:R-:W-:Y:S01]  /*8740*/  ISETP.GT.AND P6, PT, R124, 0x10, PT ;  /* 0x000000107c00780c */ /* 0x000fe20003fc4270 */
[----:B------:R-:W-:-:S01]  /*8750*/  FFMA.FTZ R8, R120, R193, -8 ;  /* 0xc100000078087423 */ /* 0x000fc200000100c1 */
[----:B------:R-:W-:Y:S02]  /*8760*/  FSEL R125, R125, -INF , P5 ;  /* 0xff8000007d7d7808 */ /* 0x000fe40002800000 */
[----:B------:R-:W-:Y:S02]  /*8770*/  FSEL R20, R20, -INF , P6 ;  /* 0xff80000014147808 */ /* 0x000fe40003000000 */
[C---:B------:R-:W-:Y:S02]  /*8780*/  ISETP.GT.AND P6, PT, R124.reuse, 0x20, PT ;  /* 0x000000207c00780c */ /* 0x040fe40003fc4270 */
[----:B------:R-:W-:-:S02]  /*8790*/  ISETP.GT.AND P4, PT, R124, 0x40, PT ;  /* 0x000000407c00780c */ /* 0x000fc40003f84270 */
[----:B------:R-:W-:Y:S02]  /*87a0*/  FSEL R170, R170, -INF , P6 ;  /* 0xff800000aaaa7808 */ /* 0x000fe40003000000 */
[C---:B------:R-:W-:Y:S02]  /*87b0*/  ISETP.GT.AND P6, PT, R124.reuse, 0x30, PT ;  /* 0x000000307c00780c */ /* 0x040fe40003fc4270 */
[----:B------:R-:W-:Y:S02]  /*87c0*/  ISETP.GT.AND P5, PT, R124, 0x41, PT ;  /* 0x000000417c00780c */ /* 0x000fe40003fa4270 */
[----:B------:R-:W-:Y:S02]  /*87d0*/  FSEL R178, R178, -INF , P6 ;  /* 0xff800000b2b27808 */ /* 0x000fe40003000000 */
[----:B------:R-:W-:Y:S02]  /*87e0*/  ISETP.GT.AND P6, PT, R124, 0x39, PT ;  /* 0x000000397c00780c */ /* 0x000fe40003fc4270 */
[----:B------:R-:W-:-:S02]  /*87f0*/  FSEL R154, R154, -INF , P4 ;  /* 0xff8000009a9a7808 */ /* 0x000fc40002000000 */
[----:B------:R-:W-:Y:S02]  /*8800*/  FSEL R182, R182, -INF , P6 ;  /* 0xff800000b6b67808 */ /* 0x000fe40003000000 */
[----:B------:R-:W-:Y:S02]  /*8810*/  ISETP.GT.AND P6, PT, R124, 0x48, PT ;  /* 0x000000487c00780c */ /* 0x000fe40003fc4270 */
[----:B------:R-:W-:Y:S02]  /*8820*/  FSEL R155, R155, -INF , P5 ;  /* 0xff8000009b9b7808 */ /* 0x000fe40002800000 */
[----:B------:R-:W-:Y:S02]  /*8830*/  FSEL R158, R158, -INF , P6 ;  /* 0xff8000009e9e7808 */ /* 0x000fe40003000000 */
[C---:B------:R-:W-:Y:S02]  /*8840*/  ISETP.GT.AND P4, PT, R124.reuse, 0x49, PT ;  /* 0x000000497c00780c */ /* 0x040fe40003f84270 */
[----:B------:R-:W-:-:S02]  /*8850*/  ISETP.GT.AND P5, PT, R124, 0x50, PT ;  /* 0x000000507c00780c */ /* 0x000fc40003fa4270 */
[C---:B------:R-:W-:Y:S02]  /*8860*/  ISETP.GT.AND P6, PT, R124.reuse, 0x51, PT ;  /* 0x000000517c00780c */ /* 0x040fe40003fc4270 */
        /* <DEDUP_REMOVED lines=19> */
[----:B0-----:R-:W-:Y:S02]  /*89a0*/  FSEL R128, R128, -INF , P6 ;  /* 0xff80000080807808 */ /* 0x001fe40003000000 */
[C---:B------:R-:W-:Y:S02]  /*89b0*/  ISETP.GT.AND P4, PT, R124.reuse, 0x70, PT ;  /* 0x000000707c00780c */ /* 0x040fe40003f84270 */
[C---:B------:R-:W-:Y:S02]  /*89c0*/  ISETP.GT.AND P5, PT, R124.reuse, 0x71, PT ;  /* 0x000000717c00780c */ /* 0x040fe40003fa4270 */
[----:B------:R-:W-:-:S02]  /*89d0*/  ISETP.GT.AND P6, PT, R124, 0x78, PT ;  /* 0x000000787c00780c */ /* 0x000fc40003fc4270 */
[----:B------:R-:W-:Y:S02]  /*89e0*/  FSEL R175, R175, -INF , P3 ;  /* 0xff800000afaf7808 */ /* 0x000fe40001800000 */
[----:B------:R-:W-:Y:S02]  /*89f0*/  FSETP.NEU.FTZ.AND P3, PT, R120, -INF , PT ;  /* 0xff8000007800780b */ /* 0x000fe40003f7d000 */
[----:B------:R-:W-:Y:S02]  /*8a00*/  FSEL R146, R146, -INF , P4 ;  /* 0xff80000092927808 */ /* 0x000fe40002000000 */
[----:B------:R-:W-:Y:S02]  /*8a10*/  FSEL R147, R147, -INF , P5 ;  /* 0xff80000093937808 */ /* 0x000fe40002800000 */
[----:B------:R-:W-:Y:S02]  /*8a20*/  FSEL R150, R150, -INF , P6 ;  /* 0xff80000096967808 */ /* 0x000fe40003000000 */
[----:B------:R-:W-:-:S02]  /*8a30*/  ISETP.GT.AND P4, PT, R124, 0x79, PT ;  /* 0x000000797c00780c */ /* 0x000fc40003f84270 */
[C---:B------:R-:W-:Y:S02]  /*8a40*/  ISETP.GT.AND P5, PT, R124.reuse, 0x80, PT ;  /* 0x000000807c00780c */ /* 0x040fe40003fa4270 */
[----:B------:R-:W-:Y:S02]  /*8a50*/  ISETP.GT.AND P6, PT, R124, 0x81, PT ;  /* 0x000000817c00780c */ /* 0x000fe40003fc4270 */
[----:B------:R-:W-:Y:S02]  /*8a60*/  FSEL R8, R8, RZ, P3 ;  /* 0x000000ff08087208 */ /* 0x000fe40001800000 */
[----:B------:R-:W-:Y:S02]  /*8a70*/  FSEL R151, R151, -INF , P4 ;  /* 0xff80000097977808 */ /* 0x000fe40002000000 */
[----:B------:R-:W-:Y:S01]  /*8a80*/  FSEL R122, R122, -INF , P5 ;  /* 0xff8000007a7a7808 */ /* 0x000fe20002800000 */
[----:B------:R-:W-:-:S01]  /*8a90*/  FFMA.FTZ R192, R184, UR10, -R8 ;  /* 0x0000000ab8c07c23 */ /* 0x000fc20008010808 */
[----:B------:R-:W-:Y:S01]  /*8aa0*/  FSEL R123, R123, -INF , P6 ;  /* 0xff8000007b7b7808 */ /* 0x000fe20003000000 */
[----:B------:R-:W-:-:S01]  /*8ab0*/  FFMA.FTZ R6, R6, UR10, -R8 ;  /* 0x0000000a06067c23 */ /* 0x000fc20008010808 */
[----:B------:R-:W-:Y:S01]  /*8ac0*/  ISETP.GT.AND P4, PT, R124, 0x88, PT ;  /* 0x000000887c00780c */ /* 0x000fe20003f84270 */
[----:B------:R-:W-:-:S01]  /*8ad0*/  FFMA.FTZ R7, R7, UR10, -R8 ;  /* 0x0000000a07077c23 */ /* 0x000fc20008010808 */
[----:B------:R-:W-:Y:S01]  /*8ae0*/  ISETP.GT.AND P5, PT, R124, 0x89, PT ;  /* 0x000000897c00780c */ /* 0x000fe20003fa4270 */
[----:B------:R-:W-:-:S01]  /*8af0*/  FFMA.FTZ R10, R10, UR10, -R8 ;  /* 0x0000000a0a0a7c23 */ /* 0x000fc20008010808 */
[----:B------:R-:W-:Y:S01]  /*8b00*/  ISETP.GT.AND P6, PT, R124, 0x90, PT ;  /* 0x000000907c00780c */ /* 0x000fe20003fc4270 */
[----:B------:R-:W-:-:S01]  /*8b10*/  FFMA.FTZ R11, R11, UR10, -R8 ;  /* 0x0000000a0b0b7c23 */ /* 0x000fc20008010808 */
[----:B------:R-:W-:Y:S01]  /*8b20*/  FMNMX.FTZ R188, R183, R4, !PT ;  /* 0x00000004b7bc7209 */ /* 0x000fe20007810000 */
[----:B------:R-:W-:-:S01]  /*8b30*/  FFMA.FTZ R14, R14, UR10, -R8 ;  /* 0x0000000a0e0e7c23 */ /* 0x000fc20008010808 */
[----:B------:R-:W-:Y:S01]  /*8b40*/  FSEL R126, R126, -INF , P4 ;  /* 0xff8000007e7e7808 */ /* 0x000fe20002000000 */
[----:B------:R-:W-:-:S01]  /*8b50*/  FFMA.FTZ R15, R15, UR10, -R8 ;  /* 0x0000000a0f0f7c23 */ /* 0x000fc20008010808 */
[----:B------:R-:W-:Y:S01]  /*8b60*/  FSEL R184, R127, -INF , P5 ;  /* 0xff8000007fb87808 */ /* 0x000fe20002800000 */
[----:B------:R-:W-:-:S01]  /*8b70*/  FFMA.FTZ R168, R168, UR10, -R8 ;  /* 0x0000000aa8a87c23 */ /* 0x000fc20008010808 */
[----:B------:R-:W-:Y:S01]  /*8b80*/  FSEL R130, R130, -INF , P6 ;  /* 0xff80000082827808 */ /* 0x000fe20003000000 */
[----:B------:R0:W-:Y:S01]  /*8b90*/  MUFU.EX2 R127, R192 ;  /* 0x000000c0007f7308 */ /* 0x0001e20000000800 */
[C---:B------:R-:W-:Y:S01]  /*8ba0*/  ISETP.GT.AND P4, PT, R124.reuse, 0x91, PT ;  /* 0x000000917c00780c */ /* 0x040fe20003f84270 */
[--C-:B------:R-:W-:Y:S01]  /*8bb0*/  FFMA.FTZ R169, R169, UR10, -R8.reuse ;  /* 0x0000000aa9a97c23 */ /* 0x100fe20008010808 */
[----:B------:R-:W-:Y:S01]  /*8bc0*/  ISETP.GT.AND P5, PT, R124, 0x98, PT ;  /* 0x000000987c00780c */ /* 0x000fe20003fa4270 */
[--C-:B------:R-:W-:Y:S01]  /*8bd0*/  FFMA.FTZ R172, R172, UR10, -R8.reuse ;  /* 0x0000000aacac7c23 */ /* 0x100fe20008010808 */
[----:B------:R-:W-:Y:S01]  /*8be0*/  ISETP.GT.AND P6, PT, R124, 0x99, PT ;  /* 0x000000997c00780c */ /* 0x000fe20003fc4270 */
[--C-:B------:R-:W-:Y:S01]  /*8bf0*/  FFMA.FTZ R124, R185, UR10, -R8.reuse ;  /* 0x0000000ab97c7c23 */ /* 0x100fe20008010808 */
[----:B------:R-:W-:Y:S01]  /*8c00*/  FMNMX.FTZ R185, R9, R188, !PT ;  /* 0x000000bc09b97209 */ /* 0x000fe20007810000 */
[--C-:B------:R-:W-:Y:S01]  /*8c10*/  FFMA.FTZ R173, R173, UR10, -R8.reuse ;  /* 0x0000000aadad7c23 */ /* 0x100fe20008010808 */
[----:B------:R-:W-:Y:S01]  /*8c20*/  FSEL R131, R131, -INF , P4 ;  /* 0xff80000083837808 */ /* 0x000fe20002000000 */
[--C-:B0-----:R-:W-:Y:S01]  /*8c30*/  FFMA.FTZ R192, R179, UR10, -R8.reuse ;  /* 0x0000000ab3c07c23 */ /* 0x101fe20008010808 */
[----:B------:R-:W-:Y:S01]  /*8c40*/  FMNMX.FTZ R188, R12, R185, !PT ;  /* 0x000000b90cbc7209 */ /* 0x000fe20007810000 */
[--C-:B------:R-:W-:Y:S01]  /*8c50*/  FFMA.FTZ R176, R176, UR10, -R8.reuse ;  /* 0x0000000ab0b07c23 */ /* 0x100fe20008010808 */
[----:B------:R-:W-:Y:S01]  /*8c60*/  FSEL R134, R134, -INF , P5 ;  /* 0xff80000086867808 */ /* 0x000fe20002800000 */
[--C-:B------:R-:W-:Y:S01]  /*8c70*/  FFMA.FTZ R177, R177, UR10, -R8.reuse ;  /* 0x0000000ab1b17c23 */ /* 0x100fe20008010808 */
[----:B------:R-:W-:Y:S01]  /*8c80*/  FMNMX.FTZ R185, R13, R188, !PT ;  /* 0x000000bc0db97209 */ /* 0x000fe20007810000 */
[--C-:B------:R-:W-:Y:S01]  /*8c90*/  FFMA.FTZ R180, R180, UR10, -R8.reuse ;  /* 0x0000000ab4b47c23 */ /* 0x100fe20008010808 */
[----:B------:R-:W-:Y:S01]  /*8ca0*/  FSEL R135, R135, -INF , P6 ;  /* 0xff80000087877808 */ /* 0x000fe20003000000 */
        /* <DEDUP_REMOVED lines=28> */
[----:B------:R-:W-:Y:S01]  /*8e70*/  FFMA.FTZ R133, R133, UR10, -R8 ;  /* 0x0000000a85857c23 */ /* 0x000fe20008010808 */
        /* <DEDUP_REMOVED lines=43> */
[----:B------:R-:W-:Y:S04]  /*9130*/  MUFU.EX2 R181, R181 ;  /* 0x000000b500b57308 */ /* 0x000fe80000000800 */
[----:B------:R-:W0:Y:S04]  /*9140*/  SHFL.BFLY PT, R188, R185, 0x2, 0x1f ;  /* 0x0c401f00b9bc7f89 */ /* 0x000e2800000e0000 */
[----:B------:R-:W-:Y:S08]  /*9150*/  MUFU.EX2 R152, R152 ;  /* 0x0000009800987308 */ /* 0x000ff00000000800 */
[----:B------:R-:W-:Y:S08]  /*9160*/  MUFU.EX2 R153, R153 ;  /* 0x0000009900997308 */ /* 0x000ff00000000800 */
[----:B------:R-:W-:Y:S01]  /*9170*/  MUFU.EX2 R156, R156 ;  /* 0x0000009c009c7308 */ /* 0x000fe20000000800 */
[----:B0-----:R-:W-:Y:S01]  /*9180*/  FMNMX.FTZ R193, R185, R188, !PT ;  /* 0x000000bcb9c17209 */ /* 0x001fe20007810000 */
[--C-:B------:R-:W-:Y:S01]  /*9190*/  FFMA.FTZ R188, R121, UR10, -R8.reuse ;  /* 0x0000000a79bc7c23 */ /* 0x100fe20008010808 */
[----:B------:R-:W-:-:S05]  /*91a0*/  FFMA.FTZ R8, R143, UR10, -R8 ;  /* 0x0000000a8f087c23 */ /* 0x000fca0008010808 */
[----:B------:R0:W-:Y:S01]  /*91b0*/  MUFU.EX2 R185, R191 ;  /* 0x000000bf00b97308 */ /* 0x0001e20000000800 */
[----:B------:R-:W1:Y:S07]  /*91c0*/  SHFL.BFLY PT, R194, R193, 0x1, 0x1f ;  /* 0x0c201f00c1c27f89 */ /* 0x000e6e00000e0000 */
[----:B------:R-:W-:Y:S08]  /*91d0*/  MUFU.EX2 R157, R157 ;  /* 0x0000009d009d7308 */ /* 0x000ff00000000800 */
[----:B------:R-:W-:Y:S08]  /*91e0*/  MUFU.EX2 R160, R160 ;  /* 0x000000a000a07308 */ /* 0x000ff00000000800 */
[----:B------:R-:W-:Y:S01]  /*91f0*/  MUFU.EX2 R161, R161 ;  /* 0x000000a100a17308 */ /* 0x000fe20000000800 */
[----:B-1----:R-:W-:Y:S01]  /*9200*/  FMNMX.FTZ R121, R193, R194, !PT ;  /* 0x000000c2c1797209 */ /* 0x002fe20007810000 */
[----:B------:R-:W-:-:S03]  /*9210*/  IMAD.U32 R194, RZ, RZ, UR10 ;  /* 0x0000000affc27e24 */ /* 0x000fc6000f8e00ff */
[C---:B------:R-:W-:Y:S01]  /*9220*/  FSETP.NEU.FTZ.AND P4, PT, R121.reuse, -INF , PT ;  /* 0xff8000007900780b */ /* 0x040fe20003f9d000 */
[----:B------:R-:W-:-:S02]  /*9230*/  FFMA.FTZ R179, R121, R194, -8 ;  /* 0xc100000079b37423 */ /* 0x000fc400000100c2 */
[----:B------:R-:W-:Y:S03]  /*9240*/  MUFU.EX2 R164, R164 ;  /* 0x000000a400a47308 */ /* 0x000fe60000000800 */
[----:B------:R-:W-:-:S05]  /*9250*/  FSEL R143, R179, RZ, P4 ;  /* 0x000000ffb38f7208 */ /* 0x000fca0002000000 */
[--C-:B------:R-:W-:Y:S01]  /*9260*/  FFMA.FTZ R193, R158, UR10, -R143.reuse ;  /* 0x0000000a9ec17c23 */ /* 0x100fe2000801088f */
[----:B------:R-:W-:-:S01]  /*9270*/  FFMA.FTZ R158, R159, UR10, -R143 ;  /* 0x0000000a9f9e7c23 */ /* 0x000fc2000801088f */
[--C-:B------:R-:W-:Y:S01]  /*9280*/  FFMA.FTZ R194, R9, UR10, -R143.reuse ;  /* 0x0000000a09c27c23 */ /* 0x100fe2000801088f */
[----:B------:R-:W-:Y:S02]  /*9290*/  IMAD.U32 R159, RZ, RZ, UR58 ;  /* 0x0000003aff9f7e24 */ /* 0x000fe4000f8e00ff */
[--C-:B------:R-:W-:Y:S01]  /*92a0*/  FFMA.FTZ R9, R12, UR10, -R143.reuse ;  /* 0x0000000a0c097c23 */ /* 0x100fe2000801088f */
[----:B------:R-:W-:-:S01]  /*92b0*/  FFMA.FTZ R12, R13, UR10, -R143 ;  /* 0x0000000a0d0c7c23 */ /* 0x000fc2000801088f */
[--C-:B------:R-:W-:Y:S01]  /*92c0*/  FFMA.FTZ R13, R20, UR10, -R143.reuse ;  /* 0x0000000a140d7c23 */ /* 0x100fe2000801088f */
[----:B------:R-:W-:-:S01]  /*92d0*/  FFMA.FTZ R20, R21, UR10, -R143 ;  /* 0x0000000a15147c23 */ /* 0x000fc2000801088f */
[--C-:B------:R-:W-:Y:S01]  /*92e0*/  FFMA.FTZ R21, R186, UR10, -R143.reuse ;  /* 0x0000000aba157c23 */ /* 0x100fe2000801088f */
[----:B------:R-:W-:Y:S01]  /*92f0*/  @!P0 LEA R159, R159, UR41, 0x3 ;  /* 0x000000299f9f8c11 */ /* 0x000fe2000f8e18ff */
[--C-:B------:R-:W-:Y:S01]  /*9300*/  FFMA.FTZ R186, R187, UR10, -R143.reuse ;  /* 0x0000000abbba7c23 */ /* 0x100fe2000801088f */
[----:B------:R-:W-:Y:S01]  /*9310*/  FSEL R187, R121, RZ, P4 ;  /* 0x000000ff79bb7208 */ /* 0x000fe20002000000 */
[--C-:B------:R-:W-:Y:S01]  /*9320*/  FFMA.FTZ R179, R183, UR10, -R143.reuse ;  /* 0x0000000ab7b37c23 */ /* 0x100fe2000801088f */
[----:B------:R-:W-:-:S01]  /*9330*/  FFMA.FTZ R183, R190, UR10, -R143 ;  /* 0x0000000abeb77c23 */ /* 0x000fc2000801088f */
[----:B------:R-:W-:Y:S01]  /*9340*/  @!P0 VIADD R159, R159, 0x33440 ;  /* 0x000334409f9f8836 */ /* 0x000fe20000000000 */
[----:B------:R-:W-:Y:S01]  /*9350*/  FSEL R190, R120, RZ, P3 ;  /* 0x000000ff78be7208 */ /* 0x000fe20001800000 */
[----:B0-----:R-:W-:Y:S01]  /*9360*/  FADD.FTZ R191, -R187, R4 ;  /* 0x00000004bbbf7221 */ /* 0x001fe20000010100 */
[----:B------:R-:W-:Y:S01]  /*9370*/  IADD3 R187, -R219, 0xb, RZ ;  /* 0x0000000bdbbb7810 */ /* 0x000fe20007ffe1ff */
[----:B------:R-:W-:Y:S01]  /*9380*/  MUFU.EX2 R179, R179 ;  /* 0x000000b300b37308 */ /* 0x000fe20000000800 */
[----:B------:R-:W-:Y:S01]  /*9390*/  @!P0 PRMT R4, RZ, 0x654, R159 ;  /* 0x00000654ff048816 */ /* 0x000fe2000000009f */
[----:B------:R-:W-:Y:S01]  /*93a0*/  FADD.FTZ R190, -R190, R5 ;  /* 0x00000005bebe7221 */ /* 0x000fe20000010100 */
[----:B------:R-:W-:-:S01]  /*93b0*/  FFMA.FTZ R170, R170, UR10, -R143 ;  /* 0x0000000aaaaa7c23 */ /* 0x000fc2000801088f */
[----:B------:R0:W-:Y:S06]  /*93c0*/  BAR.ARV R187, 0x100 ;  /* 0x000400bb0000751d */ /* 0x0001ec0000002000 */
[----:B------:R1:W-:Y:S01]  /*93d0*/  @!P0 SYNCS.ARRIVE.TRANS64.RED.A1T0 RZ, [R4+URZ], RZ ;  /* 0x000000ff04ff89a7 */ /* 0x0003e2000810043f */
[----:B------:R-:W-:Y:S01]  /*93e0*/  FMUL.FTZ R190, R190, UR10 ;  /* 0x0000000abebe7c20 */ /* 0x000fe20008410000 */
[----:B------:R-:W-:Y:S01]  /*93f0*/  MUFU.EX2 R194, R194 ;  /* 0x000000c200c27308 */ /* 0x000fe20000000800 */
[----:B------:R-:W-:-:S01]  /*9400*/  FFMA.FTZ R171, R171, UR10, -R143 ;  /* 0x0000000aabab7c23 */ /* 0x000fc2000801088f */
[--C-:B------:R-:W-:Y:S01]  /*9410*/  FFMA.FTZ R174, R174, UR10, -R143.reuse ;  /* 0x0000000aaeae7c23 */ /* 0x100fe2000801088f */
[----:B------:R-:W-:-:S01]  /*9420*/  FFMA.FTZ R175, R175, UR10, -R143 ;  /* 0x0000000aafaf7c23 */ /* 0x000fc2000801088f */
[--C-:B------:R-:W-:Y:S01]  /*9430*/  FFMA.FTZ R178, R178, UR10, -R143.reuse ;  /* 0x0000000ab2b27c23 */ /* 0x100fe2000801088f */
[----:B------:R-:W-:-:S01]  /*9440*/  FFMA.FTZ R125, R125, UR10, -R143 ;  /* 0x0000000a7d7d7c23 */ /* 0x000fc2000801088f */
[----:B-1----:R-:W-:Y:S01]  /*9450*/  FMUL.FTZ R4, R191, UR10 ;  /* 0x0000000abf047c20 */ /* 0x002fe20008410000 */
        /* <DEDUP_REMOVED lines=26> */
[----:B--2---:R-:W-:-:S01]  /*9600*/  FFMA.FTZ R3, R4, R2, R179 ;  /* 0x0000000204037223 */ /* 0x004fc200000100b3 */
[--C-:B------:R-:W-:Y:S01]  /*9610*/  FFMA.FTZ R134, R134, UR10, -R143.reuse ;  /* 0x0000000a86867c23 */ /* 0x100fe2000801088f */
[----:B------:R-:W-:-:S01]  /*9620*/  FFMA.FTZ R135, R135, UR10, -R143 ;  /* 0x0000000a87877c23 */ /* 0x000fc2000801088f */
[----:B------:R-:W-:Y:S01]  /*9630*/  FADD.FTZ R143, R7, R190 ;  /* 0x000000be078f7221 */ /* 0x000fe20000010000 */
[----:B------:R-:W-:-:S03]  /*9640*/  FADD.FTZ R2, R194, R3 ;  /* 0x00000003c2027221 */ /* 0x000fc60000010000 */
[----:B------:R-:W2:Y:S01]  /*9650*/  MUFU.EX2 R13, R13 ;  /* 0x0000000d000d7308 */ /* 0x000ea20000000800 */
[----:B------:R-:W-:-:S01]  /*9660*/  FADD.FTZ R190, R10, R143 ;  /* 0x0000008f0abe7221 */ /* 0x000fc20000010000 */
[----:B---3--:R-:W-:-:S03]  /*9670*/  FADD.FTZ R3, R9, R2 ;  /* 0x0000000209037221 */ /* 0x008fc60000010000 */
[----:B------:R-:W-:-:S03]  /*9680*/  FADD.FTZ R143, R11, R190 ;  /* 0x000000be0b8f7221 */ /* 0x000fc60000010000 */
[----:B------:R-:W3:Y:S01]  /*9690*/  MUFU.EX2 R20, R20 ;  /* 0x0000001400147308 */ /* 0x000ee20000000800 */
[----:B-1----:R-:W-:-:S01]  /*96a0*/  FADD.FTZ R2, R12, R3 ;  /* 0x000000030c027221 */ /* 0x002fc20000010000 */
[----:B------:R-:W-:-:S04]  /*96b0*/  FADD.FTZ R190, R14, R143 ;  /* 0x0000008f0ebe7221 */ /* 0x000fc80000010000 */
[----:B------:R-:W-:Y:S02]  /*96c0*/  FADD.FTZ R190, R15, R190 ;  /* 0x000000be0fbe7221 */ /* 0x000fe40000010000 */
[----:B------:R-:W1:Y:S01]  /*96d0*/  MUFU.EX2 R21, R21 ;  /* 0x0000001500157308 */ /* 0x000e620000000800 */
[----:B--2---:R-:W-:-:S07]  /*96e0*/  FADD.FTZ R3, R13, R2 ;  /* 0x000000020d037221 */ /* 0x004fce0000010000 */
[----:B------:R-:W2:Y:S01]  /*96f0*/  MUFU.EX2 R186, R186 ;  /* 0x000000ba00ba7308 */ /* 0x000ea20000000800 */
[----:B---3--:R-:W-:-:S01]  /*9700*/  FADD.FTZ R2, R20, R3 ;  /* 0x0000000314027221 */ /* 0x008fc20000010000 */
[----:B------:R-:W-:-:S04]  /*9710*/  FADD.FTZ R3, R127, R190 ;  /* 0x000000be7f037221 */ /* 0x000fc80000010000 */
[----:B------:R-:W-:Y:S02]  /*9720*/  FADD.FTZ R3, R124, R3 ;  /* 0x000000037c037221 */ /* 0x000fe40000010000 */
[----:B------:R-:W3:Y:S01]  /*9730*/  MUFU.EX2 R170, R170 ;  /* 0x000000aa00aa7308 */ /* 0x000ee20000000800 */
        /* <DEDUP_REMOVED lines=8> */
[----:B---3--:R-:W-:-:S01]  /*97c0*/  FADD.FTZ R190, R170, R143 ;  /* 0x0000008faabe7221 */ /* 0x008fc20000010000 */
        /* <DEDUP_REMOVED lines=14> */
[----:B--2---:R-:W-:-:S07]  /*98b0*/  FADD.FTZ R190, R183, R190 ;  /* 0x000000beb7be7221 */ /* 0x004fce0000010000 */
[----:B------:R-:W2:Y:S01]  /*98c0*/  MUFU.EX2 R154, R154 ;  /* 0x0000009a009a7308 */ /* 0x000ea20000000800 */
[----:B0-----:R-:W-:-:S07]  /*98d0*/  FADD.FTZ R3, R125, R190 ;  /* 0x000000be7d037221 */ /* 0x001fce0000010000 */
[----:B------:R-:W0:Y:S01]  /*98e0*/  MUFU.EX2 R155, R155 ;  /* 0x0000009b009b7308 */ /* 0x000e220000000800 */
[----:B-1----:R-:W-:-:S07]  /*98f0*/  FADD.FTZ R3, R182, R3 ;  /* 0x00000003b6037221 */ /* 0x002fce0000010000 */
[----:B------:R-:W1:Y:S08]  /*9900*/  MUFU.EX2 R5, R193 ;  /* 0x000000c100057308 */ /* 0x000e700000000800 */
[----:B------:R-:W3:Y:S08]  /*9910*/  MUFU.EX2 R158, R158 ;  /* 0x0000009e009e7308 */ /* 0x000ef00000000800 */
[----:B------:R-:W4:Y:S08]  /*9920*/  MUFU.EX2 R162, R162 ;  /* 0x000000a200a27308 */ /* 0x000f300000000800 */
[----:B------:R2:W-:Y:S08]  /*9930*/  MUFU.EX2 R143, R128 ;  /* 0x00000080008f7308 */ /* 0x0005f00000000800 */
[----:B------:R-:W5:Y:S01]  /*9940*/  MUFU.EX2 R163, R163 ;  /* 0x000000a300a37308 */ /* 0x000f620000000800 */
[----:B--2---:R-:W-:-:S01]  /*9950*/  FADD.FTZ R128, R154, R3 ;  /* 0x000000039a807221 */ /* 0x004fc20000010000 */
[----:B------:R-:W-:-:S03]  /*9960*/  FADD.FTZ R3, R153, R2 ;  /* 0x0000000299037221 */ /* 0x000fc60000010000 */
[----:B0-----:R-:W-:Y:S01]  /*9970*/  FADD.FTZ R128, R155, R128 ;  /* 0x000000809b807221 */ /* 0x001fe20000010000 */
[----:B------:R-:W-:-:S02]  /*9980*/  FADD.FTZ R2, R156, R3 ;  /* 0x000000039c027221 */ /* 0x000fc40000010000 */
[----:B------:R-:W0:Y:S01]  /*9990*/  MUFU.EX2 R166, R166 ;  /* 0x000000a600a67308 */ /* 0x000e220000000800 */
[----:B-1----:R-:W-:-:S01]  /*99a0*/  FADD.FTZ R3, R5, R128 ;  /* 0x0000008005037221 */ /* 0x002fc20000010000 */
[----:B------:R-:W-:-:S03]  /*99b0*/  FADD.FTZ R187, R157, R2 ;  /* 0x000000029dbb7221 */ /* 0x000fc60000010000 */
[----:B---3--:R-:W-:Y:S01]  /*99c0*/  FADD.FTZ R3, R158, R3 ;  /* 0x000000039e037221 */ /* 0x008fe20000010000 */
[----:B------:R-:W-:-:S02]  /*99d0*/  FADD.FTZ R2, R160, R187 ;  /* 0x000000bba0027221 */ /* 0x000fc40000010000 */
[----:B------:R-:W1:Y:S01]  /*99e0*/  MUFU.EX2 R165, R165 ;  /* 0x000000a500a57308 */ /* 0x000e620000000800 */
[----:B----4-:R-:W-:-:S01]  /*99f0*/  FADD.FTZ R128, R162, R3 ;  /* 0x00000003a2807221 */ /* 0x010fc20000010000 */
[----:B------:R-:W-:-:S03]  /*9a00*/  FADD.FTZ R3, R161, R2 ;  /* 0x00000002a1037221 */ /* 0x000fc60000010000 */
[----:B-----5:R-:W-:Y:S01]  /*9a10*/  FADD.FTZ R187, R163, R128 ;  /* 0x00000080a3bb7221 */ /* 0x020fe20000010000 */
[----:B------:R-:W-:-:S02]  /*9a20*/  FADD.FTZ R2, R164, R3 ;  /* 0x00000003a4027221 */ /* 0x000fc40000010000 */
        /* <DEDUP_REMOVED lines=18> */
[----:B------:R-:W-:-:S03]  /*9b50*/  FADD.FTZ R191, R143, R128 ;  /* 0x000000808fbf7221 */ /* 0x000fc60000010000 */
        /* <DEDUP_REMOVED lines=49> */
.L_x_2151:
[----:B------:R-:W-:Y:S01]  /*9e70*/  UISETP.GT.AND UP1, UPT, UR57, UR56, UPT ;  /* 0x000000383900728c */ /* 0x000fe2000bf24270 */
[----:B------:R-:W-:Y:S01]  /*9e80*/  F2FP.SATFINITE.E4M3.F32.PACK_AB_MERGE_C R5, R158, R5, RZ ;  /* 0x000000059e05723e */ /* 0x000fe200048070ff */
[----:B------:R-:W-:Y:S01]  /*9e90*/  ULEA UR6, UR59, UR41, 0x3 ;  /* 0x000000293b067291 */ /* 0x000fe2000f8e183f */
[----:B------:R-:W-:Y:S01]  /*9ea0*/  F2FP.SATFINITE.E4M3.F32.PACK_AB_MERGE_C R10, R11, R10, RZ ;  /* 0x0000000a0b0a723e */ /* 0x000fe200048070ff */
[----:B------:R-:W-:Y:S01]  /*9eb0*/  UIADD3 UR57, UR57, -0x1, URZ ;  /* 0xffffffff39397890 */ /* 0x000fe2000fffe03f */
[----:B------:R-:W-:Y:S01]  /*9ec0*/  F2FP.SATFINITE.E4M3.F32.PACK_AB_MERGE_C R9, R12, R9, RZ ;  /* 0x000000090c09723e */ /* 0x000fe200048070ff */
[----:B------:R-:W-:Y:S01]  /*9ed0*/  UIADD3 UR6, UR6, 0x33460, URZ ;  /* 0x0003346006067890 */ /* 0x000fe2000fffe03f */
[----:B------:R-:W-:Y:S01]  /*9ee0*/  PLOP3.LUT P3, PT, PT, PT, UP1, 0x80, 0x0 ;  /* 0x000000000000781c */ /* 0x000fe20003f6f018 */
[----:B------:R-:W-:Y:S01]  /*9ef0*/  UMOV UR60, UR47 ;  /* 0x0000002f003c7c82 */ /* 0x000fe20008000000 */
[----:B------:R-:W-:Y:S01]  /*9f00*/  F2FP.SATFINITE.E4M3.F32.PACK_AB_MERGE_C R124, R124, R127, RZ ;  /* 0x0000007f7c7c723e */ /* 0x000fe200048070ff */
[----:B------:R-:W-:Y:S01]  /*9f10*/  UPRMT UR6, UR40, 0x654, UR6 ;  /* 0x0000065428067896 */ /* 0x000fe20008000006 */
[----:B------:R-:W-:Y:S01]  /*9f20*/  F2FP.SATFINITE.E4M3.F32.PACK_AB_MERGE_C R21, R186, R21, RZ ;  /* 0x00000015ba15723e */ /* 0x000fe200048070ff */
[----:B------:R-:W-:Y:S01]  /*9f30*/  UMOV UR59, UR58 ;  /* 0x0000003a003b7c82 */ /* 0x000fe20008000000 */
        /* <DEDUP_REMOVED lines=132> */
[----:B------:R-:W-:-:S02]  /*a780*/  IMAD.MOV.U32 R4, RZ, RZ, R121 ;  /* 0x000000ffff047224 */ /* 0x000fc400078e0079 */
[----:B------:R-:W-:Y:S01]  /*a790*/  IMAD.MOV.U32 R5, RZ, RZ, R120 ;  /* 0x000000ffff057224 */ /* 0x000fe200078e0078 */
[----:B------:R-:W-:Y:S06]  /*a7a0*/  @P3 BRA `(.L_x_2152) ;  /* 0xffffffbc00003947 */ /* 0x000fec000383ffff */
[----:B------:R-:W-:-:S05]  /*a7b0*/  UMOV UR53, UR58 ;  /* 0x0000003a00357c82 */ /* 0x000fca0008000000 */
.L_x_2142:
[----:B------:R-:W-:-:S06]  /*a7c0*/  UISETP.GE.AND UP0, UPT, UR57, UR39, UPT ;  /* 0x000000273900728c */ /* 0x000fcc000bf06270 */
[----:B------:R-:W-:-:S13]  /*a7d0*/  PLOP3.LUT P2, PT, PT, PT, UP0, 0x80, 0x0 ;  /* 0x000000000000781c */ /* 0x000fda0003f4f008 */
[----:B------:R-:W-:Y:S05]  /*a7e0*/  @!P2 BRA `(.L_x_2153) ;  /* 0x000000380034a947 */ /* 0x000fea0003800000 */
[----:B------:R-:W-:Y:S01]  /*a7f0*/  IMAD.MOV.U32 R4, RZ, RZ, R121 ;  /* 0x000000ffff047224 */ /* 0x000fe200078e0079 */
[----:B------:R-:W-:Y:S01]  /*a800*/  UMOV UR56, UR47 ;  /* 0x0000002f00387c82 */ /* 0x000fe20008000000 */
[----:B------:R-:W-:Y:S01]  /*a810*/  IMAD.MOV.U32 R5, RZ, RZ, R120 ;  /* 0x000000ffff057224 */ /* 0x000fe200078e0078 */
[----:B------:R-:W-:Y:S01]  /*a820*/  UMOV UR52, UR53 ;  /* 0x0000003500347c82 */ /* 0x000fe20008000000 */
[----:B------:R-:W-:-:S05]  /*a830*/  ULDC UR51, c[0x0][0x988] ;  /* 0x0002620000337ab9 */ /* 0x000fca0000000800 */
.L_x_2163:
        /* <DEDUP_REMOVED lines=9> */
.L_x_2155:
[----:B------:R-:W-:Y:S01]  /*a8d0*/  ULEA UR6, UR53, UR41, 0x3 ;  /* 0x0000002935067291 */ /* 0x000fe2000f8e183f */
[----:B------:R-:W-:-:S05]  /*a8e0*/  IMAD.U32 R6, RZ, RZ, UR47 ;  /* 0x0000002fff067e24 */ /* 0x000fca000f8e00ff */
[----:B------:R-:W-:-:S04]  /*a8f0*/  SHF.L.U32 R6, R6, 0x1f, RZ ;  /* 0x0000001f06067819 */ /* 0x000fc800000006ff */
[----:B------:R0:W1:Y:S01]  /*a900*/  SYNCS.PHASECHK.TRANS64.TRYWAIT P2, [UR6+0x33430], R6 ;  /* 0x03343006ff0075a7 */ /* 0x0000620008040146 */
[----:B------:R-:W-:Y:S05]  /*a910*/  @!P1 BRA `(.L_x_2156) ;  /* 0x0000000000049947 */ /* 0x000fea0003800000 */
[----:B------:R-:W-:Y:S01]  /*a920*/  BPT.TRAP 0x1 ;  /* 0x000000040000795c */ /* 0x000fe20000300000 */
.L_x_2156:
[----:B-1----:R-:W-:Y:S05]  /*a930*/  @P2 BRA `(.L_x_2154) ;  /* 0x0000000000082947 */ /* 0x002fea0003800000 */
[----:B------:R-:W1:Y:S02]  /*a940*/  SYNCS.PHASECHK.TRANS64.TRYWAIT P2, [UR6+0x33430], R6 ;  /* 0x03343006ff0075a7 */ /* 0x000e640008040146 */
[----:B-1----:R-:W-:Y:S05]  /*a950*/  @!P2 BRA `(.L_x_2157) ;  /* 0x000000fc0014a947 */ /* 0x002fea0003800000 */
.L_x_2154:
[----:B-1----:R-:W1:Y:S01]  /*a960*/  S2R R7, SR_TID.X ;  /* 0x0000000000077919 */ /* 0x002e620000002100 */
[----:B------:R-:W-:Y:S01]  /*a970*/  UIMAD UR58, UR53, 0x780, UR50 ;  /* 0x00000780353a78a4 */ /* 0x000fe2000f8e0232 */
[----:B------:R-:W-:Y:S01]  /*a980*/  UMOV UR27, 0x80000020 ;  /* 0x80000020001b7882 */ /* 0x000fe20000000000 */
[----:B------:R-:W-:Y:S02]  /*a990*/  UMOV UR28, UR24 ;  /* 0x00000018001c7c82 */ /* 0x000fe40008000000 */
[----:B------:R-:W-:Y:S01]  /*a9a0*/  UIADD3 UR30, UR58, 0x80, URZ ;  /* 0x000000803a1e7890 */ /* 0x000fe2000fffe03f */
[----:B------:R-:W-:Y:S02]  /*a9b0*/  UMOV UR29, UR25 ;  /* 0x00000019001d7c82 */ /* 0x000fe40008000000 */
[----:B------:R-:W-:Y:S01]  /*a9c0*/  UMOV UR26, UR58 ;  /* 0x0000003a001a7c82 */ /* 0x000fe20008000000 */
[----:B------:R-:W-:Y:S01]  /*a9d0*/  UMOV UR31, 0x80000020 ;  /* 0x80000020001f7882 */ /* 0x000fe20000000000 */
[----:B------:R-:W-:Y:S01]  /*a9e0*/  UIADD3 UR34, UR58, 0x100, URZ ;  /* 0x000001003a227890 */ /* 0x000fe2000fffe03f */
[----:B------:R-:W-:Y:S01]  /*a9f0*/  UMOV UR32, UR24 ;  /* 0x0000001800207c82 */ /* 0x000fe20008000000 */
[----:B------:R-:W-:Y:S01]  /*aa00*/  UMOV UR33, UR25 ;  /* 0x0000001900217c82 */ /* 0x000fe20008000000 */
        /* <DEDUP_REMOVED lines=178> */
.L_x_2159:
[----:B------:R-:W-:Y:S01]  /*b530*/  ULEA UR6, UR52, UR41, 0x3 ;  /* 0x0000002934067291 */ /* 0x000fe2000f8e183f */
[----:B------:R-:W-:-:S05]  /*b540*/  IMAD.U32 R6, RZ, RZ, UR56 ;  /* 0x00000038ff067e24 */ /* 0x000fca000f8e00ff */
[----:B------:R-:W-:-:S04]  /*b550*/  SHF.L.U32 R6, R6, 0x1f, RZ ;  /* 0x0000001f06067819 */ /* 0x000fc800000006ff */
[----:B------:R0:W1:Y:S01]  /*b560*/  SYNCS.PHASECHK.TRANS64.TRYWAIT P2, [UR6+0x33450], R6 ;  /* 0x03345006ff0075a7 */ /* 0x0000620008040146 */
[----:B------:R-:W-:Y:S05]  /*b570*/  @!P1 BRA `(.L_x_2160) ;  /* 0x0000000000049947 */ /* 0x000fea0003800000 */
[----:B------:R-:W-:Y:S01]  /*b580*/  BPT.TRAP 0x1 ;  /* 0x000000040000795c */ /* 0x000fe20000300000 */
.L_x_2160:
[----:B-1----:R-:W-:Y:S05]  /*b590*/  @P2 BRA `(.L_x_2158) ;  /* 0x0000000000082947 */ /* 0x002fea0003800000 */
[----:B------:R-:W1:Y:S02]  /*b5a0*/  SYNCS.PHASECHK.TRANS64.TRYWAIT P2, [UR6+0x33450], R6 ;  /* 0x03345006ff0075a7 */ /* 0x000e640008040146 */
[----:B-1----:R-:W-:Y:S05]  /*b5b0*/  @!P2 BRA `(.L_x_2161) ;  /* 0x000000f00014a947 */ /* 0x002fea0003800000 */
.L_x_2158:
[----:B------:R-:W-:Y:S01]  /*b5c0*/  UIADD3 UR6, UR41, 0x200, URZ ;  /* 0x0000020029067890 */ /* 0x000fe2000fffe03f */
[----:B------:R-:W-:Y:S01]  /*b5d0*/  WARPGROUP.ARRIVE ;  /* 0x00000000000079c5 */ /* 0x000fe20000000000 */
[----:B------:R-:W-:Y:S01]  /*b5e0*/  UMOV UR7, 0xc0000010 ;  /* 0xc000001000077882 */ /* 0x000fe20000000000 */
[C---:B01----:R-:W-:Y:S01]  /*b5f0*/  FMUL.FTZ R6, R0.reuse, R184 ;  /* 0x000000b800067220 */ /* 0x043fe20000410000 */
        /* <DEDUP_REMOVED lines=20> */
[----:B------:R-:W-:Y:S01]  /*b740*/  FMUL.FTZ R185, R0, R197 ;  /* 0x000000c500b97220 */ /* 0x000fe20000410000 */
        /* <DEDUP_REMOVED lines=8> */
[C---:B------:R-:W-:Y:S01]  /*b7d0*/  FMUL.FTZ R169, R0.reuse, R169 ;  /* 0x000000a900a97220 */ /* 0x040fe20000410000 */
        /* <DEDUP_REMOVED lines=79> */
[----:B------:R-:W-:-:S02]  /*bcd0*/  FMUL.FTZ R135, R0, R135 ;  /* 0x0000008700877220 */ /* 0x000fc40000410000 */
        /* <DEDUP_REMOVED lines=47> */
[----:B0-----:R-:W-:-:S07]  /*bfd0*/  FMNMX.FTZ R121, R181, R120, !PT ;  /* 0x00000078b5797209 */ /* 0x001fce0007810000 */
        /* <DEDUP_REMOVED lines=43> */
[----:B--2---:R-:W-:Y:S01]  /*c290*/  FMNMX.FTZ R120, R140, R121, !PT ;  /* 0x000000798c787209 */ /* 0x004fe20007810000 */
[----:B------:R-:W-:Y:S02]  /*c2a0*/  WARPGROUP.DEPBAR.LE gsb0, 0x0 ;  /* 0x00008000000079c5 */ /* 0x000fe40000010000 */
[----:B------:R-:W-:-:S04]  /*c2b0*/  WARPGROUP.ARRIVE ;  /* 0x00000000000079c5 */ /* 0x000fc80000000000 */
[----:B------:R-:W2:Y:S01]  /*c2c0*/  MUFU.TANH R143, R143 ;  /* 0x0000008f008f7308 */ /* 0x000ea20000002400 */
[----:B-1----:R-:W-:Y:S01]  /*c2d0*/  FMNMX.FTZ R190, R142, R191, !PT ;  /* 0x000000bf8ebe7209 */ /* 0x002fe20007810000 */
[----:B------:R-:W-:Y:S01]  /*c2e0*/  QGMMA.64x192x32.F32.E4M3.E4M3 R24, R208, gdesc[UR4], R24, gsb0 ;  /* 0x02e00004d0187df3 */ /* 0x000fe20008000818 */
[----:B------:R-:W-:Y:S01]  /*c2f0*/  UIADD3 UR6, UR10, 0x480, URZ ;  /* 0x000004800a067890 */ /* 0x000fe2000fffe03f */
[----:B------:R-:W-:-:S04]  /*c300*/  UMOV UR7, 0xc0000010 ;  /* 0xc000001000077882 */ /* 0x000fc80000000000 */
        /* <DEDUP_REMOVED lines=47> */
[----:B-1----:R-:W-:Y:S02]  /*c600*/  FMNMX.FTZ R190, R134, R191, !PT ;  /* 0x000000bf86be7209 */ /* 0x002fe40007810000 */
[----:B0-----:R-:W-:-:S05]  /*c610*/  FMNMX.FTZ R191, R133, R120, !PT ;  /* 0x0000007885bf7209 */ /* 0x001fca0007810000 */
[----:B------:R-:W0:Y:S01]  /*c620*/  SHFL.BFLY PT, R120, R191, 0x2, 0x1f ;  /* 0x0c401f00bf787f89 */ /* 0x000e2200000e0000 */
[----:B------:R-:W-:Y:S02]  /*c630*/  WARPGROUP.DEPBAR.LE gsb0, 0x0 ;  /* 0x00008000000079c5 */ /* 0x000fe40000010000 */
[----:B------:R-:W-:Y:S01]  /*c640*/  WARPGROUP.ARRIVE ;  /* 0x00000000000079c5 */ /* 0x000fe20000000000 */
[----:B--2---:R-:W-:-:S05]  /*c650*/  FMNMX.FTZ R190, R135, R190, !PT ;  /* 0x000000be87be7209 */ /* 0x004fca0007810000 */
[----:B------:R-:W-:Y:S01]  /*c660*/  QGMMA.64x192x32.F32.E4M3.E4M3 R24, R204, gdesc[UR4], R24, gsb0 ;  /* 0x02e00004cc187df3 */ /* 0x000fe20008000818 */
[----:B------:R-:W-:Y:S01]  /*c670*/  UIADD3 UR6, UR10, 0x600, URZ ;  /* 0x000006000a067890 */ /* 0x000fe2000fffe03f */
[----:B------:R-:W1:Y:S01]  /*c680*/  SHFL.BFLY PT, R121, R190, 0x2, 0x1f ;  /* 0x0c401f00be797f89 */ /* 0x000e6200000e0000 */
[----:B------:R-:W-:Y:S01]  /*c690*/  UMOV UR7, 0xc0000010 ;  /* 0xc000001000077882 */ /* 0x000fe20000000000 */
[----:B------:R-:W-:Y:S01]  /*c6a0*/  UMOV UR10, UR51 ;  /* 0x00000033000a7c82 */ /* 0x000fe20008000000 */
[----:B0-----:R-:W-:Y:S01]  /*c6b0*/  FMNMX.FTZ R192, R191, R120, !PT ;  /* 0x00000078bfc07209 */ /* 0x001fe20007810000 */
[----:B------:R-:W-:Y:S01]  /*c6c0*/  IMAD.U32 R191, RZ, RZ, UR10 ;  /* 0x0000000affbf7e24 */ /* 0x000fe2000f8e00ff */
[----:B-1----:R-:W-:-:S03]  /*c6d0*/  FMNMX.FTZ R193, R190, R121, !PT ;  /* 0x00000079bec17209 */ /* 0x002fc60007810000 */
[----:B------:R-:W0:Y:S04]  /*c6e0*/  SHFL.BFLY PT, R121, R192, 0x1, 0x1f ;  /* 0x0c201f00c0797f89 */ /* 0x000e2800000e0000 */
[----:B------:R-:W1:Y:S01]  /*c6f0*/  SHFL.BFLY PT, R194, R193, 0x1, 0x1f ;  /* 0x0c201f00c1c27f89 */ /* 0x000e6200000e0000 */
[----:B0-----:R-:W-:Y:S02]  /*c700*/  FMNMX.FTZ R120, R192, R121, !PT ;  /* 0x00000079c0787209 */ /* 0x001fe40007810000 */
[----:B-1----:R-:W-:-:S03]  /*c710*/  FMNMX.FTZ R121, R193, R194, !PT ;  /* 0x000000c2c1797209 */ /* 0x002fc60007810000 */
[C---:B------:R-:W-:Y:S01]  /*c720*/  FFMA.FTZ R190, R120.reuse, R191, -8 ;  /* 0xc100000078be7423 */ /* 0x040fe200000100bf */
        /* <DEDUP_REMOVED lines=43> */
[C---:B------:R-:W-:Y:S01]  /*c9e0*/  FADD.FTZ R5, -R121.reuse, R4 ;  /* 0x0000000479057221 */ /* 0x040fe20000010100 */
[----:B------:R-:W-:Y:S01]  /*c9f0*/  MUFU.EX2 R191, R191 ;  /* 0x000000bf00bf7308 */ /* 0x000fe20000000800 */
[----:B------:R-:W-:-:S02]  /*ca00*/  FFMA.FTZ R189, R121, R190, -8 ;  /* 0xc100000079bd7423 */ /* 0x000fc400000100be */
[----:B------:R-:W-:Y:S02]  /*ca10*/  FMUL.FTZ R5, R5, UR10 ;  /* 0x0000000a05057c20 */ /* 0x000fe40008410000 */
[----:B------:R-:W-:-:S01]  /*ca20*/  FFMA.FTZ R190, R9, UR10, -R189 ;  /* 0x0000000a09be7c23 */ /* 0x000fc200080108bd */
[--C-:B------:R-:W-:Y:S01]  /*ca30*/  FFMA.FTZ R9, R8, UR10, -R189.reuse ;  /* 0x0000000a08097c23 */ /* 0x100fe200080108bd */
[----:B------:R-:W-:-:S01]  /*ca40*/  FFMA.FTZ R8, R12, UR10, -R189 ;  /* 0x0000000a0c087c23 */ /* 0x000fc200080108bd */
[--C-:B------:R-:W-:Y:S01]  /*ca50*/  FFMA.FTZ R12, R20, UR10, -R189.reuse ;  /* 0x0000000a140c7c23 */ /* 0x100fe200080108bd */
[----:B------:R-:W0:Y:S01]  /*ca60*/  MUFU.EX2 R4, R194 ;  /* 0x000000c200047308 */ /* 0x000e220000000800 */
[----:B------:R-:W-:-:S01]  /*ca70*/  FFMA.FTZ R20, R186, UR10, -R189 ;  /* 0x0000000aba147c23 */ /* 0x000fc200080108bd */
[----:B------:R-:W-:-:S02]  /*ca80*/  IMAD.U32 R186, RZ, RZ, UR53 ;  /* 0x00000035ffba7e24 */ /* 0x000fc4000f8e00ff */
[----:B------:R-:W-:-:S01]  /*ca90*/  FFMA.FTZ R13, R13, UR10, -R189 ;  /* 0x0000000a0d0d7c23 */ /* 0x000fc200080108bd */
[--C-:B------:R-:W-:Y:S01]  /*caa0*/  FFMA.FTZ R21, R21, UR10, -R189.reuse ;  /* 0x0000000a15157c23 */ /* 0x100fe200080108bd */
[----:B------:R-:W-:-:S01]  /*cab0*/  FFMA.FTZ R187, R187, UR10, -R189 ;  /* 0x0000000abbbb7c23 */ /* 0x000fc200080108bd */
[--C-:B------:R-:W-:Y:S01]  /*cac0*/  FFMA.FTZ R170, R170, UR10, -R189.reuse ;  /* 0x0000000aaaaa7c23 */ /* 0x100fe200080108bd */
[----:B------:R-:W-:Y:S01]  /*cad0*/  @!P0 LEA R186, R186, UR41, 0x3 ;  /* 0x00000029baba8c11 */ /* 0x000fe2000f8e18ff */
[----:B------:R-:W-:Y:S01]  /*cae0*/  MUFU.EX2 R5, R5 ;  /* 0x0000000500057308 */ /* 0x000fe20000000800 */
[----:B------:R-:W-:-:S01]  /*caf0*/  FFMA.FTZ R171, R171, UR10, -R189 ;  /* 0x0000000aabab7c23 */ /* 0x000fc200080108bd */
[--C-:B------:R-:W-:Y:S01]  /*cb00*/  FFMA.FTZ R174, R174, UR10, -R189.reuse ;  /* 0x0000000aaeae7c23 */ /* 0x100fe200080108bd */
[----:B------:R-:W-:-:S01]  /*cb10*/  FFMA.FTZ R175, R175, UR10, -R189 ;  /* 0x0000000aafaf7c23 */ /* 0x000fc200080108bd */
[----:B------:R-:W-:Y:S02]  /*cb20*/  @!P0 VIADD R186, R186, 0x33440 ;  /* 0x00033440baba8836 */ /* 0x000fe40000000000 */
[----:B------:R-:W-:-:S01]  /*cb30*/  FFMA.FTZ R178, R178, UR10, -R189 ;  /* 0x0000000ab2b27c23 */ /* 0x000fc200080108bd */
[--C-:B------:R-:W-:Y:S01]  /*cb40*/  FFMA.FTZ R179, R179, UR10, -R189.reuse ;  /* 0x0000000ab3b37c23 */ /* 0x100fe200080108bd */
[----:B------:R-:W-:-:S01]  /*cb50*/  FFMA.FTZ R182, R182, UR10, -R189 ;  /* 0x0000000ab6b67c23 */ /* 0x000fc200080108bd */
[----:B------:R-:W1:Y:S01]  /*cb60*/  MUFU.EX2 R190, R190 ;  /* 0x000000be00be7308 */ /* 0x000e620000000800 */
[----:B------:R-:W-:Y:S01]  /*cb70*/  @!P0 PRMT R186, RZ, 0x654, R186 ;  /* 0x00000654ffba8816 */ /* 0x000fe200000000ba */
[----:B0-----:R-:W-:Y:S01]  /*cb80*/  FFMA.FTZ R3, R4, R3, R191 ;  /* 0x0000000304037223 */ /* 0x001fe200000100bf */
        /* <DEDUP_REMOVED lines=29> */
[----:B------:R-:W3:Y:S08]  /*cd60*/  MUFU.EX2 R8, R8 ;  /* 0x0000000800087308 */ /* 0x000ef00000000800 */
[----:B------:R-:W4:Y:S08]  /*cd70*/  MUFU.EX2 R10, R10 ;  /* 0x0000000a000a7308 */ /* 0x000f300000000800 */
[----:B------:R5:W-:Y:S08]  /*cd80*/  MUFU.EX2 R133, R192 ;  /* 0x000000c000857308 */ /* 0x000bf00000000800 */
[----:B------:R-:W4:Y:S01]  /*cd90*/  MUFU.EX2 R13, R13 ;  /* 0x0000000d000d7308 */ /* 0x000f220000000800 */
[----:B-----5:R-:W-:-:S07]  /*cda0*/  IADD3 R192, -R219, 0xb, RZ ;  /* 0x0000000bdbc07810 */ /* 0x020fce0007ffe1ff */
[----:B------:R-:W5:Y:S08]  /*cdb0*/  MUFU.EX2 R11, R11 ;  /* 0x0000000b000b7308 */ /* 0x000f700000000800 */
[----:B------:R-:W5:Y:S01]  /*cdc0*/  MUFU.EX2 R12, R12 ;  /* 0x0000000c000c7308 */ /* 0x000f620000000800 */
[----:B------:R-:W-:Y:S02]  /*cdd0*/  WARPGROUP.DEPBAR.LE gsb0, 0x0 ;  /* 0x00008000000079c5 */ /* 0x000fe40000010000 */
[----:B------:R-:W-:-:S05]  /*cde0*/  WARPGROUP.ARRIVE ;  /* 0x00000000000079c5 */ /* 0x000fca0000000000 */
[----:B------:R-:W5:Y:S01]  /*cdf0*/  MUFU.EX2 R14, R14 ;  /* 0x0000000e000e7308 */ /* 0x000f620000000800 */
[----:B------:R-:W-:Y:S07]  /*ce00*/  QGMMA.64x192x32.F32.E4M3.E4M3 R24, R200, gdesc[UR4], R24, gsb0 ;  /* 0x02e00004c8187df3 */ /* 0x000fee0008000818 */
        /* <DEDUP_REMOVED lines=36> */
[----:B------:R-:W-:-:S02]  /*d050*/  FADD.FTZ R3, R13, R2 ;  /* 0x000000020d037221 */ /* 0x000fc40000010000 */
[----:B------:R-:W1:Y:S01]  /*d060*/  MUFU.EX2 R159, R159 ;  /* 0x0000009f009f7308 */ /* 0x000e620000000800 */
[----:B-----5:R-:W-:-:S01]  /*d070*/  FADD.FTZ R189, R11, R186 ;  /* 0x000000ba0bbd7221 */ /* 0x020fc20000010000 */
        /* <DEDUP_REMOVED lines=36> */
[----:B0-----:R-:W-:Y:S01]  /*d2c0*/  FADD.FTZ R3, R157, R2 ;  /* 0x000000029d037221 */ /* 0x001fe20000010000 */
[----:B-1----:R-:W-:-:S02]  /*d2d0*/  FADD.FTZ R189, R159, R186 ;  /* 0x000000ba9fbd7221 */ /* 0x002fc40000010000 */
[----:B------:R-:W0:Y:S01]  /*d2e0*/  MUFU.EX2 R167, R167 ;  /* 0x000000a700a77308 */ /* 0x000e220000000800 */
[----:B--2---:R-:W-:-:S01]  /*d2f0*/  FADD.FTZ R2, R160, R3 ;  /* 0x00000003a0027221 */ /* 0x004fc20000010000 */
[----:B---3--:R-:W-:-:S03]  /*d300*/  FADD.FTZ R186, R162, R189 ;  /* 0x000000bda2ba7221 */ /* 0x008fc60000010000 */
[----:B----4-:R-:W-:Y:S01]  /*d310*/  FADD.FTZ R3, R161, R2 ;  /* 0x00000002a1037221 */ /* 0x010fe20000010000 */
[----:B-----5:R-:W-:-:S02]  /*d320*/  FADD.FTZ R189, R163, R186 ;  /* 0x000000baa3bd7221 */ /* 0x020fc40000010000 */
[----:B------:R-:W1:Y:S01]  /*d330*/  MUFU.EX2 R136, R136 ;  /* 0x0000008800887308 */ /* 0x000e620000000800 */
[----:B------:R-:W-:-:S01]  /*d340*/  FADD.FTZ R2, R164, R3 ;  /* 0x00000003a4027221 */ /* 0x000fc20000010000 */
[----:B------:R-:W-:-:S03]  /*d350*/  FADD.FTZ R186, R166, R189 ;  /* 0x000000bda6ba7221 */ /* 0x000fc60000010000 */
        /* <DEDUP_REMOVED lines=56> */
[----:B0-----:R-:W-:-:S04]  /*d6e0*/  FADD.FTZ R2, R129, R2 ;  /* 0x0000000281027221 */ /* 0x001fc80000010000 */
[----:B------:R-:W-:-:S03]  /*d6f0*/  FADD.FTZ R189, R133, R2 ;  /* 0x0000000285bd7221 */ /* 0x000fc60000010000 */
        /* <DEDUP_REMOVED lines=8> */
.L_x_2162:
        /* <DEDUP_REMOVED lines=146> */
[----:B------:R-:W-:Y:S01]  /*e0a0*/  F2FP.SATFINITE.E4M3.F32.PACK_AB_MERGE_C R203, R131, R130, R134 ;  /* 0x0000008283cb723e */ /* 0x000fe20004807086 */
[----:B------:R-:W-:Y:S06]  /*e0b0*/  @P2 BRA `(.L_x_2163) ;  /* 0xffffffc400e02947 */ /* 0x000fec000383ffff */
.L_x_2153:
[----:B------:R-:W-:Y:S06]  /*e0c0*/  BAR.ARV 0x8, 0x180 ;  /* 0x0206000000007b1d */ /* 0x000fec0000002000 */
[----:B------:R-:W-:Y:S05]  /*e0d0*/  @!P1 BRA `(.L_x_2164) ;  /* 0x0000000000049947 */ /* 0x000fea0003800000 */
[----:B------:R-:W-:Y:S01]  /*e0e0*/  BPT.TRAP 0x1 ;  /* 0x000000040000795c */ /* 0x000fe20000300000 */
.L_x_2164:
[----:B------:R-:W-:Y:S01]  /*e0f0*/  ULEA UR5, UR53, UR41, 0x3 ;  /* 0x0000002935057291 */ /* 0x000fe2000f8e183f */
[----:B------:R-:W-:-:S05]  /*e100*/  IMAD.U32 R0, RZ, RZ, UR47 ;  /* 0x0000002fff007e24 */ /* 0x000fca000f8e00ff */
[----:B------:R-:W-:-:S04]  /*e110*/  SHF.L.U32 R0, R0, 0x1f, RZ ;  /* 0x0000001f00007819 */ /* 0x000fc800000006ff */
[----:B------:R0:W1:Y:S01]  /*e120*/  SYNCS.PHASECHK.TRANS64.TRYWAIT P0, [UR5+0x33450], R0 ;  /* 0x03345000ff0075a7 */ /* 0x0000620008000145 */
[----:B------:R-:W-:Y:S05]  /*e130*/  @!P1 BRA `(.L_x_2165) ;  /* 0x0000000000049947 */ /* 0x000fea0003800000 */
[----:B------:R-:W-:Y:S01]  /*e140*/  BPT.TRAP 0x1 ;  /* 0x000000040000795c */ /* 0x000fe20000300000 */
.L_x_2165:
[----:B-1----:R-:W-:Y:S05]  /*e150*/  @P0 BRA `(.L_x_2166) ;  /* 0x0000000000080947 */ /* 0x002fea0003800000 */
[----:B------:R-:W1:Y:S02]  /*e160*/  SYNCS.PHASECHK.TRANS64.TRYWAIT P0, [UR5+0x33450], R0 ;  /* 0x03345000ff0075a7 */ /* 0x000e640008000145 */
[----:B-1----:R-:W-:Y:S05]  /*e170*/  @!P0 BRA `(.L_x_2167) ;  /* 0x000000c4003c8947 */ /* 0x002fea0003800000 */
.L_x_2166:
[----:B------:R-:W-:Y:S01]  /*e180*/  UIADD3 UR41, UR41, 0x200, URZ ;  /* 0x0000020029297890 */ /* 0x000fe2000fffe03f */
[----:B------:R-:W-:Y:S01]  /*e190*/  WARPGROUP.ARRIVE ;  /* 0x00000000000079c5 */ /* 0x000fe20000000000 */
[----:B------:R-:W-:Y:S02]  /*e1a0*/  UMOV UR7, 0xc0000010 ;  /* 0xc000001000077882 */ /* 0x000fe40000000000 */
[----:B------:R-:W-:-:S04]  /*e1b0*/  USHF.R.U32.HI UR41, URZ, 0x4, UR41 ;  /* 0x000000043f297899 */ /* 0x000fc80008011629 */
[----:B------:R-:W-:-:S04]  /*e1c0*/  ULOP3.LUT UR41, UR41, 0x3fff, URZ, 0xc0, !UPT ;  /* 0x00003fff29297892 */ /* 0x000fc8000f8ec03f */
[----:B------:R-:W-:-:S04]  /*e1d0*/  ULOP3.LUT UR4, UR41, 0x10000, URZ, 0xfc, !UPT ;  /* 0x0001000029047892 */ /* 0x000fc8000f8efc3f */
[----:B------:R-:W-:-:S07]  /*e1e0*/  UIMAD UR4, UR53, 0x780, UR4 ;  /* 0x00000780350478a4 */ /* 0x000fce000f8e0204 */
[----:B------:R-:W-:Y:S02]  /*e1f0*/  UMOV UR6, UR4 ;  /* 0x0000000400067c82 */ /* 0x000fe40008000000 */
        /* <DEDUP_REMOVED lines=8> */
[----:B------:R-:W-:Y:S02]  /*e280*/  WARPGROUP.DEPBAR.LE gsb0, 0x0 ;  /* 0x00008000000079c5 */ /* 0x000fe40000010000 */
[----:B------:R-:W-:-:S15]  /*e290*/  WARPGROUP.ARRIVE ;  /* 0x00000000000079c5 */ /* 0x000fde0000000000 */
[----:B------:R-:W-:Y:S01]  /*e2a0*/  QGMMA.64x192x32.F32.E4M3.E4M3 R24, R208, gdesc[UR4], R24, gsb0 ;  /* 0x02e00004d0187df3 */ /* 0x000fe20008000818 */
[----:B------:R-:W-:Y:S02]  /*e2b0*/  ULDC.64 UR6, c[0x0][0x9a0] ;  /* 0x0002680000067ab9 */ /* 0x000fe40000000a00 */
[----:B------:R-:W-:-:S04]  /*e2c0*/  ISETP.NE.U32.AND P0, PT, RZ, UR6, PT ;  /* 0x00000006ff007c0c */ /* 0x000fc8000bf05070 */
[----:B------:R-:W-:-:S13]  /*e2d0*/  ISETP.NE.AND.EX P0, PT, RZ, UR7, PT, P0 ;  /* 0x00000007ff007c0c */ /* 0x000fda000bf05300 */
[----:B------:R-:W0:Y:S08]  /*e2e0*/  @P0 LDC.64 R6, c[0x0][0x9c8] ;  /* 0x00027200ff060b82 */ /* 0x000e300000000a00 */
[----:B------:R-:W2:Y:S01]  /*e2f0*/  @P0 LDC.64 R8, c[0x0][0x9d0] ;  /* 0x00027400ff080b82 */ /* 0x000ea20000000a00 */
[C---:B01----:R-:W-:Y:S02]  /*e300*/  @P0 IMAD R0, R6.reuse, UR42, RZ ;  /* 0x0000002a06000c24 */ /* 0x043fe4000f8e02ff */
[----:B------:R-:W-:-:S04]  /*e310*/  @P0 IMAD.WIDE.U32 R4, R6, UR43, RZ ;  /* 0x0000002b06040c25 */ /* 0x000fc8000f8e00ff */
[----:B------:R-:W-:-:S04]  /*e320*/  @P0 IMAD R7, R7, UR43, R0 ;  /* 0x0000002b07070c24 */ /* 0x000fc8000f8e0200 */
[----:B------:R-:W-:Y:S02]  /*e330*/  @P0 IMAD.IADD R5, R5, 0x1, R7 ;  /* 0x0000000105050824 */ /* 0x000fe400078e0207 */
[----:B--2---:R-:W-:-:S04]  /*e340*/  @P0 IMAD.WIDE.U32 R4, R8, UR44, R4 ;  /* 0x0000002c08040c25 */ /* 0x004fc8000f8e0004 */
[----:B------:R-:W-:Y:S01]  /*e350*/  @P0 IMAD R5, R9, UR44, R5 ;  /* 0x0000002c09050c24 */ /* 0x000fe2000f8e0205 */
[----:B------:R-:W-:-:S04]  /*e360*/  @P0 LEA R6, P2, R4, UR6, 0x2 ;  /* 0x0000000604060c11 */ /* 0x000fc8000f8410ff */
[----:B------:R-:W-:Y:S01]  /*e370*/  @P0 LEA.HI.X R7, R4, UR7, R5, 0x2, P2 ;  /* 0x0000000704070c11 */ /* 0x000fe200090f1405 */
[----:B------:R-:W-:-:S06]  /*e380*/  IMAD.MOV.U32 R4, RZ, RZ, 0x3f800000 ;  /* 0x3f800000ff047424 */ /* 0x000fcc00078e00ff */
[----:B------:R0:W2:Y:S01]  /*e390*/  @P0 LDG.E R4, desc[UR54][R6.64] ;  /* 0x0000003606040981 */ /* 0x0000a2000c1e1900 */
[----:B------:R-:W-:Y:S01]  /*e3a0*/  UIADD3 UR6, UR4, 0x480, URZ ;  /* 0x0000048004067890 */ /* 0x000fe2000fffe03f */
[----:B------:R-:W-:Y:S01]  /*e3b0*/  UMOV UR7, 0xc0000010 ;  /* 0xc000001000077882 */ /* 0x000fe20000000000 */
[----:B------:R-:W-:Y:S02]  /*e3c0*/  WARPGROUP.DEPBAR.LE gsb0, 0x0 ;  /* 0x00008000000079c5 */ /* 0x000fe40000010000 */
[----:B------:R-:W-:-:S06]  /*e3d0*/  WARPGROUP.ARRIVE ;  /* 0x00000000000079c5 */ /* 0x000fcc0000000000 */
[----:B------:R-:W-:Y:S01]  /*e3e0*/  QGMMA.64x192x32.F32.E4M3.E4M3 R24, R204, gdesc[UR4], R24, gsb0 ;  /* 0x02e00004cc187df3 */ /* 0x000fe20008000818 */
[----:B------:R-:W-:Y:S01]  /*e3f0*/  UIADD3 UR6, UR4, 0x600, URZ ;  /* 0x0000060004067890 */ /* 0x000fe2000fffe03f */
[----:B------:R-:W-:Y:S01]  /*e400*/  UMOV UR7, 0xc0000010 ;  /* 0xc000001000077882 */ /* 0x000fe20000000000 */
[----:B------:R-:W1:Y:S04]  /*e410*/  SHFL.BFLY PT, R0, R3, 0x2, 0x1f ;  /* 0x0c401f0003007f89 */ /* 0x000e6800000e0000 */
[----:B------:R-:W3:Y:S01]  /*e420*/  SHFL.BFLY PT, R9, R2, 0x2, 0x1f ;  /* 0x0c401f0002097f89 */ /* 0x000ee200000e0000 */
[----:B-1----:R-:W-:-:S01]  /*e430*/  FADD.FTZ R0, R0, R3 ;  /* 0x0000000300007221 */ /* 0x002fc20000010000 */
        /* <DEDUP_REMOVED lines=11> */
[----:B------:R0:W-:Y:S01]  /*e4f0*/  @P0 MUFU.RCP R3, R5 ;  /* 0x0000000500030308 */ /* 0x0001e20000001000 */
[----:B------:R-:W-:Y:S01]  /*e500*/  FSETP.NE.FTZ.AND P0, PT, R10, RZ, PT ;  /* 0x000000ff0a00720b */ /* 0x000fe20003f15000 */
[----:B------:R-:W-:-:S06]  /*e510*/  IMAD.MOV.U32 R7, RZ, RZ, RZ ;  /* 0x000000ffff077224 */ /* 0x000fcc00078e00ff */
[----:B------:R-:W1:Y:S01]  /*e520*/  @P2 MUFU.LG2 R6, R11 ;  /* 0x0000000b00062308 */ /* 0x000e620000000c00 */
[----:B------:R-:W-:Y:S02]  /*e530*/  WARPGROUP.DEPBAR.LE gsb0, 0x0 ;  /* 0x00008000000079c5 */ /* 0x000fe40000010000 */
[----:B------:R-:W-:-:S06]  /*e540*/  WARPGROUP.ARRIVE ;  /* 0x00000000000079c5 */ /* 0x000fcc0000000000 */
[----:B------:R-:W-:Y:S01]  /*e550*/  QGMMA.64x192x32.F32.E4M3.E4M3 R24, R200, gdesc[UR4], R24, gsb0 ;  /* 0x02e00004c8187df3 */ /* 0x000fe20008000818 */
[----:B------:R-:W3:Y:S01]  /*e560*/  @P3 MUFU.LG2 R8, R12 ;  /* 0x0000000c00083308 */ /* 0x000ee20000000c00 */
[----:B------:R-:W-:-:S07]  /*e570*/  IMAD.U32 R9, RZ, RZ, UR10 ;  /* 0x0000000aff097e24 */ /* 0x000fce000f8e00ff */
[----:B------:R-:W4:Y:S01]  /*e580*/  @P0 MUFU.RCP R7, R10 ;  /* 0x0000000a00070308 */ /* 0x000f220000001000 */
[----:B------:R-:W-:Y:S02]  /*e590*/  IMAD.U32 R13, RZ, RZ, UR10 ;  /* 0x0000000aff0d7e24 */ /* 0x000fe4000f8e00ff */
[----:B0-----:R-:W-:Y:S01]  /*e5a0*/  @P2 FMUL.FTZ R5, R9, 0.69314718246459960938 ;  /* 0x3f31721809052820 */ /* 0x001fe20000410000 */
[----:B-1----:R-:W-:Y:S01]  /*e5b0*/  @P2 FMUL.FTZ R6, R6, 0.69314718246459960938 ;  /* 0x3f31721806062820 */ /* 0x002fe20000410000 */
[----:B------:R-:W-:Y:S02]  /*e5c0*/  IMAD.MOV.U32 R0, RZ, RZ, -0x800000 ;  /* 0xff800000ff007424 */ /* 0x000fe400078e00ff */
[----:B------:R-:W-:Y:S01]  /*e5d0*/  @P3 FMUL.FTZ R9, R13, 0.69314718246459960938 ;  /* 0x3f3172180d093820 */ /* 0x000fe20000410000 */
[----:B------:R-:W-:Y:S02]  /*e5e0*/  IMAD.MOV.U32 R2, RZ, RZ, -0x800000 ;  /* 0xff800000ff027424 */ /* 0x000fe400078e00ff */
[----:B------:R-:W-:-:S01]  /*e5f0*/  @P2 FFMA.FTZ R0, R5, R120, R6 ;  /* 0x0000007805002223 */ /* 0x000fc20000010006 */
[----:B---3--:R-:W-:Y:S01]  /*e600*/  @P3 FMUL.FTZ R8, R8, 0.69314718246459960938 ;  /* 0x3f31721808083820 */ /* 0x008fe20000410000 */
[----:B--2---:R-:W-:-:S03]  /*e610*/  FMUL.FTZ R5, R3, R4 ;  /* 0x0000000403057220 */ /* 0x004fc60000410000 */
[----:B------:R-:W-:Y:S01]  /*e620*/  @P3 FFMA.FTZ R2, R9, R121, R8 ;  /* 0x0000007909023223 */ /* 0x000fe20000010008 */
[----:B----4-:R-:W-:Y:S01]  /*e630*/  FMUL.FTZ R4, R7, R4 ;  /* 0x0000000407047220 */ /* 0x010fe20000410000 */
[----:B------:R-:W-:Y:S02]  /*e640*/  WARPGROUP.DEPBAR.LE gsb0, 0x0 ;  /* 0x00008000000079c5 */ /* 0x000fe40000010000 */
[----:B------:R-:W-:Y:S05]  /*e650*/  @!P1 BRA `(.L_x_2168) ;  /* 0x0000000000049947 */ /* 0x000fea0003800000 */
[----:B------:R-:W-:Y:S01]  /*e660*/  BPT.TRAP 0x1 ;  /* 0x000000040000795c */ /* 0x000fe20000300000 */
.L_x_2168:
        /* <DEDUP_REMOVED lines=102> */
[----:B------:R-:W-:Y:S01]  /*ecd0*/  FMUL.FTZ R115, R115, R4 ;  /* 0x0000000473737220 */ /* 0x000fe20000410000 */
[----:B------:R-:W-:-:S02]  /*ece0*/  UIADD3 UR48, UR48, 0x1, URZ ;  /* 0x0000000130307890 */ /* 0x000fc4000fffe03f */
[----:B------:R-:W-:Y:S02]  /*ecf0*/  USEL UR53, UR53, URZ, UP0 ;  /* 0x0000003f35357287 */ /* 0x000fe40008000000 */
[----:B------:R-:W-:-:S12]  /*ed00*/  ULOP3.LUT UR47, UR47, UR4, URZ, 0x3c, !UPT ;  /* 0x000000042f2f7292 */ /* 0x000fd8000f8e3c3f */
.L_x_2135:
        /* <DEDUP_REMOVED lines=149> */
[----:B------:R-:W-:-:S02]  /*f660*/  LOP3.LUT R8, R10, 0x380, RZ, 0xc0, !PT ;  /* 0x000003800a087812 */ /* 0x000fc400078ec0ff */
[C---:B------:R-:W-:Y:S01]  /*f670*/  IADD3 R27, P1, R20.reuse, 0x4040, RZ ;  /* 0x00004040141b7810 */ /* 0x040fe20007f3e0ff */
[----:B------:R-:W-:Y:S01]  /*f680*/  SHFL.IDX PT, R72, R72, R39, 0x1c1f ;  /* 0x001c1f2748487589 */ /* 0x000fe200000e0000 */
[C---:B------:R-:W-:Y:S02]  /*f690*/  IADD3 R6, P4, R20.reuse, 0x4020, RZ ;  /* 0x0000402014067810 */ /* 0x040fe40007f9e0ff */
        /* <DEDUP_REMOVED lines=14> */
[----:B------:R-:W-:-:S02]  /*f780*/  SHF.R.U64 R3, R8, 0x3, RZ ;  /* 0x0000000308037819 */ /* 0x000fc400000012ff */
[----:B------:R-:W-:Y:S01]  /*f790*/  LOP3.LUT R24, R14, R89, RZ, 0x3c, !PT ;  /* 0x000000590e187212 */ /* 0x000fe200078e3cff */
[----:B------:R-:W-:Y:S01]  /*f7a0*/  SHFL.IDX PT, R76, R76, R39, 0x1c1f ;  /* 0x001c1f274c4c7589 */ /* 0x000fe200000e0000 */
[----:B------:R-:W-:Y:S02]  /*f7b0*/  LOP3.LUT R134, R12, R85, RZ, 0x3c, !PT ;  /* 0x000000550c867212 */ /* 0x000fe400078e3cff */
[----:B------:R-:W-:Y:S01]  /*f7c0*/  LOP3.LUT R14, R3, R10, RZ, 0x3c, !PT ;  /* 0x0000000a030e7212 */ /* 0x000fe200078e3cff */
[----:B------:R-:W-:Y:S01]  /*f7d0*/  SHFL.IDX PT, R85, R82, R39, 0x1c1f ;  /* 0x001c1f2752557589 */ /* 0x000fe200000e0000 */
[----:B------:R-:W-:Y:S02]  /*f7e0*/  LOP3.LUT R12, R83, 0x380, RZ, 0xc0, !PT ;  /* 0x00000380530c7812 */ /* 0x000fe400078ec0ff */
[----:B------:R-:W-:Y:S01]  /*f7f0*/  LOP3.LUT R10, R81, 0x380, RZ, 0xc0, !PT ;  /* 0x00000380510a7812 */ /* 0x000fe200078ec0ff */
[----:B------:R-:W-:Y:S01]  /*f800*/  SHFL.IDX PT, R82, R112, R39, 0x1c1f ;  /* 0x001c1f2770527589 */ /* 0x000fe200000e0000 */
[----:B------:R-:W-:-:S02]  /*f810*/  LOP3.LUT R3, R6, 0x380, RZ, 0xc0, !PT ;  /* 0x0000038006037812 */ /* 0x000fc400078ec0ff */
[----:B------:R-:W-:Y:S01]  /*f820*/  LOP3.LUT R8, R27, 0x380, RZ, 0xc0, !PT ;  /* 0x000003801b087812 */ /* 0x000fe200078ec0ff */
[----:B------:R-:W-:Y:S01]  /*f830*/  SHFL.IDX PT, R78, R78, R39, 0x1c1f ;  /* 0x001c1f274e4e7589 */ /* 0x000fe200000e0000 */
[----:B------:R-:W-:Y:S02]  /*f840*/  SHF.R.U64 R12, R12, 0x3, RZ ;  /* 0x000000030c0c7819 */ /* 0x000fe400000012ff */
[----:B------:R-:W-:Y:S01]  /*f850*/  SHF.R.U64 R10, R10, 0x3, RZ ;  /* 0x000000030a0a7819 */ /* 0x000fe200000012ff */
[----:B------:R-:W-:Y:S01]  /*f860*/  SHFL.IDX PT, R91, R84, R39, 0x1c1f ;  /* 0x001c1f27545b7589 */ /* 0x000fe200000e0000 */
[----:B------:R-:W-:Y:S02]  /*f870*/  SHF.R.U64 R3, R3, 0x3, RZ ;  /* 0x0000000303037819 */ /* 0x000fe400000012ff */
[----:B------:R-:W-:Y:S01]  /*f880*/  SHF.R.U64 R8, R8, 0x3, RZ ;  /* 0x0000000308087819 */ /* 0x000fe200000012ff */
[----:B------:R-:W-:Y:S01]  /*f890*/  SHFL.IDX PT, R101, R90, R39, 0x1c1f ;  /* 0x001c1f275a657589 */ /* 0x000fe200000e0000 */
[----:B------:R-:W-:-:S02]  /*f8a0*/  LOP3.LUT R136, R12, R83, RZ, 0x3c, !PT ;  /* 0x000000530c887212 */ /* 0x000fc400078e3cff */
        /* <DEDUP_REMOVED lines=9> */
[----:B------:R-:W-:Y:S01]  /*f940*/  SHF.R.U64 R6, R6, 0x3, RZ ;  /* 0x0000000306067819 */ /* 0x000fe200000012ff */
[----:B------:R-:W-:Y:S01]  /*f950*/  SHFL.IDX PT, R108, R108, R39, 0x1c1f ;  /* 0x001c1f276c6c7589 */ /* 0x000fe200000e0000 */
[----:B------:R-:W-:Y:S02]  /*f960*/  LOP3.LUT R27, R100, 0x380, RZ, 0xc0, !PT ;  /* 0x00000380641b7812 */ /* 0x000fe400078ec0ff */
[----:B------:R-:W-:Y:S01]  /*f970*/  SHF.R.U64 R8, R8, 0x3, RZ ;  /* 0x0000000308087819 */ /* 0x000fe200000012ff */
[----:B------:R-:W-:Y:S01]  /*f980*/  SHFL.IDX PT, R116, R116, R39, 0x1c1f ;  /* 0x001c1f2774747589 */ /* 0x000fe200000e0000 */
[----:B------:R-:W-:Y:S02]  /*f990*/  SHF.R.U64 R3, R3, 0x3, RZ ;  /* 0x0000000303037819 */ /* 0x000fe400000012ff */
[----:B------:R-:W-:Y:S01]  /*f9a0*/  LOP3.LUT R6, R6, R33, RZ, 0x3c, !PT ;  /* 0x0000002106067212 */ /* 0x000fe200078e3cff */
[----:B------:R-:W-:Y:S01]  /*f9b0*/  SHFL.IDX PT, R124, R124, R39, 0x1c1f ;  /* 0x001c1f277c7c7589 */ /* 0x000fe200000e0000 */
[----:B------:R-:W-:-:S02]  /*f9c0*/  SHF.R.U64 R27, R27, 0x3, RZ ;  /* 0x000000031b1b7819 */ /* 0x000fc400000012ff */
[----:B------:R-:W-:Y:S01]  /*f9d0*/  LOP3.LUT R140, R8, R57, RZ, 0x3c, !PT ;  /* 0x00000039088c7212 */ /* 0x000fe200078e3cff */
[----:B------:R-:W-:Y:S01]  /*f9e0*/  SHFL.IDX PT, R132, R132, R39, 0x1c1f ;  /* 0x001c1f2784847589 */ /* 0x000fe200000e0000 */
[----:B------:R-:W-:Y:S02]  /*f9f0*/  MOV R33, R20 ;  /* 0x0000001400217202 */ /* 0x000fe40000000f00 */
[----:B------:R-:W-:Y:S01]  /*fa00*/  LOP3.LUT R8, R3, R4, RZ, 0x3c, !PT ;  /* 0x0000000403087212 */ /* 0x000fe200078e3cff */
[----:B------:R-:W-:Y:S01]  /*fa10*/  SHFL.IDX PT, R118, R118, R39, 0x1c1f ;  /* 0x001c1f2776767589 */ /* 0x000fe200000e0000 */
[----:B------:R-:W-:Y:S02]  /*fa20*/  LOP3.LUT R20, R39, 0x2, RZ, 0x3c, !PT ;  /* 0x0000000227147812 */ /* 0x000fe400078e3cff */
[----:B------:R-:W-:Y:S01]  /*fa30*/  LOP3.LUT R4, R27, R100, RZ, 0x3c, !PT ;  /* 0x000000641b047212 */ /* 0x000fe200078e3cff */
[----:B------:R-:W-:Y:S01]  /*fa40*/  SHFL.IDX PT, R122, R122, R39, 0x1c1f ;  /* 0x001c1f277a7a7589 */ /* 0x000fe200000e0000 */
[----:B------:R-:W-:-:S02]  /*fa50*/  MOV R138, R138 ;  /* 0x0000008a008a7202 */ /* 0x000fc40000000f00 */
[----:B------:R-:W-:Y:S01]  /*fa60*/  MOV R134, R134 ;  /* 0x0000008600867202 */ /* 0x000fe20000000f00 */
[----:B------:R-:W-:Y:S01]  /*fa70*/  SHFL.IDX PT, R86, R41, R20, 0x1c1f ;  /* 0x001c1f1429567589 */ /* 0x000fe200000e0000 */
[----:B------:R-:W-:Y:S02]  /*fa80*/  MOV R139, R10 ;  /* 0x0000000a008b7202 */ /* 0x000fe40000000f00 */
[----:B------:R-:W-:Y:S01]  /*fa90*/  MOV R57, R8 ;  /* 0x0000000800397202 */ /* 0x000fe20000000f00 */
[----:B------:R-:W-:Y:S01]  /*faa0*/  SHFL.IDX PT, R10, R26, R39, 0x1c1f ;  /* 0x001c1f271a0a7589 */ /* 0x000fe200000e0000 */
[----:B------:R-:W-:Y:S02]  /*fab0*/  MOV R135, R14 ;  /* 0x0000000e00877202 */ /* 0x000fe40000000f00 */
[----:B------:R-:W-:Y:S01]  /*fac0*/  MOV R3, R24 ;  /* 0x0000001800037202 */ /* 0x000fe20000000f00 */
[----:B------:R-:W0:Y:S01]  /*fad0*/  SHFL.IDX PT, R9, R28, R20, 0x1c1f ;  /* 0x001c1f141c097589 */ /* 0x000e2200000e0000 */
[----:B------:R-:W-:-:S02]  /*fae0*/  MOV R140, R140 ;  /* 0x0000008c008c7202 */ /* 0x000fc40000000f00 */
[----:B------:R-:W-:Y:S01]  /*faf0*/  MOV R141, R6 ;  /* 0x00000006008d7202 */ /* 0x000fe20000000f00 */
[----:B------:R-:W-:Y:S01]  /*fb00*/  SHFL.IDX PT, R14, R104, R39, 0x1c1f ;  /* 0x001c1f27680e7589 */ /* 0x000fe200000e0000 */
[----:B------:R-:W-:Y:S02]  /*fb10*/  MOV R142, R4 ;  /* 0x00000004008e7202 */ /* 0x000fe40000000f00 */
[----:B------:R-:W-:Y:S01]  /*fb20*/  MOV R136, R136 ;  /* 0x0000008800887202 */ /* 0x000fe20000000f00 */
[----:B------:R-:W1:Y:S01]  /*fb30*/  SHFL.IDX PT, R15, R52, R20, 0x1c1f ;  /* 0x001c1f14340f7589 */ /* 0x000e6200000e0000 */
[----:B------:R-:W-:-:S03]  /*fb40*/  MOV R137, R12 ;  /* 0x0000000c00897202 */ /* 0x000fc60000000f00 */
[----:B------:R-:W2:Y:S04]  /*fb50*/  SHFL.IDX PT, R11, R29, R20, 0x1c1f ;  /* 0x001c1f141d0b7589 */ /* 0x000ea800000e0000 */
[----:B------:R-:W-:Y:S04]  /*fb60*/  SHFL.IDX PT, R24, R96, R39, 0x1c1f ;  /* 0x001c1f2760187589 */ /* 0x000fe800000e0000 */
[----:B------:R-:W3:Y:S04]  /*fb70*/  SHFL.IDX PT, R55, R55, R20, 0x1c1f ;  /* 0x001c1f1437377589 */ /* 0x000ee800000e0000 */
[----:B------:R-:W-:Y:S01]  /*fb80*/  SHFL.IDX PT, R100, R88, R39, 0x1c1f ;  /* 0x001c1f2758647589 */ /* 0x000fe200000e0000 */
[----:B0-----:R-:W-:-:S02]  /*fb90*/  SEL R8, R10, R9, P0 ;  /* 0x000000090a087207 */ /* 0x001fc40000000000 */
[----:B------:R-:W-:Y:S01]  /*fba0*/  SEL R10, R9, R10, P0 ;  /* 0x0000000a090a7207 */ /* 0x000fe20000000000 */
[----:B------:R-:W-:Y:S04]  /*fbb0*/  SHFL.IDX PT, R26, R92, R39, 0x1c1f ;  /* 0x001c1f275c1a7589 */ /* 0x000fe800000e0000 */
[----:B------:R-:W-:Y:S01]  /*fbc0*/  SHFL.IDX PT, R25, R94, R39, 0x1c1f ;  /* 0x001c1f275e197589 */ /* 0x000fe200000e0000 */
[----:B-1----:R-:W-:Y:S02]  /*fbd0*/  SEL R12, R14, R15, P0 ;  /* 0x0000000f0e0c7207 */ /* 0x002fe40000000000 */
[----:B------:R-:W-:Y:S01]  /*fbe0*/  SEL R14, R15, R14, P0 ;  /* 0x0000000e0f0e7207 */ /* 0x000fe20000000000 */
[----:B------:R-:W-:Y:S01]  /*fbf0*/  SHFL.IDX PT, R4, R102, R39, 0x1c1f ;  /* 0x001c1f2766047589 */ /* 0x000fe200000e0000 */
[----:B--2---:R-:W-:-:S02]  /*fc00*/  SEL R9, R62, R11, P0 ;  /* 0x0000000b3e097207 */ /* 0x004fc40000000000 */
[----:B------:R-:W-:Y:S01]  /*fc10*/  SEL R11, R11, R62, P0 ;  /* 0x0000003e0b0b7207 */ /* 0x000fe20000000000 */
[----:B------:R-:W-:Y:S04]  /*fc20*/  SHFL.IDX PT, R126, R126, R39, 0x1c1f ;  /* 0x001c1f277e7e7589 */ /* 0x000fe800000e0000 */
[----:B------:R-:W-:Y:S01]  /*fc30*/  SHFL.IDX PT, R130, R130, R39, 0x1c1f ;  /* 0x001c1f2782827589 */ /* 0x000fe200000e0000 */
[----:B---3--:R-:W-:Y:S02]  /*fc40*/  SEL R13, R110, R55, P0 ;  /* 0x000000376e0d7207 */ /* 0x008fe40000000000 */
        /* <DEDUP_REMOVED lines=22> */
[----:B------:R-:W-:Y:S04]  /*fdb0*/  SHFL.IDX PT, R127, R38, R20, 0x1c1f ;  /* 0x001c1f14267f7589 */ /* 0x000fe800000e0000 */
[----:B------:R0:W1:Y:S04]  /*fdc0*/  SHFL.IDX PT, R39, R44, R20, 0x1c1f ;  /* 0x001c1f142c277589 */ /* 0x00006800000e0000 */
[----:B------:R-:W-:Y:S04]  /*fdd0*/  SHFL.IDX PT, R36, R95, R20, 0x1c1f ;  /* 0x001c1f145f247589 */ /* 0x000fe800000e0000 */
[----:B------:R1:W-:Y:S01]  /*fde0*/  SHFL.IDX PT, R37, R98, R20, 0x1c1f ;  /* 0x001c1f1462257589 */ /* 0x0003e200000e0000 */
[----:B0-----:R-:W-:-:S03]  /*fdf0*/  SEL R44, R21, R64, P0 ;  /* 0x00000040152c7207 */ /* 0x001fc60000000000 */
[----:B------:R-:W-:Y:S04]  /*fe00*/  SHFL.IDX PT, R99, R34, R20, 0x1c1f ;  /* 0x001c1f1422637589 */ /* 0x000fe800000e0000 */
[----:B------:R-:W-:Y:S04]  /*fe10*/  SHFL.IDX PT, R123, R35, R20, 0x1c1f ;  /* 0x001c1f14237b7589 */ /* 0x000fe800000e0000 */
[----:B------:R-:W-:Y:S04]  /*fe20*/  SHFL.IDX PT, R94, R43, R20, 0x1c1f ;  /* 0x001c1f142b5e7589 */ /* 0x000fe800000e0000 */
[----:B------:R-:W0:Y:S01]  /*fe30*/  SHFL.IDX PT, R38, R59, R20, 0x1c1f ;  /* 0x001c1f143b267589 */ /* 0x000e2200000e0000 */
[----:B-1----:R-:W-:-:S02]  /*fe40*/  SEL R98, R100, R39, P0 ;  /* 0x0000002764627207 */ /* 0x002fc40000000000 */
[----:B------:R-:W-:Y:S01]  /*fe50*/  SEL R100, R39, R100, P0 ;  /* 0x0000006427647207 */ /* 0x000fe20000000000 */
[----:B------:R-:W-:Y:S01]  /*fe60*/  SHFL.IDX PT, R145, R63, R20, 0x1c1f ;  /* 0x001c1f143f917589 */ /* 0x000fe200000e0000 */
[----:B------:R-:W-:-:S03]  /*fe70*/  F2FP.BF16.F32.PACK_AB R39, R15, R14 ;  /* 0x0000000e0f27723e */ /* 0x000fc600000010ff */
[----:B------:R-:W-:Y:S04]  /*fe80*/  SHFL.IDX PT, R43, R56, R20, 0x1c1f ;  /* 0x001c1f14382b7589 */ /* 0x000fe800000e0000 */
[----:B------:R1:W2:Y:S04]  /*fe90*/  SHFL.IDX PT, R143, R60, R20, 0x1c1f ;  /* 0x001c1f143c8f7589 */ /* 0x0002a800000e0000 */
[----:B------:R3:W-:Y:S04]  /*fea0*/  SHFL.IDX PT, R147, R61, R20, 0x1c1f ;  /* 0x001c1f143d937589 */ /* 0x0007e800000e0000 */
[----:B------:R4:W-:Y:S01]  /*feb0*/  SHFL.IDX PT, R151, R65, R20, 0x1c1f ;  /* 0x001c1f1441977589 */ /* 0x0009e200000e0000 */
[----:B-1----:R-:W-:-:S03]  /*fec0*/  SEL R60, R107, R68, P0 ;  /* 0x000000446b3c7207 */ /* 0x002fc60000000000 */
[----:B------:R-:W1:Y:S01]  /*fed0*/  SHFL.IDX PT, R40, R40, R20, 0x1c1f ;  /* 0x001c1f1428287589 */ /* 0x000e6200000e0000 */
[----:B0-----:R-:W-:Y:S02]  /*fee0*/  SEL R62, R81, R38, P0 ;  /* 0x00000026513e7207 */ /* 0x001fe40000000000 */
[----:B---3--:R-:W-:Y:S01]  /*fef0*/  SEL R61, R99, R70, P0 ;  /* 0x00000046633d7207 */ /* 0x008fe20000000000 */
[----:B------:R-:W0:Y:S04]  /*ff00*/  SHFL.IDX PT, R42, R42, R20, 0x1c1f ;  /* 0x001c1f142a2a7589 */ /* 0x000e2800000e0000 */
[----:B------:R3:W0:Y:S04]  /*ff10*/  SHFL.IDX PT, R109, R46, R20, 0x1c1f ;  /* 0x001c1f142e6d7589 */ /* 0x00062800000e0000 */
[----:B------:R1:W-:Y:S01]  /*ff20*/  SHFL.IDX PT, R117, R48, R20, 0x1c1f ;  /* 0x001c1f1430757589 */ /* 0x0003e200000e0000 */
[----:B--2---:R-:W-:-:S02]  /*ff30*/  SEL R63, R122, R143, P0 ;  /* 0x0000008f7a3f7207 */ /* 0x004fc40000000000 */
[----:B----4-:R-:W-:Y:S01]  /*ff40*/  SEL R65, R143, R122, P0 ;  /* 0x0000007a8f417207 */ /* 0x010fe20000000000 */
[----:B------:R2:W4:Y:S01]  /*ff50*/  SHFL.IDX PT, R125, R50, R20, 0x1c1f ;  /* 0x001c1f14327d7589 */ /* 0x00052200000e0000 */
[----:B---3--:R-:W-:-:S03]  /*ff60*/  SEL R46, R82, R43, P0 ;  /* 0x0000002b522e7207 */ /* 0x008fc60000000000 */
[----:B------:R3:W-:Y:S01]  /*ff70*/  SHFL.IDX PT, R133, R51, R20, 0x1c1f ;  /* 0x001c1f1433857589 */ /* 0x0007e200000e0000 */
[----:B-1----:R-:W-:-:S03]  /*ff80*/  SEL R48, R43, R82, P0 ;  /* 0x000000522b307207 */ /* 0x002fc60000000000 */
[----:B------:R1:W-:Y:S01]  /*ff90*/  SHFL.IDX PT, R129, R106, R20, 0x1c1f ;  /* 0x001c1f146a817589 */ /* 0x0003e200000e0000 */
[----:B------:R-:W-:Y:S02]  /*ffa0*/  SEL R82, R83, R40, P0 ;  /* 0x0000002853527207 */ /* 0x000fe40000000000 */
[----:B--2---:R-:W-:Y:S01]  /*ffb0*/  SEL R50, R68, R107, P0 ;  /* 0x0000006b44327207 */ /* 0x004fe20000000000 */
[----:B------:R-:W-:Y:S01]  /*ffc0*/  SHFL.IDX PT, R7, R119, R20, 0x1c1f ;  /* 0x001c1f1477077589 */ /* 0x000fe200000e0000 */
[----:B------:R-:W-:Y:S02]  /*ffd0*/  SEL R68, R123, R72, P0 ;  /* 0x000000487b447207 */ /* 0x000fe40000000000 */
[----:B---3--:R-:W-:Y:S01]  /*ffe0*/  SEL R51, R70, R99, P0 ;  /* 0x0000006346337207 */ /* 0x008fe20000000000 */
[----:B------:R2:W-:Y:S01]  /*fff0*/  SHFL.IDX PT, R30, R45, R20, 0x1c1f ;  /* 0x001c1f142d1e7589 */ /* 0x0005e200000e0000 */
[----:B------:R-:W-:Y:S02]  /*10000*/  SEL R70, R126, R147, P0 ;  /* 0x000000937e467207 */ /* 0x000fe40000000000 */
[----:B------:R-:W-:Y:S01]  /*10010*/  SEL R84, R40, R83, P0 ;  /* 0x0000005328547207 */ /* 0x000fe20000000000 */
[----:B------:R3:W-:Y:S01]  /*10020*/  SHFL.IDX PT, R31, R47, R20, 0x1c1f ;  /* 0x001c1f142f1f7589 */ /* 0x0007e200000e0000 */
[----:B0-----:R-:W-:-:S02]  /*10030*/  SEL R90, R91, R42, P0 ;  /* 0x0000002a5b5a7207 */ /* 0x001fc40000000000 */
[----:B------:R-:W-:Y:S01]  /*10040*/  SEL R92, R42, R91, P0 ;  /* 0x0000005b2a5c7207 */ /* 0x000fe20000000000 */
[----:B------:R0:W-:Y:S01]  /*10050*/  SHFL.IDX PT, R28, R49, R20, 0x1c1f ;  /* 0x001c1f14311c7589 */ /* 0x0001e200000e0000 */
[----:B-1----:R-:W-:Y:S02]  /*10060*/  SEL R106, R108, R109, P0 ;  /* 0x0000006d6c6a7207 */ /* 0x002fe40000000000 */
[----:B--2---:R-:W-:Y:S01]  /*10070*/  SEL R45, R89, R66, P0 ;  /* 0x00000042592d7207 */ /* 0x004fe20000000000 */
[----:B------:R-:W-:Y:S01]  /*10080*/  SHFL.IDX PT, R53, R53, R20, 0x1c1f ;  /* 0x001c1f1435357589 */ /* 0x000fe200000e0000 */
[----:B----4-:R-:W-:Y:S02]  /*10090*/  SEL R122, R124, R125, P0 ;  /* 0x0000007d7c7a7207 */ /* 0x010fe40000000000 */
[----:B---3--:R-:W-:Y:S01]  /*100a0*/  SEL R47, R118, R41, P0 ;  /* 0x00000029762f7207 */ /* 0x008fe20000000000 */
[----:B------:R-:W-:Y:S01]  /*100b0*/  SHFL.IDX PT, R29, R54, R20, 0x1c1f ;  /* 0x001c1f14361d7589 */ /* 0x000fe200000e0000 */
[----:B------:R-:W-:-:S02]  /*100c0*/  SEL R83, R85, R86, P0 ;  /* 0x0000005655537207 */ /* 0x000fc40000000000 */
[----:B0-----:R-:W-:Y:S01]  /*100d0*/  SEL R49, R41, R118, P0 ;  /* 0x0000007629317207 */ /* 0x001fe20000000000 */
[----:B------:R0:W-:Y:S01]  /*100e0*/  SHFL.IDX PT, R149, R67, R20, 0x1c1f ;  /* 0x001c1f1443957589 */ /* 0x0001e200000e0000 */
[----:B------:R-:W-:Y:S02]  /*100f0*/  SEL R118, R120, R37, P0 ;  /* 0x0000002578767207 */ /* 0x000fe40000000000 */
[----:B------:R-:W-:Y:S01]  /*10100*/  SEL R120, R37, R120, P0 ;  /* 0x0000007825787207 */ /* 0x000fe20000000000 */
[----:B------:R1:W2:Y:S01]  /*10110*/  SHFL.IDX PT, R119, R71, R20, 0x1c1f ;  /* 0x001c1f1447777589 */ /* 0x0002a200000e0000 */
[----:B------:R-:W-:Y:S02]  /*10120*/  F2FP.BF16.F32.PACK_AB R37, R13, R12 ;  /* 0x0000000c0d25723e */ /* 0x000fe400000010ff */
[----:B------:R-:W-:Y:S01]  /*10130*/  SEL R91, R93, R94, P0 ;  /* 0x0000005e5d5b7207 */ /* 0x000fe20000000000 */
[----:B------:R3:W4:Y:S01]  /*10140*/  SHFL.IDX PT, R32, R111, R20, 0x1c1f ;  /* 0x001c1f146f207589 */ /* 0x00072200000e0000 */
[----:B------:R-:W-:-:S02]  /*10150*/  SEL R108, R109, R108, P0 ;  /* 0x0000006c6d6c7207 */ /* 0x000fc40000000000 */
[----:B0-----:R-:W-:Y:S01]  /*10160*/  SEL R67, R74, R115, P0 ;  /* 0x000000734a437207 */ /* 0x001fe20000000000 */
[----:B------:R0:W4:Y:S01]  /*10170*/  SHFL.IDX PT, R153, R69, R20, 0x1c1f ;  /* 0x001c1f1445997589 */ /* 0x00012200000e0000 */
[----:B------:R-:W-:Y:S02]  /*10180*/  SEL R124, R125, R124, P0 ;  /* 0x0000007c7d7c7207 */ /* 0x000fe40000000000 */
[----:B-1----:R-:W-:Y:S01]  /*10190*/  SEL R71, R80, R145, P0 ;  /* 0x0000009150477207 */ /* 0x002fe20000000000 */
[----:B------:R1:W-:Y:S01]  /*101a0*/  SHFL.IDX PT, R52, R75, R20, 0x1c1f ;  /* 0x001c1f144b347589 */ /* 0x0003e200000e0000 */
[----:B------:R-:W-:Y:S02]  /*101b0*/  SEL R85, R86, R85, P0 ;  /* 0x0000005556557207 */ /* 0x000fe40000000000 */
[----:B---3--:R-:W-:Y:S01]  /*101c0*/  SEL R111, R113, R36, P0 ;  /* 0x00000024716f7207 */ /* 0x008fe20000000000 */
[----:B------:R3:W4:Y:S01]  /*101d0*/  SHFL.IDX PT, R155, R73, R20, 0x1c1f ;  /* 0x001c1f14499b7589 */ /* 0x00072200000e0000 */
[----:B------:R-:W-:-:S02]  /*101e0*/  SEL R113, R36, R113, P0 ;  /* 0x0000007124717207 */ /* 0x000fc40000000000 */
[----:B0-----:R-:W-:Y:S01]  /*101f0*/  SEL R69, R115, R74, P0 ;  /* 0x0000004a73457207 */ /* 0x001fe20000000000 */
[----:B------:R-:W0:Y:S01]  /*10200*/  SHFL.IDX PT, R34, R103, R20, 0x1c1f ;  /* 0x001c1f1467227589 */ /* 0x000e2200000e0000 */
[----:B------:R-:W-:Y:S02]  /*10210*/  F2FP.BF16.F32.PACK_AB R36, R9, R8 ;  /* 0x000000080924723e */ /* 0x000fe400000010ff */
[----:B-1----:R-:W-:Y:S01]  /*10220*/  SEL R75, R78, R127, P0 ;  /* 0x0000007f4e4b7207 */ /* 0x002fe20000000000 */
[----:B------:R1:W0:Y:S01]  /*10230*/  SHFL.IDX PT, R35, R114, R20, 0x1c1f ;  /* 0x001c1f1472237589 */ /* 0x00022200000e0000 */
[----:B------:R-:W-:Y:S02]  /*10240*/  SEL R74, R76, R131, P0 ;  /* 0x000000834c4a7207 */ /* 0x000fe40000000000 */
[----:B---3--:R-:W-:Y:S01]  /*10250*/  SEL R73, R145, R80, P0 ;  /* 0x0000005091497207 */ /* 0x008fe20000000000 */
[----:B------:R2:W-:Y:S01]  /*10260*/  SHFL.IDX PT, R54, R87, R20, 0x1c1f ;  /* 0x001c1f1457367589 */ /* 0x0005e200000e0000 */
[----:B------:R-:W-:-:S02]  /*10270*/  SEL R80, R151, R130, P0 ;  /* 0x0000008297507207 */ /* 0x000fc40000000000 */
[----:B------:R-:W-:Y:S01]  /*10280*/  SEL R76, R131, R76, P0 ;  /* 0x0000004c834c7207 */ /* 0x000fe20000000000 */
[----:B------:R3:W0:Y:S01]  /*10290*/  SHFL.IDX PT, R157, R77, R20, 0x1c1f ;  /* 0x001c1f144d9d7589 */ /* 0x00062200000e0000 */
[----:B------:R-:W-:Y:S02]  /*102a0*/  SEL R93, R94, R93, P0 ;  /* 0x0000005d5e5d7207 */ /* 0x000fe40000000000 */
[----:B-1----:R-:W-:Y:S01]  /*102b0*/  SEL R114, R116, R117, P0 ;  /* 0x0000007574727207 */ /* 0x002fe20000000000 */
[----:B------:R1:W0:Y:S01]  /*102c0*/  SHFL.IDX PT, R59, R79, R20, 0x1c1f ;  /* 0x001c1f144f3b7589 */ /* 0x00022200000e0000 */
[----:B------:R-:W-:Y:S02]  /*102d0*/  SEL R116, R117, R116, P0 ;  /* 0x0000007475747207 */ /* 0x000fe40000000000 */
[----:B--2---:R-:W-:Y:S02]  /*102e0*/  SEL R87, R148, R119, P0 ;  /* 0x0000007794577207 */ /* 0x004fe40000000000 */
[----:B------:R-:W-:-:S02]  /*102f0*/  SEL R99, R101, R30, P0 ;  /* 0x0000001e65637207 */ /* 0x000fc40000000000 */
[----:B---3--:R-:W-:Y:S02]  /*10300*/  SEL R77, R127, R78, P0 ;  /* 0x0000004e7f4d7207 */ /* 0x008fe40000000000 */
[----:B------:R-:W-:Y:S02]  /*10310*/  SEL R78, R130, R151, P0 ;  /* 0x00000097824e7207 */ /* 0x000fe40000000000 */
[----:B-1----:R-:W-:Y:S02]  /*10320*/  SEL R20, R64, R21, P0 ;  /* 0x0000001540147207 */ /* 0x002fe40000000000 */
        /* <DEDUP_REMOVED lines=19> */
[----:B----4-:R-:W-:Y:S02]  /*10460*/  SEL R127, R27, R32, P0 ;  /* 0x000000201b7f7207 */ /* 0x010fe40000000000 */
        /* <DEDUP_REMOVED lines=8> */
[----:B0-----:R-:W-:Y:S02]  /*104f0*/  SEL R119, R121, R34, P0 ;  /* 0x0000002279777207 */ /* 0x001fe40000000000 */
        /* <DEDUP_REMOVED lines=9> */
[----:B------:R-:W-:Y:S02]  /*10590*/  SEL R103, R105, R54, P0 ;  /* 0x0000003669677207 */ /* 0x000fe40000000000 */
[----:B------:R-:W-:Y:S02]  /*105a0*/  SEL R121, R34, R121, P0 ;  /* 0x0000007922797207 */ /* 0x000fe40000000000 */
[----:B------:R-:W-:-:S02]  /*105b0*/  SEL R6, R35, R6, P0 ;  /* 0x0000000623067207 */ /* 0x000fc40000000000 */
[----:B------:R-:W-:Y:S02]  /*105c0*/  F2FP.BF16.F32.PACK_AB R28, R51, R50 ;  /* 0x00000032331c723e */ /* 0x000fe400000010ff */
[----:B------:R-:W-:Y:S02]  /*105d0*/  F2FP.BF16.F32.PACK_AB R30, R61, R60 ;  /* 0x0000003c3d1e723e */ /* 0x000fe400000010ff */
[----:B------:R-:W-:Y:S02]  /*105e0*/  F2FP.BF16.F32.PACK_AB R31, R65, R64 ;  /* 0x00000040411f723e */ /* 0x000fe400000010ff */
[----:B------:R-:W-:Y:S02]  /*105f0*/  F2FP.BF16.F32.PACK_AB R29, R63, R62 ;  /* 0x0000003e3f1d723e */ /* 0x000fe400000010ff */
[----:B------:R-:W-:Y:S02]  /*10600*/  SEL R104, R157, R104, P0 ;  /* 0x000000689d687207 */ /* 0x000fe40000000000 */
[----:B------:R-:W-:Y:S01]  /*10610*/  SEL R105, R54, R105, P0 ;  /* 0x0000006936697207 */ /* 0x000fe20000000000 */
[----:B------:R-:W-:Y:S01]  /*10620*/  STSM.16.M88.4 [R142], R28 ;  /* 0x0000001c8e007844 */ /* 0x000fe20000000200 */
[----:B------:R-:W-:-:S02]  /*10630*/  SEL R110, R112, R59, P0 ;  /* 0x0000003b706e7207 */ /* 0x000fc40000000000 */
[----:B------:R-:W-:Y:S02]  /*10640*/  F2FP.BF16.F32.PACK_AB R32, R67, R66 ;  /* 0x000000424320723e */ /* 0x000fe400000010ff */
[----:B------:R-:W-:Y:S02]  /*10650*/  F2FP.BF16.F32.PACK_AB R34, R69, R68 ;  /* 0x000000444522723e */ /* 0x000fe400000010ff */
[----:B------:R-:W-:Y:S02]  /*10660*/  F2FP.BF16.F32.PACK_AB R35, R73, R72 ;  /* 0x000000484923723e */ /* 0x000fe400000010ff */
[----:B-1----:R-:W-:Y:S02]  /*10670*/  F2FP.BF16.F32.PACK_AB R33, R71, R70 ;  /* 0x000000464721723e */ /* 0x002fe400000010ff */
[----:B------:R-:W-:Y:S02]  /*10680*/  SEL R112, R59, R112, P0 ;  /* 0x000000703b707207 */ /* 0x000fe40000000000 */
[----:B------:R-:W-:Y:S01]  /*10690*/  F2FP.BF16.F32.PACK_AB R36, R75, R74 ;  /* 0x0000004a4b24723e */ /* 0x000fe200000010ff */
[----:B------:R-:W-:Y:S01]  /*106a0*/  STSM.16.M88.4 [R141], R32 ;  /* 0x000000208d007844 */ /* 0x000fe20000000200 */
[----:B------:R-:W-:-:S02]  /*106b0*/  F2FP.BF16.F32.PACK_AB R38, R77, R76 ;  /* 0x0000004c4d26723e */ /* 0x000fc400000010ff */
[----:B------:R-:W-:Y:S02]  /*106c0*/  F2FP.BF16.F32.PACK_AB R39, R81, R80 ;  /* 0x000000505127723e */ /* 0x000fe400000010ff */
[----:B------:R-:W-:Y:S02]  /*106d0*/  F2FP.BF16.F32.PACK_AB R37, R79, R78 ;  /* 0x0000004e4f25723e */ /* 0x000fe400000010ff */
[----:B------:R-:W-:Y:S02]  /*106e0*/  F2FP.BF16.F32.PACK_AB R40, R83, R82 ;  /* 0x000000525328723e */ /* 0x000fe400000010ff */
[----:B------:R-:W-:Y:S01]  /*106f0*/  F2FP.BF16.F32.PACK_AB R42, R85, R84 ;  /* 0x00000054552a723e */ /* 0x000fe200000010ff */
[----:B------:R-:W-:Y:S01]  /*10700*/  STSM.16.M88.4 [R140], R36 ;  /* 0x000000248c007844 */ /* 0x000fe20000000200 */
[----:B------:R-:W-:Y:S02]  /*10710*/  F2FP.BF16.F32.PACK_AB R43, R89, R88 ;  /* 0x00000058592b723e */ /* 0x000fe400000010ff */
[----:B------:R-:W-:-:S02]  /*10720*/  F2FP.BF16.F32.PACK_AB R41, R87, R86 ;  /* 0x000000565729723e */ /* 0x000fc400000010ff */
[----:B------:R-:W-:Y:S02]  /*10730*/  SEL R5, R172, R7, P0 ;  /* 0x00000007ac057207 */ /* 0x000fe40000000000 */
[----:B------:R-:W-:Y:S01]  /*10740*/  F2FP.BF16.F32.PACK_AB R52, R91, R90 ;  /* 0x0000005a5b34723e */ /* 0x000fe200000010ff */
[----:B------:R1:W-:Y:S01]  /*10750*/  STSM.16.M88.4 [R139], R40 ;  /* 0x000000288b007844 */ /* 0x0003e20000000200 */
[----:B------:R-:W-:Y:S02]  /*10760*/  F2FP.BF16.F32.PACK_AB R54, R93, R92 ;  /* 0x0000005c5d36723e */ /* 0x000fe400000010ff */
[----:B------:R-:W-:Y:S02]  /*10770*/  F2FP.BF16.F32.PACK_AB R55, R97, R96 ;  /* 0x000000606137723e */ /* 0x000fe400000010ff */
[----:B------:R-:W-:Y:S02]  /*10780*/  F2FP.BF16.F32.PACK_AB R53, R95, R94 ;  /* 0x0000005e5f35723e */ /* 0x000fe400000010ff */
[----:B------:R-:W-:-:S02]  /*10790*/  SEL R7, R7, R172, P0 ;  /* 0x000000ac07077207 */ /* 0x000fc40000000000 */
[----:B------:R-:W-:Y:S01]  /*107a0*/  F2FP.BF16.F32.PACK_AB R56, R99, R98 ;  /* 0x000000626338723e */ /* 0x000fe200000010ff */
[----:B------:R-:W-:Y:S01]  /*107b0*/  STSM.16.M88.4 [R138], R52 ;  /* 0x000000348a007844 */ /* 0x000fe20000000200 */
[----:B------:R-:W-:Y:S02]  /*107c0*/  F2FP.BF16.F32.PACK_AB R58, R101, R100 ;  /* 0x00000064653a723e */ /* 0x000fe400000010ff */
[----:B------:R-:W-:Y:S02]  /*107d0*/  F2FP.BF16.F32.PACK_AB R59, R105, R104 ;  /* 0x00000068693b723e */ /* 0x000fe400000010ff */
[----:B0-----:R-:W-:Y:S01]  /*107e0*/  F2FP.BF16.F32.PACK_AB R57, R103, R102 ;  /* 0x000000666739723e */ /* 0x001fe200000010ff */
[----:B-1----:R-:W-:Y:S01]  /*107f0*/  IMAD.U32 R40, RZ, RZ, UR12 ;  /* 0x0000000cff287e24 */ /* 0x002fe2000f8e00ff */
[----:B------:R-:W-:Y:S01]  /*10800*/  F2FP.BF16.F32.PACK_AB R24, R107, R106 ;  /* 0x0000006a6b18723e */ /* 0x000fe200000010ff */
[----:B------:R-:W-:Y:S01]  /*10810*/  IMAD.U32 R41, RZ, RZ, UR13 ;  /* 0x0000000dff297e24 */ /* 0x000fe2000f8e00ff */
[----:B------:R-:W-:Y:S01]  /*10820*/  F2FP.BF16.F32.PACK_AB R26, R109, R108 ;  /* 0x0000006c6d1a723e */ /* 0x000fe200000010ff */
[----:B------:R-:W-:Y:S01]  /*10830*/  STSM.16.M88.4 [R137], R56 ;  /* 0x0000003889007844 */ /* 0x000fe20000000200 */
[----:B------:R-:W-:Y:S01]  /*10840*/  F2FP.BF16.F32.PACK_AB R27, R113, R112 ;  /* 0x00000070711b723e */ /* 0x000fe200000010ff */
[----:B------:R-:W-:Y:S01]  /*10850*/  ULDC.64 UR12, c[0x0][0xc08] ;  /* 0x00030200000c7ab9 */ /* 0x000fe20000000a00 */
[----:B------:R-:W-:-:S02]  /*10860*/  F2FP.BF16.F32.PACK_AB R25, R111, R110 ;  /* 0x0000006e6f19723e */ /* 0x000fc400000010ff */
[----:B------:R-:W-:Y:S02]  /*10870*/  F2FP.BF16.F32.PACK_AB R28, R115, R114 ;  /* 0x00000072731c723e */ /* 0x000fe400000010ff */
        /* <DEDUP_REMOVED lines=14> */
[----:B------:R-:W-:-:S03]  /*10960*/  ISETP.NE.U32.AND P0, PT, RZ, UR14, PT ;  /* 0x0000000eff007c0c */ /* 0x000fc6000bf05070 */
[----:B------:R1:W-:Y:S01]  /*10970*/  STSM.16.M88.4 [R3], R36 ;  /* 0x0000002403007844 */ /* 0x0003e20000000200 */
[----:B------:R-:W-:Y:S01]  /*10980*/  BAR.SYNC.DEFER_BLOCKING 0x1, 0x100 ;  /* 0x0044000000007b1d */ /* 0x000fe20000010000 */
[----:B------:R-:W-:-:S07]  /*10990*/  ISETP.NE.AND.EX P0, PT, RZ, UR15, PT, P0 ;  /* 0x0000000fff007c0c */ /* 0x000fce000bf05300 */
[----:B0-----:R-:W0:Y:S06]  /*109a0*/  LDC R134, c[0x0][0xbe8] ;  /* 0x0002fa00ff867b82 */ /* 0x001e2c0000000800 */
[----:B------:R-:W2:Y:S01]  /*109b0*/  @P0 LDG.E R42, desc[UR54][R40.64] ;  /* 0x00000036282a0981 */ /* 0x000ea2000c1e1900 */
[----:B------:R-:W-:Y:S01]  /*109c0*/  UISETP.NE.U32.AND UP0, UPT, UR12, URZ, UPT ;  /* 0x0000003f0c00728c */ /* 0x000fe2000bf05070 */
[----:B------:R-:W-:Y:S01]  /*109d0*/  UMOV UR20, 0x9b8 ;  /* 0x000009b800147882 */ /* 0x000fe20000000000 */
[----:B------:R-:W-:Y:S02]  /*109e0*/  ULDC UR4, c[0x0][0xa88] ;  /* 0x0002a20000047ab9 */ /* 0x000fe40000000800 */
[----:B------:R-:W-:Y:S01]  /*109f0*/  UISETP.NE.AND.EX UP0, UPT, UR13, URZ, UPT, UP0 ;  /* 0x0000003f0d00728c */ /* 0x000fe2000bf05300 */
[----:B0-----:R-:W-:Y:S01]  /*10a00*/  ISETP.NE.AND P1, PT, R134, 0x1, PT ;  /* 0x000000018600780c */ /* 0x001fe20003f25270 */
[----:B------:R-:W-:-:S04]  /*10a10*/  IMAD.U32 R27, RZ, RZ, UR4 ;  /* 0x00000004ff1b7e24 */ /* 0x000fc8000f8e00ff */
[----:B------:R-:W-:-:S05]  /*10a20*/  PLOP3.LUT P4, PT, PT, PT, UP0, 0x80, 0x0 ;  /* 0x000000000000781c */ /* 0x000fca0003f8f008 */
[----:B------:R-:W-:-:S03]  /*10a30*/  @UP0 ULEA UR12, UP1, UR43, UR12, 0x2 ;  /* 0x0000000c2b0c0291 */ /* 0x000fc6000f82103f */
[----:B-1----:R-:W0:Y:S01]  /*10a40*/  @P1 LDC R3, c[0x0][0xbec] ;  /* 0x0002fb00ff031b82 */ /* 0x002e220000000800 */
[----:B------:R-:W-:Y:S02]  /*10a50*/  @UP0 ULEA.HI.X UR13, UR43, UR13, UR42, 0x2, UP1 ;  /* 0x0000000d2b0d0291 */ /* 0x000fe400088f142a */
[----:B------:R-:W-:Y:S01]  /*10a60*/  UISETP.GT.AND UP1, UPT, UR46, 0x1, UPT ;  /* 0x000000012e00788c */ /* 0x000fe2000bf24270 */
[----:B------:R-:W-:-:S04]  /*10a70*/  IMAD.U32 R24, RZ, RZ, UR12 ;  /* 0x0000000cff187e24 */ /* 0x000fc8000f8e00ff */
[----:B------:R-:W1:Y:S01]  /*10a80*/  @P1 LDC R29, c[0x0][0xbf0] ;  /* 0x0002fc00ff1d1b82 */ /* 0x000e620000000800 */
[----:B------:R-:W-:Y:S01]  /*10a90*/  USEL UR20, UR20, 0x978, UP1 ;  /* 0x0000097814147887 */ /* 0x000fe20008800000 */
[----:B------:R-:W-:Y:S01]  /*10aa0*/  IMAD.U32 R25, RZ, RZ, UR13 ;  /* 0x0000000dff197e24 */ /* 0x000fe2000f8e00ff */
[----:B------:R-:W-:Y:S01]  /*10ab0*/  UISETP.NE.U32.AND UP0, UPT, UR14, URZ, UPT ;  /* 0x0000003f0e00728c */ /* 0x000fe2000bf05070 */
[----:B------:R-:W-:Y:S01]  /*10ac0*/  VIADD R34, R17, UR36 ;  /* 0x0000002411227c36 */ /* 0x000fe20008000000 */
[----:B------:R-:W-:Y:S02]  /*10ad0*/  UMOV UR4, URZ ;  /* 0x0000003f00047c82 */ /* 0x000fe40008000000 */
[----:B------:R-:W-:Y:S01]  /*10ae0*/  UISETP.NE.AND.EX UP0, UPT, UR15, URZ, UPT, UP0 ;  /* 0x0000003f0f00728c */ /* 0x000fe2000bf05300 */
[----:B------:R0:W5:Y:S01]  /*10af0*/  @P4 LDG.E R27, desc[UR54][R24.64] ;  /* 0x00000036181b4981 */ /* 0x000162000c1e1900 */
[----:B------:R-:W-:Y:S02]  /*10b00*/  USEL UR9, UR37, URZ, UP1 ;  /* 0x0000003f25097287 */ /* 0x000fe40008800000 */
[----:B------:R-:W-:-:S02]  /*10b10*/  USEL UR43, UR43, URZ, !UP0 ;  /* 0x0000003f2b2b7287 */ /* 0x000fc4000c000000 */
[----:B------:R-:W-:Y:S01]  /*10b20*/  ULDC.64 UR16, c[0x0][UR20+0x218] ;  /* 0x0000860014107abb */ /* 0x000fe20008000a00 */
[----:B------:R-:W-:Y:S01]  /*10b30*/  ULDC.64 UR18, c[0x0][UR20+0x228] ;  /* 0x00008a0014127abb */ /* 0x000fe20008000a00 */
[----:B------:R-:W-:Y:S01]  /*10b40*/  ULDC.64 UR14, c[0x0][UR20+0x220] ;  /* 0x00008800140e7abb */ /* 0x000fe20008000a00 */
[----:B------:R-:W-:Y:S02]  /*10b50*/  UIMAD.WIDE.U32 UR12, UR16, UR44, URZ ;  /* 0x0000002c100c72a5 */ /* 0x000fe4000f8e003f */
[----:B------:R-:W-:Y:S01]  /*10b60*/  UIMAD.WIDE.U32 UR22, UR18, UR9, URZ ;  /* 0x00000009121672a5 */ /* 0x000fe2000f8e003f */
[----:B0-----:R-:W-:Y:S01]  /*10b70*/  @P1 IMAD.HI.U32 R24, R34, R3, RZ ;  /* 0x0000000322181227 */ /* 0x001fe200078e00ff */
[----:B------:R-:W-:Y:S02]  /*10b80*/  UIMAD UR16, UR17, UR44, URZ ;  /* 0x0000002c111072a4 */ /* 0x000fe4000f8e023f */
[----:B------:R-:W-:Y:S01]  /*10b90*/  UIMAD UR18, UR19, UR9, URZ ;  /* 0x00000009131272a4 */ /* 0x000fe2000f8e023f */
[----:B------:R-:W-:Y:S01]  /*10ba0*/  IMAD.MOV.U32 R3, RZ, RZ, R34 ;  /* 0x000000ffff037224 */ /* 0x000fe200078e0022 */
[----:B------:R-:W-:Y:S01]  /*10bb0*/  USEL UR42, UR42, URZ, !UP0 ;  /* 0x0000003f2a2a7287 */ /* 0x000fe2000c000000 */
[----:B-1----:R-:W-:Y:S01]  /*10bc0*/  @P1 SHF.R.U32.HI R3, RZ, R29, R24 ;  /* 0x0000001dff031219 */ /* 0x002fe20000011618 */
[----:B------:R-:W-:Y:S01]  /*10bd0*/  UIMAD UR9, UR15, UR43, URZ ;  /* 0x0000002b0f0972a4 */ /* 0x000fe2000f8e023f */
[----:B------:R-:W-:Y:S01]  /*10be0*/  IMAD.U32 R24, RZ, RZ, UR22 ;  /* 0x00000016ff187e24 */ /* 0x000fe2000f8e00ff */
[----:B------:R-:W-:Y:S01]  /*10bf0*/  UIADD3 UR13, UR13, UR16, URZ ;  /* 0x000000100d0d7290 */ /* 0x000fe2000fffe03f */
[----:B------:R-:W-:Y:S01]  /*10c00*/  IMAD.U32 R25, RZ, RZ, UR23 ;  /* 0x00000017ff197e24 */ /* 0x000fe2000f8e00ff */
[----:B------:R-:W-:Y:S01]  /*10c10*/  UIMAD.WIDE.U32 UR16, UR14, UR43, URZ ;  /* 0x0000002b0e1072a5 */ /* 0x000fe2000f8e003f */
[--C-:B------:R-:W-:Y:S01]  /*10c20*/  IMAD.MOV R29, RZ, RZ, -R3.reuse ;  /* 0x000000ffff1d7224 */ /* 0x100fe200078e0a03 */
[----:B------:R-:W-:Y:S01]  /*10c30*/  UIMAD UR9, UR14, UR42, UR9 ;  /* 0x0000002a0e0972a4 */ /* 0x000fe2000f8e0209 */
[----:B------:R-:W-:Y:S01]  /*10c40*/  SHF.R.S32.HI R25, RZ, 0x1f, R3 ;  /* 0x0000001fff197819 */ /* 0x000fe20000011403 */
[----:B------:R-:W-:Y:S01]  /*10c50*/  UIADD3 UR18, UR23, UR18, URZ ;  /* 0x0000001217127290 */ /* 0x000fe2000fffe03f */
[----:B------:R-:W-:Y:S01]  /*10c60*/  IMAD R29, R134, R29, R34 ;  /* 0x0000001d861d7224 */ /* 0x000fe200078e0222 */
[----:B------:R-:W-:-:S04]  /*10c70*/  UIADD3 UR9, UR17, UR9, URZ ;  /* 0x0000000911097290 */ /* 0x000fc8000fffe03f */
        /* <DEDUP_REMOVED lines=23> */
.L_x_2171:
        /* <DEDUP_REMOVED lines=26> */
[----:B------:R-:W-:Y:S02]  /*10f90*/  IADD3 R13, P3, R4, 0x2000, RZ ;  /* 0x00002000040d7810 */ /* 0x000fe40007f7e0ff */
[----:B------:R-:W-:-:S02]  /*10fa0*/  SHF.R.U64 R32, R32, 0x3, RZ ;  /* 0x0000000320207819 */ /* 0x000fc400000012ff */
[----:B------:R-:W-:Y:S02]  /*10fb0*/  IADD3 R25, P6, R4, 0x3000, RZ ;  /* 0x0000300004197810 */ /* 0x000fe40007fde0ff */
        /* <DEDUP_REMOVED lines=11> */
[----:B------:R-:W-:Y:S01]  /*11070*/  ULDC.64 UR12, c[0x0][0xae8] ;  /* 0x0002ba00000c7ab9 */ /* 0x000fe20000000a00 */
[----:B------:R-:W-:Y:S01]  /*11080*/  LOP3.LUT R24, R25, 0x380, RZ, 0xc0, !PT ;  /* 0x0000038019187812 */ /* 0x000fe200078ec0ff */
[----:B------:R-:W5:Y:S01]  /*11090*/  LD.E.128 R32, desc[UR54][R32.64] ;  /* 0x0000003620207980 */ /* 0x000f62000c101d00 */
[----:B------:R-:W-:-:S02]  /*110a0*/  LOP3.LUT R28, R29, 0x380, RZ, 0xc0, !PT ;  /* 0x000003801d1c7812 */ /* 0x000fc400078ec0ff */
[----:B------:R-:W-:Y:S01]  /*110b0*/  LOP3.LUT R56, R0, R7, RZ, 0x3c, !PT ;  /* 0x0000000700387212 */ /* 0x000fe200078e3cff */
[----:B------:R-:W-:Y:S01]  /*110c0*/  IMAD R0, R18, 0x20, R235 ;  /* 0x0000002012007824 */ /* 0x000fe200078e02eb */
[----:B------:R-:W-:Y:S01]  /*110d0*/  UIADD3 UR11, UR11, UR9, URZ ;  /* 0x000000090b0b7290 */ /* 0x000fe2000fffe03f */
[----:B------:R-:W-:Y:S02]  /*110e0*/  SHF.R.U64 R8, R8, 0x3, RZ ;  /* 0x0000000308087819 */ /* 0x000fe400000012ff */
[----:B------:R-:W-:Y:S02]  /*110f0*/  SHF.R.U64 R12, R12, 0x3, RZ ;  /* 0x000000030c0c7819 */ /* 0x000fe400000012ff */
[----:B------:R-:W-:Y:S02]  /*11100*/  SHF.R.U64 R24, R24, 0x3, RZ ;  /* 0x0000000318187819 */ /* 0x000fe400000012ff */
[----:B------:R-:W-:Y:S01]  /*11110*/  SHF.R.U64 R28, R28, 0x3, RZ ;  /* 0x000000031c1c7819 */ /* 0x000fe200000012ff */
[----:B------:R-:W-:Y:S01]  /*11120*/  VIADD R2, R0, UR36 ;  /* 0x0000002400027c36 */ /* 0x000fe20008000000 */
[----:B------:R-:W-:Y:S01]  /*11130*/  UIMAD.WIDE.U32 UR10, UR44, UR12, UR10 ;  /* 0x0000000c2c0a72a5 */ /* 0x000fe2000f8e000a */
        /* <DEDUP_REMOVED lines=8> */
[C---:B------:R-:W-:Y:S01]  /*111c0*/  IADD3 R37, P0, R4.reuse, 0x6000, RZ ;  /* 0x0000600004257810 */ /* 0x040fe20007f1e0ff */
[----:B------:R-:W-:Y:S01]  /*111d0*/  USHF.R.S32.HI UR4, URZ, 0x1f, UR43 ;  /* 0x0000001f3f047899 */ /* 0x000fe2000801142b */
[----:B------:R-:W-:Y:S01]  /*111e0*/  IADD3 R41, P4, R4, 0x7000, RZ ;  /* 0x0000700004297810 */ /* 0x000fe20007f9e0ff */
[----:B0-----:R-:W-:Y:S01]  /*111f0*/  @P1 IMAD.HI.U32 R0, R2, R21, RZ ;  /* 0x0000001502001227 */ /* 0x001fe200078e00ff */
[C---:B------:R-:W-:Y:S01]  /*11200*/  IADD3 R45, P3, R4.reuse, 0x8000, RZ ;  /* 0x00008000042d7810 */ /* 0x040fe20007f7e0ff */
[----:B------:R-:W-:Y:S01]  /*11210*/  UIMAD UR11, UR44, UR13, UR11 ;  /* 0x0000000d2c0b72a4 */ /* 0x000fe2000f8e020b */
[C---:B------:R-:W-:Y:S01]  /*11220*/  IADD3 R49, P6, R4.reuse, 0x9000, RZ ;  /* 0x0000900004317810 */ /* 0x040fe20007fde0ff */
[----:B------:R-:W-:Y:S01]  /*11230*/  IMAD.MOV.U32 R61, RZ, RZ, R2 ;  /* 0x000000ffff3d7224 */ /* 0x000fe200078e0002 */
[----:B------:R-:W-:Y:S01]  /*11240*/  IADD3 R53, P5, R4, 0xa000, RZ ;  /* 0x0000a00004357810 */ /* 0x000fe20007fbe0ff */
[----:B------:R-:W-:Y:S01]  /*11250*/  ULDC.64 UR12, c[0x0][0xaf0] ;  /* 0x0002bc00000c7ab9 */ /* 0x000fe20000000a00 */
[----:B------:R-:W-:Y:S01]  /*11260*/  LOP3.LUT R36, R37, 0x380, RZ, 0xc0, !PT ;  /* 0x0000038025247812 */ /* 0x000fe200078ec0ff */
[----:B------:R-:W-:Y:S01]  /*11270*/  UIMAD UR4, UR4, UR12, URZ ;  /* 0x0000000c040472a4 */ /* 0x000fe2000f8e023f */
[----:B------:R-:W-:Y:S01]  /*11280*/  LOP3.LUT R40, R41, 0x380, RZ, 0xc0, !PT ;  /* 0x0000038029287812 */ /* 0x000fe200078ec0ff */
[----:B------:R-:W5:Y:S01]  /*11290*/  LD.E.128 R12, desc[UR54][R12.64] ;  /* 0x000000360c0c7980 */ /* 0x000f62000c101d00 */
[----:B------:R-:W-:-:S02]  /*112a0*/  LOP3.LUT R44, R45, 0x380, RZ, 0xc0, !PT ;  /* 0x000003802d2c7812 */ /* 0x000fc400078ec0ff */
[----:B------:R-:W-:Y:S01]  /*112b0*/  LOP3.LUT R48, R49, 0x380, RZ, 0xc0, !PT ;  /* 0x0000038031307812 */ /* 0x000fe200078ec0ff */
[----:B------:R-:W5:Y:S01]  /*112c0*/  LD.E.128 R24, desc[UR54][R24.64] ;  /* 0x0000003618187980 */ /* 0x000f62000c101d00 */
[----:B------:R-:W-:Y:S02]  /*112d0*/  LOP3.LUT R52, R53, 0x380, RZ, 0xc0, !PT ;  /* 0x0000038035347812 */ /* 0x000fe400078ec0ff */
[----:B------:R-:W-:Y:S01]  /*112e0*/  LOP3.LUT R11, R4, 0x380, RZ, 0xc0, !PT ;  /* 0x00000380040b7812 */ /* 0x000fe200078ec0ff */
[----:B------:R-:W5:Y:S01]  /*112f0*/  LD.E.128 R28, desc[UR54][R28.64] ;  /* 0x000000361c1c7980 */ /* 0x000f62000c101d00 */
[----:B-1----:R-:W-:Y:S01]  /*11300*/  @P1 SHF.R.U32.HI R61, RZ, R63, R0 ;  /* 0x0000003fff3d1219 */ /* 0x002fe20000011600 */
[----:B------:R-:W-:Y:S01]  /*11310*/  UIMAD UR4, UR43, UR13, UR4 ;  /* 0x0000000d2b0472a4 */ /* 0x000fe2000f8e0204 */
[----:B------:R-:W-:Y:S01]  /*11320*/  SHF.R.U64 R36, R36, 0x3, RZ ;  /* 0x0000000324247819 */ /* 0x000fe200000012ff */
[----:B------:R-:W-:Y:S01]  /*11330*/  UIMAD.WIDE.U32 UR10, UR43, UR12, UR10 ;  /* 0x0000000c2b0a72a5 */ /* 0x000fe2000f8e000a */
[----:B------:R-:W-:Y:S01]  /*11340*/  SHF.R.U64 R40, R40, 0x3, RZ ;  /* 0x0000000328287819 */ /* 0x000fe200000012ff */
[----:B------:R-:W5:Y:S01]  /*11350*/  LD.E.128 R56, desc[UR54][R56.64] ;  /* 0x0000003638387980 */ /* 0x000f62000c101d00 */
[----:B------:R-:W-:-:S02]  /*11360*/  SHF.R.U64 R44, R44, 0x3, RZ ;  /* 0x000000032c2c7819 */ /* 0x000fc400000012ff */
[----:B------:R-:W-:Y:S02]  /*11370*/  SHF.R.U64 R48, R48, 0x3, RZ ;  /* 0x0000000330307819 */ /* 0x000fe400000012ff */
[----:B------:R-:W-:Y:S01]  /*11380*/  SHF.R.U64 R52, R52, 0x3, RZ ;  /* 0x0000000334347819 */ /* 0x000fe200000012ff */
[--C-:B------:R-:W-:Y:S01]  /*11390*/  IMAD.MOV R63, RZ, RZ, -R61.reuse ;  /* 0x000000ffff3f7224 */ /* 0x100fe200078e0a3d */
[----:B------:R-:W-:Y:S02]  /*113a0*/  SHF.R.U64 R11, R11, 0x3, RZ ;  /* 0x000000030b0b7819 */ /* 0x000fe400000012ff */
[----:B------:R-:W-:Y:S01]  /*113b0*/  SHF.R.S32.HI R0, RZ, 0x1f, R61 ;  /* 0x0000001fff007819 */ /* 0x000fe2000001143d */
[----:B------:R-:W-:Y:S01]  /*113c0*/  UIADD3 UR4, UR11, UR4, URZ ;  /* 0x000000040b047290 */ /* 0x000fe2000fffe03f */
[----:B------:R-:W-:Y:S01]  /*113d0*/  LOP3.LUT R36, R36, R37, RZ, 0x3c, !PT ;  /* 0x0000002524247212 */ /* 0x000fe200078e3cff */
        /* <DEDUP_REMOVED lines=11> */
[----:B------:R-:W5:Y:S01]  /*11490*/  LD.E.128 R8, desc[UR54][R8.64] ;  /* 0x0000003608087980 */ /* 0x000f62000c101d00 */
[----:B------:R-:W-:-:S02]  /*114a0*/  IMAD R0, R0, UR12, RZ ;  /* 0x0000000c00007c24 */ /* 0x000fc4000f8e02ff */
[----:B------:R-:W-:Y:S01]  /*114b0*/  IMAD R63, R134, R63, R2 ;  /* 0x0000003f863f7224 */ /* 0x000fe200078e0202 */
[----:B------:R-:W5:Y:S01]  /*114c0*/  LD.E.128 R4, desc[UR54][R4.64] ;  /* 0x0000003604047980 */ /* 0x000f62000c101d00 */
[----:B------:R-:W-:Y:S02]  /*114d0*/  IMAD.U32 R21, RZ, RZ, UR11 ;  /* 0x0000000bff157e24 */ /* 0x000fe4000f8e00ff */
[----:B------:R-:W-:Y:S01]  /*114e0*/  IMAD.U32 R20, RZ, RZ, UR10 ;  /* 0x0000000aff147e24 */ /* 0x000fe2000f8e00ff */
[----:B------:R-:W5:Y:S01]  /*114f0*/  LD.E.128 R36, desc[UR54][R36.64] ;  /* 0x0000003624247980 */ /* 0x000f62000c101d00 */
[----:B------:R-:W-:Y:S01]  /*11500*/  IMAD.U32 R21, RZ, RZ, UR4 ;  /* 0x00000004ff157e24 */ /* 0x000fe2000f8e00ff */
[----:B------:R-:W-:Y:S01]  /*11510*/  ULDC.64 UR10, c[0x0][0xad8] ;  /* 0x0002b600000a7ab9 */ /* 0x000fe20000000a00 */
[----:B------:R-:W-:Y:S01]  /*11520*/  IMAD R65, R61, UR13, R0 ;  /* 0x0000000d3d417c24 */ /* 0x000fe2000f8e0200 */
[----:B------:R-:W5:Y:S01]  /*11530*/  LD.E.128 R40, desc[UR54][R40.64] ;  /* 0x0000003628287980 */ /* 0x000f62000c101d00 */
[----:B------:R-:W-:-:S03]  /*11540*/  SHF.R.S32.HI R0, RZ, 0x1f, R63 ;  /* 0x0000001fff007819 */ /* 0x000fc6000001143f */
[----:B------:R-:W5:Y:S01]  /*11550*/  LD.E.128 R44, desc[UR54][R44.64] ;  /* 0x000000362c2c7980 */ /* 0x000f62000c101d00 */
[----:B------:R-:W-:-:S03]  /*11560*/  IMAD.WIDE.U32 R20, R61, UR12, R20 ;  /* 0x0000000c3d147c25 */ /* 0x000fc6000f8e0014 */
        /* <DEDUP_REMOVED lines=9> */
[----:B------:R-:W-:Y:S02]  /*11600*/  VIADD R66, R235, UR36 ;  /* 0x00000024eb427c36 */ /* 0x000fe40008000000 */
        /* <DEDUP_REMOVED lines=37> */
.L_x_2174:
[----:B------:R-:W-:Y:S05]  /*11860*/  BSYNC B1 ;  /* 0x0000000000017941 */ /* 0x000fea0003800000 */
.L_x_2173:
        /* <DEDUP_REMOVED lines=17> */
.L_x_2176:
[----:B------:R-:W-:Y:S05]  /*11980*/  BSYNC B1 ;  /* 0x0000000000017941 */ /* 0x000fea0003800000 */
.L_x_2175:
        /* <DEDUP_REMOVED lines=17> */
.L_x_2178:
[----:B------:R-:W-:Y:S05]  /*11aa0*/  BSYNC B1 ;  /* 0x0000000000017941 */ /* 0x000fea0003800000 */
.L_x_2177:
        /* <DEDUP_REMOVED lines=16> */
[----:B--2---:R-:W-:-:S04]  /*11bb0*/  LEA R2, P0, R71, R6, 0x1 ;  /* 0x0000000647027211 */ /* 0x004fc800078008ff */
[----:B------:R-:W-:-:S05]  /*11bc0*/  LEA.HI.X R3, R71, R64, R70, 0x1, P0 ;  /* 0x0000004047037211 */ /* 0x000fca00000f0c46 */
[----:B------:R0:W-:Y:S01]  /*11bd0*/  ST.E.128 desc[UR54][R2.64], R56 ;  /* 0x0000003802007985 */ /* 0x0001e2000c101d36 */
[----:B------:R-:W-:Y:S05]  /*11be0*/  BRA `(.L_x_2179) ;  /* 0x0000001c00e87947 */ /* 0x000fea0003800000 */
.L_x_2172:
        /* <DEDUP_REMOVED lines=25> */
[----:B------:R-:W-:Y:S01]  /*11d80*/  UIMAD.WIDE.U32 UR10, UR43, UR12, UR10 ;  /* 0x0000000c2b0a72a5 */ /* 0x000fe2000f8e000a */
[----:B------:R-:W-:Y:S01]  /*11d90*/  SYNCS.ARRIVE.TRANS64.RED.A1T0 RZ, [UR8], RZ ;  /* 0x000000ffffff79a7 */ /* 0x000fe20008100408 */
[----:B------:R-:W-:Y:S01]  /*11da0*/  UIMAD UR4, UR43, UR13, UR4 ;  /* 0x0000000d2b0472a4 */ /* 0x000fe2000f8e0204 */
[----:B------:R-:W-:Y:S02]  /*11db0*/  SHF.R.S32.HI R53, RZ, 0x1f, R225 ;  /* 0x0000001fff357819 */ /* 0x000fe400000114e1 */
[----:B------:R-:W-:Y:S01]  /*11dc0*/  ULDC.64 UR12, c[0x0][0xb48] ;  /* 0x0002d200000c7ab9 */ /* 0x000fe20000000a00 */
[----:B------:R-:W-:Y:S01]  /*11dd0*/  UIADD3 UR11, UR11, UR4, URZ ;  /* 0x000000040b0b7290 */ /* 0x000fe2000fffe03f */
[----:B-1----:R-:W-:-:S02]  /*11de0*/  @P1 SHF.R.U32.HI R27, RZ, R0, R25 ;  /* 0x00000000ff1b1219 */ /* 0x002fc40000011619 */
        /* <DEDUP_REMOVED lines=24> */
[----:B------:R-:W-:Y:S02]  /*11f70*/  IMAD.IADD R25, R25, 0x1, R31 ;  /* 0x0000000119197824 */ /* 0x000fe400078e021f */
        /* <DEDUP_REMOVED lines=9> */
[C---:B------:R-:W-:Y:S01]  /*12010*/  VIADD R27, R16.reuse, 0x20 ;  /* 0x00000020101b7836 */ /* 0x040fe20000000000 */
[----:B------:R-:W-:Y:S01]  /*12020*/  ULDC UR4, c[0x0][0xac8] ;  /* 0x0002b20000047ab9 */ /* 0x000fe20000000800 */
[C---:B------:R-:W-:Y:S01]  /*12030*/  VIADD R37, R16.reuse, 0x30 ;  /* 0x0000003010257836 */ /* 0x040fe20000000000 */
[C---:B------:R-:W-:Y:S01]  /*12040*/  ISETP.GE.AND P2, PT, R16.reuse, UR4, PT ;  /* 0x0000000410007c0c */ /* 0x040fe2000bf46270 */
[C---:B------:R-:W-:Y:S01]  /*12050*/  VIADD R39, R16.reuse, 0x38 ;  /* 0x0000003810277836 */ /* 0x040fe20000000000 */
[----:B------:R-:W-:Y:S01]  /*12060*/  ISETP.GE.AND P4, PT, R27, UR4, PT ;  /* 0x000000041b007c0c */ /* 0x000fe2000bf86270 */
[----:B------:R-:W-:Y:S01]  /*12070*/  VIADD R41, R16, 0x40 ;  /* 0x0000004010297836 */ /* 0x000fe20000000000 */
[----:B------:R-:W-:Y:S02]  /*12080*/  ISETP.GE.AND P1, PT, R234, UR4, PT ;  /* 0x00000004ea007c0c */ /* 0x000fe4000bf26270 */
[----:B------:R-:W-:Y:S02]  /*12090*/  ISETP.GE.AND P0, PT, R233, UR4, PT ;  /* 0x00000004e9007c0c */ /* 0x000fe4000bf06270 */
[----:B------:R-:W-:-:S02]  /*120a0*/  SHF.R.S32.HI R29, RZ, 0x1f, R27 ;  /* 0x0000001fff1d7819 */ /* 0x000fc4000001141b */
[----:B------:R-:W-:-:S03]  /*120b0*/  ISETP.GE.AND P5, PT, R19, UR4, PT ;  /* 0x0000000413007c0c */ /* 0x000fc6000bfa6270 */
[----:B-12---:R-:W-:Y:S02]  /*120c0*/  @!P2 IMAD.WIDE R30, R16, 0x4, R24 ;  /* 0x00000004101ea825 */ /* 0x006fe400078e0218 */
[----:B------:R-:W-:-:S03]  /*120d0*/  @!P4 LEA R28, P3, R27, R24, 0x2 ;  /* 0x000000181b1cc211 */ /* 0x000fc600078610ff */
[----:B------:R1:W-:Y:S01]  /*120e0*/  @!P2 ST.E.64 desc[UR54][R30.64], R8 ;  /* 0x000000081e00a985 */ /* 0x0003e2000c101b36 */
[-C--:B------:R-:W-:Y:S01]  /*120f0*/  @!P4 LEA.HI.X R29, R27, R25.reuse, R29, 0x2, P3 ;  /* 0x000000191b1dc211 */ /* 0x080fe200018f141d */
[----:B------:R-:W-:Y:S01]  /*12100*/  VIADD R27, R16, 0x28 ;  /* 0x00000028101b7836 */ /* 0x000fe20000000000 */
[CC--:B------:R-:W-:Y:S02]  /*12110*/  @!P1 LEA R32, P2, R234.reuse, R24.reuse, 0x2 ;  /* 0x00000018ea209211 */ /* 0x0c0fe400078410ff */
[----:B------:R-:W-:Y:S02]  /*12120*/  @!P0 LEA R34, P3, R233, R24, 0x2 ;  /* 0x00000018e9228211 */ /* 0x000fe400078610ff */
[-C--:B------:R-:W-:Y:S02]  /*12130*/  @!P1 LEA.HI.X R33, R234, R25.reuse, R137, 0x2, P2 ;  /* 0x00000019ea219211 */ /* 0x080fe400010f1489 */
[----:B------:R-:W-:Y:S02]  /*12140*/  ISETP.GE.AND P2, PT, R27, UR4, PT ;  /* 0x000000041b007c0c */ /* 0x000fe4000bf46270 */
[----:B------:R-:W-:Y:S01]  /*12150*/  @!P0 LEA.HI.X R35, R233, R25, R136, 0x2, P3 ;  /* 0x00000019e9238211 */ /* 0x000fe200018f1488 */
[----:B------:R2:W-:Y:S01]  /*12160*/  @!P1 ST.E.64 desc[UR54][R32.64], R10 ;  /* 0x0000000a20009985 */ /* 0x0005e2000c101b36 */
[----:B------:R-:W-:-:S02]  /*12170*/  ISETP.GE.AND P3, PT, R37, UR4, PT ;  /* 0x0000000425007c0c */ /* 0x000fc4000bf66270 */
[----:B-1----:R-:W-:Y:S01]  /*12180*/  SHF.R.S32.HI R9, RZ, 0x1f, R19 ;  /* 0x0000001fff097819 */ /* 0x002fe20000011413 */
[----:B------:R1:W-:Y:S01]  /*12190*/  @!P0 ST.E.64 desc[UR54][R34.64], R20 ;  /* 0x0000001422008985 */ /* 0x0003e2000c101b36 */
[-C--:B------:R-:W-:Y:S02]  /*121a0*/  @!P5 LEA R8, P1, R19, R24.reuse, 0x2 ;  /* 0x000000181308d211 */ /* 0x080fe400078210ff */
[----:B------:R-:W-:Y:S02]  /*121b0*/  ISETP.GE.AND P0, PT, R39, UR4, PT ;  /* 0x0000000427007c0c */ /* 0x000fe4000bf06270 */
[----:B------:R-:W-:Y:S02]  /*121c0*/  SHF.R.S32.HI R31, RZ, 0x1f, R27 ;  /* 0x0000001fff1f7819 */ /* 0x000fe4000001141b */
[----:B------:R-:W-:Y:S02]  /*121d0*/  @!P2 LEA R30, P6, R27, R24, 0x2 ;  /* 0x000000181b1ea211 */ /* 0x000fe400078c10ff */
[----:B------:R-:W-:-:S02]  /*121e0*/  @!P5 LEA.HI.X R9, R19, R25, R9, 0x2, P1 ;  /* 0x000000191309d211 */ /* 0x000fc400008f1409 */
[----:B------:R-:W-:Y:S02]  /*121f0*/  ISETP.GE.AND P1, PT, R41, UR4, PT ;  /* 0x0000000429007c0c */ /* 0x000fe4000bf26270 */
[-C--:B------:R-:W-:Y:S01]  /*12200*/  @!P2 LEA.HI.X R31, R27, R25.reuse, R31, 0x2, P6 ;  /* 0x000000191b1fa211 */ /* 0x080fe200030f141f */
[----:B------:R3:W-:Y:S01]  /*12210*/  @!P5 ST.E.64 desc[UR54][R8.64], R44 ;  /* 0x0000002c0800d985 */ /* 0x0007e2000c101b36 */
[----:B--2---:R-:W-:Y:S02]  /*12220*/  SHF.R.S32.HI R11, RZ, 0x1f, R37 ;  /* 0x0000001fff0b7819 */ /* 0x004fe40000011425 */
[C---:B------:R-:W-:Y:S01]  /*12230*/  @!P3 LEA R10, P6, R37.reuse, R24, 0x2 ;  /* 0x00000018250ab211 */ /* 0x040fe200078c10ff */
[----:B------:R2:W-:Y:S01]  /*12240*/  @!P4 ST.E.64 desc[UR54][R28.64], R50 ;  /* 0x000000321c00c985 */ /* 0x0005e2000c101b36 */
[----:B------:R-:W-:Y:S02]  /*12250*/  ISETP.GE.AND P4, PT, R232, UR4, PT ;  /* 0x00000004e8007c0c */ /* 0x000fe4000bf86270 */
[----:B------:R-:W-:Y:S01]  /*12260*/  @!P3 LEA.HI.X R11, R37, R25, R11, 0x2, P6 ;  /* 0x00000019250bb211 */ /* 0x000fe200030f140b */
[----:B------:R-:W-:Y:S01]  /*12270*/  @!P2 ST.E.64 desc[UR54][R30.64], R60 ;  /* 0x0000003c1e00a985 */ /* 0x000fe2000c101b36 */
[----:B-1----:R-:W-:-:S02]  /*12280*/  SHF.R.S32.HI R21, RZ, 0x1f, R39 ;  /* 0x0000001fff157819 */ /* 0x002fc40000011427 */
[CC--:B------:R-:W-:Y:S01]  /*12290*/  @!P0 LEA R20, P6, R39.reuse, R24.reuse, 0x2 ;  /* 0x0000001827148211 */ /* 0x0c0fe200078c10ff */
[----:B------:R1:W-:Y:S01]  /*122a0*/  @!P3 ST.E.64 desc[UR54][R10.64], R66 ;  /* 0x000000420a00b985 */ /* 0x0003e2000c101b36 */
[----:B------:R-:W-:Y:S02]  /*122b0*/  SHF.R.S32.HI R27, RZ, 0x1f, R41 ;  /* 0x0000001fff1b7819 */ /* 0x000fe40000011429 */
[-C--:B------:R-:W-:Y:S02]  /*122c0*/  @!P0 LEA.HI.X R21, R39, R25.reuse, R21, 0x2, P6 ;  /* 0x0000001927158211 */ /* 0x080fe400030f1415 */
[----:B------:R-:W-:Y:S02]  /*122d0*/  @!P1 LEA R32, P6, R41, R24, 0x2 ;  /* 0x0000001829209211 */ /* 0x000fe400078c10ff */
[----:B------:R-:W-:Y:S01]  /*122e0*/  ISETP.GE.AND P2, PT, R231, UR4, PT ;  /* 0x00000004e7007c0c */ /* 0x000fe2000bf46270 */
[----:B------:R4:W-:Y:S01]  /*122f0*/  @!P0 ST.E.64 desc[UR54][R20.64], R68 ;  /* 0x0000004414008985 */ /* 0x0009e2000c101b36 */
[----:B------:R-:W-:-:S02]  /*12300*/  @!P1 LEA.HI.X R33, R41, R25, R27, 0x2, P6 ;  /* 0x0000001929219211 */ /* 0x000fc400030f141b */
[----:B------:R-:W-:Y:S02]  /*12310*/  ISETP.GE.AND P3, PT, R230, UR4, PT ;  /* 0x00000004e6007c0c */ /* 0x000fe4000bf66270 */
[CC--:B------:R-:W-:Y:S01]  /*12320*/  @!P4 LEA R34, P0, R232.reuse, R24.reuse, 0x2 ;  /* 0x00000018e822c211 */ /* 0x0c0fe200078010ff */
[----:B------:R-:W-:Y:S01]  /*12330*/  @!P1 ST.E.64 desc[UR54][R32.64], R74 ;  /* 0x0000004a20009985 */ /* 0x000fe2000c101b36 */
[----:B------:R-:W-:Y:S02]  /*12340*/  ISETP.GE.AND P1, PT, R229, UR4, PT ;  /* 0x00000004e5007c0c */ /* 0x000fe4000bf26270 */
[----:B------:R-:W-:Y:S02]  /*12350*/  @!P4 LEA.HI.X R35, R232, R25, R135, 0x2, P0 ;  /* 0x00000019e823c211 */ /* 0x000fe400000f1487 */
[----:B------:R-:W-:Y:S02]  /*12360*/  ISETP.GE.AND P0, PT, R228, UR4, PT ;  /* 0x00000004e4007c0c */ /* 0x000fe4000bf06270 */
[----:B---3--:R-:W-:Y:S01]  /*12370*/  @!P2 LEA R8, P6, R231, R24, 0x2 ;  /* 0x00000018e708a211 */ /* 0x008fe200078c10ff */
[----:B------:R-:W-:Y:S01]  /*12380*/  @!P4 ST.E.64 desc[UR54][R34.64], R76 ;  /* 0x0000004c2200c985 */ /* 0x000fe2000c101b36 */
[----:B------:R-:W-:-:S02]  /*12390*/  ISETP.GE.AND P4, PT, R227, UR4, PT ;  /* 0x00000004e3007c0c */ /* 0x000fc4000bf86270 */
[CC--:B--2---:R-:W-:Y:S02]  /*123a0*/  @!P3 LEA R28, P5, R230.reuse, R24.reuse, 0x2 ;  /* 0x00000018e61cb211 */ /* 0x0c4fe400078a10ff */
[-C--:B------:R-:W-:Y:S02]  /*123b0*/  @!P2 LEA.HI.X R9, R231, R25.reuse, R59, 0x2, P6 ;  /* 0x00000019e709a211 */ /* 0x080fe400030f143b */
[-C--:B------:R-:W-:Y:S02]  /*123c0*/  @!P3 LEA.HI.X R29, R230, R25.reuse, R58, 0x2, P5 ;  /* 0x00000019e61db211 */ /* 0x080fe400028f143a */
[CC--:B-1----:R-:W-:Y:S01]  /*123d0*/  @!P1 LEA R10, P5, R229.reuse, R24.reuse, 0x2 ;  /* 0x00000018e50a9211 */ /* 0x0c2fe200078a10ff */
[----:B------:R1:W-:Y:S01]  /*123e0*/  @!P2 ST.E.64 desc[UR54][R8.64], R82 ;  /* 0x000000520800a985 */ /* 0x0003e2000c101b36 */
[----:B------:R-:W-:Y:S02]  /*123f0*/  ISETP.GE.AND P2, PT, R226, UR4, PT ;  /* 0x00000004e2007c0c */ /* 0x000fe4000bf46270 */
[----:B----4-:R-:W-:Y:S01]  /*12400*/  @!P0 LEA R20, P6, R228, R24, 0x2 ;  /* 0x00000018e4148211 */ /* 0x010fe200078c10ff */
        /* <DEDUP_REMOVED lines=43> */
.L_x_2181:
[----:B------:R-:W-:Y:S05]  /*126c0*/  BSYNC B1 ;  /* 0x0000000000017941 */ /* 0x000fea0003800000 */
.L_x_2180:
[----:B------:R-:W-:Y:S01]  /*126d0*/  ISETP.GE.AND P0, PT, R26, R3, PT ;  /* 0x000000031a00720c */ /* 0x000fe20003f06270 */
[----:B---3--:R3:W4:Y:S04]  /*126e0*/  SHFL.IDX PT, R9, R2, 0x1, 0x1c1f ;  /* 0x003c1f0002097f89 */ /* 0x00872800000e0000 */
[----:B------:R3:W0:Y:S08]  /*126f0*/  SHFL.IDX PT, R8, R0, 0x1, 0x1c1f ;  /* 0x003c1f0000087f89 */ /* 0x00063000000e0000 */
[----:B---3--:R-:W-:Y:S05]  /*12700*/  @P0 BRA `(.L_x_2179) ;  /* 0x0000001400200947 */ /* 0x008fea0003800000 */
[C---:B------:R-:W-:Y:S01]  /*12710*/  VIADD R11, R16.reuse, 0x20 ;  /* 0x00000020100b7836 */ /* 0x040fe20000000000 */
[----:B------:R-:W-:Y:S01]  /*12720*/  ULDC UR4, c[0x0][0xac8] ;  /* 0x0002b20000047ab9 */ /* 0x000fe20000000800 */
[C---:B------:R-:W-:Y:S01]  /*12730*/  VIADD R29, R16.reuse, 0x28 ;  /* 0x00000028101d7836 */ /* 0x040fe20000000000 */
[C---:B------:R-:W-:Y:S01]  /*12740*/  ISETP.GE.AND P2, PT, R16.reuse, UR4, PT ;  /* 0x0000000410007c0c */ /* 0x040fe2000bf46270 */
[C---:B------:R-:W-:Y:S01]  /*12750*/  VIADD R27, R16.reuse, 0x30 ;  /* 0x00000030101b7836 */ /* 0x040fe20000000000 */
[----:B------:R-:W-:Y:S01]  /*12760*/  ISETP.GE.AND P3, PT, R11, UR4, PT ;  /* 0x000000040b007c0c */ /* 0x000fe2000bf66270 */
[----:B------:R-:W-:Y:S01]  /*12770*/  VIADD R31, R16, 0x38 ;  /* 0x00000038101f7836 */ /* 0x000fe20000000000 */
[----:B------:R-:W-:Y:S01]  /*12780*/  ISETP.GE.AND P1, PT, R234, UR4, PT ;  /* 0x00000004ea007c0c */ /* 0x000fe2000bf26270 */
[----:B------:R-:W-:Y:S01]  /*12790*/  VIADD R33, R16, 0x40 ;  /* 0x0000004010217836 */ /* 0x000fe20000000000 */
[----:B------:R-:W-:Y:S02]  /*127a0*/  ISETP.GE.AND P4, PT, R233, UR4, PT ;  /* 0x00000004e9007c0c */ /* 0x000fe4000bf86270 */
[----:B0-----:R-:W-:-:S05]  /*127b0*/  SHF.R.S32.HI R0, RZ, 0x1f, R11 ;  /* 0x0000001fff007819 */ /* 0x001fca000001140b */
[----:B----4-:R-:W-:Y:S02]  /*127c0*/  @!P2 IMAD.WIDE R2, R16, 0x4, R8 ;  /* 0x000000041002a825 */ /* 0x010fe400078e0208 */
[----:B-1----:R-:W-:-:S03]  /*127d0*/  @!P3 LEA R24, P0, R11, R8, 0x2 ;  /* 0x000000080b18b211 */ /* 0x002fc600078010ff */
[----:B------:R0:W-:Y:S01]  /*127e0*/  @!P2 ST.E.64 desc[UR54][R2.64], R12 ;  /* 0x0000000c0200a985 */ /* 0x0001e2000c101b36 */
[-C--:B--2---:R-:W-:Y:S02]  /*127f0*/  @!P3 LEA.HI.X R25, R11, R9.reuse, R0, 0x2, P0 ;  /* 0x000000090b19b211 */ /* 0x084fe400000f1400 */
[CC--:B------:R-:W-:Y:S02]  /*12800*/  @!P1 LEA R10, P0, R234.reuse, R8.reuse, 0x2 ;  /* 0x00000008ea0a9211 */ /* 0x0c0fe400078010ff */
[----:B------:R-:W-:Y:S02]  /*12810*/  ISETP.GE.AND P2, PT, R19, UR4, PT ;  /* 0x0000000413007c0c */ /* 0x000fe4000bf46270 */
[-C--:B------:R-:W-:Y:S02]  /*12820*/  @!P1 LEA.HI.X R11, R234, R9.reuse, R137, 0x2, P0 ;  /* 0x00000009ea0b9211 */ /* 0x080fe400000f1489 */
[----:B------:R-:W-:Y:S02]  /*12830*/  @!P4 LEA R20, P5, R233, R8, 0x2 ;  /* 0x00000008e914c211 */ /* 0x000fe400078a10ff */
[----:B------:R-:W-:Y:S01]  /*12840*/  ISETP.GE.AND P0, PT, R29, UR4, PT ;  /* 0x000000041d007c0c */ /* 0x000fe2000bf06270 */
[----:B------:R1:W-:Y:S01]  /*12850*/  @!P1 ST.E.64 desc[UR54][R10.64], R14 ;  /* 0x0000000e0a009985 */ /* 0x0003e2000c101b36 */
[----:B------:R-:W-:-:S02]  /*12860*/  @!P4 LEA.HI.X R21, R233, R9, R136, 0x2, P5 ;  /* 0x00000009e915c211 */ /* 0x000fc400028f1488 */
[----:B------:R-:W-:Y:S02]  /*12870*/  ISETP.GE.AND P1, PT, R27, UR4, PT ;  /* 0x000000041b007c0c */ /* 0x000fe4000bf26270 */
[----:B0-----:R-:W-:Y:S01]  /*12880*/  SHF.R.S32.HI R3, RZ, 0x1f, R19 ;  /* 0x0000001fff037819 */ /* 0x001fe20000011413 */
[----:B------:R0:W-:Y:S01]  /*12890*/  @!P4 ST.E.64 desc[UR54][R20.64], R46 ;  /* 0x0000002e1400c985 */ /* 0x0001e2000c101b36 */
[----:B------:R-:W-:Y:S02]  /*128a0*/  ISETP.GE.AND P5, PT, R31, UR4, PT ;  /* 0x000000041f007c0c */ /* 0x000fe4000bfa6270 */
[-C--:B------:R-:W-:Y:S02]  /*128b0*/  @!P2 LEA R2, P4, R19, R8.reuse, 0x2 ;  /* 0x000000081302a211 */ /* 0x080fe400078810ff */
[----:B------:R-:W-:Y:S02]  /*128c0*/  SHF.R.S32.HI R0, RZ, 0x1f, R29 ;  /* 0x0000001fff007819 */ /* 0x000fe4000001141d */
[----:B------:R-:W-:-:S02]  /*128d0*/  @!P0 LEA R12, P6, R29, R8, 0x2 ;  /* 0x000000081d0c8211 */ /* 0x000fc400078c10ff */
[-C--:B------:R-:W-:Y:S02]  /*128e0*/  @!P2 LEA.HI.X R3, R19, R9.reuse, R3, 0x2, P4 ;  /* 0x000000091303a211 */ /* 0x080fe400020f1403 */
[----:B------:R-:W-:Y:S02]  /*128f0*/  ISETP.GE.AND P4, PT, R33, UR4, PT ;  /* 0x0000000421007c0c */ /* 0x000fe4000bf86270 */
[----:B------:R-:W-:Y:S01]  /*12900*/  @!P0 LEA.HI.X R13, R29, R9, R0, 0x2, P6 ;  /* 0x000000091d0d8211 */ /* 0x000fe200030f1400 */
[----:B------:R2:W-:Y:S01]  /*12910*/  @!P2 ST.E.64 desc[UR54][R2.64], R48 ;  /* 0x000000300200a985 */ /* 0x0005e2000c101b36 */
[----:B------:R-:W-:Y:S02]  /*12920*/  SHF.R.S32.HI R0, RZ, 0x1f, R27 ;  /* 0x0000001fff007819 */ /* 0x000fe4000001141b */
[----:B-1----:R-:W-:Y:S01]  /*12930*/  @!P1 LEA R10, P6, R27, R8, 0x2 ;  /* 0x000000081b0a9211 */ /* 0x002fe200078c10ff */
[----:B------:R-:W-:Y:S01]  /*12940*/  @!P3 ST.E.64 desc[UR54][R24.64], R62 ;  /* 0x0000003e1800b985 */ /* 0x000fe2000c101b36 */
[----:B------:R-:W-:-:S02]  /*12950*/  ISETP.GE.AND P2, PT, R232, UR4, PT ;  /* 0x00000004e8007c0c */ /* 0x000fc4000bf46270 */
[-C--:B------:R-:W-:Y:S01]  /*12960*/  @!P1 LEA.HI.X R11, R27, R9.reuse, R0, 0x2, P6 ;  /* 0x000000091b0b9211 */ /* 0x080fe200030f1400 */
[----:B------:R-:W-:Y:S01]  /*12970*/  @!P0 ST.E.64 desc[UR54][R12.64], R64 ;  /* 0x000000400c008985 */ /* 0x000fe2000c101b36 */
[----:B------:R-:W-:Y:S02]  /*12980*/  SHF.R.S32.HI R0, RZ, 0x1f, R31 ;  /* 0x0000001fff007819 */ /* 0x000fe4000001141f */
[----:B------:R-:W-:Y:S01]  /*12990*/  @!P5 LEA R14, P6, R31, R8, 0x2 ;  /* 0x000000081f0ed211 */ /* 0x000fe200078c10ff */
[----:B------:R1:W-:Y:S01]  /*129a0*/  @!P1 ST.E.64 desc[UR54][R10.64], R70 ;  /* 0x000000460a009985 */ /* 0x0003e2000c101b36 */
[----:B------:R-:W-:Y:S02]  /*129b0*/  ISETP.GE.AND P3, PT, R231, UR4, PT ;  /* 0x00000004e7007c0c */ /* 0x000fe4000bf66270 */
[----:B------:R-:W-:Y:S02]  /*129c0*/  @!P5 LEA.HI.X R15, R31, R9, R0, 0x2, P6 ;  /* 0x000000091f0fd211 */ /* 0x000fe400030f1400 */
[----:B------:R-:W-:-:S02]  /*129d0*/  SHF.R.S32.HI R0, RZ, 0x1f, R33 ;  /* 0x0000001fff007819 */ /* 0x000fc40000011421 */
[CC--:B0-----:R-:W-:Y:S01]  /*129e0*/  @!P4 LEA R20, P6, R33.reuse, R8.reuse, 0x2 ;  /* 0x000000082114c211 */ /* 0x0c1fe200078c10ff */
[----:B------:R0:W-:Y:S01]  /*129f0*/  @!P5 ST.E.64 desc[UR54][R14.64], R72 ;  /* 0x000000480e00d985 */ /* 0x0001e2000c101b36 */
[----:B------:R-:W-:Y:S02]  /*12a00*/  ISETP.GE.AND P1, PT, R230, UR4, PT ;  /* 0x00000004e6007c0c */ /* 0x000fe4000bf26270 */
[----:B------:R-:W-:Y:S02]  /*12a10*/  @!P4 LEA.HI.X R21, R33, R9, R0, 0x2, P6 ;  /* 0x000000092115c211 */ /* 0x000fe400030f1400 */
[----:B------:R-:W-:Y:S02]  /*12a20*/  ISETP.GE.AND P0, PT, R229, UR4, PT ;  /* 0x00000004e5007c0c */ /* 0x000fe4000bf06270 */
[----:B------:R-:W-:Y:S01]  /*12a30*/  @!P2 LEA R26, P6, R232, R8, 0x2 ;  /* 0x00000008e81aa211 */ /* 0x000fe200078c10ff */
[----:B------:R3:W-:Y:S01]  /*12a40*/  @!P4 ST.E.64 desc[UR54][R20.64], R78 ;  /* 0x0000004e1400c985 */ /* 0x0007e2000c101b36 */
[----:B------:R-:W-:-:S02]  /*12a50*/  ISETP.GE.AND P4, PT, R228, UR4, PT ;  /* 0x00000004e4007c0c */ /* 0x000fc4000bf86270 */
[CC--:B------:R-:W-:Y:S02]  /*12a60*/  @!P3 LEA R28, P5, R231.reuse, R8.reuse, 0x2 ;  /* 0x00000008e71cb211 */ /* 0x0c0fe400078a10ff */
[-C--:B------:R-:W-:Y:S02]  /*12a70*/  @!P2 LEA.HI.X R27, R232, R9.reuse, R135, 0x2, P6 ;  /* 0x00000009e81ba211 */ /* 0x080fe400030f1487 */
[-C--:B------:R-:W-:Y:S02]  /*12a80*/  @!P3 LEA.HI.X R29, R231, R9.reuse, R59, 0x2, P5 ;  /* 0x00000009e71db211 */ /* 0x080fe400028f143b */
[CC--:B--2---:R-:W-:Y:S01]  /*12a90*/  @!P1 LEA R2, P5, R230.reuse, R8.reuse, 0x2 ;  /* 0x00000008e6029211 */ /* 0x0c4fe200078a10ff */
[----:B------:R-:W-:Y:S01]  /*12aa0*/  @!P2 ST.E.64 desc[UR54][R26.64], R80 ;  /* 0x000000501a00a985 */ /* 0x000fe2000c101b36 */
[----:B------:R-:W-:Y:S02]  /*12ab0*/  ISETP.GE.AND P2, PT, R227, UR4, PT ;  /* 0x00000004e3007c0c */ /* 0x000fe4000bf46270 */
[----:B-1----:R-:W-:Y:S01]  /*12ac0*/  @!P0 LEA R10, P6, R229, R8, 0x2 ;  /* 0x00000008e50a8211 */ /* 0x002fe200078c10ff */
[----:B------:R-:W-:Y:S01]  /*12ad0*/  @!P3 ST.E.64 desc[UR54][R28.64], R86 ;  /* 0x000000561c00b985 */ /* 0x000fe2000c101b36 */
        /* <DEDUP_REMOVED lines=8> */
[----:B0-----:R-:W-:-:S03]  /*12b60*/  @!P2 LEA R14, P0, R227, R8, 0x2 ;  /* 0x00000008e30ea211 */ /* 0x001fc600078010ff */
[----:B------:R0:W-:Y:S01]  /*12b70*/  @!P4 ST.E.64 desc[UR54][R12.64], R96 ;  /* 0x000000600c00c985 */ /* 0x0001e2000c101b36 */
[----:B------:R-:W-:Y:S02]  /*12b80*/  ISETP.GE.AND P4, PT, R224, UR4, PT ;  /* 0x00000004e0007c0c */ /* 0x000fe4000bf86270 */
[CC--:B---3--:R-:W-:Y:S02]  /*12b90*/  @!P3 LEA R20, P5, R226.reuse, R8.reuse, 0x2 ;  /* 0x00000008e214b211 */ /* 0x0c8fe400078a10ff */
        /* <DEDUP_REMOVED lines=8> */
[C---:B-1----:R-:W-:Y:S02]  /*12c20*/  @!P4 LEA R2, P3, R224.reuse, R8, 0x2 ;  /* 0x00000008e002c211 */ /* 0x042fe400078610ff */
[----:B------:R-:W-:Y:S01]  /*12c30*/  ISETP.GE.AND P5, PT, R221, UR4, PT ;  /* 0x00000004dd007c0c */ /* 0x000fe2000bfa6270 */
[----:B------:R1:W-:Y:S01]  /*12c40*/  @!P1 ST.E.64 desc[UR54][R24.64], R110 ;  /* 0x0000006e18009985 */ /* 0x0003e2000c101b36 */
[----:B------:R-:W-:Y:S02]  /*12c50*/  @!P4 LEA.HI.X R3, R224, R9, R52, 0x2, P3 ;  /* 0x00000009e003c211 */ /* 0x000fe400018f1434 */
[----:B------:R-:W-:-:S02]  /*12c60*/  ISETP.GE.AND P3, PT, R220, UR4, PT ;  /* 0x00000004dc007c0c */ /* 0x000fc4000bf66270 */
[----:B------:R-:W-:Y:S01]  /*12c70*/  ISETP.GE.AND P1, PT, R23, UR4, PT ;  /* 0x0000000417007c0c */ /* 0x000fe2000bf26270 */
[----:B------:R1:W-:Y:S01]  /*12c80*/  @!P4 ST.E.64 desc[UR54][R2.64], R112 ;  /* 0x000000700200c985 */ /* 0x0003e2000c101b36 */
[CC--:B--2---:R-:W-:Y:S02]  /*12c90*/  @!P0 LEA R10, P6, R223.reuse, R8.reuse, 0x2 ;  /* 0x00000008df0a8211 */ /* 0x0c4fe400078c10ff */
[C---:B0-----:R-:W-:Y:S02]  /*12ca0*/  @!P2 LEA R12, P4, R222.reuse, R8, 0x2 ;  /* 0x00000008de0ca211 */ /* 0x041fe400078810ff */
[-C--:B------:R-:W-:Y:S02]  /*12cb0*/  @!P0 LEA.HI.X R11, R223, R9.reuse, R43, 0x2, P6 ;  /* 0x00000009df0b8211 */ /* 0x080fe400030f142b */
[----:B------:R-:W-:-:S03]  /*12cc0*/  @!P2 LEA.HI.X R13, R222, R9, R42, 0x2, P4 ;  /* 0x00000009de0da211 */ /* 0x000fc600020f142a */
[----:B------:R0:W-:Y:S01]  /*12cd0*/  @!P0 ST.E.64 desc[UR54][R10.64], R118 ;  /* 0x000000760a008985 */ /* 0x0001e2000c101b36 */
[-C--:B---3--:R-:W-:Y:S02]  /*12ce0*/  @!P5 LEA R14, P0, R221, R8.reuse, 0x2 ;  /* 0x00000008dd0ed211 */ /* 0x088fe400078010ff */
[CC--:B----4-:R-:W-:Y:S01]  /*12cf0*/  @!P3 LEA R20, P4, R220.reuse, R8.reuse, 0x2 ;  /* 0x00000008dc14b211 */ /* 0x0d0fe200078810ff */
[----:B------:R0:W-:Y:S01]  /*12d00*/  @!P2 ST.E.64 desc[UR54][R12.64], R120 ;  /* 0x000000780c00a985 */ /* 0x0001e2000c101b36 */
[----:B-1----:R-:W-:Y:S02]  /*12d10*/  @!P1 LEA R24, P6, R23, R8, 0x2 ;  /* 0x0000000817189211 */ /* 0x002fe400078c10ff */
        /* <DEDUP_REMOVED lines=8> */
[----:B------:R-:W-:-:S04]  /*12da0*/  LEA R2, P0, R22, R8, 0x2 ;  /* 0x0000000816027211 */ /* 0x000fc800078010ff */
[----:B------:R-:W-:-:S05]  /*12db0*/  LEA.HI.X R3, R22, R9, R237, 0x2, P0 ;  /* 0x0000000916037211 */ /* 0x000fca00000f14ed */
[----:B------:R1:W-:Y:S01]  /*12dc0*/  ST.E.64 desc[UR54][R2.64], R6 ;  /* 0x0000000602007985 */ /* 0x0003e2000c101b36 */
[----:B------:R-:W-:Y:S05]  /*12dd0*/  BRA `(.L_x_2179) ;  /* 0x0000000c006c7947 */ /* 0x000fea0003800000 */
.L_x_2170:
        /* <DEDUP_REMOVED lines=31> */
.L_x_2182:
[----:B------:R-:W-:Y:S01]  /*12fd0*/  USEL UR43, UR43, URZ, !UP0 ;  /* 0x0000003f2b2b7287 */ /* 0x000fe2000c000000 */
[----:B------:R-:W-:Y:S01]  /*12fe0*/  BSSY B1, `(.L_x_2183) ;  /* 0x0000038000017945 */ /* 0x000fe20003800000 */
[----:B------:R-:W-:-:S03]  /*12ff0*/  USEL UR42, UR42, URZ, !UP0 ;  /* 0x0000003f2a2a7287 */ /* 0x000fc6000c000000 */
[----:B------:R-:W-:Y:S09]  /*13000*/  @P0 BRA `(.L_x_2184) ;  /* 0x0000000000d40947 */ /* 0x000ff20003800000 */
        /* <DEDUP_REMOVED lines=53> */
.L_x_2184:
[----:B------:R-:W-:Y:S05]  /*13360*/  BSYNC B1 ;  /* 0x0000000000017941 */ /* 0x000fea0003800000 */
.L_x_2183:
[----:B------:R-:W-:-:S06]  /*13370*/  UISETP.GT.AND UP0, UPT, UR46, 0x1, UPT ;  /* 0x000000012e00788c */ /* 0x000fcc000bf04270 */
[----:B------:R-:W-:-:S13]  /*13380*/  PLOP3.LUT P0, PT, PT, PT, UP0, 0x80, 0x0 ;  /* 0x000000000000781c */ /* 0x000fda0003f0f008 */
[----:B------:R-:W-:Y:S05]  /*13390*/  @P0 BRA `(.L_x_2179) ;  /* 0x0000000400fc0947 */ /* 0x000fea0003800000 */
[----:B------:R-:W1:Y:S01]  /*133a0*/  LDC R11, c[0x0][0xbe8] ;  /* 0x0002fa00ff0b7b82 */ /* 0x000e620000000800 */
[----:B------:R-:W-:Y:S01]  /*133b0*/  ULDC.64 UR12, c[0x0][0xaa0] ;  /* 0x0002a800000c7ab9 */ /* 0x000fe20000000a00 */
[----:B------:R-:W-:Y:S01]  /*133c0*/  IMAD R2, R18, 0x20, R235 ;  /* 0x0000002012027824 */ /* 0x000fe200078e02eb */
[----:B------:R-:W-:Y:S01]  /*133d0*/  UIMAD UR10, UR16, UR12, URZ ;  /* 0x0000000c100a72a4 */ /* 0x000fe2000f8e023f */
[----:B------:R-:W-:Y:S01]  /*133e0*/  VIADD R8, R235, UR36 ;  /* 0x00000024eb087c36 */ /* 0x000fe20008000000 */
[----:B------:R-:W-:Y:S01]  /*133f0*/  UIMAD.WIDE.U32 UR8, UR4, UR12, URZ ;  /* 0x0000000c040872a5 */ /* 0x000fe2000f8e003f */
[----:B------:R-:W-:Y:S01]  /*13400*/  VIADD R6, R2, UR36 ;  /* 0x0000002402067c36 */ /* 0x000fe20008000000 */
[----:B------:R-:W-:Y:S01]  /*13410*/  UIMAD UR10, UR4, UR13, UR10 ;  /* 0x0000000d040a72a4 */ /* 0x000fe2000f8e020a */
[----:B------:R-:W-:Y:S02]  /*13420*/  BSSY B1, `(.L_x_2185) ;  /* 0x0000040000017945 */ /* 0x000fe40003800000 */
[----:B0-----:R-:W-:Y:S01]  /*13430*/  IMAD.MOV.U32 R5, RZ, RZ, R6 ;  /* 0x000000ffff057224 */ /* 0x001fe200078e0006 */
[----:B------:R-:W-:-:S03]  /*13440*/  UIADD3 UR9, UR9, UR10, URZ ;  /* 0x0000000a09097290 */ /* 0x000fc6000fffe03f */
[----:B------:R-:W-:Y:S02]  /*13450*/  ULDC.64 UR10, c[0x0][0xae8] ;  /* 0x0002ba00000a7ab9 */ /* 0x000fe40000000a00 */
        /* <DEDUP_REMOVED lines=26> */
[----:B-----5:R-:W-:Y:S02]  /*13600*/  IMAD R11, R0, R11, RZ ;  /* 0x0000000b000b7224 */ /* 0x020fe400078e02ff */
[C---:B------:R-:W-:Y:S02]  /*13610*/  VIADD R4, R8.reuse, 0x40 ;  /* 0x0000004008047836 */ /* 0x040fe40000000000 */
[C---:B------:R-:W-:Y:S01]  /*13620*/  IMAD R5, R7.reuse, UR9, R6 ;  /* 0x0000000907057c24 */ /* 0x040fe2000f8e0206 */
[-C--:B------:R-:W-:Y:S01]  /*13630*/  ISETP.GE.AND P2, PT, R8, R11.reuse, PT ;  /* 0x0000000b0800720c */ /* 0x080fe20003f46270 */
[----:B------:R-:W-:Y:S01]  /*13640*/  IMAD.WIDE.U32 R2, R7, UR8, R2 ;  /* 0x0000000807027c25 */ /* 0x000fe2000f8e0002 */
[----:B------:R-:W-:Y:S01]  /*13650*/  ULDC.64 UR8, c[0x0][0xa80] ;  /* 0x0002a00000087ab9 */ /* 0x000fe20000000a00 */
[----:B------:R-:W-:-:S02]  /*13660*/  ISETP.GE.AND P1, PT, R4, R11, PT ;  /* 0x0000000b0400720c */ /* 0x000fc40003f26270 */
[----:B------:R-:W-:Y:S01]  /*13670*/  IMAD.IADD R3, R3, 0x1, R5 ;  /* 0x0000000103037824 */ /* 0x000fe200078e0205 */
[----:B------:R-:W-:Y:S01]  /*13680*/  LEA R4, P3, R2, UR8, 0x1 ;  /* 0x0000000802047c11 */ /* 0x000fe2000f8608ff */
[----:B------:R-:W-:Y:S02]  /*13690*/  VIADD R0, R8, 0x20 ;  /* 0x0000002008007836 */ /* 0x000fe40000000000 */
[----:B------:R-:W-:Y:S01]  /*136a0*/  IMAD.SHL.U32 R7, R18, 0x8, RZ ;  /* 0x0000000812077824 */ /* 0x000fe200078e00ff */
[----:B------:R-:W-:Y:S02]  /*136b0*/  LEA.HI.X R5, R2, UR9, R3, 0x1, P3 ;  /* 0x0000000902057c11 */ /* 0x000fe400098f0c03 */
[----:B------:R-:W-:Y:S01]  /*136c0*/  ISETP.GE.AND P0, PT, R0, R11, PT ;  /* 0x0000000b0000720c */ /* 0x000fe20003f06270 */
[C---:B------:R-:W-:Y:S01]  /*136d0*/  VIADD R9, R7.reuse, 0x40 ;  /* 0x0000004007097836 */ /* 0x040fe20000000000 */
[----:B------:R0:W1:Y:S01]  /*136e0*/  SHFL.IDX PT, R2, R4, RZ, 0x181f ;  /* 0x00181fff04027589 */ /* 0x00006200000e0000 */
[----:B------:R-:W-:Y:S01]  /*136f0*/  VIADD R13, R7, 0x80 ;  /* 0x00000080070d7836 */ /* 0x000fe20000000000 */
[----:B------:R-:W-:-:S02]  /*13700*/  SHF.R.S32.HI R12, RZ, 0x1f, R7 ;  /* 0x0000001fff0c7819 */ /* 0x000fc40000011407 */
        /* <DEDUP_REMOVED lines=17> */
.L_x_2186:
[----:B------:R-:W-:Y:S05]  /*13820*/  BSYNC B1 ;  /* 0x0000000000017941 */ /* 0x000fea0003800000 */
.L_x_2185:
        /* <DEDUP_REMOVED lines=17> */
.L_x_2188:
[----:B------:R-:W-:Y:S05]  /*13940*/  BSYNC B1 ;  /* 0x0000000000017941 */ /* 0x000fea0003800000 */
.L_x_2187:
        /* <DEDUP_REMOVED lines=17> */
.L_x_2190:
[----:B------:R-:W-:Y:S05]  /*13a60*/  BSYNC B1 ;  /* 0x0000000000017941 */ /* 0x000fea0003800000 */
.L_x_2189:
        /* <DEDUP_REMOVED lines=18> */
.L_x_2179:
[----:B------:R-:W-:Y:S05]  /*13b90*/  BSYNC B0 ;  /* 0x0000000000007941 */ /* 0x000fea0003800000 */
.L_x_2169:
[----:B------:R-:W-:Y:S02]  /*13ba0*/  ULDC UR4, c[0x0][0xc3c] ;  /* 0x00030f0000047ab9 */ /* 0x000fe40000000800 */
[----:B------:R-:W-:-:S06]  /*13bb0*/  UISETP.GE.AND UP0, UPT, UR7, UR4, UPT ;  /* 0x000000040700728c */ /* 0x000fcc000bf06270 */
[----:B------:R-:W-:-:S13]  /*13bc0*/  PLOP3.LUT P0, PT, PT, PT, UP0, 0x80, 0x0 ;  /* 0x000000000000781c */ /* 0x000fda0003f0f008 */
[----:B------:R-:W-:Y:S05]  /*13bd0*/  @!P0 BRA `(.L_x_2191) ;  /* 0xfffffed400148947 */ /* 0x000fea000383ffff */
[----:B------:R-:W-:Y:S05]  /*13be0*/  EXIT ;  /* 0x000000000000794d */ /* 0x000fea0003800000 */
.L_x_2129:
[----:B------:R-:W-:-:S08]  /*13bf0*/  NOP ;  /* 0x0000000000007918 */ /* 0x000fd00000000000 */
[----:B------:R-:W0:-:S00]  /*13c00*/  USETMAXREG.DEALLOC.CTAPOOL 0x18 ;  /* 0x00000018000079c8 */ /* 0x000e0000080e0500 */
[----:B0-----:R-:W-:Y:S01]  /*13c10*/  LOP3.LUT R0, R0, 0x3, RZ, 0xc0, !PT ;  /* 0x0000000300007812 */ /* 0x001fe200078ec0ff */
[----:B------:R-:W-:-:S05]  /*13c20*/  IMAD.MOV.U32 R6, RZ, RZ, RZ ;  /* 0x000000ffff067224 */ /* 0x000fca00078e00ff */
[----:B------:R-:W0:Y:S02]  /*13c30*/  SHFL.IDX PT, R0, R0, RZ, 0x1f ;  /* 0x00001fff00007589 */ /* 0x000e2400000e0000 */
[----:B0-----:R-:W-:-:S04]  /*13c40*/  ISETP.NE.AND P0, PT, R0, RZ, PT ;  /* 0x000000ff0000720c */ /* 0x001fc80003f05270 */
[----:B------:R-:W-:-:S05]  /*13c50*/  P2R R0, PR, RZ, 0x1 ;  /* 0x00000001ff007803 */ /* 0x000fca0000000000 */
[----:B------:R0:W-:Y:S04]  /*13c60*/  STL [R1+0x34], R0 ;  /* 0x0000340001007387 */ /* 0x0001e80000100800 */
[----:B------:R-:W-:Y:S05]  /*13c70*/  @!P0 BRA `(.L_x_2192) ;  /* 0x00000000002c8947 */ /* 0x000fea0003800000 */
[----:B------:R-:W1:Y:S08]  /*13c80*/  S2UR UR5, SR_CgaCtaId ;  /* 0x00000000000579c3 */ /* 0x000e700000008800 */
[----:B------:R-:W-:Y:S06]  /*13c90*/  BAR.SYNC.DEFER_BLOCKING 0x5, 0x180 ;  /* 0x0146000000007b1d */ /* 0x000fec0000010000 */
[----:B------:R-:W-:-:S02]  /*13ca0*/  UMOV UR4, 0x400 ;  /* 0x0000040000047882 */ /* 0x000fc40000000000 */
[----:B-1----:R-:W-:-:S09]  /*13cb0*/  ULEA UR4, UR5, UR4, 0x18 ;  /* 0x0000000405047291 */ /* 0x002fd2000f8ec03f */
[----:B------:R-:W1:Y:S04]  /*13cc0*/  LDS.128 R4, [UR4+0x334d0] ;  /* 0x0334d004ff047984 */ /* 0x000e680008000c00 */
[----:B-1----:R1:W-:Y:S01]  /*13cd0*/  STL.64 [R1], R4 ;  /* 0x0000000401007387 */ /* 0x0023e20000100a00 */
[----:B0-----:R-:W-:-:S03]  /*13ce0*/  IMAD.MOV.U32 R0, RZ, RZ, R7 ;  /* 0x000000ffff007224 */ /* 0x001fc600078e0007 */
[----:B------:R1:W-:Y:S02]  /*13cf0*/  STL [R1+0x8], R6 ;  /* 0x0000080601007387 */ /* 0x0003e40000100800 */
[----:B------:R-:W-:Y:S01]  /*13d00*/  R2UR UR42, R0 ;  /* 0x00000000002a72ca */ /* 0x000fe200000e0000 */
[----:B------:R-:W-:Y:S06]  /*13d10*/  BAR.ARV 0x4, 0x180 ;  /* 0x0106000000007b1d */ /* 0x000fec0000002000 */
[----:B------:R-:W-:Y:S08]  /*13d20*/  BRA `(.L_x_2193) ;  /* 0x0000000c00c47947 */ /* 0x000ff00003800000 */
.L_x_2192:
[----:B0-----:R-:W0:Y:S01]  /*13d30*/  S2R R0, SR_TID.X ;  /* 0x0000000000007919 */ /* 0x001e220000002100 */
[----:B------:R-:W-:Y:S01]  /*13d40*/  ULDC UR4, c[0x0][0xc3c] ;  /* 0x00030f0000047ab9 */ /* 0x000fe20000000800 */
[----:B0-----:R-:W-:-:S04]  /*13d50*/  LOP3.LUT R0, R0, 0x1f, RZ, 0xc0, !PT ;  /* 0x0000001f00007812 */ /* 0x001fc800078ec0ff */
[----:B------:R-:W-:-:S04]  /*13d60*/  ISETP.NE.AND P0, PT, R0, 0x1f, PT ;  /* 0x0000001f0000780c */ /* 0x000fc80003f05270 */
[----:B------:R-:W-:-:S13]  /*13d70*/  ISETP.GE.OR P1, PT, R0, UR4, !P0 ;  /* 0x0000000400007c0c */ /* 0x000fda000c726670 */
[----:B------:R-:W0:Y:S08]  /*13d80*/  @!P1 LDC.64 R2, c[0x0][0xc80] ;  /* 0x00032000ff029b82 */ /* 0x000e300000000a00 */
        /* <DEDUP_REMOVED lines=38> */
.L_x_2196:
        /* <DEDUP_REMOVED lines=39> */
.L_x_2194:
        /* <DEDUP_REMOVED lines=15> */
.L_x_2197:
        /* <DEDUP_REMOVED lines=62> */
.L_x_2198:
        /* <DEDUP_REMOVED lines=63> */
.L_x_2199:
[----:B01----:R-:W-:-:S05]  /*14b20*/  LOP3.LUT R3, RZ, R2, RZ, 0x33, !PT ;  /* 0x00000002ff037212 */ /* 0x003fca00078e33ff */
[----:B------:R-:W-:-:S05]  /*14b30*/  IMAD.IADD R2, R6, 0x1, R3 ;  /* 0x0000000106027824 */ /* 0x000fca00078e0203 */
[----:B------:R1:W-:Y:S01]  /*14b40*/  STL [R1+0x4], R2 ;  /* 0x0000040201007387 */ /* 0x0003e20000100800 */
[----:B------:R-:W-:Y:S05]  /*14b50*/  BRA `(.L_x_2200) ;  /* 0x00000000000c7947 */ /* 0x000fea0003800000 */
.L_x_2195:
[----:B------:R0:W-:Y:S04]  /*14b60*/  STL [R1], R7 ;  /* 0x0000000701007387 */ /* 0x0001e80000100800 */
[----:B------:R0:W-:Y:S04]  /*14b70*/  STL [R1+0x4], RZ ;  /* 0x000004ff01007387 */ /* 0x0001e80000100800 */
[----:B------:R0:W-:Y:S02]  /*14b80*/  STL [R1+0x8], RZ ;  /* 0x000008ff01007387 */ /* 0x0001e40000100800 */
.L_x_2200:
        /* <DEDUP_REMOVED lines=11> */
.L_x_2193:
        /* <DEDUP_REMOVED lines=52> */
.L_x_2275:
[----:B------:R-:W-:Y:S01]  /*14f80*/  ULDC.64 UR4, c[0x0][0xc88] ;  /* 0x0003220000047ab9 */ /* 0x000fe20000000a00 */
[----:B------:R-:W-:Y:S01]  /*14f90*/  IMAD.MOV.U32 R0, RZ, RZ, RZ ;  /* 0x000000ffff007224 */ /* 0x000fe200078e00ff */
[----:B------:R-:W-:Y:S01]  /*14fa0*/  UIMAD.WIDE UR4, UR42, 0x4, UR4 ;  /* 0x000000042a0478a5 */ /* 0x000fe2000f8e0204 */
[----:B--2---:R-:W2:Y:S01]  /*14fb0*/  LDL.LU R13, [R1+0x8] ;  /* 0x00000800010d7983 */ /* 0x004ea20000300800 */
[----:B------:R-:W-:Y:S01]  /*14fc0*/  ULDC.64 UR6, c[0x0][0xa08] ;  /* 0x0002820000067ab9 */ /* 0x000fe20000000a00 */
[----:B------:R-:W-:Y:S01]  /*14fd0*/  ULDC.64 UR8, c[0x0][0xa18] ;  /* 0x0002860000087ab9 */ /* 0x000fe20000000a00 */
[----:B0-----:R-:W0:Y:S02]  /*14fe0*/  LDC R10, c[0x0][0x288] ;  /* 0x0000a200ff0a7b82 */ /* 0x001e240000000800 */
[----:B------:R-:W-:Y:S02]  /*14ff0*/  IMAD.U32 R2, RZ, RZ, UR4 ;  /* 0x00000004ff027e24 */ /* 0x000fe4000f8e00ff */
[----:B------:R-:W-:Y:S01]  /*15000*/  IMAD.U32 R3, RZ, RZ, UR5 ;  /* 0x00000005ff037e24 */ /* 0x000fe2000f8e00ff */
[----:B------:R-:W-:Y:S01]  /*15010*/  ULDC.64 UR4, c[0x0][0xa28] ;  /* 0x00028a0000047ab9 */ /* 0x000fe20000000a00 */
[----:B------:R-:W-:-:S02]  /*15020*/  IMAD.MOV.U32 R8, RZ, RZ, RZ ;  /* 0x000000ffff087224 */ /* 0x000fc400078e00ff */
[----:B-1----:R-:W1:Y:S01]  /*15030*/  LDC R11, c[0x0][0x2f0] ;  /* 0x0000bc00ff0b7b82 */ /* 0x002e620000000800 */
        /* <DEDUP_REMOVED lines=12> */
[----:B------:R-:W-:-:S03]  /*15100*/  USHF.L.U64.HI UR44, UR46, 0x2, UR45 ;  /* 0x000000022e2c7899 */ /* 0x000fc6000801022d */
[----:B------:R3:W5:Y:S01]  /*15110*/  @P0 LDG.E R0, desc[UR54][R2.64] ;  /* 0x0000003602000981 */ /* 0x000762000c1e1900 */
[----:B------:R-:W-:Y:S01]  /*15120*/  ISETP.NE.U32.AND P0, PT, RZ, UR4, PT ;  /* 0x00000004ff007c0c */ /* 0x000fe2000bf05070 */
[----:B------:R-:W-:-:S03]  /*15130*/  UIADD3 UR4, UP0, UR43, UR4, URZ ;  /* 0x000000042b047290 */ /* 0x000fc6000ff1e03f */
[----:B------:R-:W-:Y:S01]  /*15140*/  ISETP.NE.AND.EX P2, PT, RZ, UR5, PT, P0 ;  /* 0x00000005ff007c0c */ /* 0x000fe2000bf45300 */
[----:B------:R-:W-:Y:S01]  /*15150*/  UIADD3.X UR5, UR44, UR5, URZ, UP0, !UPT ;  /* 0x000000052c057290 */ /* 0x000fe200087fe43f */
[----:B------:R-:W-:Y:S01]  /*15160*/  ISETP.NE.U32.AND P0, PT, RZ, UR6, PT ;  /* 0x00000006ff007c0c */ /* 0x000fe2000bf05070 */
[----:B---3--:R-:W-:Y:S01]  /*15170*/  IMAD.U32 R2, RZ, RZ, UR4 ;  /* 0x00000004ff027e24 */ /* 0x008fe2000f8e00ff */
[----:B------:R-:W-:-:S03]  /*15180*/  UIADD3 UR4, UP0, UR43, UR6, URZ ;  /* 0x000000062b047290 */ /* 0x000fc6000ff1e03f */
[----:B------:R-:W-:Y:S01]  /*15190*/  IMAD.U32 R3, RZ, RZ, UR5 ;  /* 0x00000005ff037e24 */ /* 0x000fe2000f8e00ff */
[----:B------:R-:W-:Y:S02]  /*151a0*/  UIADD3.X UR5, UR44, UR7, URZ, UP0, !UPT ;  /* 0x000000072c057290 */ /* 0x000fe400087fe43f */
[----:B------:R-:W-:Y:S01]  /*151b0*/  UISETP.NE.U32.AND UP0, UPT, UR8, URZ, UPT ;  /* 0x0000003f0800728c */ /* 0x000fe2000bf05070 */
[----:B------:R-:W-:Y:S01]  /*151c0*/  IMAD.U32 R4, RZ, RZ, UR4 ;  /* 0x00000004ff047e24 */ /* 0x000fe2000f8e00ff */
[----:B------:R-:W-:Y:S01]  /*151d0*/  ISETP.NE.AND.EX P0, PT, RZ, UR7, PT, P0 ;  /* 0x00000007ff007c0c */ /* 0x000fe2000bf05300 */
[----:B------:R-:W3:Y:S01]  /*151e0*/  @P2 LDG.E R9, desc[UR54][R2.64] ;  /* 0x0000003602092981 */ /* 0x000ee2000c1e1900 */
[----:B------:R-:W-:Y:S01]  /*151f0*/  UISETP.NE.AND.EX UP0, UPT, UR9, URZ, UPT, UP0 ;  /* 0x0000003f0900728c */ /* 0x000fe2000bf05300 */
[----:B------:R-:W-:-:S05]  /*15200*/  IMAD.U32 R5, RZ, RZ, UR5 ;  /* 0x00000005ff057e24 */ /* 0x000fca000f8e00ff */
[----:B------:R-:W-:-:S05]  /*15210*/  PLOP3.LUT P3, PT, PT, PT, UP0, 0x80, 0x0 ;  /* 0x000000000000781c */ /* 0x000fca0003f6f008 */
[----:B------:R-:W-:Y:S01]  /*15220*/  @UP0 UIADD3 UR4, UP1, UR43, UR8, URZ ;  /* 0x000000082b040290 */ /* 0x000fe2000ff3e03f */
[----:B------:R-:W5:Y:S03]  /*15230*/  @P0 LDG.E R8, desc[UR54][R4.64] ;  /* 0x0000003604080981 */ /* 0x000f66000c1e1900 */
[----:B------:R-:W-:Y:S02]  /*15240*/  @UP0 UIADD3.X UR5, UR44, UR9, URZ, UP1, !UPT ;  /* 0x000000092c050290 */ /* 0x000fe40008ffe43f */
[----:B------:R-:W-:-:S04]  /*15250*/  IMAD.U32 R6, RZ, RZ, UR4 ;  /* 0x00000004ff067e24 */ /* 0x000fc8000f8e00ff */
[----:B------:R-:W-:-:S05]  /*15260*/  IMAD.U32 R7, RZ, RZ, UR5 ;  /* 0x00000005ff077e24 */ /* 0x000fca000f8e00ff */
[----:B0-----:R0:W4:Y:S01]  /*15270*/  @P3 LDG.E R10, desc[UR54][R6.64] ;  /* 0x00000036060a3981 */ /* 0x001122000c1e1900 */
[----:B------:R-:W-:Y:S01]  /*15280*/  UMOV UR47, URZ ;  /* 0x0000003f002f7c82 */ /* 0x000fe20008000000 */
[C---:B--2---:R-:W-:Y:S01]  /*15290*/  R2UR UR36, R13.reuse ;  /* 0x000000000d2472ca */ /* 0x044fe200000e0000 */
[----:B0-----:R-:W0:Y:S02]  /*152a0*/  LDC.64 R6, c[0x0][0x418] ;  /* 0x00010600ff067b82 */ /* 0x001e240000000a00 */
[----:B0-----:R-:W-:Y:S02]  /*152b0*/  ISETP.NE.U32.AND P1, PT, R6, RZ, PT ;  /* 0x000000ff0600720c */ /* 0x001fe40003f25070 */
[----:B------:R-:W-:Y:S02]  /*152c0*/  LOP3.LUT R6, R13, 0xff000000, RZ, 0xc0, !PT ;  /* 0xff0000000d067812 */ /* 0x000fe400078ec0ff */
[----:B------:R-:W-:Y:S02]  /*152d0*/  ISETP.NE.AND.EX P1, PT, R7, RZ, PT, P1 ;  /* 0x000000ff0700720c */ /* 0x000fe40003f25310 */
[----:B------:R-:W-:-:S02]  /*152e0*/  LOP3.LUT R7, R13, 0xff0000, RZ, 0xc0, !PT ;  /* 0x00ff00000d077812 */ /* 0x000fc400078ec0ff */
[----:B------:R-:W-:-:S04]  /*152f0*/  SHF.R.U32.HI R6, RZ, 0x8, R6 ;  /* 0x00000008ff067819 */ /* 0x000fc80000011606 */
[----:B------:R-:W-:Y:S02]  /*15300*/  LEA.HI R6, R7, R6, RZ, 0x10 ;  /* 0x0000000607067211 */ /* 0x000fe400078f80ff */
[----:B---3--:R-:W-:Y:S01]  /*15310*/  @P2 R2UR UR47, R9 ;  /* 0x00000000092f22ca */ /* 0x008fe200000e0000 */
[----:B----4-:R0:W-:Y:S01]  /*15320*/  STL [R1+0x28], R10 ;  /* 0x0000280a01007387 */ /* 0x0101e20000100800 */
[----:B------:R-:W-:Y:S02]  /*15330*/  IMAD.MOV.U32 R12, RZ, RZ, R10 ;  /* 0x000000ffff0c7224 */ /* 0x000fe400078e000a */
[----:B0-----:R-:W0:Y:S01]  /*15340*/  LDC R10, c[0x0][0x424] ;  /* 0x00010900ff0a7b82 */ /* 0x001e220000000800 */
[----:B-1----:R-:W-:Y:S10]  /*15350*/  @P3 BRA `(.L_x_2202) ;  /* 0x0000000000143947 */ /* 0x002ff40003800000 */
[----:B------:R-:W-:Y:S05]  /*15360*/  @!P2 BRA `(.L_x_2202) ;  /* 0x000000000010a947 */ /* 0x000fea0003800000 */
[----:B------:R-:W2:Y:S04]  /*15370*/  LDG.E R7, desc[UR54][R2.64] ;  /* 0x0000003602077981 */ /* 0x000ea8000c1e1900 */
[----:B------:R-:W2:Y:S02]  /*15380*/  LDG.E R2, desc[UR54][R2.64+0x4] ;  /* 0x0000043602027981 */ /* 0x000ea4000c1e1900 */
[----:B--2---:R-:W-:-:S05]  /*15390*/  IMAD.IADD R12, R2, 0x1, -R7 ;  /* 0x00000001020c7824 */ /* 0x004fca00078e0a07 */
[----:B------:R1:W-:Y:S02]  /*153a0*/  STL [R1+0x28], R12 ;  /* 0x0000280c01007387 */ /* 0x0003e40000100800 */
.L_x_2202:
[----:B------:R-:W-:Y:S01]  /*153b0*/  IMAD.U32 R3, RZ, RZ, UR46 ;  /* 0x0000002eff037e24 */ /* 0x000fe2000f8e00ff */
[----:B------:R-:W-:Y:S01]  /*153c0*/  ULDC.64 UR4, c[0x0][0xa20] ;  /* 0x0002880000047ab9 */ /* 0x000fe20000000a00 */
[----:B-----5:R-:W-:Y:S01]  /*153d0*/  IMAD.IADD R7, R8, 0x1, R0 ;  /* 0x0000000108077824 */ /* 0x020fe200078e0200 */
[----:B------:R-:W-:Y:S01]  /*153e0*/  ISETP.NE.U32.AND P2, PT, RZ, UR4, PT ;  /* 0x00000004ff007c0c */ /* 0x000fe2000bf45070 */
[----:B------:R-:W-:Y:S01]  /*153f0*/  ULOP3.LUT UR36, UR36, 0xffff, URZ, 0xc0, !UPT ;  /* 0x0000ffff24247892 */ /* 0x000fe2000f8ec03f */
[----:B------:R2:W-:Y:S01]  /*15400*/  STL [R1+0x8], R3 ;  /* 0x0000080301007387 */ /* 0x0005e20000100800 */
[----:B0-----:R-:W-:Y:S02]  /*15410*/  SEL R2, R10, 0x1, P1 ;  /* 0x000000010a027807 */ /* 0x001fe40000800000 */
        /* <DEDUP_REMOVED lines=10> */
.L_x_2203:
[----:B------:R-:W-:Y:S05]  /*154c0*/  @!P0 BRA `(.L_x_2204) ;  /* 0x00000000000c8947 */ /* 0x000fea0003800000 */
[----:B------:R-:W2:Y:S04]  /*154d0*/  LDG.E R2, desc[UR54][R4.64] ;  /* 0x0000003604027981 */ /* 0x000ea8000c1e1900 */
[----:B------:R-:W2:Y:S02]  /*154e0*/  LDG.E R4, desc[UR54][R4.64+0x4] ;  /* 0x0000043604047981 */ /* 0x000ea4000c1e1900 */
[----:B--2---:R-:W-:-:S07]  /*154f0*/  IMAD.IADD R2, R4, 0x1, -R2 ;  /* 0x0000000104027824 */ /* 0x004fce00078e0a02 */
.L_x_2204:
[----:B0-----:R-:W2:Y:S01]  /*15500*/  LDL R3, [R1+0x4] ;  /* 0x0000040001037983 */ /* 0x001ea20000100800 */
[----:B-----5:R-:W-:Y:S02]  /*15510*/  IMAD.IADD R2, R2, 0x1, -R0 ;  /* 0x0000000102027824 */ /* 0x020fe400078e0a00 */
[----:B------:R-:W0:Y:S02]  /*15520*/  LDC R0, c[0x0][0x448] ;  /* 0x00011200ff007b82 */ /* 0x000e240000000800 */
[----:B0-----:R-:W-:-:S13]  /*15530*/  ISETP.NE.AND P0, PT, R0, 0x1, PT ;  /* 0x000000010000780c */ /* 0x001fda0003f05270 */
[----:B------:R-:W0:Y:S08]  /*15540*/  @P0 LDC R4, c[0x0][0x44c] ;  /* 0x00011300ff040b82 */ /* 0x000e300000000800 */
[----:B------:R-:W3:Y:S01]  /*15550*/  @P0 LDC R0, c[0x0][0x450] ;  /* 0x00011400ff000b82 */ /* 0x000ee20000000800 */
[----:B--2---:R-:W-:-:S04]  /*15560*/  IMAD.SHL.U32 R3, R3, 0x80, RZ ;  /* 0x0000008003037824 */ /* 0x004fc800078e00ff */
[----:B------:R-:W-:-:S04]  /*15570*/  VIADD R3, R3, 0x7f ;  /* 0x0000007f03037836 */ /* 0x000fc80000000000 */
[----:B0-----:R-:W-:-:S05]  /*15580*/  @P0 IMAD.HI.U32 R4, R3, R4, RZ ;  /* 0x0000000403040227 */ /* 0x001fca00078e00ff */
[----:B---3--:R-:W-:Y:S01]  /*15590*/  @P0 SHF.R.U32.HI R3, RZ, R0, R4 ;  /* 0x00000000ff030219 */ /* 0x008fe20000011604 */
[C---:B------:R-:W-:Y:S01]  /*155a0*/  VIADD R0, R2.reuse, 0x9f ;  /* 0x0000009f02007836 */ /* 0x040fe20000000000 */
[----:B------:R-:W-:Y:S02]  /*155b0*/  IADD3 R2, R2, 0xa0, -R12 ;  /* 0x000000a002027810 */ /* 0x000fe40007ffe80c */
[----:B------:R-:W-:Y:S01]  /*155c0*/  SHF.R.U32.HI R4, RZ, 0x10, R6 ;  /* 0x00000010ff047819 */ /* 0x000fe20000011606 */
[----:B------:R-:W-:-:S03]  /*155d0*/  IMAD.HI R0, R0, 0x66666667, RZ ;  /* 0x6666666700007827 */ /* 0x000fc600078e02ff */
[----:B------:R-:W-:Y:S01]  /*155e0*/  ISETP.NE.AND P0, PT, R4, RZ, PT ;  /* 0x000000ff0400720c */ /* 0x000fe20003f05270 */
[----:B------:R-:W-:Y:S01]  /*155f0*/  IMAD.IADD R2, R2, 0x1, R3 ;  /* 0x0000000102027824 */ /* 0x000fe200078e0203 */
[----:B------:R-:W-:-:S03]  /*15600*/  SHF.R.U32.HI R3, RZ, 0x1f, R0 ;  /* 0x0000001fff037819 */ /* 0x000fc60000011600 */
[----:B------:R-:W-:Y:S01]  /*15610*/  IMAD.HI R2, R2, 0x66666667, RZ ;  /* 0x6666666702027827 */ /* 0x000fe200078e02ff */
[----:B------:R-:W-:-:S04]  /*15620*/  LEA.HI.SX32 R0, R0, R3, 0x1a ;  /* 0x0000000300007211 */ /* 0x000fc800078fd2ff */
[----:B------:R-:W-:-:S03]  /*15630*/  SHF.R.U32.HI R3, RZ, 0x1f, R2 ;  /* 0x0000001fff037819 */ /* 0x000fc60000011602 */
[----:B------:R-:W0:Y:S01]  /*15640*/  @!P0 LDC R4, c[0x0][0x9f0] ;  /* 0x00027c00ff048b82 */ /* 0x000e220000000800 */
[----:B------:R-:W-:Y:S01]  /*15650*/  LEA.HI.SX32 R3, R2, R3, 0x1a ;  /* 0x0000000302037211 */ /* 0x000fe200078fd2ff */
[----:B------:R-:W-:-:S03]  /*15660*/  IMAD.MOV.U32 R2, RZ, RZ, RZ ;  /* 0x000000ffff027224 */ /* 0x000fc600078e00ff */
[----:B------:R-:W-:-:S04]  /*15670*/  VIMNMX R0, R0, R3, PT ;  /* 0x0000000300007248 */ /* 0x000fc80003fe0100 */
[----:B------:R-:W-:-:S13]  /*15680*/  ISETP.GE.AND P1, PT, R0, 0x1, PT ;  /* 0x000000010000780c */ /* 0x000fda0003f26270 */
[----:B------:R-:W-:Y:S05]  /*15690*/  @!P1 BRA `(.L_x_2205) ;  /* 0x0000000000689947 */ /* 0x000fea0003800000 */
[-C--:B0-----:R-:W-:Y:S02]  /*156a0*/  IABS R5, R4.reuse ;  /* 0x0000000400057213 */ /* 0x081fe40000000000 */
        /* <DEDUP_REMOVED lines=10> */
[----:B------:R-:W-:-:S04]  /*15750*/  IADD3 R3, R4, -0x1, R0 ;  /* 0xffffffff04037810 */ /* 0x000fc80007ffe000 */
        /* <DEDUP_REMOVED lines=14> */
.L_x_2205:
[----:B------:R-:W-:Y:S01]  /*15840*/  LOP3.LUT R6, R6, 0xff, RZ, 0xc0, !PT ;  /* 0x000000ff06067812 */ /* 0x000fe200078ec0ff */
[----:B------:R-:W-:Y:S04]  /*15850*/  BSSY B7, `(.L_x_2206) ;  /* 0x0000371000077945 */ /* 0x000fe80003800000 */
        /* <DEDUP_REMOVED lines=17> */
[----:B0-----:R-:W0:Y:S02]  /*15970*/  S2R R4, SR_LTMASK ;  /* 0x0000000000047919 */ /* 0x001e240000003900 */
[----:B0-----:R-:W-:-:S04]  /*15980*/  LOP3.LUT R4, R4, UR4, RZ, 0xc0, !PT ;  /* 0x0000000404047c12 */ /* 0x001fc8000f8ec0ff */
[----:B------:R-:W0:Y:S01]  /*15990*/  POPC R7, R4 ;  /* 0x0000000400077309 */ /* 0x000e220000000000 */
[----:B--2---:R-:W0:Y:S02]  /*159a0*/  SHFL.IDX PT, R0, R3, R0, 0x1f ;  /* 0x00001f0003007589 */ /* 0x004e2400000e0000 */
[----:B0-----:R-:W-:-:S05]  /*159b0*/  IADD3 R0, R0, UR40, R7 ;  /* 0x0000002800007c10 */ /* 0x001fca000fffe007 */
[----:B------:R2:W-:Y:S01]  /*159c0*/  STL [R1], R0 ;  /* 0x0000000001007387 */ /* 0x0005e20000100800 */
[----:B------:R-:W-:Y:S05]  /*159d0*/  BRA `(.L_x_2208) ;  /* 0x0000003400607947 */ /* 0x000fea0003800000 */
.L_x_2207:
        /* <DEDUP_REMOVED lines=8> */
[----:B0-----:R-:W-:Y:S02]  /*15a60*/  IMAD.U32 R4, RZ, RZ, UR6 ;  /* 0x00000006ff047e24 */ /* 0x001fe4000f8e00ff */
[----:B------:R-:W0:Y:S01]  /*15a70*/  LDC.64 R2, c[0x4][R2] ;  /* 0x0100000002027b82 */ /* 0x000e220000000a00 */
[----:B------:R-:W-:Y:S02]  /*15a80*/  IMAD.U32 R5, RZ, RZ, UR7 ;  /* 0x00000007ff057e24 */ /* 0x000fe4000f8e00ff */
[----:B------:R-:W-:Y:S02]  /*15a90*/  IMAD.U32 R6, RZ, RZ, UR8 ;  /* 0x00000008ff067e24 */ /* 0x000fe4000f8e00ff */
[----:B------:R-:W-:-:S02]  /*15aa0*/  IMAD.U32 R7, RZ, RZ, UR9 ;  /* 0x00000009ff077e24 */ /* 0x000fc4000f8e00ff */
[----:B------:R-:W-:Y:S02]  /*15ab0*/  IMAD.U32 R10, RZ, RZ, UR4 ;  /* 0x00000004ff0a7e24 */ /* 0x000fe4000f8e00ff */
[----:B------:R-:W-:Y:S02]  /*15ac0*/  IMAD.U32 R11, RZ, RZ, UR5 ;  /* 0x00000005ff0b7e24 */ /* 0x000fe4000f8e00ff */
[----:B------:R-:W-:Y:S02]  /*15ad0*/  IMAD.MOV.U32 R8, RZ, RZ, 0x70 ;  /* 0x00000070ff087424 */ /* 0x000fe400078e00ff */
[----:B-1----:R-:W-:Y:S02]  /*15ae0*/  IMAD.MOV.U32 R12, RZ, RZ, 0x1 ;  /* 0x00000001ff0c7424 */ /* 0x002fe400078e00ff */
[----:B------:R-:W-:-:S07]  /*15af0*/  IMAD.MOV.U32 R13, RZ, RZ, RZ ;  /* 0x000000ffff0d7224 */ /* 0x000fce00078e00ff */
[----:B------:R-:W-:-:S07]  /*15b00*/  LEPC R20, `(.L_x_2210) ;  /* 0x000000001014794e */ /* 0x000fce0000000000 */
[----:B0-----:R-:W-:Y:S05]  /*15b10*/  CALL.ABS.NOINC R2 ;  /* 0x0000000002007343 */ /* 0x001fea0003c00000 */
.L_x_2210:
[----:B------:R-:W-:Y:S05]  /*15b20*/  BSYNC B6 ;  /* 0x0000000000067941 */ /* 0x000fea0003800000 */
.L_x_2209:
[----:B------:R-:W-:Y:S01]  /*15b30*/  VIADD R0, R17, 0xf200 ;  /* 0x0000f20011007836 */ /* 0x000fe20000000000 */
[----:B------:R-:W-:Y:S04]  /*15b40*/  BSSY B6, `(.L_x_2211) ;  /* 0x0000014000067945 */ /* 0x000fe80003800000 */
[----:B------:R-:W-:-:S04]  /*15b50*/  LOP3.LUT P0, RZ, R0, 0x1bf, RZ, 0xc0, !PT ;  /* 0x000001bf00ff7812 */ /* 0x000fc8000780c0ff */
[----:B------:R-:W-:-:S09]  /*15b60*/  P2R R16, PR, RZ, 0x1 ;  /* 0x00000001ff107803 */ /* 0x000fd20000000000 */
        /* <DEDUP_REMOVED lines=17> */
.L_x_2212:
[----:B------:R-:W-:Y:S05]  /*15c80*/  BSYNC B6 ;  /* 0x0000000000067941 */ /* 0x000fea0003800000 */
.L_x_2211:
        /* <DEDUP_REMOVED lines=20> */
.L_x_2214:
[----:B------:R-:W-:Y:S05]  /*15dd0*/  BSYNC B6 ;  /* 0x0000000000067941 */ /* 0x000fea0003800000 */
.L_x_2213:
[----:B------:R-:W-:Y:S01]  /*15de0*/  ISETP.NE.AND P6, PT, R16, RZ, PT ;  /* 0x000000ff1000720c */ /* 0x000fe20003fc5270 */
[----:B------:R-:W-:-:S12]  /*15df0*/  BSSY B6, `(.L_x_2215) ;  /* 0x0000012000067945 */ /* 0x000fd80003800000 */
        /* <DEDUP_REMOVED lines=17> */
.L_x_2216:
[----:B------:R-:W-:Y:S05]  /*15f10*/  BSYNC B6 ;  /* 0x0000000000067941 */ /* 0x000fea0003800000 */
.L_x_2215:
        /* <DEDUP_REMOVED lines=9> */
[----:B------:R-:W3:Y:S01]  /*15fb0*/  S2R R0, SR_TID.X ;  /* 0x0000000000007919 */ /* 0x000ee20000002100 */
[----:B------:R-:W-:-:S03]  /*15fc0*/  ULDC.64 UR4, c[0x0][0xa08] ;  /* 0x0002820000047ab9 */ /* 0x000fc60000000a00 */
[----:B--2---:R2:W4:Y:S01]  /*15fd0*/  @P0 LDG.E R8, desc[UR54][R2.64] ;  /* 0x0000003602080981 */ /* 0x004522000c1e1900 */
[----:B---3--:R-:W-:-:S04]  /*15fe0*/  SHF.R.U32.HI R0, RZ, 0x5, R0 ;  /* 0x00000005ff007819 */ /* 0x008fc80000011600 */
[----:B------:R-:W-:Y:S01]  /*15ff0*/  LOP3.LUT R0, R0, 0x3, RZ, 0xc0, !PT ;  /* 0x0000000300007812 */ /* 0x000fe200078ec0ff */
[----:B--2---:R-:W2:Y:S01]  /*16000*/  LDC.64 R2, c[0x0][0x418] ;  /* 0x00010600ff027b82 */ /* 0x004ea20000000a00 */
[----:B----4-:R-:W-:Y:S01]  /*16010*/  SHF.R.S32.HI R9, RZ, 0x1f, R8 ;  /* 0x0000001fff097819 */ /* 0x010fe20000011408 */
[----:B------:R3:W-:Y:S01]  /*16020*/  @P0 STL [R1+0x8], R8 ;  /* 0x0000080801000387 */ /* 0x0007e20000100800 */
[----:B--2---:R-:W-:Y:S01]  /*16030*/  LOP3.LUT P0, RZ, R2, UR4, RZ, 0xfc, !PT ;  /* 0x0000000402ff7c12 */ /* 0x004fe2000f80fcff */
[----:B------:R-:W-:Y:S02]  /*16040*/  UMOV UR4, 0xffffffff ;  /* 0xffffffff00047882 */ /* 0x000fe40000000000 */
[----:B------:R3:W-:Y:S01]  /*16050*/  STL [R1+0x10], R9 ;  /* 0x0000100901007387 */ /* 0x0007e20000100800 */
[----:B------:R-:W-:-:S04]  /*16060*/  LOP3.LUT P0, RZ, R3, UR5, RZ, 0xfc, P0 ;  /* 0x0000000503ff7c12 */ /* 0x000fc8000800fcff */
[----:B------:R-:W-:Y:S01]  /*16070*/  SEL R16, R8, RZ, !P0 ;  /* 0x000000ff08107207 */ /* 0x000fe20004000000 */
[----:B------:R-:W-:Y:S08]  /*16080*/  BRA.DIV UR4, `(.L_x_2217) ;  /* 0x0000004604907947 */ /* 0x000ff0000b800000 */
[----:B------:R2:W4:Y:S02]  /*16090*/  SHFL.IDX PT, R14, R0, RZ, 0x1f ;  /* 0x00001fff000e7589 */ /* 0x00052400000e0000 */
.L_x_2294:
[----:B------:R-:W-:Y:S02]  /*160a0*/  PLOP3.LUT P1, PT, PT, PT, PT, 0x8, 0x0 ;  /* 0x000000000000781c */ /* 0x000fe40003f2e170 */
[----:B----4-:R-:W-:Y:S02]  /*160b0*/  ISETP.NE.AND P0, PT, R14, RZ, PT ;  /* 0x000000ff0e00720c */ /* 0x010fe40003f05270 */
[----:B--2---:R-:W-:-:S05]  /*160c0*/  P2R R0, PR, RZ, 0x2 ;  /* 0x00000002ff007803 */ /* 0x004fca0000000000 */
[----:B------:R2:W-:Y:S06]  /*160d0*/  STL [R1+0x14], R0 ;  /* 0x0000140001007387 */ /* 0x0005ec0000100800 */
[----:B------:R-:W-:Y:S05]  /*160e0*/  @P0 BRA `(.L_x_2218) ;  /* 0x0000000400bc0947 */ /* 0x000fea0003800000 */
[----:B--2---:R-:W2:Y:S01]  /*160f0*/  LDL R0, [R1+0x2c] ;  /* 0x00002c0001007983 */ /* 0x004ea20000100800 */
[----:B------:R-:W-:Y:S01]  /*16100*/  UMOV UR4, 0xffffffff ;  /* 0xffffffff00047882 */ /* 0x000fe20000000000 */
[----:B--2---:R-:W-:Y:S02]  /*16110*/  VIADD R0, R0, 0xffffffff ;  /* 0xffffffff00007836 */ /* 0x004fe40000000000 */
[----:B------:R-:W-:Y:S05]  /*16120*/  BRA.DIV UR4, `(.L_x_2219) ;  /* 0x0000004604887947 */ /* 0x000fea000b800000 */
[----:B------:R-:W-:-:S13]  /*16130*/  ELECT P6, URZ, PT ;  /* 0x00000000003f782f */ /* 0x000fda00038c0000 */
.L_x_2297:
[----:B------:R-:W-:Y:S05]  /*16140*/  @!P6 BRA `(.L_x_2218) ;  /* 0x0000000400a4e947 */ /* 0x000fea0003800000 */
[----:B------:R-:W-:-:S04]  /*16150*/  ISETP.NE.U32.AND P0, PT, R2, RZ, PT ;  /* 0x000000ff0200720c */ /* 0x000fc80003f05070 */
[----:B------:R-:W-:-:S13]  /*16160*/  ISETP.NE.AND.EX P0, PT, R3, RZ, PT, P0 ;  /* 0x000000ff0300720c */ /* 0x000fda0003f05300 */
[----:B------:R-:W-:Y:S05]  /*16170*/  @!P0 BRA `(.L_x_2220) ;  /* 0x0000000000448947 */ /* 0x000fea0003800000 */
[----:B------:R-:W2:Y:S01]  /*16180*/  LDC R7, c[0x0][0x43c] ;  /* 0x00010f00ff077b82 */ /* 0x000ea20000000800 */
[----:B------:R-:W-:Y:S01]  /*16190*/  ULDC.64 UR4, c[0x0][0x428] ;  /* 0x00010a0000047ab9 */ /* 0x000fe20000000a00 */
[----:B--2---:R-:W-:-:S13]  /*161a0*/  ISETP.NE.AND P0, PT, R7, 0x1, PT ;  /* 0x000000010700780c */ /* 0x004fda0003f05270 */
[----:B0-----:R-:W0:Y:S02]  /*161b0*/  @P0 LDC.64 R4, c[0x0][0x440] ;  /* 0x00011000ff040b82 */ /* 0x001e240000000a00 */
        /* <DEDUP_REMOVED lines=13> */
.L_x_2220:
[----:B0-----:R-:W-:Y:S01]  /*16290*/  IMAD R4, R18, 0x8, R17 ;  /* 0x0000000812047824 */ /* 0x001fe200078e0211 */
[----:B--2---:R-:W-:Y:S01]  /*162a0*/  SHF.L.U32 R3, R19, 0x1f, RZ ;  /* 0x0000001f13037819 */ /* 0x004fe200000006ff */
[----:B---3--:R-:W0:Y:S03]  /*162b0*/  S2R R8, SR_TID.X ;  /* 0x0000000000087919 */ /* 0x008e260000002100 */
[----:B------:R-:W2:Y:S01]  /*162c0*/  SYNCS.PHASECHK.TRANS64.TRYWAIT P0, [R4+URZ+0x33480], R3 ;  /* 0x03348003040075a7 */ /* 0x000ea2000800017f */
[----:B0-----:R-:W-:-:S04]  /*162d0*/  LOP3.LUT R8, R8, 0x7f, RZ, 0xc0, !PT ;  /* 0x0000007f08087812 */ /* 0x001fc800078ec0ff */
[----:B------:R-:W-:Y:S01]  /*162e0*/  ISETP.NE.AND P1, PT, R8, RZ, PT ;  /* 0x000000ff0800720c */ /* 0x000fe20003f25270 */
[----:B--2---:R-:W-:-:S12]  /*162f0*/  @!P0 BRA `(.L_x_2221) ;  /* 0x0000004400348947 */ /* 0x004fd80003800000 */
.L_x_2298:
        /* <DEDUP_REMOVED lines=8> */
.L_x_2222:
        /* <DEDUP_REMOVED lines=29> */
[----:B------:R-:W3:Y:S02]  /*16550*/  SYNCS.PHASECHK.TRANS64.TRYWAIT P0, [R4+URZ+0x33440], R3 ;  /* 0x03344003040075a7 */ /* 0x000ee4000800017f */
[----:B--23--:R-:W-:Y:S05]  /*16560*/  @!P0 BRA `(.L_x_2223) ;  /* 0x0000004000ac8947 */ /* 0x00cfea0003800000 */
.L_x_2299:
[----:B------:R-:W-:Y:S05]  /*16570*/  @P1 BRA `(.L_x_2224) ;  /* 0x00000000001c1947 */ /* 0x000fea0003800000 */
[----:B------:R-:W3:Y:S01]  /*16580*/  S2R R5, SR_TID.X ;  /* 0x0000000000057919 */ /* 0x000ee20000002100 */
[----:B0-2---:R-:W-:-:S04]  /*16590*/  IMAD.MOV.U32 R3, RZ, RZ, 0x7800 ;  /* 0x00007800ff037424 */ /* 0x005fc800078e00ff */
[----:B------:R4:W-:Y:S01]  /*165a0*/  SYNCS.ARRIVE.TRANS64 RZ, [R4+URZ+0x33430], R3 ;  /* 0x0334300304ff79a7 */ /* 0x0009e2000800003f */
[----:B---3--:R-:W-:-:S04]  /*165b0*/  LOP3.LUT R5, R5, 0x1f, RZ, 0xc0, !PT ;  /* 0x0000001f05057812 */ /* 0x008fc800078ec0ff */
[----:B------:R-:W-:-:S13]  /*165c0*/  ISETP.NE.AND P0, PT, R5, RZ, PT ;  /* 0x000000ff0500720c */ /* 0x000fda0003f05270 */
[----:B----4-:R-:W-:Y:S05]  /*165d0*/  @!P0 BRA `(.L_x_2224) ;  /* 0x0000000000048947 */ /* 0x010fea0003800000 */
[----:B------:R-:W-:Y:S01]  /*165e0*/  BPT.TRAP 0x1 ;  /* 0x000000040000795c */ /* 0x000fe20000300000 */
.L_x_2224:
[----:B------:R-:W-:Y:S01]  /*165f0*/  R2UR UR8, R2 ;  /* 0x00000000020872ca */ /* 0x000fe200000e0000 */
[----:B------:R-:W-:Y:S01]  /*16600*/  UIADD3 UR4, UP0, UR48, 0x370, URZ ;  /* 0x0000037030047890 */ /* 0x000fe2000ff1e03f */
[----:B------:R-:W-:Y:S01]  /*16610*/  R2UR UR25, R4 ;  /* 0x00000000041972ca */ /* 0x000fe200000e0000 */
[----:B------:R-:W-:Y:S01]  /*16620*/  UMOV UR6, 0x0 ;  /* 0x0000000000067882 */ /* 0x000fe20000000000 */
[----:B------:R-:W-:Y:S01]  /*16630*/  R2UR UR27, R0 ;  /* 0x00000000001b72ca */ /* 0x000fe200000e0000 */
[----:B------:R-:W-:Y:S01]  /*16640*/  UIADD3.X UR5, URZ, UR49, URZ, UP0, !UPT ;  /* 0x000000313f057290 */ /* 0x000fe200087fe43f */
[----:B------:R-:W-:Y:S01]  /*16650*/  R2UR UR29, R16 ;  /* 0x00000000101d72ca */ /* 0x000fe200000e0000 */
[----:B------:R-:W-:Y:S01]  /*16660*/  UMOV UR7, 0x14f00000 ;  /* 0x14f0000000077882 */ /* 0x000fe20000000000 */
[----:B------:R-:W-:Y:S01]  /*16670*/  PLOP3.LUT P0, PT, PT, PT, PT, 0x80, 0x0 ;  /* 0x000000000000781c */ /* 0x000fe20003f0f070 */
[----:B------:R-:W-:Y:S01]  /*16680*/  UMOV UR26, URZ ;  /* 0x0000003f001a7c82 */ /* 0x000fe20008000000 */
[----:B------:R-:W-:Y:S01]  /*16690*/  UMOV UR28, UR36 ;  /* 0x00000024001c7c82 */ /* 0x000fe20008000000 */
[----:B------:R-:W-:Y:S01]  /*166a0*/  UMOV UR18, 0x40 ;  /* 0x0000004000127882 */ /* 0x000fe20000000000 */
[----:B------:R-:W-:Y:S01]  /*166b0*/  P2R R0, PR, RZ, 0x1 ;  /* 0x00000001ff007803 */ /* 0x000fe20000000000 */
[----:B------:R-:W-:-:S02]  /*166c0*/  UIADD3 UR24, UR8, 0x24200, URZ ;  /* 0x0002420008187890 */ /* 0x000fc4000fffe03f */
[----:B------:R-:W-:Y:S02]  /*166d0*/  UIADD3 UR25, UR25, 0x33430, URZ ;  /* 0x0003343019197890 */ /* 0x000fe4000fffe03f */
[----:B------:R-:W-:Y:S01]  /*166e0*/  UIADD3 UR16, UR8, 0x26a00, URZ ;  /* 0x00026a0008107890 */ /* 0x000fe2000fffe03f */
[----:B------:R4:W-:Y:S01]  /*166f0*/  STL [R1+0x14], R0 ;  /* 0x0000140001007387 */ /* 0x0009e20000100800 */
[----:B------:R-:W-:Y:S01]  /*16700*/  UIADD3 UR8, UR8, 0x29200, URZ ;  /* 0x0002920008087890 */ /* 0x000fe2000fffe03f */
[----:B------:R-:W-:Y:S01]  /*16710*/  UMOV UR20, UR36 ;  /* 0x0000002400147c82 */ /* 0x000fe20008000000 */
        /* <DEDUP_REMOVED lines=10> */
[----:B------:R4:W-:Y:S02]  /*167c0*/  UTMALDG.4D [UR8], [UR4], desc[UR6] ;  /* 0x00000608040075b4 */ /* 0x0009e40008019000 */
[----:B----4-:R-:W-:Y:S01]  /*167d0*/  NOP ;  /* 0x0000000000007918 */ /* 0x010fe20000000000 */
.L_x_2218:
[----:B------:R-:W-:Y:S05]  /*167e0*/  WARPSYNC.ALL ;  /* 0x0000000000007948 */ /* 0x000fea0003800000 */
[----:B--2---:R-:W-:Y:S01]  /*167f0*/  VIADD R0, R17, 0x1e200 ;  /* 0x0001e20011007836 */ /* 0x004fe20000000000 */
[----:B------:R-:W-:Y:S01]  /*16800*/  USHF.R.S32.HI UR4, URZ, 0x1f, UR47 ;  /* 0x0000001f3f047899 */ /* 0x000fe2000801142f */
        /* <DEDUP_REMOVED lines=25> */
[----:B---3--:R-:W-:Y:S02]  /*169a0*/  IMAD.MOV.U32 R8, RZ, RZ, 0x70 ;  /* 0x00000070ff087424 */ /* 0x008fe400078e00ff */
[----:B-1----:R-:W-:Y:S02]  /*169b0*/  IMAD.MOV.U32 R12, RZ, RZ, 0x1 ;  /* 0x00000001ff0c7424 */ /* 0x002fe400078e00ff */
[----:B------:R-:W-:-:S07]  /*169c0*/  IMAD.MOV.U32 R13, RZ, RZ, RZ ;  /* 0x000000ffff0d7224 */ /* 0x000fce00078e00ff */
[----:B------:R-:W-:-:S07]  /*169d0*/  LEPC R20, `(.L_x_2226) ;  /* 0x000000001014794e */ /* 0x000fce0000000000 */
[----:B0-----:R-:W-:Y:S05]  /*169e0*/  CALL.ABS.NOINC R2 ;  /* 0x0000000002007343 */ /* 0x001fea0003c00000 */
.L_x_2226:
[----:B------:R-:W-:Y:S05]  /*169f0*/  BSYNC B6 ;  /* 0x0000000000067941 */ /* 0x000fea0003800000 */
.L_x_2225:
[----:B------:R-:W2:Y:S01]  /*16a00*/  LDL R10, [R1+0x4] ;  /* 0x00000400010a7983 */ /* 0x000ea20000100800 */
[----:B------:R-:W4:Y:S01]  /*16a10*/  LDC R5, c[0x0][0x448] ;  /* 0x00011200ff057b82 */ /* 0x000f220000000800 */
[----:B------:R-:W-:Y:S01]  /*16a20*/  ULDC.64 UR6, c[0x0][0x2d8] ;  /* 0x0000b60000067ab9 */ /* 0x000fe20000000a00 */
[----:B------:R-:W0:Y:S01]  /*16a30*/  S2R R2, SR_TID.X ;  /* 0x0000000000027919 */ /* 0x000e220000002100 */
[----:B------:R-:W-:Y:S01]  /*16a40*/  UMOV UR4, UR50 ;  /* 0x0000003200047c82 */ /* 0x000fe20008000000 */
[----:B------:R-:W-:Y:S01]  /*16a50*/  UMOV UR5, UR37 ;  /* 0x0000002500057c82 */ /* 0x000fe20008000000 */
[----:B------:R-:W-:Y:S01]  /*16a60*/  ULDC.64 UR8, c[0x0][0x2e0] ;  /* 0x0000b80000087ab9 */ /* 0x000fe20000000a00 */
[----:B----4-:R-:W-:Y:S01]  /*16a70*/  ISETP.NE.AND P0, PT, R5, 0x1, PT ;  /* 0x000000010500780c */ /* 0x010fe20003f05270 */
[----:B------:R-:W4:Y:S01]  /*16a80*/  S2R R7, SR_TID.X ;  /* 0x0000000000077919 */ /* 0x000f220000002100 */
[----:B0-----:R-:W-:-:S11]  /*16a90*/  LOP3.LUT R0, R2, 0x7f, RZ, 0xc0, !PT ;  /* 0x0000007f02007812 */ /* 0x001fd600078ec0ff */
[----:B------:R-:W0:Y:S01]  /*16aa0*/  @P0 LDC R3, c[0x0][0x44c] ;  /* 0x00011300ff030b82 */ /* 0x000e220000000800 */
[----:B------:R-:W-:Y:S01]  /*16ab0*/  IMAD.SHL.U32 R2, R2, 0x20, RZ ;  /* 0x0000002002027824 */ /* 0x000fe200078e00ff */
[----:B------:R-:W-:-:S06]  /*16ac0*/  SHF.R.U32.HI R0, RZ, 0x2, R0 ;  /* 0x00000002ff007819 */ /* 0x000fcc0000011600 */
[----:B------:R-:W1:Y:S01]  /*16ad0*/  @P0 LDC R4, c[0x0][0x450] ;  /* 0x00011400ff040b82 */ /* 0x000e620000000800 */
[----:B------:R-:W-:Y:S01]  /*16ae0*/  LOP3.LUT R2, R0, 0x60, R2, 0xf8, !PT ;  /* 0x0000006000027812 */ /* 0x000fe200078ef802 */
[----:B------:R-:W-:Y:S02]  /*16af0*/  UIMAD.WIDE.U32 UR4, UR36, UR6, UR4 ;  /* 0x00000006240472a5 */ /* 0x000fe4000f8e0004 */
[----:B------:R-:W-:Y:S02]  /*16b00*/  UIMAD UR6, UR45, UR8, URZ ;  /* 0x000000082d0672a4 */ /* 0x000fe4000f8e023f */
[----:B------:R-:W-:Y:S02]  /*16b10*/  UIMAD UR5, UR36, UR7, UR5 ;  /* 0x00000007240572a4 */ /* 0x000fe4000f8e0205 */
[----:B------:R-:W-:Y:S02]  /*16b20*/  UIMAD UR6, UR46, UR9, UR6 ;  /* 0x000000092e0672a4 */ /* 0x000fe4000f8e0206 */
[----:B------:R-:W-:-:S03]  /*16b30*/  UIMAD.WIDE.U32 UR4, UR46, UR8, UR4 ;  /* 0x000000082e0472a5 */ /* 0x000fc6000f8e0004 */
[----:B------:R-:W-:Y:S01]  /*16b40*/  ULDC.64 UR8, c[0x0][0x2d0] ;  /* 0x0000b40000087ab9 */ /* 0x000fe20000000a00 */
[----:B------:R-:W-:Y:S01]  /*16b50*/  UIADD3 UR5, UR5, UR6, URZ ;  /* 0x0000000605057290 */ /* 0x000fe2000fffe03f */
[----:B----4-:R-:W-:-:S05]  /*16b60*/  IMAD.SHL.U32 R7, R7, 0x10, RZ ;  /* 0x0000001007077824 */ /* 0x010fca00078e00ff */
[----:B------:R-:W-:-:S04]  /*16b70*/  LOP3.LUT R7, R7, 0x30, RZ, 0xc0, !PT ;  /* 0x0000003007077812 */ /* 0x000fc800078ec0ff */
[----:B---3--:R-:W-:Y:S01]  /*16b80*/  LOP3.LUT R8, R7, 0x40, RZ, 0xfc, !PT ;  /* 0x0000004007087812 */ /* 0x008fe200078efcff */
[----:B--2---:R-:W-:-:S04]  /*16b90*/  IMAD R0, R10, 0x80, R2 ;  /* 0x000000800a007824 */ /* 0x004fc800078e0202 */
[----:B0-----:R-:W-:-:S04]  /*16ba0*/  @P0 IMAD.HI.U32 R3, R0, R3, RZ ;  /* 0x0000000300030227 */ /* 0x001fc800078e00ff */
[----:B------:R-:W-:Y:S01]  /*16bb0*/  IMAD.MOV.U32 R2, RZ, RZ, R0 ;  /* 0x000000ffff027224 */ /* 0x000fe200078e0000 */
[----:B-1----:R-:W-:-:S04]  /*16bc0*/  @P0 SHF.R.U32.HI R2, RZ, R4, R3 ;  /* 0x00000004ff020219 */ /* 0x002fc80000011603 */
        /* <DEDUP_REMOVED lines=31> */
[----:B------:R-:W-:Y:S02]  /*16dc0*/  IMAD R3, R10, 0x80, R7 ;  /* 0x000000800a037824 */ /* 0x000fe400078e0207 */
[----:B--2---:R-:W-:Y:S02]  /*16dd0*/  IMAD R2, R6, R5, RZ ;  /* 0x0000000506027224 */ /* 0x004fe400078e02ff */
[----:B------:R-:W0:Y:S03]  /*16de0*/  SHFL.IDX PT, R6, R4, RZ, 0x1c1f ;  /* 0x001c1fff04067589 */ /* 0x000e2600000e0000 */
[----:B------:R-:W-:Y:S01]  /*16df0*/  ISETP.GE.AND P4, PT, R3, R2, PT ;  /* 0x000000020300720c */ /* 0x000fe20003f86270 */
[----:B------:R-:W1:-:S12]  /*16e00*/  SHFL.IDX PT, R5, R0, RZ, 0x1c1f ;  /* 0x001c1fff00057589 */ /* 0x000e5800000e0000 */
[----:B0-----:R-:W-:-:S05]  /*16e10*/  @!P4 IADD3 R6, P3, R9, R6, RZ ;  /* 0x000000060906c210 */ /* 0x001fca0007f7e0ff */
[----:B-1----:R-:W-:-:S04]  /*16e20*/  @!P4 IMAD.X R5, RZ, RZ, R5, P3 ;  /* 0x000000ffff05c224 */ /* 0x002fc800018e0605 */
[----:B------:R-:W-:Y:S02]  /*16e30*/  @!P4 IMAD.MOV.U32 R7, RZ, RZ, R5 ;  /* 0x000000ffff07c224 */ /* 0x000fe400078e0005 */
[----:B------:R-:W-:-:S03]  /*16e40*/  VIADD R5, R3, 0x20 ;  /* 0x0000002003057836 */ /* 0x000fc60000000000 */
[----:B------:R-:W-:Y:S01]  /*16e50*/  @!PT LDS RZ, [RZ] ;  /* 0x00000000fffff984 */ /* 0x000fe20000000800 */
[----:B-----5:R-:W-:Y:S02]  /*16e60*/  @!P4 LDGSTS.E.BYPASS.LTC128B.128 [R8+0x1e200], desc[UR54][R6.64], !P0 ;  /* 0x1e2000000608cfae */ /* 0x020fe4000c101d76 */
[----:B------:R-:W-:Y:S02]  /*16e70*/  ISETP.GE.AND P3, PT, R5, R2, PT ;  /* 0x000000020500720c */ /* 0x000fe40003f66270 */
[----:B------:R-:W-:Y:S04]  /*16e80*/  @!P4 LDGSTS.E.BYPASS.LTC128B.128 [R8+0x20200], desc[UR54][R6.64+0x40], !P1 ;  /* 0x202000400608cfae */ /* 0x000fe8000c901d76 */
[----:B------:R0:W-:Y:S04]  /*16e90*/  @!P4 LDGSTS.E.BYPASS.LTC128B.128 [R8+0x22200], desc[UR54][R6.64+0x80], !P2 ;  /* 0x222000800608cfae */ /* 0x0001e8000d101d76 */
[----:B------:R-:W-:Y:S04]  /*16ea0*/  SHFL.IDX PT, R5, R0, 0x1, 0x1c1f ;  /* 0x003c1f0000057f89 */ /* 0x000fe800000e0000 */
        /* <DEDUP_REMOVED lines=19> */
.L_x_2308:
        /* <DEDUP_REMOVED lines=12> */
.L_x_2229:
[----:B------:R-:W-:Y:S05]  /*170a0*/  BSYNC B0 ;  /* 0x0000000000007941 */ /* 0x000fea0003800000 */
.L_x_2228:
[----:B------:R-:W-:Y:S01]  /*170b0*/  NOP ;  /* 0x0000000000007918 */ /* 0x000fe20000000000 */
[----:B------:R-:W-:-:S13]  /*170c0*/  PLOP3.LUT P0, PT, PT, PT, PT, 0x80, 0x0 ;  /* 0x000000000000781c */ /* 0x000fda0003f0f070 */
.L_x_2230:
        /* <DEDUP_REMOVED lines=18> */
.L_x_2309:
[----:B------:R-:W-:Y:S05]  /*171f0*/  BSYNC B0 ;  /* 0x0000000000007941 */ /* 0x000fea0003800000 */
.L_x_2231:
[----:B------:R-:W2:Y:S04]  /*17200*/  LDL.LU R2, [R1+0x2c] ;  /* 0x00002c0001027983 */ /* 0x000ea80000300800 */
[----:B------:R-:W3:Y:S01]  /*17210*/  LDL R3, [R1+0xc] ;  /* 0x00000c0001037983 */ /* 0x000ee20000100800 */
[----:B--2---:R-:W-:-:S05]  /*17220*/  VIADD R2, R2, 0xfffffffe ;  /* 0xfffffffe02027836 */ /* 0x004fca0000000000 */
[----:B---3--:R-:W-:-:S13]  /*17230*/  ISETP.GE.AND P0, PT, R2, R3, PT ;  /* 0x000000030200720c */ /* 0x008fda0003f06270 */
[----:B------:R-:W-:Y:S05]  /*17240*/  @!P0 BRA `(.L_x_2233) ;  /* 0x0000001000e08947 */ /* 0x000fea0003800000 */
[----:B-1----:R-:W-:Y:S02]  /*17250*/  IMAD.MOV.U32 R0, RZ, RZ, R19 ;  /* 0x000000ffff007224 */ /* 0x002fe400078e0013 */
[----:B0-----:R-:W-:-:S07]  /*17260*/  IMAD.MOV.U32 R8, RZ, RZ, R18 ;  /* 0x000000ffff087224 */ /* 0x001fce00078e0012 */
.L_x_2257:
        /* <DEDUP_REMOVED lines=8> */
[----:B--2---:R-:W-:-:S13]  /*172f0*/  ISETP.NE.AND P1, PT, R3, RZ, PT ;  /* 0x000000ff0300720c */ /* 0x004fda0003f25270 */
[----:B------:R-:W-:Y:S05]  /*17300*/  @!P1 BRA `(.L_x_2235) ;  /* 0x0000000800849947 */ /* 0x000fea0003800000 */
[----:B------:R-:W-:Y:S01]  /*17310*/  ULDC.64 UR4, c[0x0][0x418] ;  /* 0x0001060000047ab9 */ /* 0x000fe20000000a00 */
[----:B------:R-:W-:Y:S01]  /*17320*/  IMAD.MOV.U32 R3, RZ, RZ, R2 ;  /* 0x000000ffff037224 */ /* 0x000fe200078e0002 */
[----:B------:R-:W-:-:S04]  /*17330*/  ISETP.NE.U32.AND P0, PT, RZ, UR4, PT ;  /* 0x00000004ff007c0c */ /* 0x000fc8000bf05070 */
[----:B------:R-:W-:-:S13]  /*17340*/  ISETP.NE.AND.EX P0, PT, RZ, UR5, PT, P0 ;  /* 0x00000005ff007c0c */ /* 0x000fda000bf05300 */
[----:B------:R-:W-:Y:S05]  /*17350*/  @!P0 BRA `(.L_x_2236) ;  /* 0x00000000004c8947 */ /* 0x000fea0003800000 */
[----:B------:R-:W2:Y:S01]  /*17360*/  LDL R9, [R1+0x10] ;  /* 0x0000100001097983 */ /* 0x000ea20000100800 */
        /* <DEDUP_REMOVED lines=18> */
.L_x_2236:
[----:B0-----:R-:W-:Y:S01]  /*17490*/  IMAD R6, R18, 0x8, R17 ;  /* 0x0000000812067824 */ /* 0x001fe200078e0211 */
[----:B------:R-:W-:Y:S01]  /*174a0*/  SHF.L.U32 R5, R19, 0x1f, RZ ;  /* 0x0000001f13057819 */ /* 0x000fe200000006ff */
[----:B------:R-:W0:Y:S01]  /*174b0*/  S2R R4, SR_TID.X ;  /* 0x0000000000047919 */ /* 0x000e220000002100 */
[----:B------:R-:W-:Y:S02]  /*174c0*/  BSSY B1, `(.L_x_2237) ;  /* 0x0000005000017945 */ /* 0x000fe40003800000 */
[----:B------:R-:W1:Y:S01]  /*174d0*/  SYNCS.PHASECHK.TRANS64.TRYWAIT P0, [R6+URZ+0x33480], R5 ;  /* 0x03348005060075a7 */ /* 0x000e62000800017f */
[----:B0-----:R-:W-:-:S04]  /*174e0*/  LOP3.LUT R4, R4, 0x7f, RZ, 0xc0, !PT ;  /* 0x0000007f04047812 */ /* 0x001fc800078ec0ff */
[----:B------:R-:W-:Y:S01]  /*174f0*/  ISETP.NE.AND P1, PT, R4, RZ, PT ;  /* 0x000000ff0400720c */ /* 0x000fe20003f25270 */
[----:B-1----:R-:W-:-:S12]  /*17500*/  @!P0 BRA `(.L_x_2238) ;  /* 0x00000038003c8947 */ /* 0x002fd80003800000 */
.L_x_2310:
[----:B------:R-:W-:Y:S05]  /*17510*/  BSYNC B1 ;  /* 0x0000000000017941 */ /* 0x000fea0003800000 */
.L_x_2237:
        /* <DEDUP_REMOVED lines=9> */
.L_x_2240:
[----:B------:R-:W-:Y:S05]  /*175b0*/  BSYNC B1 ;  /* 0x0000000000017941 */ /* 0x000fea0003800000 */
.L_x_2239:
        /* <DEDUP_REMOVED lines=12> */
.L_x_2241:
        /* <DEDUP_REMOVED lines=16> */
.L_x_2242:
        /* <DEDUP_REMOVED lines=16> */
.L_x_2243:
        /* <DEDUP_REMOVED lines=13> */
.L_x_2311:
[----:B------:R-:W-:Y:S05]  /*17950*/  BSYNC B1 ;  /* 0x0000000000017941 */ /* 0x000fea0003800000 */
.L_x_2244:
        /* <DEDUP_REMOVED lines=11> */
.L_x_2247:
[----:B------:R-:W-:Y:S05]  /*17a10*/  BSYNC B1 ;  /* 0x0000000000017941 */ /* 0x000fea0003800000 */
.L_x_2246:
        /* <DEDUP_REMOVED lines=8> */
.L_x_2248:
        /* <DEDUP_REMOVED lines=15> */
.L_x_2249:
        /* <DEDUP_REMOVED lines=15> */
.L_x_2250:
        /* <DEDUP_REMOVED lines=10> */
.L_x_2235:
[----:B------:R-:W-:Y:S05]  /*17d20*/  BSYNC B0 ;  /* 0x0000000000007941 */ /* 0x000fea0003800000 */
.L_x_2234:
[----:B------:R-:W-:-:S06]  /*17d30*/  UISETP.NE.AND UP0, UPT, UR39, 0x3, UPT ;  /* 0x000000032700788c */ /* 0x000fcc000bf05270 */
[----:B------:R-:W-:-:S13]  /*17d40*/  PLOP3.LUT P0, PT, PT, PT, UP0, 0x80, 0x0 ;  /* 0x000000000000781c */ /* 0x000fda0003f0f008 */
[----:B------:R-:W-:Y:S05]  /*17d50*/  @!P0 BRA `(.L_x_2251) ;  /* 0x0000000000048947 */ /* 0x000fea0003800000 */
[----:B------:R-:W-:Y:S01]  /*17d60*/  BPT.TRAP 0x1 ;  /* 0x000000040000795c */ /* 0x000fe20000300000 */
.L_x_2251:
[----:B------:R-:W-:Y:S01]  /*17d70*/  IMAD.U32 R3, RZ, RZ, UR41 ;  /* 0x00000029ff037e24 */ /* 0x000fe2000f8e00ff */
[----:B------:R-:W-:Y:S01]  /*17d80*/  LOP3.LUT R4, R0, 0x1, RZ, 0x3c, !PT ;  /* 0x0000000100047812 */ /* 0x000fe200078e3cff */
[----:B------:R-:W-:Y:S03]  /*17d90*/  BSSY B0, `(.L_x_2252) ;  /* 0x0000006000007945 */ /* 0x000fe60003800000 */
[----:B------:R-:W-:Y:S01]  /*17da0*/  ISETP.NE.AND P1, PT, R3, 0x3, PT ;  /* 0x000000030300780c */ /* 0x000fe20003f25270 */
[----:B------:R-:W-:Y:S01]  /*17db0*/  IMAD R3, R8, 0x8, R17 ;  /* 0x0000000808037824 */ /* 0x000fe200078e0211 */
[----:B------:R-:W-:-:S04]  /*17dc0*/  SHF.L.U32 R4, R4, 0x1f, RZ ;  /* 0x0000001f04047819 */ /* 0x000fc800000006ff */
[----:B------:R-:W0:Y:S02]  /*17dd0*/  SYNCS.PHASECHK.TRANS64.TRYWAIT P0, [R3+URZ+0x33470], R4 ;  /* 0x03347004030075a7 */ /* 0x000e24000800017f */
[----:B0-----:R-:W-:Y:S05]  /*17de0*/  @!P0 BRA `(.L_x_2253) ;  /* 0x00000030002c8947 */ /* 0x001fea0003800000 */
.L_x_2312:
[----:B------:R-:W-:Y:S05]  /*17df0*/  BSYNC B0 ;  /* 0x0000000000007941 */ /* 0x000fea0003800000 */
.L_x_2252:
[----:B------:R-:W-:Y:S05]  /*17e00*/  @!P1 BRA `(.L_x_2254) ;  /* 0x0000000000049947 */ /* 0x000fea0003800000 */
[----:B------:R-:W-:Y:S01]  /*17e10*/  BPT.TRAP 0x1 ;  /* 0x000000040000795c */ /* 0x000fe20000300000 */
.L_x_2254:
[----:B------:R-:W-:Y:S01]  /*17e20*/  SHF.L.U32 R0, R0, 0x1f, RZ ;  /* 0x0000001f00007819 */ /* 0x000fe200000006ff */
[----:B------:R-:W-:-:S03]  /*17e30*/  IMAD R10, R8, 0x7800, RZ ;  /* 0x00007800080a7824 */ /* 0x000fc600078e02ff */
[----:B------:R-:W1:Y:S02]  /*17e40*/  SYNCS.PHASECHK.TRANS64.TRYWAIT P0, [R3+URZ+0x33460], R0 ;  /* 0x03346000030075a7 */ /* 0x000e64000800017f */
[----:B-1----:R-:W-:Y:S05]  /*17e50*/  @!P0 BRA `(.L_x_2255) ;  /* 0x0000003000248947 */ /* 0x002fea0003800000 */
.L_x_2313:
[----:B0-----:R-:W1:Y:S04]  /*17e60*/  LDL R4, [R1+0x20] ;  /* 0x0000200001047983 */ /* 0x001e680000100800 */
[----:B------:R-:W2:Y:S01]  /*17e70*/  LDL R11, [R1+0x1c] ;  /* 0x00001c00010b7983 */ /* 0x000ea20000100800 */
[----:B------:R-:W-:Y:S05]  /*17e80*/  WARPSYNC.ALL ;  /* 0x0000000000007948 */ /* 0x000fea0003800000 */
[----:B-1----:R-:W-:-:S02]  /*17e90*/  LOP3.LUT R0, R10, R4, RZ, 0xfc, !PT ;  /* 0x000000040a007212 */ /* 0x002fc400078efcff */
[----:B--2---:R-:W-:-:S03]  /*17ea0*/  LOP3.LUT R12, R10, R11, RZ, 0xfc, !PT ;  /* 0x0000000b0a0c7212 */ /* 0x004fc600078efcff */
[C---:B------:R-:W-:Y:S02]  /*17eb0*/  IMAD.IADD R0, R17.reuse, 0x1, R0 ;  /* 0x0000000111007824 */ /* 0x040fe400078e0200 */
[----:B------:R-:W-:-:S03]  /*17ec0*/  IMAD.IADD R12, R17, 0x1, R12 ;  /* 0x00000001110c7824 */ /* 0x000fc600078e020c */
[----:B------:R-:W0:Y:S02]  /*17ed0*/  LDSM.16.MT88.4 R4, [R0+0xf200] ;  /* 0x00f200000004783b */ /* 0x000e240000004200 */
        /* <DEDUP_REMOVED lines=97> */
.L_x_2256:
        /* <DEDUP_REMOVED lines=14> */
.L_x_2233:
        /* <DEDUP_REMOVED lines=18> */
.L_x_2259:
[----:B------:R-:W-:Y:S05]  /*186f0*/  BSYNC B0 ;  /* 0x0000000000007941 */ /* 0x000fea0003800000 */
.L_x_2258:
[----:B------:R-:W-:-:S06]  /*18700*/  UISETP.NE.AND UP0, UPT, UR39, 0x3, UPT ;  /* 0x000000032700788c */ /* 0x000fcc000bf05270 */
[----:B------:R-:W-:-:S13]  /*18710*/  PLOP3.LUT P1, PT, PT, PT, UP0, 0x80, 0x0 ;  /* 0x000000000000781c */ /* 0x000fda0003f2f008 */
[----:B------:R-:W-:Y:S05]  /*18720*/  @!P1 BRA `(.L_x_2260) ;  /* 0x0000000000049947 */ /* 0x000fea0003800000 */
[----:B------:R-:W-:Y:S01]  /*18730*/  BPT.TRAP 0x1 ;  /* 0x000000040000795c */ /* 0x000fe20000300000 */
.L_x_2260:
        /* <DEDUP_REMOVED lines=8> */
.L_x_2314:
[----:B------:R-:W-:Y:S05]  /*187c0*/  BSYNC B0 ;  /* 0x0000000000007941 */ /* 0x000fea0003800000 */
.L_x_2261:
[----:B------:R-:W-:Y:S05]  /*187d0*/  @!P2 BRA `(.L_x_2263) ;  /* 0x000000000004a947 */ /* 0x000fea0003800000 */
[----:B------:R-:W-:Y:S01]  /*187e0*/  BPT.TRAP 0x1 ;  /* 0x000000040000795c */ /* 0x000fe20000300000 */
.L_x_2263:
[----:B-1----:R-:W-:-:S04]  /*187f0*/  SHF.L.U32 R0, R19, 0x1f, RZ ;  /* 0x0000001f13007819 */ /* 0x002fc800000006ff */
[----:B------:R-:W1:Y:S02]  /*18800*/  SYNCS.PHASECHK.TRANS64.TRYWAIT P1, [R3+URZ+0x33460], R0 ;  /* 0x03346000030075a7 */ /* 0x000e64000802017f */
[----:B-1----:R-:W-:Y:S05]  /*18810*/  @!P1 BRA `(.L_x_2264) ;  /* 0x0000002400dc9947 */ /* 0x002fea0003800000 */
.L_x_2315:
        /* <DEDUP_REMOVED lines=106> */
.L_x_2265:
        /* <DEDUP_REMOVED lines=10> */
.L_x_2208:
[----:B------:R-:W-:Y:S05]  /*18f60*/  BSYNC B7 ;  /* 0x0000000000077941 */ /* 0x000fea0003800000 */
.L_x_2206:
[----:B--2---:R-:W2:Y:S02]  /*18f70*/  LDL R0, [R1+0x34] ;  /* 0x0000340001007983 */ /* 0x004ea40000100800 */
[----:B--2---:R-:W-:-:S13]  /*18f80*/  ISETP.NE.AND P0, PT, R0, RZ, PT ;  /* 0x000000ff0000720c */ /* 0x004fda0003f05270 */
[----:B------:R-:W-:Y:S05]  /*18f90*/  @!P0 BRA `(.L_x_2266) ;  /* 0x0000000000308947 */ /* 0x000fea0003800000 */
[----:B------:R-:W2:Y:S08]  /*18fa0*/  S2UR UR5, SR_CgaCtaId ;  /* 0x00000000000579c3 */ /* 0x000eb00000008800 */
[----:B------:R-:W-:Y:S06]  /*18fb0*/  BAR.SYNC.DEFER_BLOCKING 0x5, 0x180 ;  /* 0x0146000000007b1d */ /* 0x000fec0000010000 */
[----:B------:R-:W-:-:S02]  /*18fc0*/  UMOV UR4, 0x400 ;  /* 0x0000040000047882 */ /* 0x000fc40000000000 */
[----:B--2---:R-:W-:-:S06]  /*18fd0*/  ULEA UR4, UR5, UR4, 0x18 ;  /* 0x0000000405047291 */ /* 0x004fcc000f8ec03f */
[----:B------:R-:W-:-:S05]  /*18fe0*/  IMAD.U32 R17, RZ, RZ, UR4 ;  /* 0x00000004ff117e24 */ /* 0x000fca000f8e00ff */
[----:B0-----:R-:W0:Y:S04]  /*18ff0*/  LDS.128 R4, [R17+0x334d0] ;  /* 0x0334d00011047984 */ /* 0x001e280000000c00 */
[----:B0-----:R0:W-:Y:S01]  /*19000*/  STL.64 [R1], R4 ;  /* 0x0000000401007387 */ /* 0x0011e20000100a00 */
[----:B------:R-:W-:-:S03]  /*19010*/  IMAD.MOV.U32 R0, RZ, RZ, R7 ;  /* 0x000000ffff007224 */ /* 0x000fc600078e0007 */
[----:B------:R0:W-:Y:S02]  /*19020*/  STL [R1+0x8], R6 ;  /* 0x0000080601007387 */ /* 0x0001e40000100800 */
[----:B------:R-:W-:Y:S01]  /*19030*/  R2UR UR42, R0 ;  /* 0x00000000002a72ca */ /* 0x000fe200000e0000 */
[----:B------:R-:W-:Y:S06]  /*19040*/  BAR.ARV 0x4, 0x180 ;  /* 0x0106000000007b1d */ /* 0x000fec0000002000 */
[----:B------:R-:W-:Y:S08]  /*19050*/  BRA `(.L_x_2267) ;  /* 0x0000000c00e47947 */ /* 0x000ff00003800000 */
.L_x_2266:
        /* <DEDUP_REMOVED lines=13> */
[----:B------:R-:W2:Y:S01]  /*19130*/  @!P1 LDC.64 R4, c[0x0][0xc78] ;  /* 0x00031e00ff049b82 */ /* 0x000ea20000000a00 */
[----:B0-----:R-:W-:-:S05]  /*19140*/  @!P1 IMAD.WIDE R2, R6, 0x4, R2 ;  /* 0x0000000406029825 */ /* 0x001fca00078e0202 */
[----:B------:R2:W3:Y:S02]  /*19150*/  @!P1 LDG.E R0, desc[UR54][R2.64] ;  /* 0x0000003602009981 */ /* 0x0004e4000c1e1900 */
[----:B--2---:R-:W-:-:S05]  /*19160*/  @!P1 IMAD.WIDE R2, R6, 0x4, R4 ;  /* 0x0000000406029825 */ /* 0x004fca00078e0204 */
[----:B------:R-:W3:Y:S01]  /*19170*/  @!P1 LDG.E R8, desc[UR54][R2.64] ;  /* 0x0000003602089981 */ /* 0x000ee2000c1e1900 */
[C---:B------:R-:W-:Y:S02]  /*19180*/  ISETP.NE.AND P1, PT, R10.reuse, RZ, PT ;  /* 0x000000ff0a00720c */ /* 0x040fe40003f25270 */
        /* <DEDUP_REMOVED lines=13> */
[----:B------:R-:W0:Y:S01]  /*19260*/  LDC R7, c[0x0][0xc38] ;  /* 0x00030e00ff077b82 */ /* 0x000e220000000800 */
[----:B------:R-:W-:Y:S04]  /*19270*/  SHFL.IDX PT, R6, R9, 0x1, 0x1f ;  /* 0x00201f0009067f89 */ /* 0x000fe800000e0000 */
[----:B------:R-:W2:Y:S02]  /*19280*/  SHFL.UP PT, R2, R4, 0x8, RZ ;  /* 0x0500000004027989 */ /* 0x000ea400000e00ff */
[----:B--2---:R-:W-:-:S05]  /*19290*/  SEL R3, R2, RZ, P4 ;  /* 0x000000ff02037207 */ /* 0x004fca0002000000 */
[----:B------:R-:W-:Y:S02]  /*192a0*/  IMAD.IADD R5, R4, 0x1, R3 ;  /* 0x0000000104057824 */ /* 0x000fe400078e0203 */
[----:B------:R-:W-:Y:S04]  /*192b0*/  SHFL.IDX PT, R4, R9, RZ, 0x1f ;  /* 0x00001fff09047589 */ /* 0x000fe800000e0000 */
[----:B------:R-:W2:Y:S02]  /*192c0*/  SHFL.UP PT, R2, R5, 0x10, RZ ;  /* 0x0600000005027989 */ /* 0x000ea400000e00ff */
[----:B--2---:R-:W-:-:S05]  /*192d0*/  SEL R2, R2, RZ, P5 ;  /* 0x000000ff02027207 */ /* 0x004fca0002800000 */
[----:B------:R-:W-:Y:S02]  /*192e0*/  IMAD.IADD R2, R5, 0x1, R2 ;  /* 0x0000000105027824 */ /* 0x000fe400078e0202 */
[----:B------:R-:W-:-:S03]  /*192f0*/  IMAD.MOV.U32 R5, RZ, RZ, RZ ;  /* 0x000000ffff057224 */ /* 0x000fc600078e00ff */
[----:B------:R-:W0:Y:S02]  /*19300*/  SHFL.IDX PT, R3, R2, 0x1f, 0x1f ;  /* 0x03e01f0002037f89 */ /* 0x000e2400000e0000 */
[----:B0-----:R-:W-:-:S04]  /*19310*/  IMAD R3, R3, R7, RZ ;  /* 0x0000000703037224 */ /* 0x001fc800078e02ff */
[----:B------:R-:W-:-:S05]  /*19320*/  IMAD.IADD R6, R6, 0x1, R3 ;  /* 0x0000000106067824 */ /* 0x000fca00078e0203 */
[----:B------:R-:W-:-:S13]  /*19330*/  ISETP.GT.AND P6, PT, R6, R4, PT ;  /* 0x000000040600720c */ /* 0x000fda0003fc4270 */
[----:B------:R-:W-:Y:S05]  /*19340*/  @P6 BRA `(.L_x_2268) ;  /* 0x0000000000986947 */ /* 0x000fea0003800000 */
.L_x_2270:
        /* <DEDUP_REMOVED lines=11> */
[----:B------:R0:W2:Y:S01]  /*19400*/  @!P6 LDG.E R0, desc[UR54][R2.64] ;  /* 0x000000360200e981 */ /* 0x0000a2000c1e1900 */
[----:B------:R-:W-:Y:S01]  /*19410*/  IMAD.MOV.U32 R8, RZ, RZ, RZ ;  /* 0x000000ffff087224 */ /* 0x000fe200078e00ff */
[----:B0-----:R-:W0:Y:S02]  /*19420*/  @!P6 LDC.64 R2, c[0x0][0xc78] ;  /* 0x00031e00ff02eb82 */ /* 0x001e240000000a00 */
[----:B0-----:R-:W-:-:S06]  /*19430*/  @!P6 IMAD.WIDE R2, R7, 0x4, R2 ;  /* 0x000000040702e825 */ /* 0x001fcc00078e0202 */
[----:B------:R-:W0:Y:S01]  /*19440*/  LDC R7, c[0x0][0xc38] ;  /* 0x00030e00ff077b82 */ /* 0x000e220000000800 */
[----:B------:R-:W2:Y:S02]  /*19450*/  @!P6 LDG.E R8, desc[UR54][R2.64] ;  /* 0x000000360208e981 */ /* 0x000ea4000c1e1900 */
[----:B--2---:R-:W-:-:S05]  /*19460*/  IMAD R2, R8, R0, RZ ;  /* 0x0000000008027224 */ /* 0x004fca00078e02ff */
        /* <DEDUP_REMOVED lines=17> */
[----:B------:R-:W-:-:S05]  /*19580*/  IMAD.IADD R6, R3, 0x1, R6 ;  /* 0x0000000103067824 */ /* 0x000fca00078e0206 */
[----:B------:R-:W-:-:S13]  /*19590*/  ISETP.GT.AND P6, PT, R6, R4, PT ;  /* 0x000000040600720c */ /* 0x000fda0003fc4270 */
[----:B------:R-:W-:Y:S05]  /*195a0*/  @!P6 BRA `(.L_x_2270) ;  /* 0xfffffffc0068e947 */ /* 0x000fea000383ffff */
.L_x_2268:
[----:B------:R-:W-:-:S04]  /*195b0*/  IMAD.IADD R6, R6, 0x1, -R3 ;  /* 0x0000000106067824 */ /* 0x000fc800078e0a03 */
[----:B------:R-:W-:-:S05]  /*195c0*/  IMAD R3, R2, R7, R6 ;  /* 0x0000000702037224 */ /* 0x000fca00078e0206 */
[----:B------:R-:W-:-:S13]  /*195d0*/  ISETP.GT.AND P0, PT, R3, R4, PT ;  /* 0x000000040300720c */ /* 0x000fda0003f04270 */
[----:B------:R-:W-:Y:S02]  /*195e0*/  VOTEU.ANY UR5, UPT, !P0 ;  /* 0x0000000000057886 */ /* 0x000fe400040e0100 */
[----:B------:R-:W-:Y:S01]  /*195f0*/  ISETP.NE.AND P0, PT, RZ, UR5, PT ;  /* 0x00000005ff007c0c */ /* 0x000fe2000bf05270 */
[----:B------:R-:W-:-:S06]  /*19600*/  UPOPC UR4, UR5 ;  /* 0x00000005000472bf */ /* 0x000fcc0008000000 */
[----:B------:R-:W-:-:S05]  /*19610*/  IMAD.U32 R3, RZ, RZ, UR4 ;  /* 0x00000004ff037e24 */ /* 0x000fca000f8e00ff */
[----:B------:R0:W2:Y:S04]  /*19620*/  SHFL.IDX PT, R0, R0, R3, 0x1f ;  /* 0x00001f0300007589 */ /* 0x0000a800000e0000 */
[----:B------:R0:W3:Y:S01]  /*19630*/  SHFL.IDX PT, R8, R8, R3, 0x1f ;  /* 0x00001f0308087589 */ /* 0x0000e200000e0000 */
[----:B------:R-:W-:Y:S05]  /*19640*/  @!P0 BRA `(.L_x_2271) ;  /* 0x00000000000c8947 */ /* 0x000fea0003800000 */
[----:B------:R-:W-:-:S06]  /*19650*/  UIADD3 UR5, UR4, -0x1, URZ ;  /* 0xffffffff04057890 */ /* 0x000fcc000fffe03f */
[----:B------:R-:W-:-:S06]  /*19660*/  IMAD.U32 R5, RZ, RZ, UR5 ;  /* 0x00000005ff057e24 */ /* 0x000fcc000f8e00ff */
[----:B------:R4:W0:Y:S02]  /*19670*/  SHFL.IDX PT, R5, R2, R5, 0x1f ;  /* 0x00001f0502057589 */ /* 0x00082400000e0000 */
.L_x_2271:
[----:B0---4-:R-:W-:Y:S01]  /*19680*/  IMAD R2, R5, R7, R6 ;  /* 0x0000000705027224 */ /* 0x011fe200078e0206 */
[----:B---3--:R-:W-:Y:S01]  /*19690*/  ISETP.NE.AND P0, PT, R8, 0x1, PT ;  /* 0x000000010800780c */ /* 0x008fe20003f05270 */
[----:B------:R-:W-:Y:S02]  /*196a0*/  UIADD3 UR42, UR4, UR42, URZ ;  /* 0x0000002a042a7290 */ /* 0x000fe4000fffe03f */
[----:B------:R-:W-:Y:S01]  /*196b0*/  IMAD.IADD R4, R4, 0x1, -R2 ;  /* 0x0000000104047824 */ /* 0x000fe200078e0a02 */
[----:B------:R0:W-:Y:S09]  /*196c0*/  STL [R1], R2 ;  /* 0x0000000201007387 */ /* 0x0001f20000100800 */
[----:B------:R-:W-:Y:S05]  /*196d0*/  @!P0 BRA `(.L_x_2272) ;  /* 0x0000000000e48947 */ /* 0x000fea0003800000 */
[----:B--2---:R-:W-:-:S04]  /*196e0*/  IABS R5, R0 ;  /* 0x0000000000057213 */ /* 0x004fc80000000000 */
[----:B0-----:R-:W0:Y:S08]  /*196f0*/  I2F.RP R2, R5 ;  /* 0x0000000500027306 */ /* 0x001e300000209400 */
        /* <DEDUP_REMOVED lines=55> */
.L_x_2272:
[----:B------:R-:W-:Y:S02]  /*19a70*/  ULDC.64 UR4, c[0x0][0xc90] ;  /* 0x0003240000047ab9 */ /* 0x000fe40000000a00 */
[----:B------:R-:W-:-:S06]  /*19a80*/  UIMAD.WIDE UR4, UR42, 0x4, UR4 ;  /* 0x000000042a0478a5 */ /* 0x000fcc000f8e0204 */
[----:B0-----:R-:W-:Y:S02]  /*19a90*/  IMAD.U32 R2, RZ, RZ, UR4 ;  /* 0x00000004ff027e24 */ /* 0x001fe4000f8e00ff */
[----:B------:R-:W-:-:S05]  /*19aa0*/  IMAD.U32 R3, RZ, RZ, UR5 ;  /* 0x00000005ff037e24 */ /* 0x000fca000f8e00ff */
[----:B------:R-:W2:Y:S02]  /*19ab0*/  LDG.E R6, desc[UR54][R2.64] ;  /* 0x0000003602067981 */ /* 0x000ea4000c1e1900 */
[----:B--2---:R-:W-:-:S05]  /*19ac0*/  IMAD R5, R0, R6, RZ ;  /* 0x0000000600057224 */ /* 0x004fca00078e02ff */
        /* <DEDUP_REMOVED lines=49> */
[----:B------:R-:W-:Y:S02]  /*19de0*/  ISETP.GE.AND P2, PT, R3, RZ, PT ;  /* 0x000000ff0300720c */ /* 0x000fe40003f46270 */
[----:B------:R-:W-:-:S05]  /*19df0*/  IADD3 R3, R8, 0x1000000, R4 ;  /* 0x0100000008037810 */ /* 0x000fca0007ffe004 */
[----:B------:R-:W-:-:S06]  /*19e00*/  @P0 VIADD R2, R2, 0x1 ;  /* 0x0000000102020836 */ /* 0x000fcc0000000000 */
[----:B------:R-:W-:Y:S01]  /*19e10*/  @!P2 IMAD.MOV R2, RZ, RZ, -R2 ;  /* 0x000000ffff02a224 */ /* 0x000fe200078e0a02 */
[----:B------:R-:W-:Y:S01]  /*19e20*/  @!P1 LOP3.LUT R2, RZ, R6, RZ, 0x33, !PT ;  /* 0x00000006ff029212 */ /* 0x000fe200078e33ff */
[----:B------:R-:W-:-:S04]  /*19e30*/  IMAD.MOV R6, RZ, RZ, -R6 ;  /* 0x000000ffff067224 */ /* 0x000fc800078e0a06 */
[----:B------:R-:W-:Y:S02]  /*19e40*/  IMAD R3, R2, R6, R3 ;  /* 0x0000000602037224 */ /* 0x000fe400078e0203 */
[----:B------:R-:W-:-:S03]  /*19e50*/  IMAD.MOV.U32 R4, RZ, RZ, R2 ;  /* 0x000000ffff047224 */ /* 0x000fc600078e0002 */
[----:B------:R2:W-:Y:S04]  /*19e60*/  STL [R1+0x8], R3 ;  /* 0x0000080301007387 */ /* 0x0005e80000100800 */
.L_x_2273:
[----:B--2---:R-:W-:-:S05]  /*19e70*/  LOP3.LUT R3, RZ, R4, RZ, 0x33, !PT ;  /* 0x00000004ff037212 */ /* 0x004fca00078e33ff */
[----:B------:R-:W-:-:S05]  /*19e80*/  IMAD.IADD R0, R0, 0x1, R3 ;  /* 0x0000000100007824 */ /* 0x000fca00078e0203 */
[----:B------:R2:W-:Y:S01]  /*19e90*/  STL [R1+0x4], R0 ;  /* 0x0000040001007387 */ /* 0x0005e20000100800 */
[----:B------:R-:W-:Y:S05]  /*19ea0*/  BRA `(.L_x_2274) ;  /* 0x0000000000107947 */ /* 0x000fea0003800000 */
.L_x_2269:
[----:B------:R0:W-:Y:S01]  /*19eb0*/  STL [R1], R4 ;  /* 0x0000000401007387 */ /* 0x0001e20000100800 */
[----:B------:R-:W-:-:S03]  /*19ec0*/  ULDC UR42, c[0x0][0xc3c] ;  /* 0x00030f00002a7ab9 */ /* 0x000fc60000000800 */
[----:B------:R0:W-:Y:S04]  /*19ed0*/  STL [R1+0x4], RZ ;  /* 0x000004ff01007387 */ /* 0x0001e80000100800 */
[----:B------:R0:W-:Y:S02]  /*19ee0*/  STL [R1+0x8], RZ ;  /* 0x000008ff01007387 */ /* 0x0001e40000100800 */
.L_x_2274:
[----:B------:R-:W3:Y:S04]  /*19ef0*/  LDL R3, [R1+0x4] ;  /* 0x0000040001037983 */ /* 0x000ee80000100800 */
[----:B0-----:R-:W4:Y:S04]  /*19f00*/  LDL R2, [R1+0x8] ;  /* 0x0000080001027983 */ /* 0x001f280000100800 */
[----:B------:R-:W5:Y:S01]  /*19f10*/  LDL R4, [R1] ;  /* 0x0000000001047983 */ /* 0x000f620000100800 */
[----:B--2---:R-:W0:Y:S02]  /*19f20*/  S2R R0, SR_TID.X ;  /* 0x0000000000007919 */ /* 0x004e240000002100 */
[----:B0-----:R-:W-:Y:S01]  /*19f30*/  LOP3.LUT R0, R0, 0x1f, RZ, 0xc0, !PT ;  /* 0x0000001f00007812 */ /* 0x001fe200078ec0ff */
[----:B------:R-:W-:Y:S03]  /*19f40*/  BAR.SYNC.DEFER_BLOCKING 0x4, 0x180 ;  /* 0x0106000000007b1d */ /* 0x000fe60000010000 */
[----:B------:R-:W-:-:S13]  /*19f50*/  ISETP.NE.AND P0, PT, R0, RZ, PT ;  /* 0x000000ff0000720c */ /* 0x000fda0003f05270 */
[----:B------:R-:W-:Y:S01]  /*19f60*/  @!P0 MOV R0, 0x400 ;  /* 0x0000040000008802 */ /* 0x000fe20000000f00 */
[----:B---3--:R-:W-:Y:S02]  /*19f70*/  IMAD.MOV.U32 R5, RZ, RZ, R3 ;  /* 0x000000ffff057224 */ /* 0x008fe400078e0003 */
[----:B------:R-:W0:Y:S01]  /*19f80*/  @!P0 S2R R3, SR_CgaCtaId ;  /* 0x0000000000038919 */ /* 0x000e220000008800 */
[----:B----4-:R-:W-:Y:S01]  /*19f90*/  IMAD.MOV.U32 R6, RZ, RZ, R2 ;  /* 0x000000ffff067224 */ /* 0x010fe200078e0002 */
[----:B0-----:R-:W-:Y:S01]  /*19fa0*/  @!P0 LEA R17, R3, R0, 0x18 ;  /* 0x0000000003118211 */ /* 0x001fe200078ec0ff */
[----:B------:R-:W-:-:S04]  /*19fb0*/  IMAD.U32 R0, RZ, RZ, UR42 ;  /* 0x0000002aff007e24 */ /* 0x000fc8000f8e00ff */
[----:B------:R-:W-:-:S05]  /*19fc0*/  @!P0 IMAD.MOV.U32 R7, RZ, RZ, R0 ;  /* 0x000000ffff078224 */ /* 0x000fca00078e0000 */
[----:B-----5:R2:W-:Y:S01]  /*19fd0*/  @!P0 STS.128 [R17+0x334d0], R4 ;  /* 0x0334d00411008388 */ /* 0x0205e20000000c00 */
[----:B------:R-:W-:Y:S06]  /*19fe0*/  BAR.ARV 0x5, 0x180 ;  /* 0x0146000000007b1d */ /* 0x000fec0000002000 */
.L_x_2267:
[----:B------:R-:W-:Y:S02]  /*19ff0*/  ULDC UR4, c[0x0][0xc3c] ;  /* 0x00030f0000047ab9 */ /* 0x000fe40000000800 */
[----:B------:R-:W-:-:S06]  /*1a000*/  UISETP.GE.AND UP0, UPT, UR42, UR4, UPT ;  /* 0x000000042a00728c */ /* 0x000fcc000bf06270 */
[----:B------:R-:W-:-:S13]  /*1a010*/  PLOP3.LUT P0, PT, PT, PT, UP0, 0x80, 0x0 ;  /* 0x000000000000781c */ /* 0x000fda0003f0f008 */
[----:B------:R-:W-:Y:S05]  /*1a020*/  @!P0 BRA `(.L_x_2275) ;  /* 0xffffffac00d48947 */ /* 0x000fea000383ffff */
.L_x_2201:
        /* <DEDUP_REMOVED lines=12> */
.L_x_2316:
[----:B------:R-:W-:Y:S05]  /*1a0f0*/  BSYNC B0 ;  /* 0x0000000000007941 */ /* 0x000fea0003800000 */
.L_x_2276:
[----:B------:R-:W-:-:S03]  /*1a100*/  UMOV UR4, 0xffffffff ;  /* 0xffffffff00047882 */ /* 0x000fc60000000000 */
[----:B------:R-:W-:Y:S05]  /*1a110*/  BRA.DIV UR4, `(.L_x_2278) ;  /* 0x0000000e04c47947 */ /* 0x000fea000b800000 */
[----:B0-----:R-:W0:Y:S02]  /*1a120*/  S2R R0, SR_TID.X ;  /* 0x0000000000007919 */ /* 0x001e240000002100 */
[----:B0-----:R-:W-:-:S04]  /*1a130*/  SHF.R.U32.HI R0, RZ, 0x5, R0 ;  /* 0x00000005ff007819 */ /* 0x001fc80000011600 */
[----:B------:R-:W-:-:S05]  /*1a140*/  LOP3.LUT R0, R0, 0x3, RZ, 0xc0, !PT ;  /* 0x0000000300007812 */ /* 0x000fca00078ec0ff */
[----:B------:R0:W1:Y:S02]  /*1a150*/  SHFL.IDX PT, R14, R0, RZ, 0x1f ;  /* 0x00001fff000e7589 */ /* 0x00006400000e0000 */
.L_x_2319:
[----:B-1----:R-:W-:Y:S01]  /*1a160*/  ISETP.NE.AND P0, PT, R14, RZ, PT ;  /* 0x000000ff0e00720c */ /* 0x002fe20003f05270 */
[----:B------:R-:W-:-:S12]  /*1a170*/  BSSY B0, `(.L_x_2279) ;  /* 0x000002b000007945 */ /* 0x000fd80003800000 */
[----:B------:R-:W-:Y:S05]  /*1a180*/  @P0 BRA `(.L_x_2280) ;  /* 0x0000000000a40947 */ /* 0x000fea0003800000 */
[----:B------:R-:W-:-:S03]  /*1a190*/  UMOV UR4, 0xffffffff ;  /* 0xffffffff00047882 */ /* 0x000fc60000000000 */
[----:B------:R-:W-:Y:S05]  /*1a1a0*/  BRA.DIV UR4, `(.L_x_2281) ;  /* 0x0000000e04d47947 */ /* 0x000fea000b800000 */
[----:B------:R-:W-:-:S13]  /*1a1b0*/  ELECT P6, URZ, PT ;  /* 0x00000000003f782f */ /* 0x000fda00038c0000 */
.L_x_2322:
[----:B------:R-:W-:Y:S05]  /*1a1c0*/  @!P6 BRA `(.L_x_2280) ;  /* 0x000000000094e947 */ /* 0x000fea0003800000 */
[----:B------:R-:W-:-:S06]  /*1a1d0*/  ULOP3.LUT UR4, UR38, 0x2, URZ, 0xfc, !UPT ;  /* 0x0000000226047892 */ /* 0x000fcc000f8efc3f */
[----:B0-----:R-:W-:-:S05]  /*1a1e0*/  IMAD.U32 R0, RZ, RZ, UR4 ;  /* 0x00000004ff007e24 */ /* 0x001fca000f8e00ff */
[----:B------:R-:W-:-:S13]  /*1a1f0*/  ISETP.NE.AND P0, PT, R0, 0x3, PT ;  /* 0x000000030000780c */ /* 0x000fda0003f05270 */
[----:B------:R-:W-:Y:S05]  /*1a200*/  @!P0 BRA `(.L_x_2282) ;  /* 0x0000000000048947 */ /* 0x000fea0003800000 */
[----:B------:R-:W-:Y:S01]  /*1a210*/  BPT.TRAP 0x1 ;  /* 0x000000040000795c */ /* 0x000fe20000300000 */
.L_x_2282:
        /* <DEDUP_REMOVED lines=12> */
.L_x_2323:
[----:B------:R-:W1:Y:S02]  /*1a2e0*/  SYNCS.PHASECHK.TRANS64.TRYWAIT P1, [R5+URZ], R0 ;  /* 0x00000000050075a7 */ /* 0x000e64000802017f */
[----:B-1----:R-:W-:Y:S05]  /*1a2f0*/  @!P1 BRA `(.L_x_2284) ;  /* 0x0000000c00b49947 */ /* 0x002fea0003800000 */
.L_x_2324:
[----:B------:R-:W-:Y:S05]  /*1a300*/  @!P0 BRA `(.L_x_2285) ;  /* 0x0000000000048947 */ /* 0x000fea0003800000 */
[----:B------:R-:W-:Y:S01]  /*1a310*/  BPT.TRAP 0x1 ;  /* 0x000000040000795c */ /* 0x000fe20000300000 */
.L_x_2285:
[----:B-1----:R-:W-:-:S04]  /*1a320*/  IMAD R5, R18, 0x8, R3 ;  /* 0x0000000812057824 */ /* 0x002fc800078e0203 */
[----:B------:R-:W1:Y:S02]  /*1a330*/  SYNCS.PHASECHK.TRANS64.TRYWAIT P1, [R5+URZ+0x33460], R4 ;  /* 0x03346004050075a7 */ /* 0x000e64000802017f */
[----:B-1----:R-:W-:Y:S05]  /*1a340*/  @!P1 BRA `(.L_x_2286) ;  /* 0x0000000c00b49947 */ /* 0x002fea0003800000 */
.L_x_2325:
[----:B------:R-:W-:Y:S05]  /*1a350*/  @!P0 BRA `(.L_x_2287) ;  /* 0x0000000000048947 */ /* 0x000fea0003800000 */
[----:B------:R-:W-:Y:S01]  /*1a360*/  BPT.TRAP 0x1 ;  /* 0x000000040000795c */ /* 0x000fe20000300000 */
.L_x_2287:
[----:B------:R-:W-:-:S04]  /*1a370*/  IMAD R3, R2, 0x8, R3 ;  /* 0x0000000802037824 */ /* 0x000fc800078e0203 */
[----:B------:R-:W2:Y:S02]  /*1a380*/  SYNCS.PHASECHK.TRANS64.TRYWAIT P1, [R3+URZ+0x33460], R0 ;  /* 0x03346000030075a7 */ /* 0x000ea4000802017f */
[----:B--2---:R-:W-:Y:S05]  /*1a390*/  @!P1 BRA `(.L_x_2288) ;  /* 0x0000000c00b49947 */ /* 0x004fea0003800000 */
.L_x_2326:
[----:B------:R-:W-:Y:S05]  /*1a3a0*/  @!P0 BRA `(.L_x_2289) ;  /* 0x0000000000048947 */ /* 0x000fea0003800000 */
[----:B------:R-:W-:Y:S01]  /*1a3b0*/  BPT.TRAP 0x1 ;  /* 0x000000040000795c */ /* 0x000fe20000300000 */
.L_x_2289:
[----:B------:R-:W3:Y:S02]  /*1a3c0*/  SYNCS.PHASECHK.TRANS64.TRYWAIT P0, [R5+URZ+0x33480], R4 ;  /* 0x03348004050075a7 */ /* 0x000ee4000800017f */
[----:B---3--:R-:W-:Y:S05]  /*1a3d0*/  @!P0 BRA `(.L_x_2290) ;  /* 0x0000000c00b88947 */ /* 0x008fea0003800000 */
.L_x_2291:
[----:B----4-:R4:W0:Y:S02]  /*1a3e0*/  SYNCS.PHASECHK.TRANS64.TRYWAIT P0, [R3+URZ+0x33480], R0 ;  /* 0x03348000030075a7 */ /* 0x010824000800017f */
[----:B0-----:R-:W-:Y:S05]  /*1a3f0*/  @!P0 NANOSLEEP.SYNCS 0x989680 ;  /* 0x009896800000895d */ /* 0x001fea0003900000 */
[----:B------:R-:W0:Y:S02]  /*1a400*/  @!P0 SYNCS.PHASECHK.TRANS64 P0, [R3+URZ+0x33480], R0 ;  /* 0x03348000030085a7 */ /* 0x000e24000800007f */
[----:B0-----:R-:W-:Y:S05]  /*1a410*/  @!P0 BRA `(.L_x_2291) ;  /* 0xfffffffc00f08947 */ /* 0x001fea000383ffff */
.L_x_2280:
[----:B------:R-:W-:Y:S05]  /*1a420*/  BSYNC B0 ;  /* 0x0000000000007941 */ /* 0x000fea0003800000 */
.L_x_2279:
[----:B------:R-:W-:Y:S05]  /*1a430*/  EXIT ;  /* 0x000000000000794d */ /* 0x000fea0003800000 */
.L_x_2137:
[----:B0-----:R-:W-:-:S04]  /*1a440*/  IMAD.U32 R3, RZ, RZ, UR41 ;  /* 0x00000029ff037e24 */ /* 0x001fc8000f8e00ff */
[----:B------:R0:W1:Y:S03]  /*1a450*/  SYNCS.PHASECHK.TRANS64.TRYWAIT P0, [R3+URZ+0x33400], R2 ;  /* 0x03340002030075a7 */ /* 0x000066000800017f */
[----:B-1----:R-:W-:Y:S05]  /*1a460*/  @!P0 NANOSLEEP.SYNCS 0x989680 ;  /* 0x009896800000895d */ /* 0x002fea0003900000 */
[----:B------:R-:W1:Y:S02]  /*1a470*/  @!P0 SYNCS.PHASECHK.TRANS64 P0, [R3+URZ+0x33400], R2 ;  /* 0x03340002030085a7 */ /* 0x000e64000800007f */
[----:B-1----:R-:W-:Y:S05]  /*1a480*/  @!P0 BRA `(.L_x_2137) ;  /* 0xfffffffc00ec8947 */ /* 0x002fea000383ffff */
[----:B------:R-:W-:Y:S05]  /*1a490*/  BRA `(.L_x_2292) ;  /* 0xfffffe7c00847947 */ /* 0x000fea000383ffff */
.L_x_2141:
[----:B-1----:R1:W2:Y:S02]  /*1a4a0*/  SYNCS.PHASECHK.TRANS64.TRYWAIT P2, [R2+URZ+0x33430], R3 ;  /* 0x03343003020075a7 */ /* 0x0022a4000804017f */
[----:B--2---:R-:W-:Y:S05]  /*1a4b0*/  @!P2 NANOSLEEP.SYNCS 0x989680 ;  /* 0x009896800000a95d */ /* 0x004fea0003900000 */
[----:B------:R-:W2:Y:S02]  /*1a4c0*/  @!P2 SYNCS.PHASECHK.TRANS64 P2, [R2+URZ+0x33430], R3 ;  /* 0x033430030200a5a7 */ /* 0x000ea4000804007f */
[----:B--2---:R-:W-:Y:S05]  /*1a4d0*/  @!P2 BRA `(.L_x_2141) ;  /* 0xfffffffc00f0a947 */ /* 0x004fea000383ffff */
[----:B------:R-:W-:Y:S05]  /*1a4e0*/  BRA `(.L_x_2140) ;  /* 0xfffffe7c00a87947 */ /* 0x000fea000383ffff */
.L_x_2146:
[----:B-1----:R-:W-:-:S04]  /*1a4f0*/  IMAD.U32 R7, RZ, RZ, UR6 ;  /* 0x00000006ff077e24 */ /* 0x002fc8000f8e00ff */
[----:B------:R1:W2:Y:S03]  /*1a500*/  SYNCS.PHASECHK.TRANS64.TRYWAIT P3, [R7+URZ+0x33430], R6 ;  /* 0x03343006070075a7 */ /* 0x0002a6000806017f */
[----:B--2---:R-:W-:Y:S05]  /*1a510*/  @!P3 NANOSLEEP.SYNCS 0x989680 ;  /* 0x009896800000b95d */ /* 0x004fea0003900000 */
[----:B------:R-:W2:Y:S02]  /*1a520*/  @!P3 SYNCS.PHASECHK.TRANS64 P3, [R7+URZ+0x33430], R6 ;  /* 0x033430060700b5a7 */ /* 0x000ea4000806007f */
[----:B--2---:R-:W-:Y:S05]  /*1a530*/  @!P3 BRA `(.L_x_2146) ;  /* 0xfffffffc00ecb947 */ /* 0x004fea000383ffff */
[----:B------:R-:W-:Y:S05]  /*1a540*/  BRA `(.L_x_2143) ;  /* 0xfffffebc00e47947 */ /* 0x000fea000383ffff */
.L_x_2150:
[----:B-1----:R-:W-:-:S04]  /*1a550*/  IMAD.U32 R7, RZ, RZ, UR6 ;  /* 0x00000006ff077e24 */ /* 0x002fc8000f8e00ff */
[----:B------:R1:W2:Y:S03]  /*1a560*/  SYNCS.PHASECHK.TRANS64.TRYWAIT P3, [R7+URZ+0x33450], R6 ;  /* 0x03345006070075a7 */ /* 0x0002a6000806017f */
[----:B--2---:R-:W-:Y:S05]  /*1a570*/  @!P3 NANOSLEEP.SYNCS 0x989680 ;  /* 0x009896800000b95d */ /* 0x004fea0003900000 */
[----:B------:R-:W2:Y:S02]  /*1a580*/  @!P3 SYNCS.PHASECHK.TRANS64 P3, [R7+URZ+0x33450], R6 ;  /* 0x033450060700b5a7 */ /* 0x000ea4000806007f */
[----:B--2---:R-:W-:Y:S05]  /*1a590*/  @!P3 BRA `(.L_x_2150) ;  /* 0xfffffffc00ecb947 */ /* 0x004fea000383ffff */
[----:B------:R-:W-:Y:S05]  /*1a5a0*/  BRA `(.L_x_2147) ;  /* 0xfffffec800f07947 */ /* 0x000fea000383ffff */
.L_x_2157:
[----:B-1----:R-:W-:-:S04]  /*1a5b0*/  IMAD.U32 R7, RZ, RZ, UR6 ;  /* 0x00000006ff077e24 */ /* 0x002fc8000f8e00ff */
[----:B------:R1:W2:Y:S03]  /*1a5c0*/  SYNCS.PHASECHK.TRANS64.TRYWAIT P2, [R7+URZ+0x33430], R6 ;  /* 0x03343006070075a7 */ /* 0x0002a6000804017f */
[----:B--2---:R-:W-:Y:S05]  /*1a5d0*/  @!P2 NANOSLEEP.SYNCS 0x989680 ;  /* 0x009896800000a95d */ /* 0x004fea0003900000 */
[----:B------:R-:W2:Y:S02]  /*1a5e0*/  @!P2 SYNCS.PHASECHK.TRANS64 P2, [R7+URZ+0x33430], R6 ;  /* 0x033430060700a5a7 */ /* 0x000ea4000804007f */
[----:B--2---:R-:W-:Y:S05]  /*1a5f0*/  @!P2 BRA `(.L_x_2157) ;  /* 0xfffffffc00eca947 */ /* 0x004fea000383ffff */
[----:B------:R-:W-:Y:S05]  /*1a600*/  BRA `(.L_x_2154) ;  /* 0xffffff0000d47947 */ /* 0x000fea000383ffff */
.L_x_2161:
[----:B-1----:R-:W-:-:S04]  /*1a610*/  IMAD.U32 R7, RZ, RZ, UR6 ;  /* 0x00000006ff077e24 */ /* 0x002fc8000f8e00ff */
[----:B------:R1:W2:Y:S03]  /*1a620*/  SYNCS.PHASECHK.TRANS64.TRYWAIT P2, [R7+URZ+0x33450], R6 ;  /* 0x03345006070075a7 */ /* 0x0002a6000804017f */
[----:B--2---:R-:W-:Y:S05]  /*1a630*/  @!P2 NANOSLEEP.SYNCS 0x989680 ;  /* 0x009896800000a95d */ /* 0x004fea0003900000 */
[----:B------:R-:W2:Y:S02]  /*1a640*/  @!P2 SYNCS.PHASECHK.TRANS64 P2, [R7+URZ+0x33450], R6 ;  /* 0x033450060700a5a7 */ /* 0x000ea4000804007f */
[----:B--2---:R-:W-:Y:S05]  /*1a650*/  @!P2 BRA `(.L_x_2161) ;  /* 0xfffffffc00eca947 */ /* 0x004fea000383ffff */
[----:B------:R-:W-:Y:S05]  /*1a660*/  BRA `(.L_x_2158) ;  /* 0xffffff0c00d47947 */ /* 0x000fea000383ffff */
.L_x_2167:
[----:B-1----:R-:W-:-:S04]  /*1a670*/  IMAD.U32 R5, RZ, RZ, UR5 ;  /* 0x00000005ff057e24 */ /* 0x002fc8000f8e00ff */
[----:B------:R1:W2:Y:S03]  /*1a680*/  SYNCS.PHASECHK.TRANS64.TRYWAIT P0, [R5+URZ+0x33450], R0 ;  /* 0x03345000050075a7 */ /* 0x0002a6000800017f */
[----:B--2---:R-:W-:Y:S05]  /*1a690*/  @!P0 NANOSLEEP.SYNCS 0x989680 ;  /* 0x009896800000895d */ /* 0x004fea0003900000 */
[----:B------:R-:W2:Y:S02]  /*1a6a0*/  @!P0 SYNCS.PHASECHK.TRANS64 P0, [R5+URZ+0x33450], R0 ;  /* 0x03345000050085a7 */ /* 0x000ea4000800007f */
[----:B--2---:R-:W-:Y:S05]  /*1a6b0*/  @!P0 BRA `(.L_x_2167) ;  /* 0xfffffffc00ec8947 */ /* 0x004fea000383ffff */
[----:B------:R-:W-:Y:S05]  /*1a6c0*/  BRA `(.L_x_2166) ;  /* 0xffffff3800ac7947 */ /* 0x000fea000383ffff */
.L_x_2217:
[----:B------:R-:W-:Y:S02]  /*1a6d0*/  IMAD.MOV.U32 R13, RZ, RZ, R0 ;  /* 0x000000ffff0d7224 */ /* 0x000fe400078e0000 */
[----:B-1----:R-:W-:Y:S02]  /*1a6e0*/  IMAD.MOV.U32 R12, RZ, RZ, RZ ;  /* 0x000000ffff0c7224 */ /* 0x002fe400078e00ff */
[----:B------:R-:W-:Y:S02]  /*1a6f0*/  IMAD.MOV.U32 R11, RZ, RZ, 0x1f ;  /* 0x0000001fff0b7424 */ /* 0x000fe400078e00ff */
[----:B------:R-:W-:-:S07]  /*1a700*/  IMAD.MOV.U32 R15, RZ, RZ, -0x1 ;  /* 0xffffffffff0f7424 */ /* 0x000fce00078e00ff */
[----:B0--3--:R-:W-:Y:S05]  /*1a710*/  WARPSYNC.COLLECTIVE R15, `(.L_x_2293) ;  /* 0x000000000f087348 */ /* 0x009fea0003c00000 */
[----:B------:R1:W2:Y:S02]  /*1a720*/  SHFL.IDX P6, R14, R13, R12, R11 ;  /* 0x0000000c0d0e7389 */ /* 0x0002a400000c000b */
[----:B0123--:R-:W-:Y:S01]  /*1a730*/  ENDCOLLECTIVE ;  /* 0x000000000000791b */ /* 0x00ffe20003800000 */
.L_x_2293:
[----:B------:R-:W-:Y:S05]  /*1a740*/  BRA `(.L_x_2294) ;  /* 0xffffffb800547947 */ /* 0x000fea000383ffff */
.L_x_2219:
[----:B------:R-:W-:Y:S01]  /*1a750*/  BSSY B0, `(.L_x_2295) ;  /* 0x0000006000007945 */ /* 0x000fe20003800000 */
[----:B------:R-:W-:-:S07]  /*1a760*/  IMAD.MOV.U32 R15, RZ, RZ, -0x1 ;  /* 0xffffffffff0f7424 */ /* 0x000fce00078e00ff */
[----:B01-3--:R-:W-:Y:S05]  /*1a770*/  WARPSYNC.COLLECTIVE R15, `(.L_x_2296) ;  /* 0x000000000f0c7348 */ /* 0x00bfea0003c00000 */
[----:B------:R-:W-:Y:S02]  /*1a780*/  ELECT P6, UR62, PT ;  /* 0x00000000003e782f */ /* 0x000fe400038c0000 */
[----:B------:R-:W-:Y:S01]  /*1a790*/  MOV R14, UR62 ;  /* 0x0000003e000e7c02 */ /* 0x000fe20008000f00 */
[----:B01-3--:R-:W-:Y:S10]  /*1a7a0*/  ENDCOLLECTIVE ;  /* 0x000000000000791b */ /* 0x00bff40003800000 */
.L_x_2296:
[----:B------:R-:W-:Y:S05]  /*1a7b0*/  BSYNC B0 ;  /* 0x0000000000007941 */ /* 0x000fea0003800000 */
.L_x_2295:
[----:B------:R-:W-:Y:S05]  /*1a7c0*/  BRA `(.L_x_2297) ;  /* 0xffffffb8005c7947 */ /* 0x000fea000383ffff */
.L_x_2221:
[----:B0-----:R0:W2:Y:S02]  /*1a7d0*/  SYNCS.PHASECHK.TRANS64.TRYWAIT P0, [R4+URZ+0x33480], R3 ;  /* 0x03348003040075a7 */ /* 0x0010a4000800017f */
[----:B--2---:R-:W-:Y:S05]  /*1a7e0*/  @!P0 NANOSLEEP.SYNCS 0x989680 ;  /* 0x009896800000895d */ /* 0x004fea0003900000 */
[----:B------:R-:W2:Y:S02]  /*1a7f0*/  @!P0 SYNCS.PHASECHK.TRANS64 P0, [R4+URZ+0x33480], R3 ;  /* 0x03348003040085a7 */ /* 0x000ea4000800007f */
[----:B--2---:R-:W-:Y:S05]  /*1a800*/  @!P0 BRA `(.L_x_2221) ;  /* 0xfffffffc00f08947 */ /* 0x004fea000383ffff */
[----:B------:R-:W-:Y:S05]  /*1a810*/  BRA `(.L_x_2298) ;  /* 0xffffffb800b87947 */ /* 0x000fea000383ffff */
.L_x_2223:
[----:B--2---:R2:W3:Y:S02]  /*1a820*/  SYNCS.PHASECHK.TRANS64.TRYWAIT P0, [R4+URZ+0x33440], R3 ;  /* 0x03344003040075a7 */ /* 0x0044e4000800017f */
[----:B---3--:R-:W-:Y:S05]  /*1a830*/  @!P0 NANOSLEEP.SYNCS 0x989680 ;  /* 0x009896800000895d */ /* 0x008fea0003900000 */
[----:B------:R-:W3:Y:S02]  /*1a840*/  @!P0 SYNCS.PHASECHK.TRANS64 P0, [R4+URZ+0x33440], R3 ;  /* 0x03344003040085a7 */ /* 0x000ee4000800007f */
[----:B---3--:R-:W-:Y:S05]  /*1a850*/  @!P0 BRA `(.L_x_2223) ;  /* 0xfffffffc00f08947 */ /* 0x008fea000383ffff */
[----:B------:R-:W-:Y:S05]  /*1a860*/  BRA `(.L_x_2299) ;  /* 0xffffffbc00407947 */ /* 0x000fea000383ffff */
.L_x_2227:
[----:B------:R0:W5:Y:S01]  /*1a870*/  LDL.LU R7, [R1+0x28] ;  /* 0x0000280001077983 */ /* 0x0001620000300800 */
[----:B------:R-:W-:Y:S01]  /*1a880*/  IMAD.MOV.U32 R13, RZ, RZ, R0 ;  /* 0x000000ffff0d7224 */ /* 0x000fe200078e0000 */
[----:B------:R-:W-:Y:S01]  /*1a890*/  LOP3.LUT R6, R6, 0x7f, RZ, 0xc0, !PT ;  /* 0x0000007f06067812 */ /* 0x000fe200078ec0ff */
[----:B------:R-:W-:Y:S02]  /*1a8a0*/  IMAD.MOV.U32 R12, RZ, RZ, RZ ;  /* 0x000000ffff0c7224 */ /* 0x000fe400078e00ff */
[----:B------:R-:W-:Y:S01]  /*1a8b0*/  IMAD.MOV.U32 R11, RZ, RZ, 0x1c1f ;  /* 0x00001c1fff0b7424 */ /* 0x000fe200078e00ff */
[----:B------:R-:W-:Y:S01]  /*1a8c0*/  SHF.R.U32.HI R3, RZ, 0x2, R6 ;  /* 0x00000002ff037819 */ /* 0x000fe20000011606 */
[----:B------:R-:W-:-:S04]  /*1a8d0*/  IMAD.MOV.U32 R15, RZ, RZ, -0x1 ;  /* 0xffffffffff0f7424 */ /* 0x000fc800078e00ff */
[----:B0-----:R-:W-:-:S07]  /*1a8e0*/  IMAD R3, R10, 0x80, R3 ;  /* 0x000000800a037824 */ /* 0x001fce00078e0203 */
[----:B-----5:R-:W-:Y:S05]  /*1a8f0*/  WARPSYNC.COLLECTIVE R15, `(.L_x_2300) ;  /* 0x000000000f087348 */ /* 0x020fea0003c00000 */
[----:B------:R0:W1:Y:S02]  /*1a900*/  SHFL.IDX P6, R14, R13, R12, R11 ;  /* 0x0000000c0d0e7389 */ /* 0x00006400000c000b */
[----:B01---5:R-:W-:Y:S01]  /*1a910*/  ENDCOLLECTIVE ;  /* 0x000000000000791b */ /* 0x023fe20003800000 */
.L_x_2300:
[----:B------:R-:W-:Y:S02]  /*1a920*/  IMAD.MOV.U32 R13, RZ, RZ, R4 ;  /* 0x000000ffff0d7224 */ /* 0x000fe400078e0004 */
[----:B------:R-:W-:Y:S02]  /*1a930*/  IMAD R2, R7, R5, RZ ;  /* 0x0000000507027224 */ /* 0x000fe400078e02ff */
[----:B------:R-:W-:-:S07]  /*1a940*/  IMAD.MOV.U32 R5, RZ, RZ, R14 ;  /* 0x000000ffff057224 */ /* 0x000fce00078e000e */
[----:B------:R-:W-:Y:S05]  /*1a950*/  WARPSYNC.COLLECTIVE R15, `(.L_x_2301) ;  /* 0x000000000f087348 */ /* 0x000fea0003c00000 */
[----:B------:R0:W1:Y:S02]  /*1a960*/  SHFL.IDX P6, R14, R13, R12, R11 ;  /* 0x0000000c0d0e7389 */ /* 0x00006400000c000b */
[----:B01----:R-:W-:Y:S01]  /*1a970*/  ENDCOLLECTIVE ;  /* 0x000000000000791b */ /* 0x003fe20003800000 */
.L_x_2301:
[----:B------:R-:W-:Y:S01]  /*1a980*/  ISETP.GE.AND P4, PT, R3, R2, PT ;  /* 0x000000020300720c */ /* 0x000fe20003f86270 */
[----:B------:R-:W-:Y:S02]  /*1a990*/  IMAD.MOV.U32 R13, RZ, RZ, R0 ;  /* 0x000000ffff0d7224 */ /* 0x000fe400078e0000 */
[----:B------:R-:W-:Y:S02]  /*1a9a0*/  IMAD.MOV.U32 R12, RZ, RZ, 0x1 ;  /* 0x00000001ff0c7424 */ /* 0x000fe400078e00ff */
[----:B------:R-:W-:-:S08]  /*1a9b0*/  IMAD.MOV.U32 R6, RZ, RZ, R14 ;  /* 0x000000ffff067224 */ /* 0x000fd000078e000e */
[----:B------:R-:W-:Y:S05]  /*1a9c0*/  WARPSYNC.COLLECTIVE R15, `(.L_x_2302) ;  /* 0x000000000f087348 */ /* 0x000fea0003c00000 */
[----:B------:R0:W1:Y:S02]  /*1a9d0*/  SHFL.IDX P6, R14, R13, R12, R11 ;  /* 0x0000000c0d0e7389 */ /* 0x00006400000c000b */
[----:B01----:R-:W-:Y:S01]  /*1a9e0*/  ENDCOLLECTIVE ;  /* 0x000000000000791b */ /* 0x003fe20003800000 */
.L_x_2302:
        /* <DEDUP_REMOVED lines=8> */
[----:B------:R0:W-:Y:S02]  /*1aa70*/  @!P4 LDGSTS.E.BYPASS.LTC128B.128 [R8+0x1e200], desc[UR54][R6.64], !P0 ;  /* 0x1e2000000608cfae */ /* 0x0001e4000c101d76 */
[----:B------:R-:W-:Y:S02]  /*1aa80*/  ISETP.GE.AND P3, PT, R5, R2, PT ;  /* 0x000000020500720c */ /* 0x000fe40003f66270 */
[----:B------:R0:W-:Y:S01]  /*1aa90*/  @!P4 LDGSTS.E.BYPASS.LTC128B.128 [R8+0x20200], desc[UR54][R6.64+0x40], !P1 ;  /* 0x202000400608cfae */ /* 0x0001e2000c901d76 */
[----:B------:R-:W-:-:S03]  /*1aaa0*/  IMAD.MOV.U32 R5, RZ, RZ, R14 ;  /* 0x000000ffff057224 */ /* 0x000fc600078e000e */
[----:B------:R0:W-:Y:S07]  /*1aab0*/  @!P4 LDGSTS.E.BYPASS.LTC128B.128 [R8+0x22200], desc[UR54][R6.64+0x80], !P2 ;  /* 0x222000800608cfae */ /* 0x0001ee000d101d76 */
[----:B0-----:R-:W-:Y:S05]  /*1aac0*/  WARPSYNC.COLLECTIVE R15, `(.L_x_2303) ;  /* 0x000000000f087348 */ /* 0x001fea0003c00000 */
[----:B------:R1:W2:Y:S02]  /*1aad0*/  SHFL.IDX P6, R14, R13, R12, R11 ;  /* 0x0000000c0d0e7389 */ /* 0x0002a400000c000b */
[----:B012---:R-:W-:Y:S01]  /*1aae0*/  ENDCOLLECTIVE ;  /* 0x000000000000791b */ /* 0x007fe20003800000 */
.L_x_2303:
[----:B------:R-:W-:Y:S02]  /*1aaf0*/  IMAD.MOV.U32 R13, RZ, RZ, R0 ;  /* 0x000000ffff0d7224 */ /* 0x000fe400078e0000 */
[----:B------:R-:W-:Y:S02]  /*1ab00*/  IMAD.MOV.U32 R12, RZ, RZ, 0x2 ;  /* 0x00000002ff0c7424 */ /* 0x000fe400078e00ff */
[----:B------:R-:W-:-:S07]  /*1ab10*/  IMAD.MOV.U32 R6, RZ, RZ, R14 ;  /* 0x000000ffff067224 */ /* 0x000fce00078e000e */
[----:B------:R-:W-:Y:S05]  /*1ab20*/  WARPSYNC.COLLECTIVE R15, `(.L_x_2304) ;  /* 0x000000000f087348 */ /* 0x000fea0003c00000 */
[----:B------:R0:W1:Y:S02]  /*1ab30*/  SHFL.IDX P6, R14, R13, R12, R11 ;  /* 0x0000000c0d0e7389 */ /* 0x00006400000c000b */
[----:B01----:R-:W-:Y:S01]  /*1ab40*/  ENDCOLLECTIVE ;  /* 0x000000000000791b */ /* 0x003fe20003800000 */
.L_x_2304:
        /* <DEDUP_REMOVED lines=16> */
.L_x_2305:
[----:B------:R-:W-:Y:S02]  /*1ac50*/  IMAD.MOV.U32 R13, RZ, RZ, R0 ;  /* 0x000000ffff0d7224 */ /* 0x000fe400078e0000 */
[----:B------:R-:W-:Y:S02]  /*1ac60*/  IMAD.MOV.U32 R12, RZ, RZ, 0x3 ;  /* 0x00000003ff0c7424 */ /* 0x000fe400078e00ff */
[----:B------:R-:W-:-:S07]  /*1ac70*/  IMAD.MOV.U32 R6, RZ, RZ, R14 ;  /* 0x000000ffff067224 */ /* 0x000fce00078e000e */
[----:B------:R-:W-:Y:S05]  /*1ac80*/  WARPSYNC.COLLECTIVE R15, `(.L_x_2306) ;  /* 0x000000000f087348 */ /* 0x000fea0003c00000 */
[----:B------:R0:W1:Y:S02]  /*1ac90*/  SHFL.IDX P6, R14, R13, R12, R11 ;  /* 0x0000000c0d0e7389 */ /* 0x00006400000c000b */
[----:B01----:R-:W-:Y:S01]  /*1aca0*/  ENDCOLLECTIVE ;  /* 0x000000000000791b */ /* 0x003fe20003800000 */
.L_x_2306:
        /* <DEDUP_REMOVED lines=14> */
.L_x_2307:
[----:B------:R-:W-:Y:S01]  /*1ad90*/  IMAD.MOV.U32 R4, RZ, RZ, R14 ;  /* 0x000000ffff047224 */ /* 0x000fe200078e000e */
[----:B------:R-:W-:Y:S06]  /*1ada0*/  BRA `(.L_x_2308) ;  /* 0xffffffc0008c7947 */ /* 0x000fec000383ffff */
.L_x_2232:
[----:B-1----:R1:W2:Y:S02]  /*1adb0*/  SYNCS.PHASECHK.TRANS64.TRYWAIT P0, [R17+URZ+0x33420], R0 ;  /* 0x03342000110075a7 */ /* 0x0022a4000800017f */
[----:B--2---:R-:W-:Y:S05]  /*1adc0*/  @!P0 NANOSLEEP.SYNCS 0x989680 ;  /* 0x009896800000895d */ /* 0x004fea0003900000 */
[----:B------:R-:W2:Y:S02]  /*1add0*/  @!P0 SYNCS.PHASECHK.TRANS64 P0, [R17+URZ+0x33420], R0 ;  /* 0x03342000110085a7 */ /* 0x000ea4000800007f */
[----:B--2---:R-:W-:Y:S05]  /*1ade0*/  @!P0 BRA `(.L_x_2232) ;  /* 0xfffffffc00f08947 */ /* 0x004fea000383ffff */
[----:B------:R-:W-:Y:S05]  /*1adf0*/  BRA `(.L_x_2309) ;  /* 0xffffffc000fc7947 */ /* 0x000fea000383ffff */
.L_x_2238:
[----:B0-----:R0:W1:Y:S02]  /*1ae00*/  SYNCS.PHASECHK.TRANS64.TRYWAIT P0, [R6+URZ+0x33480], R5 ;  /* 0x03348005060075a7 */ /* 0x001064000800017f */
[----:B-1----:R-:W-:Y:S05]  /*1ae10*/  @!P0 NANOSLEEP.SYNCS 0x989680 ;  /* 0x009896800000895d */ /* 0x002fea0003900000 */
[----:B------:R-:W1:Y:S02]  /*1ae20*/  @!P0 SYNCS.PHASECHK.TRANS64 P0, [R6+URZ+0x33480], R5 ;  /* 0x03348005060085a7 */ /* 0x000e64000800007f */
[----:B-1----:R-:W-:Y:S05]  /*1ae30*/  @!P0 BRA `(.L_x_2238) ;  /* 0xfffffffc00f08947 */ /* 0x002fea000383ffff */
[----:B------:R-:W-:Y:S05]  /*1ae40*/  BRA `(.L_x_2310) ;  /* 0xffffffc400b07947 */ /* 0x000fea000383ffff */
.L_x_2245:
[----:B-1----:R1:W2:Y:S02]  /*1ae50*/  SYNCS.PHASECHK.TRANS64.TRYWAIT P0, [R6+URZ+0x33440], R5 ;  /* 0x03344005060075a7 */ /* 0x0022a4000800017f */
[----:B--2---:R-:W-:Y:S05]  /*1ae60*/  @!P0 NANOSLEEP.SYNCS 0x989680 ;  /* 0x009896800000895d */ /* 0x004fea0003900000 */
[----:B------:R-:W2:Y:S02]  /*1ae70*/  @!P0 SYNCS.PHASECHK.TRANS64 P0, [R6+URZ+0x33440], R5 ;  /* 0x03344005060085a7 */ /* 0x000ea4000800007f */
[----:B--2---:R-:W-:Y:S05]  /*1ae80*/  @!P0 BRA `(.L_x_2245) ;  /* 0xfffffffc00f08947 */ /* 0x004fea000383ffff */
[----:B------:R-:W-:Y:S05]  /*1ae90*/  BRA `(.L_x_2311) ;  /* 0xffffffc800ac7947 */ /* 0x000fea000383ffff */
.L_x_2253:
[----:B0-----:R0:W1:Y:S02]  /*1aea0*/  SYNCS.PHASECHK.TRANS64.TRYWAIT P0, [R3+URZ+0x33470], R4 ;  /* 0x03347004030075a7 */ /* 0x001064000800017f */
[----:B-1----:R-:W-:Y:S05]  /*1aeb0*/  @!P0 NANOSLEEP.SYNCS 0x989680 ;  /* 0x009896800000895d */ /* 0x002fea0003900000 */
[----:B------:R-:W1:Y:S02]  /*1aec0*/  @!P0 SYNCS.PHASECHK.TRANS64 P0, [R3+URZ+0x33470], R4 ;  /* 0x03347004030085a7 */ /* 0x000e64000800007f */
[----:B-1----:R-:W-:Y:S05]  /*1aed0*/  @!P0 BRA `(.L_x_2253) ;  /* 0xfffffffc00f08947 */ /* 0x002fea000383ffff */
[----:B------:R-:W-:Y:S05]  /*1aee0*/  BRA `(.L_x_2312) ;  /* 0xffffffcc00c07947 */ /* 0x000fea000383ffff */
.L_x_2255:
[----:B-1----:R1:W2:Y:S02]  /*1aef0*/  SYNCS.PHASECHK.TRANS64.TRYWAIT P0, [R3+URZ+0x33460], R0 ;  /* 0x03346000030075a7 */ /* 0x0022a4000800017f */
[----:B--2---:R-:W-:Y:S05]  /*1af00*/  @!P0 NANOSLEEP.SYNCS 0x989680 ;  /* 0x009896800000895d */ /* 0x004fea0003900000 */
[----:B------:R-:W2:Y:S02]  /*1af10*/  @!P0 SYNCS.PHASECHK.TRANS64 P0, [R3+URZ+0x33460], R0 ;  /* 0x03346000030085a7 */ /* 0x000ea4000800007f */
[----:B--2---:R-:W-:Y:S05]  /*1af20*/  @!P0 BRA `(.L_x_2255) ;  /* 0xfffffffc00f08947 */ /* 0x004fea000383ffff */
[----:B------:R-:W-:Y:S05]  /*1af30*/  BRA `(.L_x_2313) ;  /* 0xffffffcc00c87947 */ /* 0x000fea000383ffff */
.L_x_2262:
[----:B-1----:R1:W2:Y:S02]  /*1af40*/  SYNCS.PHASECHK.TRANS64.TRYWAIT P1, [R3+URZ+0x33470], R0 ;  /* 0x03347000030075a7 */ /* 0x0022a4000802017f */
[----:B--2---:R-:W-:Y:S05]  /*1af50*/  @!P1 NANOSLEEP.SYNCS 0x989680 ;  /* 0x009896800000995d */ /* 0x004fea0003900000 */
[----:B------:R-:W2:Y:S02]  /*1af60*/  @!P1 SYNCS.PHASECHK.TRANS64 P1, [R3+URZ+0x33470], R0 ;  /* 0x03347000030095a7 */ /* 0x000ea4000802007f */
[----:B--2---:R-:W-:Y:S05]  /*1af70*/  @!P1 BRA `(.L_x_2262) ;  /* 0xfffffffc00f09947 */ /* 0x004fea000383ffff */
[----:B------:R-:W-:Y:S05]  /*1af80*/  BRA `(.L_x_2314) ;  /* 0xffffffd8000c7947 */ /* 0x000fea000383ffff */
.L_x_2264:
[----:B-1----:R1:W2:Y:S02]  /*1af90*/  SYNCS.PHASECHK.TRANS64.TRYWAIT P1, [R3+URZ+0x33460], R0 ;  /* 0x03346000030075a7 */ /* 0x0022a4000802017f */
[----:B--2---:R-:W-:Y:S05]  /*1afa0*/  @!P1 NANOSLEEP.SYNCS 0x989680 ;  /* 0x009896800000995d */ /* 0x004fea0003900000 */
[----:B------:R-:W2:Y:S02]  /*1afb0*/  @!P1 SYNCS.PHASECHK.TRANS64 P1, [R3+URZ+0x33460], R0 ;  /* 0x03346000030095a7 */ /* 0x000ea4000802007f */
[----:B--2---:R-:W-:Y:S05]  /*1afc0*/  @!P1 BRA `(.L_x_2264) ;  /* 0xfffffffc00f09947 */ /* 0x004fea000383ffff */
[----:B------:R-:W-:Y:S05]  /*1afd0*/  BRA `(.L_x_2315) ;  /* 0xffffffd800107947 */ /* 0x000fea000383ffff */
.L_x_2277:
[----:B0-----:R0:W1:Y:S02]  /*1afe0*/  SYNCS.PHASECHK.TRANS64.TRYWAIT P0, [R3+URZ+0x33420], R0 ;  /* 0x03342000030075a7 */ /* 0x001064000800017f */
[----:B-1----:R-:W-:Y:S05]  /*1aff0*/  @!P0 NANOSLEEP.SYNCS 0x989680 ;  /* 0x009896800000895d */ /* 0x002fea0003900000 */
[----:B------:R-:W1:Y:S02]  /*1b000*/  @!P0 SYNCS.PHASECHK.TRANS64 P0, [R3+URZ+0x33420], R0 ;  /* 0x03342000030085a7 */ /* 0x000e64000800007f */
[----:B-1----:R-:W-:Y:S05]  /*1b010*/  @!P0 BRA `(.L_x_2277) ;  /* 0xfffffffc00f08947 */ /* 0x002fea000383ffff */
[----:B------:R-:W-:Y:S05]  /*1b020*/  BRA `(.L_x_2316) ;  /* 0xfffffff000307947 */ /* 0x000fea000383ffff */
.L_x_2278:
        /* <DEDUP_REMOVED lines=11> */
.L_x_2318:
[----:B------:R-:W-:Y:S05]  /*1b0e0*/  BSYNC B0 ;  /* 0x0000000000007941 */ /* 0x000fea0003800000 */
.L_x_2317:
[----:B------:R-:W-:Y:S05]  /*1b0f0*/  BRA `(.L_x_2319) ;  /* 0xfffffff000187947 */ /* 0x000fea000383ffff */
.L_x_2281:
[----:B------:R-:W-:Y:S01]  /*1b100*/  BSSY B1, `(.L_x_2320) ;  /* 0x0000006000017945 */ /* 0x000fe20003800000 */
[----:B------:R-:W-:-:S07]  /*1b110*/  IMAD.MOV.U32 R15, RZ, RZ, -0x1 ;  /* 0xffffffffff0f7424 */ /* 0x000fce00078e00ff */
[----:B0-----:R-:W-:Y:S05]  /*1b120*/  WARPSYNC.COLLECTIVE R15, `(.L_x_2321) ;  /* 0x000000000f0c7348 */ /* 0x001fea0003c00000 */
[----:B------:R-:W-:Y:S02]  /*1b130*/  ELECT P6, UR62, PT ;  /* 0x00000000003e782f */ /* 0x000fe400038c0000 */
[----:B------:R-:W-:Y:S01]  /*1b140*/  MOV R14, UR62 ;  /* 0x0000003e000e7c02 */ /* 0x000fe20008000f00 */
[----:B0-----:R-:W-:Y:S10]  /*1b150*/  ENDCOLLECTIVE ;  /* 0x000000000000791b */ /* 0x001ff40003800000 */
.L_x_2321:
[----:B------:R-:W-:Y:S05]  /*1b160*/  BSYNC B1 ;  /* 0x0000000000017941 */ /* 0x000fea0003800000 */
.L_x_2320:
[----:B------:R-:W-:Y:S05]  /*1b170*/  BRA `(.L_x_2322) ;  /* 0xfffffff000107947 */ /* 0x000fea000383ffff */
.L_x_2283:
[----:B0-----:R0:W1:Y:S02]  /*1b180*/  SYNCS.PHASECHK.TRANS64.TRYWAIT P1, [R7+URZ], R4 ;  /* 0x00000004070075a7 */ /* 0x001064000802017f */
[----:B-1----:R-:W-:Y:S05]  /*1b190*/  @!P1 NANOSLEEP.SYNCS 0x989680 ;  /* 0x009896800000995d */ /* 0x002fea0003900000 */
[----:B------:R-:W1:Y:S02]  /*1b1a0*/  @!P1 SYNCS.PHASECHK.TRANS64 P1, [R7+URZ], R4 ;  /* 0x00000004070095a7 */ /* 0x000e64000802007f */
[----:B-1----:R-:W-:Y:S05]  /*1b1b0*/  @!P1 BRA `(.L_x_2283) ;  /* 0xfffffffc00f09947 */ /* 0x002fea000383ffff */
[----:B------:R-:W-:Y:S05]  /*1b1c0*/  BRA `(.L_x_2323) ;  /* 0xfffffff000447947 */ /* 0x000fea000383ffff */
.L_x_2284:
[----:B-1----:R1:W2:Y:S02]  /*1b1d0*/  SYNCS.PHASECHK.TRANS64.TRYWAIT P1, [R5+URZ], R0 ;  /* 0x00000000050075a7 */ /* 0x0022a4000802017f */
[----:B--2---:R-:W-:Y:S05]  /*1b1e0*/  @!P1 NANOSLEEP.SYNCS 0x989680 ;  /* 0x009896800000995d */ /* 0x004fea0003900000 */
[----:B------:R-:W2:Y:S02]  /*1b1f0*/  @!P1 SYNCS.PHASECHK.TRANS64 P1, [R5+URZ], R0 ;  /* 0x00000000050095a7 */ /* 0x000ea4000802007f */
[----:B--2---:R-:W-:Y:S05]  /*1b200*/  @!P1 BRA `(.L_x_2284) ;  /* 0xfffffffc00f09947 */ /* 0x004fea000383ffff */
[----:B------:R-:W-:Y:S05]  /*1b210*/  BRA `(.L_x_2324) ;  /* 0xfffffff000387947 */ /* 0x000fea000383ffff */
.L_x_2286:
[----:B-1----:R1:W2:Y:S02]  /*1b220*/  SYNCS.PHASECHK.TRANS64.TRYWAIT P1, [R5+URZ+0x33460], R4 ;  /* 0x03346004050075a7 */ /* 0x0022a4000802017f */
[----:B--2---:R-:W-:Y:S05]  /*1b230*/  @!P1 NANOSLEEP.SYNCS 0x989680 ;  /* 0x009896800000995d */ /* 0x004fea0003900000 */
[----:B------:R-:W2:Y:S02]  /*1b240*/  @!P1 SYNCS.PHASECHK.TRANS64 P1, [R5+URZ+0x33460], R4 ;  /* 0x03346004050095a7 */ /* 0x000ea4000802007f */
[----:B--2---:R-:W-:Y:S05]  /*1b250*/  @!P1 BRA `(.L_x_2286) ;  /* 0xfffffffc00f09947 */ /* 0x004fea000383ffff */
[----:B------:R-:W-:Y:S05]  /*1b260*/  BRA `(.L_x_2325) ;  /* 0xfffffff000387947 */ /* 0x000fea000383ffff */
.L_x_2288:
[----:B--2---:R2:W3:Y:S02]  /*1b270*/  SYNCS.PHASECHK.TRANS64.TRYWAIT P1, [R3+URZ+0x33460], R0 ;  /* 0x03346000030075a7 */ /* 0x0044e4000802017f */
[----:B---3--:R-:W-:Y:S05]  /*1b280*/  @!P1 NANOSLEEP.SYNCS 0x989680 ;  /* 0x009896800000995d */ /* 0x008fea0003900000 */
[----:B------:R-:W3:Y:S02]  /*1b290*/  @!P1 SYNCS.PHASECHK.TRANS64 P1, [R3+URZ+0x33460], R0 ;  /* 0x03346000030095a7 */ /* 0x000ee4000802007f */
[----:B---3--:R-:W-:Y:S05]  /*1b2a0*/  @!P1 BRA `(.L_x_2288) ;  /* 0xfffffffc00f09947 */ /* 0x008fea000383ffff */
[----:B------:R-:W-:Y:S05]  /*1b2b0*/  BRA `(.L_x_2326) ;  /* 0xfffffff000387947 */ /* 0x000fea000383ffff */
.L_x_2290:
[----:B---3--:R3:W4:Y:S02]  /*1b2c0*/  SYNCS.PHASECHK.TRANS64.TRYWAIT P0, [R5+URZ+0x33480], R4 ;  /* 0x03348004050075a7 */ /* 0x008724000800017f */
[----:B----4-:R-:W-:Y:S05]  /*1b2d0*/  @!P0 NANOSLEEP.SYNCS 0x989680 ;  /* 0x009896800000895d */ /* 0x010fea0003900000 */
[----:B------:R-:W4:Y:S02]  /*1b2e0*/  @!P0 SYNCS.PHASECHK.TRANS64 P0, [R5+URZ+0x33480], R4 ;  /* 0x03348004050085a7 */ /* 0x000f24000800007f */
[----:B----4-:R-:W-:Y:S05]  /*1b2f0*/  @!P0 BRA `(.L_x_2290) ;  /* 0xfffffffc00f08947 */ /* 0x010fea000383ffff */
[----:B------:R-:W-:Y:S05]  /*1b300*/  BRA `(.L_x_2291) ;  /* 0xfffffff000347947 */ /* 0x000fea000383ffff */
.L_x_2327:
        /* <DEDUP_REMOVED lines=15> */
.L_x_2933:


//--------------------- .text._ZN7cutlass13device_kernelIN5flash11enable_sm90INS1_16FlashAttnFwdSm90INS1_25CollectiveMainloopFwdSm90ILi2EN4cute5tupleIJNS5_1CILi1EEES8_S8_EEENS6_IJNS7_ILi128EEENS7_ILi160EEENS7_ILi192EEEEEELi192ENS_12float_e4m3_tEfNS_4arch4Sm90ELb1ELb0ELb1ELb1ELb0ELb1ELb0ELb1ELb1ELb1ELb1ELb0EEENS1_21CollectiveEpilogueFwdINS6_IJSA_SC_SB_EEES9_NS_10bfloat16_tESG_Li256ELb1ELb1ELb1ELb1EEENS1_36VarlenDynamicPersistentTileSchedulerILi128ELi160ELi256ELi128ELb1ELb1ELb1ELb1ELb1ELb1EEEEEEEEEvNT_6ParamsE --------------------------
	.section	.text._ZN7cutlass13device_kernelIN5flash11enable_sm90INS1_16FlashAttnFwdSm90INS1_25CollectiveMainloopFwdSm90ILi2EN4cute5tupleIJNS5_1CILi1EEES8_S8_EEENS6_IJNS7_ILi128EEENS7_ILi160EEENS7_ILi192EEEEEELi192ENS_12float_e4m3_tEfNS_4arch4Sm90ELb1ELb0ELb1ELb1ELb0ELb1ELb0ELb1ELb1ELb1ELb1ELb0EEENS1_21CollectiveEpilogueFwdINS6_IJSA_SC_SB_EEES9_NS_10bfloat16_tESG_Li256ELb1ELb1ELb1ELb1EEENS1_36VarlenDynamicPersistentTileSchedulerILi128ELi160ELi256ELi128ELb1ELb1ELb1ELb1ELb1ELb1EEEEEEEEEvNT_6ParamsE,"ax",@progbits
	.align	128
.text._ZN7cutlass13device_kernelIN5flash11enable_sm90INS1_16FlashAttnFwdSm90INS1_25CollectiveMainloopFwdSm90ILi2EN4cute5tupleIJNS5_1CILi1EEES8_S8_EEENS6_IJNS7_ILi128EEENS7_ILi160EEENS7_ILi192EEEEEELi192ENS_12float_e4m3_tEfNS_4arch4Sm90ELb1ELb0ELb1ELb1ELb0ELb1ELb0ELb1ELb1ELb1ELb1ELb0EEENS1_21CollectiveEpilogueFwdINS6_IJSA_SC_SB_EEES9_NS_10bfloat16_tESG_Li256ELb1ELb1ELb1ELb1EEENS1_36VarlenDynamicPersistentTileSchedulerILi128ELi160ELi256ELi128ELb1ELb1ELb1ELb1ELb1ELb1EEEEEEEEEvNT_6ParamsE:
        .type           _ZN7cutlass13device_kernelIN5flash11enable_sm90INS1_16FlashAttnFwdSm90INS1_25CollectiveMainloopFwdSm90ILi2EN4cute5tupleIJNS5_1CILi1EEES8_S8_EEENS6_IJNS7_ILi128EEENS7_ILi160EEENS7_ILi192EEEEEELi192ENS_12float_e4m3_tEfNS_4arch4Sm90ELb1ELb0ELb1ELb1ELb0ELb1ELb0ELb1ELb1ELb1ELb1ELb0EEENS1_21CollectiveEpilogueFwdINS6_IJSA_SC_SB_EEES9_NS_10bfloat16_tESG_Li256ELb1ELb1ELb1ELb1EEENS1_36VarlenDynamicPersistentTileSchedulerILi128ELi160ELi256ELi128ELb1ELb1ELb1ELb1ELb1ELb1EEEEEEEEEvNT_6ParamsE,@function
        .size           _ZN7cutlass13device_kernelIN5flash11enable_sm90INS1_16FlashAttnFwdSm90INS1_25CollectiveMainloopFwdSm90ILi2EN4cute5tupleIJNS5_1CILi1EEES8_S8_EEENS6_IJNS7_ILi128EEENS7_ILi160EEENS7_ILi192EEEEEELi192ENS_12float_e4m3_tEfNS_4arch4Sm90ELb1ELb0ELb1ELb1ELb0ELb1ELb0ELb1ELb1ELb1ELb1ELb0EEENS1_21CollectiveEpilogueFwdINS6_IJSA_SC_SB_EEES9_NS_10bfloat16_tESG_Li256ELb1ELb1ELb1ELb1EEENS1_36VarlenDynamicPersistentTileSchedulerILi128ELi160ELi256ELi128ELb1ELb1ELb1ELb1ELb1ELb1EEEEEEEEEvNT_6ParamsE,(.L_x_2934 - _ZN7cutlass13device_kernelIN5flash11enable_sm90INS1_16FlashAttnFwdSm90INS1_25CollectiveMainloopFwdSm90ILi2EN4cute5tupleIJNS5_1CILi1EEES8_S8_EEENS6_IJNS7_ILi128EEENS7_ILi160EEENS7_ILi192EEEEEELi192ENS_12float_e4m3_tEfNS_4arch4Sm90ELb1ELb0ELb1ELb1ELb0ELb1ELb0ELb1ELb1ELb1ELb1ELb0EEENS1_21CollectiveEpilogueFwdINS6_IJSA_SC_SB_EEES9_NS_10bfloat16_tESG_Li256ELb1ELb1ELb1ELb1EEENS1_36VarlenDynamicPersistentTileSchedulerILi128ELi160ELi256ELi128ELb1ELb1ELb1ELb1ELb1ELb1EEEEEEEEEvNT_6ParamsE)
        .other          _ZN7cutlass13device_kernelIN5flash11enable_sm90INS1_16FlashAttnFwdSm90INS1_25CollectiveMainloopFwdSm90ILi2EN4cute5tupleIJNS5_1CILi1EEES8_S8_EEENS6_IJNS7_ILi128EEENS7_ILi160EEENS7_ILi192EEEEEELi192ENS_12float_e4m3_tEfNS_4arch4Sm90ELb1ELb0ELb1ELb1ELb0ELb1ELb0ELb1ELb1ELb1ELb1ELb0EEENS1_21CollectiveEpilogueFwdINS6_IJSA_SC_SB_EEES9_NS_10bfloat16_tESG_Li256ELb1ELb1ELb1ELb1EEENS1_36VarlenDynamicPersistentTileSchedulerILi128ELi160ELi256ELi128ELb1ELb1ELb1ELb1ELb1ELb1EEEEEEEEEvNT_6ParamsE,@"STO_CUDA_ENTRY STV_DEFAULT"
_ZN7cutlass13device_kernelIN5flash11enable_sm90INS1_16FlashAttnFwdSm90INS1_25CollectiveMainloopFwdSm90ILi2EN4cute5tupleIJNS5_1CILi1EEES8_S8_EEENS6_IJNS7_ILi128EEENS7_ILi160EEENS7_ILi192EEEEEELi192ENS_12float_e4m3_tEfNS_4arch4Sm90ELb1ELb0ELb1ELb1ELb0ELb1ELb0ELb1ELb1ELb1ELb1ELb0EEENS1_21CollectiveEpilogueFwdINS6_IJSA_SC_SB_EEES9_NS_10bfloat16_tESG_Li256ELb1ELb1ELb1ELb1EEENS1_36VarlenDynamicPersistentTileSchedulerILi128ELi160ELi256ELi128ELb1ELb1ELb1ELb1ELb1ELb1EEEEEEEEEvNT_6ParamsE:
        /* <DEDUP_REMOVED lines=24> */
.L_x_2329:
[----:B------:R-:W-:Y:S05]  /*0180*/  BSYNC B0 ;  /* 0x0000000000007941 */ /* 0x000fea0003800000 */
.L_x_2328:
        /* <DEDUP_REMOVED lines=41> */
.L_x_2330:
        /* <DEDUP_REMOVED lines=22> */
.L_x_2331:
        /* <DEDUP_REMOVED lines=18> */
.L_x_2332:
        /* <DEDUP_REMOVED lines=22> */
.L_x_2333:
        /* <DEDUP_REMOVED lines=22> */
.L_x_2334:
        /* <DEDUP_REMOVED lines=8> */
.L_x_2337:
        /* <DEDUP_REMOVED lines=43> */
[----:B------:R-:W-:Y:S01]  /*0c90*/  LOP3.LUT R11, R2, 0xffffff80, RZ, 0xc0, !PT ;  /* 0xffffff80020b7812 */ /* 0x000fe200078ec0ff */
[----:B------:R-:W-:Y:S01]  /*0ca0*/  IMAD.IADD R18, R0, 0x1, -R7 ;  /* 0x0000000100127824 */ /* 0x000fe200078e0a07 */
[----:B------:R-:W-:Y:S01]  /*0cb0*/  SHF.R.S32.HI R220, RZ, 0x1, R9 ;  /* 0x00000001ffdc7819 */ /* 0x000fe20000011409 */
[----:B------:R-:W-:Y:S01]  /*0cc0*/  IMAD R7, R3, 0x40, R6 ;  /* 0x0000004003077824 */ /* 0x000fe200078e0206 */
[----:B------:R-:W-:Y:S01]  /*0cd0*/  LOP3.LUT R13, R8, 0xfffffffc, RZ, 0xc0, !PT ;  /* 0xfffffffc080d7812 */ /* 0x000fe200078ec0ff */
[----:B------:R-:W-:Y:S01]  /*0ce0*/  IMAD.IADD R14, R0, 0x1, -R11 ;  /* 0x00000001000e7824 */ /* 0x000fe200078e0a0b */
[----:B------:R-:W-:-:S02]  /*0cf0*/  SHF.R.S32.HI R5, RZ, 0x4, R4 ;  /* 0x00000004ff057819 */ /* 0x000fc40000011404 */
[----:B------:R-:W-:Y:S02]  /*0d00*/  SHF.R.S32.HI R3, RZ, 0x7, R2 ;  /* 0x00000007ff037819 */ /* 0x000fe40000011402 */
[----:B------:R-:W-:Y:S01]  /*0d10*/  LEA.HI R9, R9, R220, RZ, 0x1 ;  /* 0x000000dc09097211 */ /* 0x000fe200078f08ff */
[----:B------:R-:W-:Y:S01]  /*0d20*/  STL [R1+0x5c], R14 ;  /* 0x00005c0e01007387 */ /* 0x000fe20000100800 */
[----:B------:R-:W-:Y:S02]  /*0d30*/  IADD3 R13, R0, -R13, RZ ;  /* 0x8000000d000d7210 */ /* 0x000fe40007ffe0ff */
[----:B------:R-:W-:Y:S02]  /*0d40*/  LEA.HI R4, R4, R5, RZ, 0x1 ;  /* 0x0000000504047211 */ /* 0x000fe400078f08ff */
[--C-:B------:R-:W-:Y:S02]  /*0d50*/  SHF.R.S32.HI R0, RZ, 0x2, R8.reuse ;  /* 0x00000002ff007819 */ /* 0x100fe40000011408 */
[----:B------:R-:W-:-:S02]  /*0d60*/  SHF.R.S32.HI R11, RZ, 0x1f, R8 ;  /* 0x0000001fff0b7819 */ /* 0x000fc40000011408 */
[----:B------:R-:W-:Y:S02]  /*0d70*/  LEA.HI R2, R2, R3, RZ, 0x1 ;  /* 0x0000000302027211 */ /* 0x000fe400078f08ff */
[----:B------:R-:W-:Y:S02]  /*0d80*/  LOP3.LUT R9, R9, 0x3fffffe, RZ, 0xc0, !PT ;  /* 0x03fffffe09097812 */ /* 0x000fe400078ec0ff */
[----:B------:R-:W-:Y:S02]  /*0d90*/  LOP3.LUT R4, R4, 0x1ffffffe, RZ, 0xc0, !PT ;  /* 0x1ffffffe04047812 */ /* 0x000fe400078ec0ff */
[----:B------:R-:W-:Y:S02]  /*0da0*/  LEA.HI R11, R11, R0, RZ, 0x2 ;  /* 0x000000000b0b7211 */ /* 0x000fe400078f10ff */
[----:B------:R-:W-:Y:S01]  /*0db0*/  LOP3.LUT R6, R2, 0x3fffffe, RZ, 0xc0, !PT ;  /* 0x03fffffe02067812 */ /* 0x000fe200078ec0ff */
[----:B------:R-:W-:Y:S01]  /*0dc0*/  IMAD.IADD R2, R220, 0x1, -R9 ;  /* 0x00000001dc027824 */ /* 0x000fe200078e0a09 */
[----:B------:R-:W-:Y:S01]  /*0dd0*/  LOP3.LUT R11, R11, 0xfffffffc, RZ, 0xc0, !PT ;  /* 0xfffffffc0b0b7812 */ /* 0x000fe200078ec0ff */
[C---:B------:R-:W-:Y:S01]  /*0de0*/  IMAD.IADD R4, R5.reuse, 0x1, -R4 ;  /* 0x0000000105047824 */ /* 0x040fe200078e0a04 */
[----:B------:R-:W-:Y:S01]  /*0df0*/  SHF.L.U32 R22, R18, 0x3, RZ ;  /* 0x0000000312167819 */ /* 0x000fe200000006ff */
[----:B------:R-:W-:Y:S01]  /*0e00*/  IMAD R232, R5, 0x8, R2 ;  /* 0x0000000805e87824 */ /* 0x000fe200078e0202 */
[----:B------:R-:W-:Y:S01]  /*0e10*/  IADD3 R15, R220, 0x80, RZ ;  /* 0x00000080dc0f7810 */ /* 0x000fe20007ffe0ff */
[----:B------:R-:W-:Y:S01]  /*0e20*/  IMAD R2, R4, 0x8, R7 ;  /* 0x0000000804027824 */ /* 0x000fe200078e0207 */
[----:B------:R-:W-:Y:S01]  /*0e30*/  IADD3 R226, R22, 0x10, RZ ;  /* 0x0000001016e27810 */ /* 0x000fe20007ffe0ff */
[----:B------:R-:W-:Y:S01]  /*0e40*/  IMAD.IADD R11, R0, 0x1, -R11 ;  /* 0x00000001000b7824 */ /* 0x000fe200078e0a0b */
[----:B------:R-:W-:Y:S01]  /*0e50*/  SHF.R.S32.HI R0, RZ, 0x1f, R14 ;  /* 0x0000001fff007819 */ /* 0x000fe2000001140e */
[C---:B------:R-:W-:Y:S01]  /*0e60*/  VIADD R225, R22.reuse, 0x20 ;  /* 0x0000002016e17836 */ /* 0x040fe20000000000 */
[----:B------:R0:W-:Y:S01]  /*0e70*/  STL [R1+0x70], R2 ;  /* 0x0000700201007387 */ /* 0x0001e20000100800 */
[----:B------:R-:W-:Y:S01]  /*0e80*/  IMAD.IADD R6, R3, 0x1, -R6 ;  /* 0x0000000103067824 */ /* 0x000fe200078e0a06 */
[----:B------:R-:W-:Y:S01]  /*0e90*/  LEA.HI R3, R13, R13, RZ, 0x1 ;  /* 0x0000000d0d037211 */ /* 0x000fe200078f08ff */
[----:B------:R-:W-:-:S02]  /*0ea0*/  VIADD R224, R22, 0x40 ;  /* 0x0000004016e07836 */ /* 0x000fc40000000000 */
[C---:B------:R-:W-:Y:S01]  /*0eb0*/  IMAD.IADD R5, R22.reuse, 0x1, R225 ;  /* 0x0000000116057824 */ /* 0x040fe200078e02e1 */
[----:B------:R-:W-:Y:S01]  /*0ec0*/  LOP3.LUT R8, R3, 0x1ffffffe, RZ, 0xc0, !PT ;  /* 0x1ffffffe03087812 */ /* 0x000fe200078ec0ff */
[----:B------:R-:W-:Y:S02]  /*0ed0*/  IMAD.IADD R7, R22, 0x1, R224 ;  /* 0x0000000116077824 */ /* 0x000fe400078e02e0 */
[----:B------:R-:W-:Y:S01]  /*0ee0*/  IMAD.SHL.U32 R11, R11, 0x80, RZ ;  /* 0x000000800b0b7824 */ /* 0x000fe200078e00ff */
[----:B0-----:R-:W-:Y:S01]  /*0ef0*/  LEA.HI R2, R0, R14, RZ, 0x2 ;  /* 0x0000000e00027211 */ /* 0x001fe200078f10ff */
[----:B------:R-:W-:Y:S01]  /*0f00*/  IMAD.IADD R8, R13, 0x1, -R8 ;  /* 0x000000010d087824 */ /* 0x000fe200078e0a08 */
[----:B------:R-:W-:Y:S01]  /*0f10*/  SHF.R.S32.HI R10, RZ, 0x1f, R5 ;  /* 0x0000001fff0a7819 */ /* 0x000fe20000011405 */
[----:B------:R-:W-:Y:S01]  /*0f20*/  IMAD.SHL.U32 R232, R232, 0x40, RZ ;  /* 0x00000040e8e87824 */ /* 0x000fe200078e00ff */
[--C-:B------:R-:W-:Y:S01]  /*0f30*/  SHF.R.S32.HI R3, RZ, 0x2, R2.reuse ;  /* 0x00000002ff037819 */ /* 0x100fe20000011402 */
[----:B------:R-:W-:Y:S01]  /*0f40*/  IMAD.SHL.U32 R18, R18, 0x10, RZ ;  /* 0x0000001012127824 */ /* 0x000fe200078e00ff */
[----:B------:R-:W-:Y:S01]  /*0f50*/  SHF.R.S32.HI R4, RZ, 0x1f, R2 ;  /* 0x0000001fff047819 */ /* 0x000fe20000011402 */
[C---:B------:R-:W-:Y:S01]  /*0f60*/  VIADD R227, R22.reuse, 0x30 ;  /* 0x0000003016e37836 */ /* 0x040fe20000000000 */
[----:B------:R-:W-:Y:S01]  /*0f70*/  SHF.R.S32.HI R12, RZ, 0x1f, R7 ;  /* 0x0000001fff0c7819 */ /* 0x000fe20000011407 */
[----:B------:R-:W-:Y:S01]  /*0f80*/  VIADD R228, R22, 0x50 ;  /* 0x0000005016e47836 */ /* 0x000fe20000000000 */
[----:B------:R-:W-:-:S02]  /*0f90*/  LEA.HI R4, R4, R3, RZ, 0x3 ;  /* 0x0000000304047211 */ /* 0x000fc400078f18ff */
[CC--:B------:R-:W-:Y:S02]  /*0fa0*/  LEA.HI R9, R10.reuse, R5.reuse, RZ, 0x4 ;  /* 0x000000050a097211 */ /* 0x0c0fe400078f20ff */
[----:B------:R-:W-:Y:S02]  /*0fb0*/  LEA.HI R10, R10, R5, RZ, 0x6 ;  /* 0x000000050a0a7211 */ /* 0x000fe400078f30ff */
[----:B------:R-:W-:Y:S02]  /*0fc0*/  SHF.R.S32.HI R5, RZ, 0x1f, R15 ;  /* 0x0000001fff057819 */ /* 0x000fe4000001140f */
[----:B------:R-:W-:Y:S02]  /*0fd0*/  LOP3.LUT R4, R4, 0xfffffff8, RZ, 0xc0, !PT ;  /* 0xfffffff804047812 */ /* 0x000fe400078ec0ff */
[----:B------:R-:W-:Y:S02]  /*0fe0*/  LEA.HI R0, R0, R14, RZ, 0x5 ;  /* 0x0000000e00007211 */ /* 0x000fe400078f28ff */
[CC--:B------:R-:W-:Y:S01]  /*0ff0*/  LEA.HI R13, R12.reuse, R7.reuse, RZ, 0x4 ;  /* 0x000000070c0d7211 */ /* 0x0c0fe200078f20ff */
[----:B------:R-:W-:Y:S01]  /*1000*/  IMAD.IADD R3, R3, 0x1, -R4 ;  /* 0x0000000103037824 */ /* 0x000fe200078e0a04 */
[----:B------:R-:W-:-:S02]  /*1010*/  LEA.HI R12, R12, R7, RZ, 0x6 ;  /* 0x000000070c0c7211 */ /* 0x000fc400078f30ff */
[-C--:B------:R-:W-:Y:S02]  /*1020*/  LEA.HI R7, R5, R15.reuse, RZ, 0x3 ;  /* 0x0000000f05077211 */ /* 0x080fe400078f18ff */
[----:B------:R-:W-:Y:S02]  /*1030*/  SHF.R.S32.HI R0, RZ, 0x5, R0 ;  /* 0x00000005ff007819 */ /* 0x000fe40000011400 */
[----:B------:R-:W-:Y:S01]  /*1040*/  LOP3.LUT R230, R11, 0x180, RZ, 0xc0, !PT ;  /* 0x000001800be67812 */ /* 0x000fe200078ec0ff */
[----:B------:R-:W-:Y:S01]  /*1050*/  IMAD.SHL.U32 R7, R7, 0x40, RZ ;  /* 0x0000004007077824 */ /* 0x000fe200078e00ff */
[----:B------:R-:W-:Y:S01]  /*1060*/  SHF.L.U32 R10, R10, 0x7, RZ ;  /* 0x000000070a0a7819 */ /* 0x000fe200000006ff */
[----:B------:R-:W-:Y:S01]  /*1070*/  IMAD R3, R0, 0x10, R3 ;  /* 0x0000001000037824 */ /* 0x000fe200078e0203 */
[----:B------:R-:W-:Y:S01]  /*1080*/  LOP3.LUT R0, R230, 0x30, R9, 0xf8, !PT ;  /* 0x00000030e6007812 */ /* 0x000fe200078ef809 */
[----:B------:R-:W-:Y:S01]  /*1090*/  IMAD.SHL.U32 R9, R12, 0x80, RZ ;  /* 0x000000800c097824 */ /* 0x000fe200078e00ff */
[----:B------:R-:W-:Y:S01]  /*10a0*/  SHF.R.U32.HI R231, RZ, 0x3, R230 ;  /* 0x00000003ffe77819 */ /* 0x000fe200000116e6 */
[----:B------:R-:W-:Y:S01]  /*10b0*/  IMAD R11, R6, 0x40, R3 ;  /* 0x00000040060b7824 */ /* 0x000fe200078e0203 */
[----:B------:R-:W-:-:S02]  /*10c0*/  LEA.HI R4, R15, R15, RZ, 0x1 ;  /* 0x0000000f0f047211 */ /* 0x000fc400078f08ff */
[----:B------:R-:W-:Y:S02]  /*10d0*/  LOP3.LUT R234, R7, 0xfffffe00, RZ, 0xc0, !PT ;  /* 0xfffffe0007ea7812 */ /* 0x000fe400078ec0ff */
[----:B------:R-:W-:Y:S01]  /*10e0*/  LOP3.LUT R7, R10, 0xffffe000, RZ, 0xc0, !PT ;  /* 0xffffe0000a077812 */ /* 0x000fe200078ec0ff */
[----:B------:R-:W-:Y:S01]  /*10f0*/  STL [R1+0x6c], R11 ;  /* 0x00006c0b01007387 */ /* 0x000fe20000100800 */
[-C--:B------:R-:W-:Y:S02]  /*1100*/  LOP3.LUT R0, R0, R231.reuse, RZ, 0x3c, !PT ;  /* 0x000000e700007212 */ /* 0x080fe400078e3cff */
[----:B------:R-:W-:Y:S02]  /*1110*/  LOP3.LUT R5, R4, 0x3fffffe, RZ, 0xc0, !PT ;  /* 0x03fffffe04057812 */ /* 0x000fe400078ec0ff */
[----:B------:R-:W-:Y:S02]  /*1120*/  LOP3.LUT R2, R2, 0x7ffffffc, RZ, 0xc0, !PT ;  /* 0x7ffffffc02027812 */ /* 0x000fe400078ec0ff */
[----:B------:R-:W-:Y:S01]  /*1130*/  IADD3 R7, R0, R232, R7 ;  /* 0x000000e800077210 */ /* 0x000fe20007ffe007 */
[----:B------:R-:W-:Y:S01]  /*1140*/  IMAD.IADD R5, R15, 0x1, -R5 ;  /* 0x000000010f057824 */ /* 0x000fe200078e0a05 */
[----:B------:R-:W-:Y:S01]  /*1150*/  SHF.R.S32.HI R0, RZ, 0x1f, R220 ;  /* 0x0000001fff007819 */ /* 0x000fe200000114dc */
[----:B------:R-:W-:Y:S01]  /*1160*/  IMAD.IADD R2, R14, 0x1, -R2 ;  /* 0x000000010e027824 */ /* 0x000fe200078e0a02 */
[C---:B------:R-:W-:Y:S01]  /*1170*/  LOP3.LUT R0, R230.reuse, 0x10, R18, 0xf8, !PT ;  /* 0x00000010e6007812 */ /* 0x040fe200078ef812 */
[----:B------:R-:W-:Y:S01]  /*1180*/  IMAD R234, R5, 0x40, R234 ;  /* 0x0000004005ea7824 */ /* 0x000fe200078e02ea */
[----:B------:R-:W-:Y:S01]  /*1190*/  LOP3.LUT R6, R230, 0x30, R18, 0xf8, !PT ;  /* 0x00000030e6067812 */ /* 0x000fe200078ef812 */
[----:B------:R-:W-:Y:S01]  /*11a0*/  IMAD.SHL.U32 R237, R2, 0x2, RZ ;  /* 0x0000000202ed7824 */ /* 0x000fe200078e00ff */
[----:B------:R-:W-:-:S02]  /*11b0*/  LOP3.LUT R3, R0, R231, RZ, 0x3c, !PT ;  /* 0x000000e700037212 */ /* 0x000fc400078e3cff */
[-C--:B------:R-:W-:Y:S01]  /*11c0*/  LOP3.LUT R5, R6, R231.reuse, RZ, 0x3c, !PT ;  /* 0x000000e706057212 */ /* 0x080fe200078e3cff */
[C---:B------:R-:W-:Y:S01]  /*11d0*/  VIADD R2, R237.reuse, 0xa0 ;  /* 0x000000a0ed027836 */ /* 0x040fe20000000000 */
[----:B------:R-:W-:Y:S01]  /*11e0*/  LOP3.LUT R12, R230, 0x30, R13, 0xf8, !PT ;  /* 0x00000030e60c7812 */ /* 0x000fe200078ef80d */
[----:B------:R-:W-:Y:S01]  /*11f0*/  IMAD.IADD R0, R232, 0x1, R3 ;  /* 0x00000001e8007824 */ /* 0x000fe200078e0203 */
[-C--:B------:R-:W-:Y:S01]  /*1200*/  IADD3 R2, R16, R232.reuse, R5 ;  /* 0x000000e810027210 */ /* 0x080fe20007ffe005 */
[----:B------:R-:W-:Y:S01]  /*1210*/  VIADD R35, R237, 0x8 ;  /* 0x00000008ed237836 */ /* 0x000fe20000000000 */
[----:B------:R-:W-:Y:S01]  /*1220*/  LOP3.LUT R9, R9, 0xffffe000, RZ, 0xc0, !PT ;  /* 0xffffe00009097812 */ /* 0x000fe200078ec0ff */
[C---:B------:R-:W-:Y:S01]  /*1230*/  VIADD R33, R237.reuse, 0x18 ;  /* 0x00000018ed217836 */ /* 0x040fe20000000000 */
[----:B------:R-:W-:Y:S01]  /*1240*/  LOP3.LUT R12, R12, R231, RZ, 0x3c, !PT ;  /* 0x000000e70c0c7212 */ /* 0x000fe200078e3cff */
[C---:B------:R-:W-:Y:S01]  /*1250*/  VIADD R31, R237.reuse, 0x28 ;  /* 0x00000028ed1f7836 */ /* 0x040fe20000000000 */
[C---:B------:R-:W-:Y:S01]  /*1260*/  IADD3 R34, R237.reuse, 0x10, RZ ;  /* 0x00000010ed227810 */ /* 0x040fe20007ffe0ff */
[C---:B------:R-:W-:Y:S01]  /*1270*/  VIADD R32, R237.reuse, 0x20 ;  /* 0x00000020ed207836 */ /* 0x040fe20000000000 */
[C---:B------:R-:W-:Y:S01]  /*1280*/  IADD3 R27, R237.reuse, 0x48, RZ ;  /* 0x00000048ed1b7810 */ /* 0x040fe20007ffe0ff */
[C---:B------:R-:W-:Y:S01]  /*1290*/  VIADD R30, R237.reuse, 0x30 ;  /* 0x00000030ed1e7836 */ /* 0x040fe20000000000 */
[----:B------:R0:W-:Y:S01]  /*12a0*/  STL [R1+0xc], R0 ;  /* 0x00000c0001007387 */ /* 0x0001e20000100800 */
[C---:B------:R-:W-:Y:S01]  /*12b0*/  VIADD R28, R237.reuse, 0x40 ;  /* 0x00000040ed1c7836 */ /* 0x040fe20000000000 */
[----:B------:R-:W-:Y:S01]  /*12c0*/  IADD3 R9, R12, R232, R9 ;  /* 0x000000e80c097210 */ /* 0x000fe20007ffe009 */
[C---:B------:R-:W-:Y:S01]  /*12d0*/  VIADD R29, R237.reuse, 0x38 ;  /* 0x00000038ed1d7836 */ /* 0x040fe20000000000 */
[----:B------:R1:W-:Y:S01]  /*12e0*/  STL [R1+0x68], R2 ;  /* 0x0000680201007387 */ /* 0x0003e20000100800 */
[C---:B------:R-:W-:Y:S01]  /*12f0*/  VIADD R25, R237.reuse, 0x58 ;  /* 0x00000058ed197836 */ /* 0x040fe20000000000 */
[----:B------:R-:W-:Y:S01]  /*1300*/  SHF.R.S32.HI R3, RZ, 0x1f, R34 ;  /* 0x0000001fff037819 */ /* 0x000fe20000011422 */
[C---:B------:R-:W-:Y:S01]  /*1310*/  VIADD R26, R237.reuse, 0x50 ;  /* 0x00000050ed1a7836 */ /* 0x040fe20000000000 */
[----:B------:R-:W-:Y:S01]  /*1320*/  SHF.R.S32.HI R3, RZ, 0x1f, R31 ;  /* 0x0000001fff037819 */ /* 0x000fe2000001141f */
[C---:B------:R-:W-:Y:S01]  /*1330*/  VIADD R24, R237.reuse, 0x60 ;  /* 0x00000060ed187836 */ /* 0x040fe20000000000 */
[----:B0-----:R-:W-:Y:S01]  /*1340*/  SHF.R.S32.HI R0, RZ, 0x1f, R35 ;  /* 0x0000001fff007819 */ /* 0x001fe20000011423 */
[C---:B------:R-:W-:Y:S01]  /*1350*/  VIADD R20, R237.reuse, 0x70 ;  /* 0x00000070ed147836 */ /* 0x040fe20000000000 */
[C---:B------:R-:W-:Y:S01]  /*1360*/  IADD3 R14, R237.reuse, 0x80, RZ ;  /* 0x00000080ed0e7810 */ /* 0x040fe20007ffe0ff */
[C---:B------:R-:W-:Y:S01]  /*1370*/  VIADD R21, R237.reuse, 0x68 ;  /* 0x00000068ed157836 */ /* 0x040fe20000000000 */
[----:B-1----:R-:W-:Y:S01]  /*1380*/  SHF.R.S32.HI R2, RZ, 0x1f, R33 ;  /* 0x0000001fff027819 */ /* 0x002fe20000011421 */
        /* <DEDUP_REMOVED lines=9> */
[----:B------:R-:W-:Y:S02]  /*1420*/  SHF.R.S32.HI R3, RZ, 0x1f, R25 ;  /* 0x0000001fff037819 */ /* 0x000fe40000011419 */
[----:B------:R-:W-:Y:S02]  /*1430*/  SHF.R.S32.HI R0, RZ, 0x1f, R26 ;  /* 0x0000001fff007819 */ /* 0x000fe4000001141a */
[----:B------:R-:W-:Y:S02]  /*1440*/  SHF.R.S32.HI R2, RZ, 0x1f, R24 ;  /* 0x0000001fff027819 */ /* 0x000fe40000011418 */
[----:B------:R-:W-:Y:S02]  /*1450*/  SHF.R.S32.HI R3, RZ, 0x1f, R20 ;  /* 0x0000001fff037819 */ /* 0x000fe40000011414 */
[----:B------:R-:W-:-:S02]  /*1460*/  SHF.R.S32.HI R0, RZ, 0x1f, R21 ;  /* 0x0000001fff007819 */ /* 0x000fc40000011415 */
[----:B------:R-:W-:Y:S02]  /*1470*/  SHF.R.S32.HI R2, RZ, 0x1f, R15 ;  /* 0x0000001fff027819 */ /* 0x000fe4000001140f */
[----:B------:R-:W-:Y:S01]  /*1480*/  SHF.R.S32.HI R3, RZ, 0x1f, R13 ;  /* 0x0000001fff037819 */ /* 0x000fe2000001140d */
[----:B------:R-:W-:Y:S01]  /*1490*/  IMAD.IADD R3, R16, 0x1, R7 ;  /* 0x0000000110037824 */ /* 0x000fe200078e0207 */
[----:B------:R-:W-:Y:S02]  /*14a0*/  SHF.R.S32.HI R0, RZ, 0x1f, R14 ;  /* 0x0000001fff007819 */ /* 0x000fe4000001140e */
[----:B------:R-:W-:Y:S02]  /*14b0*/  SHF.R.S32.HI R2, RZ, 0x1f, R12 ;  /* 0x0000001fff027819 */ /* 0x000fe4000001140c */
[----:B------:R-:W-:Y:S01]  /*14c0*/  SHF.R.S32.HI R0, RZ, 0x1f, R10 ;  /* 0x0000001fff007819 */ /* 0x000fe2000001140a */
[----:B------:R-:W-:Y:S01]  /*14d0*/  IMAD R0, R8, 0x8, R11 ;  /* 0x0000000808007824 */ /* 0x000fe200078e020b */
[----:B------:R-:W-:Y:S01]  /*14e0*/  IADD3 R2, R16, R9, RZ ;  /* 0x0000000910027210 */ /* 0x000fe20007ffe0ff */
[----:B------:R0:W-:Y:S01]  /*14f0*/  STL [R1+0x64], R3 ;  /* 0x0000640301007387 */ /* 0x0001e20000100800 */
[----:B------:R-:W-:-:S03]  /*1500*/  SHF.R.S32.HI R4, RZ, 0x1, R4 ;  /* 0x00000001ff047819 */ /* 0x000fc60000011404 */
[----:B------:R0:W-:Y:S02]  /*1510*/  STL [R1+0x60], R2 ;  /* 0x0000600201007387 */ /* 0x0001e40000100800 */
[----:B------:R-:W-:Y:S02]  /*1520*/  IMAD.SHL.U32 R4, R4, 0x80, RZ ;  /* 0x0000008004047824 */ /* 0x000fe400078e00ff */
[----:B------:R0:W-:Y:S03]  /*1530*/  STL [R1+0x14], R0 ;  /* 0x0000140001007387 */ /* 0x0001e60000100800 */
[----:B------:R-:W-:-:S07]  /*1540*/  LOP3.LUT R233, R4, 0x180, RZ, 0xc0, !PT ;  /* 0x0000018004e97812 */ /* 0x000fce00078ec0ff */
.L_x_2554:
[----:B0123--:R-:W0:Y:S02]  /*1550*/  LDC.64 R2, c[0x0][0xc88] ;  /* 0x00032200ff027b82 */ /* 0x00fe240000000a00 */
[----:B0-----:R-:W-:-:S05]  /*1560*/  IMAD.WIDE R2, R43, 0x4, R2 ;  /* 0x000000042b027825 */ /* 0x001fca00078e0202 */
[----:B------:R-:W2:Y:S01]  /*1570*/  LDG.E R28, desc[UR54][R2.64] ;  /* 0x00000036021c7981 */ /* 0x000ea2000c1e1900 */
[----:B------:R-:W-:Y:S05]  /*1580*/  YIELD ;  /* 0x0000000000007946 */ /* 0x000fea0003800000 */
[----:B------:R-:W-:Y:S01]  /*1590*/  ULDC.64 UR4, c[0x0][0xa28] ;  /* 0x00028a0000047ab9 */ /* 0x000fe20000000a00 */
[----:B------:R-:W-:Y:S01]  /*15a0*/  ULDC.64 UR8, c[0x0][0xa18] ;  /* 0x0002860000087ab9 */ /* 0x000fe20000000a00 */
[----:B------:R-:W-:Y:S01]  /*15b0*/  ISETP.NE.U32.AND P1, PT, RZ, UR4, PT ;  /* 0x00000004ff007c0c */ /* 0x000fe2000bf25070 */
[----:B------:R-:W-:Y:S01]  /*15c0*/  IMAD.MOV.U32 R10, RZ, RZ, RZ ;  /* 0x000000ffff0a7224 */ /* 0x000fe200078e00ff */
[----:B------:R-:W-:Y:S01]  /*15d0*/  ULDC.64 UR6, c[0x0][0xa08] ;  /* 0x0002820000067ab9 */ /* 0x000fe20000000a00 */
[----:B------:R-:W-:Y:S01]  /*15e0*/  IMAD.MOV.U32 R26, RZ, RZ, RZ ;  /* 0x000000ffff1a7224 */ /* 0x000fe200078e00ff */
[----:B------:R-:W-:-:S02]  /*15f0*/  ISETP.NE.AND.EX P1, PT, RZ, UR5, PT, P1 ;  /* 0x00000005ff007c0c */ /* 0x000fc4000bf25310 */
[----:B------:R-:W-:-:S04]  /*1600*/  ISETP.NE.U32.AND P0, PT, RZ, UR6, PT ;  /* 0x00000006ff007c0c */ /* 0x000fc8000bf05070 */
[----:B------:R-:W-:Y:S02]  /*1610*/  ISETP.NE.AND.EX P0, PT, RZ, UR7, PT, P0 ;  /* 0x00000007ff007c0c */ /* 0x000fe4000bf05300 */
[----:B--2---:R-:W-:Y:S01]  /*1620*/  SHF.R.S32.HI R0, RZ, 0x1f, R28 ;  /* 0x0000001fff007819 */ /* 0x004fe2000001141c */
[----:B------:R-:W-:-:S04]  /*1630*/  IMAD.SHL.U32 R30, R28, 0x4, RZ ;  /* 0x000000041c1e7824 */ /* 0x000fc800078e00ff */
[C---:B------:R-:W-:Y:S01]  /*1640*/  @P1 LEA R4, P2, R28.reuse, UR4, 0x2 ;  /* 0x000000041c041c11 */ /* 0x040fe2000f8410ff */
[----:B------:R-:W-:Y:S01]  /*1650*/  STL [R1+0x18], R28 ;  /* 0x0000181c01007387 */ /* 0x000fe20000100800 */
[C-C-:B------:R-:W-:Y:S02]  /*1660*/  SHF.L.U64.HI R29, R28.reuse, 0x2, R0.reuse ;  /* 0x000000021c1d7819 */ /* 0x140fe40000010200 */
[----:B------:R-:W-:Y:S01]  /*1670*/  @P1 LEA.HI.X R5, R28, UR5, R0, 0x2, P2 ;  /* 0x000000051c051c11 */ /* 0x000fe200090f1400 */
[----:B------:R-:W-:Y:S01]  /*1680*/  ULDC UR4, c[0x0][0x288] ;  /* 0x0000a20000047ab9 */ /* 0x000fe20000000800 */
[----:B------:R-:W-:Y:S01]  /*1690*/  ISETP.NE.U32.AND P2, PT, RZ, UR8, PT ;  /* 0x00000008ff007c0c */ /* 0x000fe2000bf45070 */
[----:B------:R0:W-:Y:S01]  /*16a0*/  STL [R1+0x28], R0 ;  /* 0x0000280001007387 */ /* 0x0001e20000100800 */
[----:B------:R-:W-:Y:S02]  /*16b0*/  IADD3 R8, P3, R30, UR6, RZ ;  /* 0x000000061e087c10 */ /* 0x000fe4000ff7e0ff */
[----:B------:R-:W-:Y:S01]  /*16c0*/  ISETP.NE.AND.EX P2, PT, RZ, UR9, PT, P2 ;  /* 0x00000009ff007c0c */ /* 0x000fe2000bf45320 */
[----:B------:R1:W5:Y:S01]  /*16d0*/  @P1 LDG.E R10, desc[UR54][R4.64] ;  /* 0x00000036040a1981 */ /* 0x000362000c1e1900 */
[----:B------:R-:W-:-:S03]  /*16e0*/  IADD3.X R9, R29, UR7, RZ, P3, !PT ;  /* 0x000000071d097c10 */ /* 0x000fc60009ffe4ff */
[----:B------:R1:W-:Y:S01]  /*16f0*/  STL [R1+0x20], R30 ;  /* 0x0000201e01007387 */ /* 0x0003e20000100800 */
[----:B0-----:R-:W-:Y:S01]  /*1700*/  IMAD.U32 R0, RZ, RZ, UR4 ;  /* 0x00000004ff007e24 */ /* 0x001fe2000f8e00ff */
[----:B------:R-:W-:Y:S02]  /*1710*/  ULDC.64 UR4, c[0x0][0x418] ;  /* 0x0001060000047ab9 */ /* 0x000fe40000000a00 */
[----:B------:R1:W5:Y:S04]  /*1720*/  @P0 LDG.E R26, desc[UR54][R8.64] ;  /* 0x00000036081a0981 */ /* 0x000368000c1e1900 */
[----:B------:R-:W-:Y:S01]  /*1730*/  @P2 IADD3 R6, P1, R30, UR8, RZ ;  /* 0x000000081e062c10 */ /* 0x000fe2000ff3e0ff */
[----:B------:R1:W-:Y:S03]  /*1740*/  STL [R1+0x24], R29 ;  /* 0x0000241d01007387 */ /* 0x0003e60000100800 */
[----:B------:R-:W-:-:S05]  /*1750*/  @P2 IADD3.X R7, R29, UR9, RZ, P1, !PT ;  /* 0x000000091d072c10 */ /* 0x000fca0008ffe4ff */
[----:B------:R-:W2:Y:S01]  /*1760*/  @P2 LDG.E R0, desc[UR54][R6.64] ;  /* 0x0000003606002981 */ /* 0x000ea2000c1e1900 */
[----:B------:R-:W-:-:S03]  /*1770*/  UISETP.NE.U32.AND UP0, UPT, UR4, URZ, UPT ;  /* 0x0000003f0400728c */ /* 0x000fc6000bf05070 */
[----:B------:R-:W-:Y:S01]  /*1780*/  ULDC UR4, c[0x0][0x424] ;  /* 0x0001090000047ab9 */ /* 0x000fe20000000800 */
[----:B------:R-:W-:-:S03]  /*1790*/  UISETP.NE.AND.EX UP0, UPT, UR5, URZ, UPT, UP0 ;  /* 0x0000003f0500728c */ /* 0x000fc6000bf05300 */
[----:B------:R-:W-:Y:S01]  /*17a0*/  ULDC UR5, c[0x0][0x2f0] ;  /* 0x0000bc0000057ab9 */ /* 0x000fe20000000800 */
[----:B------:R-:W-:-:S04]  /*17b0*/  USEL UR4, UR4, 0x1, UP0 ;  /* 0x0000000104047887 */ /* 0x000fc80008000000 */
[----:B------:R-:W-:-:S03]  /*17c0*/  UIMAD UR4, UR4, UR5, URZ ;  /* 0x00000005040472a4 */ /* 0x000fc6000f8e023f */
[----:B------:R-:W-:Y:S02]  /*17d0*/  ULDC UR5, c[0x0][0x348] ;  /* 0x0000d20000057ab9 */ /* 0x000fe40000000800 */
[----:B------:R-:W-:Y:S01]  /*17e0*/  MOV R2, UR5 ;  /* 0x0000000500027c02 */ /* 0x000fe20008000f00 */
[----:B------:R-:W-:Y:S01]  /*17f0*/  IMAD.U32 R25, RZ, RZ, UR4 ;  /* 0x00000004ff197e24 */ /* 0x000fe2000f8e00ff */
[----:B--2---:R1:W-:Y:S01]  /*1800*/  STL [R1], R0 ;  /* 0x0000000001007387 */ /* 0x0043e20000100800 */
[----:B------:R-:W-:Y:S01]  /*1810*/  IMAD.MOV.U32 R14, RZ, RZ, R0 ;  /* 0x000000ffff0e7224 */ /* 0x000fe200078e0000 */
[----:B----4-:R-:W-:Y:S06]  /*1820*/  @P2 BRA `(.L_x_2339) ;  /* 0x0000000000282947 */ /* 0x010fec0003800000 */
[----:B------:R-:W-:Y:S02]  /*1830*/  ULDC.64 UR4, c[0x0][0xa00] ;  /* 0x0002800000047ab9 */ /* 0x000fe40000000a00 */
[----:B------:R-:W-:-:S04]  /*1840*/  ISETP.NE.U32.AND P1, PT, RZ, UR4, PT ;  /* 0x00000004ff007c0c */ /* 0x000fc8000bf25070 */
[----:B------:R-:W-:-:S13]  /*1850*/  ISETP.NE.AND.EX P1, PT, RZ, UR5, PT, P1 ;  /* 0x00000005ff007c0c */ /* 0x000fda000bf25310 */
[----:B------:R-:W-:Y:S05]  /*1860*/  @!P1 BRA `(.L_x_2339) ;  /* 0x0000000000189947 */ /* 0x000fea0003800000 */
[----:B-1----:R-:W0:Y:S02]  /*1870*/  LDC.64 R4, c[0x0][0xa00] ;  /* 0x00028000ff047b82 */ /* 0x002e240000000a00 */
[----:B0-----:R-:W-:-:S05]  /*1880*/  IMAD.WIDE R4, R28, 0x4, R4 ;  /* 0x000000041c047825 */ /* 0x001fca00078e0204 */
[----:B------:R-:W2:Y:S04]  /*1890*/  LDG.E R0, desc[UR54][R4.64] ;  /* 0x0000003604007981 */ /* 0x000ea8000c1e1900 */
[----:B------:R-:W2:Y:S02]  /*18a0*/  LDG.E R3, desc[UR54][R4.64+0x4] ;  /* 0x0000043604037981 */ /* 0x000ea4000c1e1900 */
[----:B--2---:R-:W-:-:S05]  /*18b0*/  IMAD.IADD R14, R3, 0x1, -R0 ;  /* 0x00000001030e7824 */ /* 0x004fca00078e0a00 */
[----:B------:R0:W-:Y:S02]  /*18c0*/  STL [R1], R14 ;  /* 0x0000000e01007387 */ /* 0x0001e40000100800 */
.L_x_2339:
[C---:B------:R-:W-:Y:S01]  /*18d0*/  LOP3.LUT R27, R42.reuse, 0xffff, RZ, 0xc0, !PT ;  /* 0x0000ffff2a1b7812 */ /* 0x040fe200078ec0ff */
[----:B------:R-:W-:Y:S01]  /*18e0*/  ULDC.64 UR4, c[0x0][0xa20] ;  /* 0x0002880000047ab9 */ /* 0x000fe20000000a00 */
[C---:B------:R-:W-:Y:S02]  /*18f0*/  LOP3.LUT R3, R42.reuse, 0xff000000, RZ, 0xc0, !PT ;  /* 0xff0000002a037812 */ /* 0x040fe400078ec0ff */
[----:B------:R-:W-:Y:S01]  /*1900*/  ISETP.NE.U32.AND P1, PT, RZ, UR4, PT ;  /* 0x00000004ff007c0c */ /* 0x000fe2000bf25070 */
[----:B------:R2:W-:Y:S01]  /*1910*/  STL [R1+0x8], R27 ;  /* 0x0000081b01007387 */ /* 0x0005e20000100800 */
[----:B-1----:R-:W-:Y:S02]  /*1920*/  LOP3.LUT R0, R42, 0xff0000, RZ, 0xc0, !PT ;  /* 0x00ff00002a007812 */ /* 0x002fe400078ec0ff */
[----:B------:R-:W-:Y:S02]  /*1930*/  ISETP.NE.AND.EX P1, PT, RZ, UR5, PT, P1 ;  /* 0x00000005ff007c0c */ /* 0x000fe4000bf25310 */
[----:B------:R-:W-:-:S04]  /*1940*/  SHF.R.U32.HI R3, RZ, 0x8, R3 ;  /* 0x00000008ff037819 */ /* 0x000fc80000011603 */
[----:B------:R-:W-:-:S07]  /*1950*/  LEA.HI R11, R0, R3, RZ, 0x10 ;  /* 0x00000003000b7211 */ /* 0x000fce00078f80ff */
[----:B--2---:R-:W-:Y:S05]  /*1960*/  @!P1 BRA `(.L_x_2340) ;  /* 0x0000000000109947 */ /* 0x004fea0003800000 */
[----:B------:R-:W-:-:S04]  /*1970*/  IADD3 R4, P0, R30, UR4, RZ ;  /* 0x000000041e047c10 */ /* 0x000fc8000ff1e0ff */
[----:B------:R-:W-:-:S05]  /*1980*/  IADD3.X R5, R29, UR5, RZ, P0, !PT ;  /* 0x000000051d057c10 */ /* 0x000fca00087fe4ff */
[----:B------:R1:W5:Y:S01]  /*1990*/  LDG.E R25, desc[UR54][R4.64] ;  /* 0x0000003604197981 */ /* 0x000362000c1e1900 */
[----:B------:R-:W-:Y:S05]  /*19a0*/  BRA `(.L_x_2341) ;  /* 0x0000000000107947 */ /* 0x000fea0003800000 */
.L_x_2340:
[----:B------:R-:W-:Y:S05]  /*19b0*/  @!P0 BRA `(.L_x_2341) ;  /* 0x00000000000c8947 */ /* 0x000fea0003800000 */
[----:B------:R-:W2:Y:S04]  /*19c0*/  LDG.E R0, desc[UR54][R8.64] ;  /* 0x0000003608007981 */ /* 0x000ea8000c1e1900 */
[----:B------:R-:W2:Y:S02]  /*19d0*/  LDG.E R25, desc[UR54][R8.64+0x4] ;  /* 0x0000043608197981 */ /* 0x000ea4000c1e1900 */
[----:B--2---:R-:W-:-:S07]  /*19e0*/  IMAD.IADD R25, R25, 0x1, -R0 ;  /* 0x0000000119197824 */ /* 0x004fce00078e0a00 */
.L_x_2341:
[----:B------:R-:W-:Y:S01]  /*19f0*/  ULDC.64 UR4, c[0x0][0xa10] ;  /* 0x0002840000047ab9 */ /* 0x000fe20000000a00 */
[----:B------:R-:W2:Y:S01]  /*1a00*/  LDC R8, c[0x0][0x448] ;  /* 0x00011200ff087b82 */ /* 0x000ea20000000800 */
[----:B------:R-:W-:-:S04]  /*1a10*/  ISETP.NE.U32.AND P0, PT, RZ, UR4, PT ;  /* 0x00000004ff007c0c */ /* 0x000fc8000bf05070 */
[----:B------:R-:W-:Y:S01]  /*1a20*/  ISETP.NE.AND.EX P0, PT, RZ, UR5, PT, P0 ;  /* 0x00000005ff007c0c */ /* 0x000fe2000bf05300 */
[----:B------:R-:W-:-:S12]  /*1a30*/  ULDC.64 UR4, c[0x0][0xa30] ;  /* 0x00028c0000047ab9 */ /* 0x000fd80000000a00 */
[----:B-1----:R-:W1:Y:S02]  /*1a40*/  @P0 LDC.64 R4, c[0x0][0xa10] ;  /* 0x00028400ff040b82 */ /* 0x002e640000000a00 */
[----:B-1----:R-:W-:-:S05]  /*1a50*/  @P0 IMAD.WIDE R4, R28, 0x4, R4 ;  /* 0x000000041c040825 */ /* 0x002fca00078e0204 */
[----:B------:R-:W3:Y:S04]  /*1a60*/  @P0 LDG.E R0, desc[UR54][R4.64] ;  /* 0x0000003604000981 */ /* 0x000ee8000c1e1900 */
[----:B------:R1:W3:Y:S01]  /*1a70*/  @P0 LDG.E R3, desc[UR54][R4.64+0x4] ;  /* 0x0000043604030981 */ /* 0x0002e2000c1e1900 */
[----:B------:R-:W-:Y:S01]  /*1a80*/  ISETP.NE.U32.AND P1, PT, RZ, UR4, PT ;  /* 0x00000004ff007c0c */ /* 0x000fe2000bf25070 */
[----:B-----5:R-:W-:-:S03]  /*1a90*/  IMAD.MOV.U32 R146, RZ, RZ, R25 ;  /* 0x000000ffff927224 */ /* 0x020fc600078e0019 */
[----:B------:R-:W-:-:S13]  /*1aa0*/  ISETP.NE.AND.EX P1, PT, RZ, UR5, PT, P1 ;  /* 0x00000005ff007c0c */ /* 0x000fda000bf25310 */
[----:B------:R-:W-:-:S04]  /*1ab0*/  @P1 IADD3 R6, P2, R30, UR4, RZ ;  /* 0x000000041e061c10 */ /* 0x000fc8000ff5e0ff */
[----:B------:R-:W-:-:S05]  /*1ac0*/  @P1 IADD3.X R7, R29, UR5, RZ, P2, !PT ;  /* 0x000000051d071c10 */ /* 0x000fca00097fe4ff */
[----:B------:R4:W5:Y:S01]  /*1ad0*/  @P1 LDG.E R146, desc[UR54][R6.64] ;  /* 0x0000003606921981 */ /* 0x000962000c1e1900 */
[----:B--2---:R-:W-:Y:S01]  /*1ae0*/  ISETP.NE.AND P1, PT, R8, 0x1, PT ;  /* 0x000000010800780c */ /* 0x004fe20003f25270 */
[----:B------:R-:W-:Y:S01]  /*1af0*/  IMAD.SHL.U32 R236, R41, 0x80, RZ ;  /* 0x0000008029ec7824 */ /* 0x000fe200078e00ff */
[----:B------:R-:W-:Y:S01]  /*1b00*/  BSSY B0, `(.L_x_2342) ;  /* 0x0000038000007945 */ /* 0x000fe20003800000 */
[----:B------:R-:W-:Y:S02]  /*1b10*/  IMAD.IADD R13, R25, 0x1, -R10 ;  /* 0x00000001190d7824 */ /* 0x000fe400078e0a0a */
[----:B-1----:R-:W-:Y:S01]  /*1b20*/  VIADD R4, R236, 0x7f ;  /* 0x0000007fec047836 */ /* 0x002fe20000000000 */
[----:B----4-:R-:W-:-:S07]  /*1b30*/  SHF.R.U32.HI R6, RZ, 0x10, R11 ;  /* 0x00000010ff067819 */ /* 0x010fce000001160b */
[----:B------:R-:W1:Y:S08]  /*1b40*/  @P1 LDC R9, c[0x0][0x44c] ;  /* 0x00011300ff091b82 */ /* 0x000e700000000800 */
[----:B------:R-:W2:Y:S01]  /*1b50*/  @P1 LDC R5, c[0x0][0x450] ;  /* 0x00011400ff051b82 */ /* 0x000ea20000000800 */
[----:B---3--:R-:W-:Y:S01]  /*1b60*/  @P0 IADD3 R2, -R0, R3, RZ ;  /* 0x0000000300020210 */ /* 0x008fe20007ffe1ff */
[----:B-1----:R-:W-:-:S04]  /*1b70*/  @P1 IMAD.HI.U32 R0, R4, R9, RZ ;  /* 0x0000000904001227 */ /* 0x002fc800078e00ff */
[----:B------:R-:W-:Y:S01]  /*1b80*/  IMAD.IADD R12, R13, 0x1, R2 ;  /* 0x000000010d0c7824 */ /* 0x000fe200078e0202 */
[----:B--2---:R-:W-:-:S03]  /*1b90*/  @P1 SHF.R.U32.HI R4, RZ, R5, R0 ;  /* 0x00000005ff041219 */ /* 0x004fc60000011600 */
[C---:B------:R-:W-:Y:S01]  /*1ba0*/  VIADD R0, R12.reuse, 0x9f ;  /* 0x0000009f0c007836 */ /* 0x040fe20000000000 */
[----:B------:R-:W-:Y:S01]  /*1bb0*/  IADD3 R159, R12, 0xa0, -R14 ;  /* 0x000000a00c9f7810 */ /* 0x000fe20007ffe80e */
[----:B------:R1:W-:Y:S02]  /*1bc0*/  STL [R1+0x4], R12 ;  /* 0x0000040c01007387 */ /* 0x0003e40000100800 */
[----:B------:R-:W-:-:S04]  /*1bd0*/  IMAD.HI R0, R0, 0x66666667, RZ ;  /* 0x6666666700007827 */ /* 0x000fc800078e02ff */
[----:B------:R-:W-:Y:S01]  /*1be0*/  IMAD.IADD R4, R159, 0x1, R4 ;  /* 0x000000019f047824 */ /* 0x000fe200078e0204 */
[----:B------:R-:W-:-:S03]  /*1bf0*/  SHF.R.U32.HI R3, RZ, 0x1f, R0 ;  /* 0x0000001fff037819 */ /* 0x000fc60000011600 */
[----:B------:R-:W-:Y:S01]  /*1c00*/  IMAD.HI R4, R4, 0x66666667, RZ ;  /* 0x6666666704047827 */ /* 0x000fe200078e02ff */
[----:B-1----:R-:W-:Y:S02]  /*1c10*/  LOP3.LUT R12, R11, 0xff, RZ, 0xc0, !PT ;  /* 0x000000ff0b0c7812 */ /* 0x002fe400078ec0ff */
[----:B------:R-:W-:Y:S01]  /*1c20*/  LEA.HI.SX32 R160, R0, R3, 0x1a ;  /* 0x0000000300a07211 */ /* 0x000fe200078fd2ff */
[----:B------:R-:W-:Y:S01]  /*1c30*/  IMAD.MOV.U32 R0, RZ, RZ, RZ ;  /* 0x000000ffff007224 */ /* 0x000fe200078e00ff */
[----:B------:R-:W-:Y:S01]  /*1c40*/  SHF.R.U32.HI R5, RZ, 0x1f, R4 ;  /* 0x0000001fff057819 */ /* 0x000fe20000011604 */
[----:B------:R1:W-:Y:S03]  /*1c50*/  STL [R1+0x34], R12 ;  /* 0x0000340c01007387 */ /* 0x0003e60000100800 */
[----:B------:R-:W-:Y:S01]  /*1c60*/  LEA.HI.SX32 R5, R4, R5, 0x1a ;  /* 0x0000000504057211 */ /* 0x000fe200078fd2ff */
[----:B------:R1:W-:Y:S03]  /*1c70*/  STL [R1+0x1c], R6 ;  /* 0x00001c0601007387 */ /* 0x0003e60000100800 */
[----:B------:R-:W-:-:S04]  /*1c80*/  VIMNMX R9, R160, R5, PT ;  /* 0x00000005a0097248 */ /* 0x000fc80003fe0100 */
[----:B------:R-:W-:-:S13]  /*1c90*/  ISETP.GE.AND P0, PT, R9, 0x1, PT ;  /* 0x000000010900780c */ /* 0x000fda0003f06270 */
[----:B-1----:R-:W-:Y:S05]  /*1ca0*/  @!P0 BRA `(.L_x_2343) ;  /* 0x0000000000748947 */ /* 0x002fea0003800000 */
[----:B------:R-:W-:Y:S01]  /*1cb0*/  ISETP.NE.AND P0, PT, R6, RZ, PT ;  /* 0x000000ff0600720c */ /* 0x000fe20003f05270 */
[----:B------:R-:W-:-:S03]  /*1cc0*/  ULDC UR4, c[0x0][0x9f0] ;  /* 0x00027c0000047ab9 */ /* 0x000fc60000000800 */
[----:B------:R-:W-:-:S04]  /*1cd0*/  SEL R10, R6, UR4, P0 ;  /* 0x00000004060a7c07 */ /* 0x000fc80008000000 */
[-C--:B------:R-:W-:Y:S02]  /*1ce0*/  IABS R6, R10.reuse ;  /* 0x0000000a00067213 */ /* 0x080fe40000000000 */
[----:B------:R-:W-:Y:S02]  /*1cf0*/  IADD3 R0, R10, -0x1, R9 ;  /* 0xffffffff0a007810 */ /* 0x000fe40007ffe009 */
[----:B------:R-:W1:Y:S01]  /*1d00*/  I2F.RP R3, R6 ;  /* 0x0000000600037306 */ /* 0x000e620000209400 */
[----:B------:R-:W-:Y:S02]  /*1d10*/  IABS R11, R10 ;  /* 0x0000000a000b7213 */ /* 0x000fe40000000000 */
[----:B------:R-:W-:Y:S02]  /*1d20*/  IABS R8, R0 ;  /* 0x0000000000087213 */ /* 0x000fe40000000000 */
[----:B------:R-:W-:-:S04]  /*1d30*/  LOP3.LUT R0, R0, R10, RZ, 0x3c, !PT ;  /* 0x0000000a00007212 */ /* 0x000fc800078e3cff */
[----:B------:R-:W-:Y:S01]  /*1d40*/  ISETP.GE.AND P2, PT, R0, RZ, PT ;  /* 0x000000ff0000720c */ /* 0x000fe20003f46270 */
[----:B-1----:R-:W1:Y:S02]  /*1d50*/  MUFU.RCP R3, R3 ;  /* 0x0000000300037308 */ /* 0x002e640000001000 */
[----:B-1----:R-:W-:Y:S02]  /*1d60*/  VIADD R4, R3, 0xffffffe ;  /* 0x0ffffffe03047836 */ /* 0x002fe40000000000 */
[----:B------:R-:W-:-:S04]  /*1d70*/  IMAD.MOV R3, RZ, RZ, -R11 ;  /* 0x000000ffff037224 */ /* 0x000fc800078e0a0b */
[----:B------:R1:W2:Y:S02]  /*1d80*/  F2I.FTZ.U32.TRUNC.NTZ R5, R4 ;  /* 0x0000000400057305 */ /* 0x0002a4000021f000 */
[----:B-1----:R-:W-:Y:S01]  /*1d90*/  IMAD.MOV.U32 R4, RZ, RZ, RZ ;  /* 0x000000ffff047224 */ /* 0x002fe200078e00ff */
[----:B--2---:R-:W-:-:S05]  /*1da0*/  IADD3 R7, RZ, -R5, RZ ;  /* 0x80000005ff077210 */ /* 0x004fca0007ffe0ff */
        /* <DEDUP_REMOVED lines=13> */
.L_x_2343:
[----:B------:R-:W-:Y:S05]  /*1e80*/  BSYNC B0 ;  /* 0x0000000000007941 */ /* 0x000fea0003800000 */
.L_x_2342:
        /* <DEDUP_REMOVED lines=25> */
[----:B0-----:R0:W1:Y:S01]  /*2020*/  LDC.64 R14, c[0x4][R0] ;  /* 0x01000000000e7b82 */ /* 0x0010620000000a00 */
        /* <DEDUP_REMOVED lines=8> */
[----:B0-----:R-:W-:-:S07]  /*20b0*/  IMAD.MOV.U32 R13, RZ, RZ, RZ ;  /* 0x000000ffff0d7224 */ /* 0x001fce00078e00ff */
[----:B------:R-:W-:-:S07]  /*20c0*/  LEPC R20, `(.L_x_2346) ;  /* 0x000000001014794e */ /* 0x000fce0000000000 */
[----:B-1---5:R-:W-:Y:S05]  /*20d0*/  CALL.ABS.NOINC R14 ;  /* 0x000000000e007343 */ /* 0x022fea0003c00000 */
.L_x_2346:
[----:B------:R-:W-:Y:S05]  /*20e0*/  BSYNC B6 ;  /* 0x0000000000067941 */ /* 0x000fea0003800000 */
.L_x_2345:
[----:B------:R-:W-:Y:S01]  /*20f0*/  VIADD R0, R16, 0xf200 ;  /* 0x0000f20010007836 */ /* 0x000fe20000000000 */
[----:B------:R-:W-:Y:S04]  /*2100*/  BSSY B6, `(.L_x_2347) ;  /* 0x0000013000067945 */ /* 0x000fe80003800000 */
[----:B------:R-:W-:-:S13]  /*2110*/  LOP3.LUT P0, RZ, R0, 0x1bf, RZ, 0xc0, !PT ;  /* 0x000001bf00ff7812 */ /* 0x000fda000780c0ff */
[----:B------:R-:W-:Y:S05]  /*2120*/  @!P0 BRA `(.L_x_2348) ;  /* 0x0000000000408947 */ /* 0x000fea0003800000 */
[----:B------:R-:W-:Y:S01]  /*2130*/  MOV R0, 0x0 ;  /* 0x0000000000007802 */ /* 0x000fe20000000f00 */
[----:B------:R-:W-:Y:S01]  /*2140*/  ULDC.64 UR4, c[0x4][0xc0] ;  /* 0x0100300000047ab9 */ /* 0x000fe20000000a00 */
[----:B------:R-:W-:Y:S01]  /*2150*/  ULDC.64 UR6, c[0x4][0x20] ;  /* 0x0100080000067ab9 */ /* 0x000fe20000000a00 */
[----:B------:R-:W-:Y:S01]  /*2160*/  MOV R4, UR4 ;  /* 0x0000000400047c02 */ /* 0x000fe20008000f00 */
[----:B0-----:R0:W1:Y:S01]  /*2170*/  LDC.64 R14, c[0x4][R0] ;  /* 0x01000000000e7b82 */ /* 0x0010620000000a00 */
[----:B------:R-:W-:Y:S01]  /*2180*/  IMAD.U32 R5, RZ, RZ, UR5 ;  /* 0x00000005ff057e24 */ /* 0x000fe2000f8e00ff */
        /* <DEDUP_REMOVED lines=9> */
[----:B-1---5:R-:W-:Y:S05]  /*2220*/  CALL.ABS.NOINC R14 ;  /* 0x000000000e007343 */ /* 0x022fea0003c00000 */
.L_x_2348:
[----:B------:R-:W-:Y:S05]  /*2230*/  BSYNC B6 ;  /* 0x0000000000067941 */ /* 0x000fea0003800000 */
.L_x_2347:
[----:B------:R-:W-:Y:S01]  /*2240*/  ULDC.64 UR4, c[0x0][0x9f8] ;  /* 0x00027e0000047ab9 */ /* 0x000fe20000000a00 */
[----:B------:R-:W-:Y:S01]  /*2250*/  IMAD.MOV.U32 R0, RZ, RZ, R28 ;  /* 0x000000ffff007224 */ /* 0x000fe200078e001c */
[----:B------:R-:W-:Y:S01]  /*2260*/  ISETP.NE.U32.AND P0, PT, RZ, UR4, PT ;  /* 0x00000004ff007c0c */ /* 0x000fe2000bf05070 */
[----:B0-----:R-:W2:Y:S01]  /*2270*/  LDL.LU R14, [R1+0x10] ;  /* 0x00001000010e7983 */ /* 0x001ea20000300800 */
[----:B------:R-:W0:Y:S02]  /*2280*/  LDC.64 R114, c[0x0][0x300] ;  /* 0x0000c000ff727b82 */ /* 0x000e240000000a00 */
[----:B------:R-:W-:Y:S01]  /*2290*/  ISETP.NE.AND.EX P0, PT, RZ, UR5, PT, P0 ;  /* 0x00000005ff007c0c */ /* 0x000fe2000bf05300 */
[----:B------:R-:W1:Y:S01]  /*22a0*/  S2R R20, SR_TID.X ;  /* 0x0000000000147919 */ /* 0x000e620000002100 */
[----:B------:R-:W-:Y:S01]  /*22b0*/  IMAD.IADD R123, R26, 0x1, R25 ;  /* 0x000000011a7b7824 */ /* 0x000fe200078e0219 */
[----:B------:R-:W-:-:S03]  /*22c0*/  SHF.R.S32.HI R19, RZ, 0x1f, R18 ;  /* 0x0000001fff137819 */ /* 0x000fc60000011412 */
[----:B------:R-:W3:Y:S07]  /*22d0*/  LDC.64 R108, c[0x0][0x3f8] ;  /* 0x0000fe00ff6c7b82 */ /* 0x000eee0000000a00 */
[----:B------:R-:W-:Y:S01]  /*22e0*/  @P0 IADD3 R4, P1, R30, UR4, RZ ;  /* 0x000000041e040c10 */ /* 0x000fe2000ff3e0ff */
[----:B------:R-:W4:Y:S03]  /*22f0*/  LDC.64 R102, c[0x0][0x408] ;  /* 0x00010200ff667b82 */ /* 0x000f260000000a00 */
[----:B------:R-:W-:Y:S01]  /*2300*/  @P0 IADD3.X R5, R29, UR5, RZ, P1, !PT ;  /* 0x000000051d050c10 */ /* 0x000fe20008ffe4ff */
[----:B------:R-:W-:-:S04]  /*2310*/  ULDC.64 UR4, c[0x0][0xa08] ;  /* 0x0002820000047ab9 */ /* 0x000fc80000000a00 */
[----:B------:R1:W2:Y:S01]  /*2320*/  @P0 LDG.E R0, desc[UR54][R4.64] ;  /* 0x0000003604000981 */ /* 0x0002a2000c1e1900 */
[----:B------:R-:W-:Y:S01]  /*2330*/  SHF.R.S32.HI R15, RZ, 0x1f, R123 ;  /* 0x0000001fff0f7819 */ /* 0x000fe2000001147b */
[-C--:B0-----:R-:W-:Y:S01]  /*2340*/  IMAD.WIDE.U32 R6, R123, R114.reuse, RZ ;  /* 0x000000727b067225 */ /* 0x081fe200078e00ff */
[----:B------:R-:W-:Y:S01]  /*2350*/  SHF.R.S32.HI R31, RZ, 0x1f, R220 ;  /* 0x0000001fff1f7819 */ /* 0x000fe200000114dc */
[----:B------:R-:W0:Y:S02]  /*2360*/  LDC R121, c[0x0][0x3f4] ;  /* 0x0000fd00ff797b82 */ /* 0x000e240000000800 */
[----:B------:R-:W-:Y:S01]  /*2370*/  IMAD R8, R15, R114, RZ ;  /* 0x000000720f087224 */ /* 0x000fe200078e02ff */
[----:B------:R-:W-:-:S03]  /*2380*/  ISETP.NE.U32.AND P0, PT, RZ, UR4, PT ;  /* 0x00000004ff007c0c */ /* 0x000fc6000bf05070 */
[----:B------:R-:W-:Y:S02]  /*2390*/  IMAD R3, R123, R115, R8 ;  /* 0x000000737b037224 */ /* 0x000fe400078e0208 */
[----:B-1----:R-:W-:Y:S01]  /*23a0*/  VIADD R9, R20, 0xffffff80 ;  /* 0xffffff8014097836 */ /* 0x002fe20000000000 */
[----:B------:R-:W-:Y:S01]  /*23b0*/  SHF.R.U32.HI R32, RZ, 0x7, R20 ;  /* 0x00000007ff207819 */ /* 0x000fe20000011614 */
[----:B------:R-:W-:Y:S01]  /*23c0*/  IMAD.IADD R7, R7, 0x1, R3 ;  /* 0x0000000107077824 */ /* 0x000fe200078e0203 */
[----:B------:R-:W-:Y:S01]  /*23d0*/  ISETP.NE.AND.EX P0, PT, RZ, UR5, PT, P0 ;  /* 0x00000005ff007c0c */ /* 0x000fe2000bf05300 */
[----:B------:R-:W-:Y:S01]  /*23e0*/  ULDC.64 UR4, c[0x0][0x308] ;  /* 0x0000c20000047ab9 */ /* 0x000fe20000000a00 */
[----:B------:R-:W-:Y:S01]  /*23f0*/  SHF.R.S32.HI R8, RZ, 0x1f, R9 ;  /* 0x0000001fff087819 */ /* 0x000fe20000011409 */
[C---:B------:R-:W-:Y:S01]  /*2400*/  IMAD.WIDE.U32 R4, R27.reuse, UR4, R6 ;  /* 0x000000041b047c25 */ /* 0x040fe2000f8e0006 */
[----:B------:R-:W-:Y:S02]  /*2410*/  ISETP.NE.AND P6, PT, R32, 0x1, PT ;  /* 0x000000012000780c */ /* 0x000fe40003fc5270 */
[----:B------:R-:W-:Y:S01]  /*2420*/  LEA.HI R8, R8, R9, RZ, 0x2 ;  /* 0x0000000908087211 */ /* 0x000fe200078f10ff */
[----:B------:R-:W-:Y:S01]  /*2430*/  IMAD R5, R27, UR5, R5 ;  /* 0x000000051b057c24 */ /* 0x000fe2000f8e0205 */
[----:B------:R-:W-:-:S02]  /*2440*/  ULDC.64 UR4, c[0x0][0x310] ;  /* 0x0000c40000047ab9 */ /* 0x000fc40000000a00 */
[--C-:B------:R-:W-:Y:S02]  /*2450*/  SHF.R.S32.HI R127, RZ, 0x2, R8.reuse ;  /* 0x00000002ff7f7819 */ /* 0x100fe40000011408 */
[----:B------:R-:W-:-:S04]  /*2460*/  SHF.R.S32.HI R8, RZ, 0x1f, R8 ;  /* 0x0000001fff087819 */ /* 0x000fc80000011408 */
[----:B------:R-:W-:-:S04]  /*2470*/  LEA.HI R8, R8, R127, RZ, 0x2 ;  /* 0x0000007f08087211 */ /* 0x000fc800078f10ff */
[----:B------:R-:W-:-:S05]  /*2480*/  LOP3.LUT R8, R8, 0xfffffffc, RZ, 0xc0, !PT ;  /* 0xfffffffc08087812 */ /* 0x000fca00078ec0ff */
[----:B------:R-:W-:Y:S02]  /*2490*/  IMAD.IADD R127, R127, 0x1, -R8 ;  /* 0x000000017f7f7824 */ /* 0x000fe400078e0a08 */
[-C--:B---3--:R-:W-:Y:S02]  /*24a0*/  IMAD R10, R31, R108.reuse, RZ ;  /* 0x0000006c1f0a7224 */ /* 0x088fe400078e02ff */
[----:B------:R-:W-:Y:S02]  /*24b0*/  VIADD R8, R18, 0x80 ;  /* 0x0000008012087836 */ /* 0x000fe40000000000 */
[C---:B------:R-:W-:Y:S01]  /*24c0*/  IMAD R13, R220.reuse, R109, R10 ;  /* 0x0000006ddc0d7224 */ /* 0x040fe200078e020a */
[----:B------:R-:W-:Y:S01]  /*24d0*/  SHF.R.S32.HI R23, RZ, 0x1f, R22 ;  /* 0x0000001fff177819 */ /* 0x000fe20000011416 */
[----:B------:R-:W-:-:S04]  /*24e0*/  IMAD.WIDE.U32 R110, R220, R108, R18 ;  /* 0x0000006cdc6e7225 */ /* 0x000fc800078e0012 */
[----:B------:R-:W-:Y:S01]  /*24f0*/  IMAD.WIDE.U32 R112, R220, R108, R22 ;  /* 0x0000006cdc707225 */ /* 0x000fe200078e0016 */
[----:B------:R-:W-:-:S03]  /*2500*/  IADD3 R111, R13, R111, RZ ;  /* 0x0000006f0d6f7210 */ /* 0x000fc60007ffe0ff */
[----:B------:R-:W-:Y:S02]  /*2510*/  IMAD.IADD R113, R113, 0x1, R13 ;  /* 0x0000000171717824 */ /* 0x000fe400078e020d */
[----:B----4-:R-:W-:-:S04]  /*2520*/  IMAD.WIDE.U32 R106, R220, R102, R22 ;  /* 0x00000066dc6a7225 */ /* 0x010fc800078e0016 */
[----:B------:R-:W-:Y:S01]  /*2530*/  IMAD.WIDE.U32 R104, R220, R102, R18 ;  /* 0x00000066dc687225 */ /* 0x000fe200078e0012 */
[----:B------:R-:W-:-:S03]  /*2540*/  SHF.L.U64.HI R131, R114, 0x7, R115 ;  /* 0x0000000772837819 */ /* 0x000fc60000010273 */
[----:B------:R-:W-:Y:S02]  /*2550*/  VIADD R33, R220, 0x80 ;  /* 0x00000080dc217836 */ /* 0x000fe40000000000 */
[----:B------:R-:W-:Y:S02]  /*2560*/  IMAD R25, R115, 0xa0, RZ ;  /* 0x000000a073197824 */ /* 0x000fe400078e02ff */
[----:B------:R-:W-:Y:S01]  /*2570*/  IMAD.SHL.U32 R133, R114, 0x80, RZ ;  /* 0x0000008072857824 */ /* 0x000fe200078e00ff */
[----:B------:R-:W-:Y:S01]  /*2580*/  SHF.R.S32.HI R147, RZ, 0x1f, R33 ;  /* 0x0000001fff937819 */ /* 0x000fe20000011421 */
[----:B-----5:R-:W-:-:S04]  /*2590*/  IMAD.WIDE.U32 R112, R146, R108, R112 ;  /* 0x0000006c92707225 */ /* 0x020fc800078e0070 */
[----:B------:R-:W-:-:S04]  /*25a0*/  IMAD.WIDE.U32 R110, R146, R108, R110 ;  /* 0x0000006c926e7225 */ /* 0x000fc800078e006e */
[----:B------:R-:W-:Y:S02]  /*25b0*/  IMAD R129, R109, 0xa0, RZ ;  /* 0x000000a06d817824 */ /* 0x000fe400078e02ff */
[----:B------:R-:W-:Y:S01]  /*25c0*/  VIADD R153, R32, 0x8 ;  /* 0x0000000820997836 */ /* 0x000fe20000000000 */
[----:B--2---:R-:W-:-:S04]  /*25d0*/  SHF.R.S32.HI R3, RZ, 0x1f, R0 ;  /* 0x0000001fff037819 */ /* 0x004fc80000011400 */
[----:B------:R-:W-:Y:S02]  /*25e0*/  SEL R12, R3, RZ, !P0 ;  /* 0x000000ff030c7207 */ /* 0x000fe40004000000 */
[----:B------:R-:W-:-:S03]  /*25f0*/  SEL R21, R0, RZ, !P0 ;  /* 0x000000ff00157207 */ /* 0x000fc60004000000 */
[----:B------:R-:W-:Y:S02]  /*2600*/  IMAD R0, R12, UR4, RZ ;  /* 0x000000040c007c24 */ /* 0x000fe4000f8e02ff */
[----:B------:R-:W-:-:S04]  /*2610*/  IMAD.WIDE.U32 R118, R21, UR4, R4 ;  /* 0x0000000415767c25 */ /* 0x000fc8000f8e0004 */
[----:B------:R-:W-:Y:S01]  /*2620*/  IMAD R9, R21, UR5, R0 ;  /* 0x0000000515097c24 */ /* 0x000fe2000f8e0200 */
[----:B------:R-:W-:Y:S05]  /*2630*/  @!P6 WARPSYNC.ALL ;  /* 0x000000000000e948 */ /* 0x000fea0003800000 */
[----:B------:R-:W-:Y:S01]  /*2640*/  ULDC.64 UR4, c[0x0][0x330] ;  /* 0x0000cc0000047ab9 */ /* 0x000fe20000000a00 */
[----:B------:R-:W-:Y:S01]  /*2650*/  IADD3 R0, R18, 0x20, RZ ;  /* 0x0000002012007810 */ /* 0x000fe20007ffe0ff */
[----:B------:R-:W-:Y:S01]  /*2660*/  IMAD.WIDE.U32 R116, R27, UR4, R18 ;  /* 0x000000041b747c25 */ /* 0x000fe2000f8e0012 */
[----:B------:R-:W-:Y:S01]  /*2670*/  ULDC UR4, c[0x0][0x2f4] ;  /* 0x0000bd0000047ab9 */ /* 0x000fe20000000800 */
[----:B------:R-:W-:Y:S01]  /*2680*/  LOP3.LUT R14, R14, 0xfffffffb, RZ, 0xc0, !PT ;  /* 0xfffffffb0e0e7812 */ /* 0x000fe200078ec0ff */
[----:B------:R-:W-:Y:S01]  /*2690*/  ULDC.64 UR6, c[0x0][0x338] ;  /* 0x0000ce0000067ab9 */ /* 0x000fe20000000a00 */
[----:B------:R-:W-:Y:S01]  /*26a0*/  @!P6 BAR.SYNC.DEFER_BLOCKING 0x9, 0x100 ;  /* 0x024400000000eb1d */ /* 0x000fe20000010000 */
[----:B------:R-:W-:-:S02]  /*26b0*/  ISETP.GE.AND P1, PT, R0, UR4, PT ;  /* 0x0000000400007c0c */ /* 0x000fc4000bf26270 */
[----:B------:R-:W-:Y:S02]  /*26c0*/  ISETP.GE.AND P0, PT, R18, UR4, PT ;  /* 0x0000000412007c0c */ /* 0x000fe4000bf06270 */
[----:B------:R-:W-:Y:S02]  /*26d0*/  SEL R7, RZ, 0xffffffff, P1 ;  /* 0xffffffffff077807 */ /* 0x000fe40000800000 */
[----:B------:R-:W-:Y:S01]  /*26e0*/  SEL R6, RZ, 0x1, P0 ;  /* 0x00000001ff067807 */ /* 0x000fe20000000000 */
[-C--:B------:R-:W-:Y:S01]  /*26f0*/  IMAD R3, R31, R114.reuse, RZ ;  /* 0x000000721f037224 */ /* 0x080fe200078e02ff */
[----:B------:R-:W-:Y:S01]  /*2700*/  LOP3.LUT P0, RZ, R127, 0x2, RZ, 0xc0, !PT ;  /* 0x000000027fff7812 */ /* 0x000fe2000780c0ff */
[----:B------:R-:W-:-:S04]  /*2710*/  IMAD.WIDE.U32 R4, R220, R114, R18 ;  /* 0x00000072dc047225 */ /* 0x000fc800078e0012 */
[----:B------:R-:W-:Y:S02]  /*2720*/  IMAD.SHL.U32 R7, R7, 0x2, RZ ;  /* 0x0000000207077824 */ /* 0x000fe400078e00ff */
[----:B------:R-:W-:Y:S01]  /*2730*/  IMAD R11, R220, R115, R3 ;  /* 0x00000073dc0b7224 */ /* 0x000fe200078e0203 */
[----:B------:R-:W-:Y:S01]  /*2740*/  IADD3 R3, P1, R118, R4, RZ ;  /* 0x0000000476037210 */ /* 0x000fe20007f3e0ff */
[----:B------:R-:W-:Y:S01]  /*2750*/  IMAD.IADD R4, R119, 0x1, R9 ;  /* 0x0000000177047824 */ /* 0x000fe200078e0209 */
[----:B------:R-:W-:Y:S01]  /*2760*/  LOP3.LUT R9, R7, 0x2, R6, 0xe2, !PT ;  /* 0x0000000207097812 */ /* 0x000fe200078ee206 */
[C---:B------:R-:W-:Y:S02]  /*2770*/  VIADD R6, R18.reuse, 0x40 ;  /* 0x0000004012067836 */ /* 0x040fe40000000000 */
[----:B------:R-:W-:Y:S01]  /*2780*/  VIADD R7, R18, 0x60 ;  /* 0x0000006012077836 */ /* 0x000fe20000000000 */
[----:B------:R-:W-:Y:S02]  /*2790*/  IADD3.X R5, R4, R5, R11, P1, !PT ;  /* 0x0000000504057210 */ /* 0x000fe40000ffe40b */
[----:B------:R-:W-:-:S02]  /*27a0*/  @P0 LOP3.LUT R14, R14, 0x4, RZ, 0xfc, !PT ;  /* 0x000000040e0e0812 */ /* 0x000fc400078efcff */
[----:B------:R-:W-:Y:S02]  /*27b0*/  ISETP.GE.AND P0, PT, R6, UR4, PT ;  /* 0x0000000406007c0c */ /* 0x000fe4000bf06270 */
[----:B------:R-:W-:Y:S02]  /*27c0*/  ISETP.GE.AND P1, PT, R7, UR4, PT ;  /* 0x0000000407007c0c */ /* 0x000fe4000bf26270 */
[----:B------:R-:W-:Y:S02]  /*27d0*/  SEL R10, RZ, 0x4, P0 ;  /* 0x00000004ff0a7807 */ /* 0x000fe40000000000 */
[----:B------:R-:W-:Y:S02]  /*27e0*/  SEL R11, RZ, 0x8, P1 ;  /* 0x00000008ff0b7807 */ /* 0x000fe40000800000 */
[----:B------:R-:W-:Y:S02]  /*27f0*/  ISETP.GE.AND P0, PT, R8, UR4, PT ;  /* 0x0000000408007c0c */ /* 0x000fe4000bf06270 */
[----:B------:R-:W-:-:S02]  /*2800*/  LOP3.LUT R9, R11, R9, R10, 0xfe, !PT ;  /* 0x000000090b097212 */ /* 0x000fc400078efe0a */
[----:B------:R-:W-:Y:S01]  /*2810*/  SEL R10, RZ, 0x10, P0 ;  /* 0x00000010ff0a7807 */ /* 0x000fe20000000000 */
[----:B------:R-:W-:Y:S01]  /*2820*/  IMAD R11, R12, UR6, RZ ;  /* 0x000000060c0b7c24 */ /* 0x000fe2000f8e02ff */
[-C--:B0-----:R-:W-:Y:S02]  /*2830*/  ISETP.GE.AND P0, PT, R18, R121.reuse, PT ;  /* 0x000000791200720c */ /* 0x081fe40003f06270 */
[----:B------:R-:W-:Y:S01]  /*2840*/  LOP3.LUT R36, R9, R10, RZ, 0xfc, !PT ;  /* 0x0000000a09247212 */ /* 0x000fe200078efcff */
[----:B------:R-:W-:Y:S01]  /*2850*/  IMAD R9, R31, R102, RZ ;  /* 0x000000661f097224 */ /* 0x000fe200078e02ff */
[----:B------:R-:W-:Y:S01]  /*2860*/  ISETP.GE.AND P1, PT, R0, R121, PT ;  /* 0x000000790000720c */ /* 0x000fe20003f26270 */
[----:B------:R-:W-:Y:S02]  /*2870*/  IMAD R35, R21, UR7, R11 ;  /* 0x0000000715237c24 */ /* 0x000fe4000f8e020b */
[----:B------:R-:W-:Y:S01]  /*2880*/  IMAD R13, R220, R103, R9 ;  /* 0x00000067dc0d7224 */ /* 0x000fe200078e0209 */
[----:B------:R-:W-:-:S02]  /*2890*/  SEL R9, R121, RZ, P0 ;  /* 0x000000ff79097207 */ /* 0x000fc40000000000 */
[----:B------:R-:W-:Y:S02]  /*28a0*/  ISETP.GE.AND P2, PT, R6, R121, PT ;  /* 0x000000790600720c */ /* 0x000fe40003f46270 */
[----:B------:R-:W-:Y:S01]  /*28b0*/  SEL R11, R121, RZ, P1 ;  /* 0x000000ff790b7207 */ /* 0x000fe20000800000 */
[----:B------:R-:W-:-:S04]  /*28c0*/  IMAD.IADD R9, R18, 0x1, R9 ;  /* 0x0000000112097824 */ /* 0x000fc800078e0209 */
[----:B------:R-:W-:Y:S01]  /*28d0*/  IMAD.IADD R11, R0, 0x1, R11 ;  /* 0x00000001000b7824 */ /* 0x000fe200078e020b */
[----:B------:R-:W-:Y:S01]  /*28e0*/  LOP3.LUT R14, R14, 0xfffffffe, RZ, 0xc0, !PT ;  /* 0xfffffffe0e0e7812 */ /* 0x000fe200078ec0ff */
[----:B------:R-:W-:Y:S01]  /*28f0*/  IMAD.IADD R107, R107, 0x1, R13 ;  /* 0x000000016b6b7824 */ /* 0x000fe200078e020d */
[----:B------:R-:W-:Y:S01]  /*2900*/  SHF.R.S32.HI R10, RZ, 0x1f, R9 ;  /* 0x0000001fff0a7819 */ /* 0x000fe20000011409 */
[----:B------:R-:W-:Y:S01]  /*2910*/  IMAD.IADD R105, R13, 0x1, R105 ;  /* 0x000000010d697824 */ /* 0x000fe200078e0269 */
[----:B------:R-:W-:Y:S02]  /*2920*/  SHF.R.S32.HI R12, RZ, 0x1f, R11 ;  /* 0x0000001fff0c7819 */ /* 0x000fe4000001140b */
[----:B------:R-:W-:Y:S02]  /*2930*/  SEL R13, R121, RZ, P2 ;  /* 0x000000ff790d7207 */ /* 0x000fe40001000000 */
[----:B------:R-:W-:Y:S02]  /*2940*/  @P2 LOP3.LUT R14, R14, 0x1, RZ, 0xfc, !PT ;  /* 0x000000010e0e2812 */ /* 0x000fe400078efcff */
[----:B------:R-:W-:-:S02]  /*2950*/  LEA.HI R26, R10, R9, RZ, 0x4 ;  /* 0x000000090a1a7211 */ /* 0x000fc400078f20ff */
[----:B------:R-:W-:Y:S02]  /*2960*/  LEA.HI R10, R10, R9, RZ, 0x6 ;  /* 0x000000090a0a7211 */ /* 0x000fe400078f30ff */
[CC--:B------:R-:W-:Y:S01]  /*2970*/  LEA.HI R28, R12.reuse, R11.reuse, RZ, 0x4 ;  /* 0x0000000b0c1c7211 */ /* 0x0c0fe200078f20ff */
[----:B------:R-:W-:Y:S01]  /*2980*/  IMAD R117, R27, UR5, R117 ;  /* 0x000000051b757c24 */ /* 0x000fe2000f8e0275 */
[----:B------:R-:W-:Y:S01]  /*2990*/  LEA.HI R12, R12, R11, RZ, 0x6 ;  /* 0x0000000b0c0c7211 */ /* 0x000fe200078f30ff */
[----:B------:R-:W-:Y:S01]  /*29a0*/  IMAD.IADD R20, R6, 0x1, R13 ;  /* 0x0000000106147824 */ /* 0x000fe200078e020d */
[----:B------:R0:W-:Y:S01]  /*29b0*/  STL [R1+0x10], R14 ;  /* 0x0000100e01007387 */ /* 0x0001e20000100800 */
[----:B------:R-:W-:Y:S01]  /*29c0*/  SHF.R.S32.HI R11, RZ, 0x6, R10 ;  /* 0x00000006ff0b7819 */ /* 0x000fe2000001140a */
[----:B------:R-:W-:Y:S01]  /*29d0*/  IMAD.WIDE.U32 R116, R21, UR6, R116 ;  /* 0x0000000615747c25 */ /* 0x000fe2000f8e0074 */
[----:B------:R-:W-:Y:S02]  /*29e0*/  SHF.R.U32.HI R9, RZ, 0x3, R233 ;  /* 0x00000003ff097819 */ /* 0x000fe400000116e9 */
[----:B------:R-:W-:-:S02]  /*29f0*/  SHF.R.S32.HI R13, RZ, 0x6, R12 ;  /* 0x00000006ff0d7819 */ /* 0x000fc4000001140c */
[C---:B------:R-:W-:Y:S02]  /*2a00*/  LOP3.LUT R12, R230.reuse, 0x30, R28, 0xf8, !PT ;  /* 0x00000030e60c7812 */ /* 0x040fe400078ef81c */
[----:B0-----:R-:W-:Y:S02]  /*2a10*/  LOP3.LUT R14, R233, 0x30, R26, 0xf8, !PT ;  /* 0x00000030e90e7812 */ /* 0x001fe400078ef81a */
[----:B------:R-:W-:Y:S01]  /*2a20*/  SHF.R.S32.HI R21, RZ, 0x1f, R20 ;  /* 0x0000001fff157819 */ /* 0x000fe20000011414 */
[C---:B------:R-:W-:Y:S01]  /*2a30*/  IMAD R145, R11.reuse, 0x2800, R232 ;  /* 0x000028000b917824 */ /* 0x040fe200078e02e8 */
[----:B------:R-:W-:Y:S01]  /*2a40*/  LOP3.LUT R10, R230, 0x30, R26, 0xf8, !PT ;  /* 0x00000030e60a7812 */ /* 0x000fe200078ef81a */
[----:B------:R-:W-:Y:S01]  /*2a50*/  IMAD R143, R11, 0x2800, R234 ;  /* 0x000028000b8f7824 */ /* 0x000fe200078e02ea */
[----:B------:R-:W-:Y:S01]  /*2a60*/  LOP3.LUT R14, R14, R9, RZ, 0x3c, !PT ;  /* 0x000000090e0e7212 */ /* 0x000fe200078e3cff */
[----:B------:R-:W-:Y:S01]  /*2a70*/  IMAD R144, R13, 0x2800, R232 ;  /* 0x000028000d907824 */ /* 0x000fe200078e02e8 */
[----:B------:R-:W-:-:S02]  /*2a80*/  LOP3.LUT R11, R12, R231, RZ, 0x3c, !PT ;  /* 0x000000e70c0b7212 */ /* 0x000fc400078e3cff */
[-C--:B------:R-:W-:Y:S02]  /*2a90*/  LEA.HI R30, R21, R20.reuse, RZ, 0x4 ;  /* 0x00000014151e7211 */ /* 0x080fe400078f20ff */
[----:B------:R-:W-:Y:S02]  /*2aa0*/  LOP3.LUT R12, R233, 0x30, R28, 0xf8, !PT ;  /* 0x00000030e90c7812 */ /* 0x000fe400078ef81c */
[----:B------:R-:W-:Y:S01]  /*2ab0*/  LEA.HI R20, R21, R20, RZ, 0x6 ;  /* 0x0000001415147211 */ /* 0x000fe200078f30ff */
[----:B------:R-:W-:Y:S01]  /*2ac0*/  IMAD.IADD R143, R143, 0x1, R14 ;  /* 0x000000018f8f7824 */ /* 0x000fe200078e020e */
[----:B------:R-:W-:Y:S01]  /*2ad0*/  LOP3.LUT R10, R10, R231, RZ, 0x3c, !PT ;  /* 0x000000e70a0a7212 */ /* 0x000fe200078e3cff */
[----:B------:R-:W-:Y:S01]  /*2ae0*/  IMAD R141, R13, 0x2800, R234 ;  /* 0x000028000d8d7824 */ /* 0x000fe200078e02ea */
[----:B------:R-:W-:Y:S02]  /*2af0*/  IADD3 R144, R144, R11, RZ ;  /* 0x0000000b90907210 */ /* 0x000fe40007ffe0ff */
[----:B------:R-:W-:-:S02]  /*2b00*/  LOP3.LUT R14, R233, 0x30, R30, 0xf8, !PT ;  /* 0x00000030e90e7812 */ /* 0x000fc400078ef81e */
[-C--:B------:R-:W-:Y:S02]  /*2b10*/  LOP3.LUT R12, R12, R9.reuse, RZ, 0x3c, !PT ;  /* 0x000000090c0c7212 */ /* 0x080fe400078e3cff */
[----:B------:R-:W-:Y:S02]  /*2b20*/  SHF.R.S32.HI R11, RZ, 0x6, R20 ;  /* 0x00000006ff0b7819 */ /* 0x000fe40000011414 */
[----:B------:R-:W-:Y:S01]  /*2b30*/  SHF.R.S32.HI R21, RZ, 0x1f, R146 ;  /* 0x0000001fff157819 */ /* 0x000fe20000011492 */
[----:B------:R-:W-:Y:S01]  /*2b40*/  IMAD.IADD R145, R145, 0x1, R10 ;  /* 0x0000000191917824 */ /* 0x000fe200078e020a */
[----:B------:R-:W-:Y:S01]  /*2b50*/  LOP3.LUT R10, R230, 0x30, R30, 0xf8, !PT ;  /* 0x00000030e60a7812 */ /* 0x000fe200078ef81e */
[----:B------:R-:W-:Y:S01]  /*2b60*/  IMAD.IADD R141, R141, 0x1, R12 ;  /* 0x000000018d8d7824 */ /* 0x000fe200078e020c */
[----:B------:R-:W-:Y:S01]  /*2b70*/  LOP3.LUT R13, R14, R9, RZ, 0x3c, !PT ;  /* 0x000000090e0d7212 */ /* 0x000fe200078e3cff */
[----:B------:R-:W-:Y:S01]  /*2b80*/  VIADD R14, R18, 0xa0 ;  /* 0x000000a0120e7836 */ /* 0x000fe20000000000 */
[----:B------:R-:W-:Y:S01]  /*2b90*/  IADD3 R122, P2, R220, R123, RZ ;  /* 0x0000007bdc7a7210 */ /* 0x000fe20007f5e0ff */
[----:B------:R-:W-:-:S02]  /*2ba0*/  IMAD R140, R11, 0x2800, R234 ;  /* 0x000028000b8c7824 */ /* 0x000fc400078e02ea */
[----:B------:R-:W-:Y:S02]  /*2bb0*/  IMAD R12, R21, R102, RZ ;  /* 0x00000066150c7224 */ /* 0x000fe400078e02ff */
[----:B------:R-:W-:Y:S01]  /*2bc0*/  IMAD R142, R11, 0x2800, R232 ;  /* 0x000028000b8e7824 */ /* 0x000fe200078e02e8 */
[----:B------:R-:W-:Y:S01]  /*2bd0*/  LOP3.LUT R11, R10, R231, RZ, 0x3c, !PT ;  /* 0x000000e70a0b7212 */ /* 0x000fe200078e3cff */
[----:B------:R-:W-:Y:S02]  /*2be0*/  IMAD R10, R21, R108, RZ ;  /* 0x0000006c150a7224 */ /* 0x000fe400078e02ff */
[----:B------:R-:W-:Y:S01]  /*2bf0*/  IMAD.X R123, R31, 0x1, R15, P2 ;  /* 0x000000011f7b7824 */ /* 0x000fe200010e060f */
[----:B------:R-:W-:Y:S01]  /*2c00*/  ISETP.GE.AND P2, PT, R14, UR4, PT ;  /* 0x000000040e007c0c */ /* 0x000fe2000bf46270 */
[----:B------:R-:W-:Y:S01]  /*2c10*/  IMAD.IADD R140, R140, 0x1, R13 ;  /* 0x000000018c8c7824 */ /* 0x000fe200078e020d */
[----:B------:R-:W-:Y:S01]  /*2c20*/  SHF.L.U32 R13, R102, 0x7, RZ ;  /* 0x00000007660d7819 */ /* 0x000fe200000006ff */
[----:B------:R-:W-:Y:S01]  /*2c30*/  IMAD R29, R146, R103, R12 ;  /* 0x00000067921d7224 */ /* 0x000fe200078e020c */
[----:B------:R-:W-:Y:S01]  /*2c40*/  SHF.L.U64.HI R12, R102, 0x7, R103 ;  /* 0x00000007660c7819 */ /* 0x000fe20000010267 */
[----:B------:R-:W-:-:S02]  /*2c50*/  IMAD R21, R103, 0xa0, RZ ;  /* 0x000000a067157824 */ /* 0x000fc400078e02ff */
[----:B------:R-:W-:Y:S01]  /*2c60*/  IMAD.WIDE.U32 R106, R146, R102, R106 ;  /* 0x00000066926a7225 */ /* 0x000fe200078e006a */
[----:B------:R-:W-:-:S03]  /*2c70*/  SEL R33, RZ, 0x20, P2 ;  /* 0x00000020ff217807 */ /* 0x000fc60001000000 */
[----:B------:R-:W-:-:S04]  /*2c80*/  IMAD.WIDE.U32 R104, R146, R102, R104 ;  /* 0x0000006692687225 */ /* 0x000fc800078e0068 */
[----:B------:R-:W-:-:S04]  /*2c90*/  IMAD.WIDE.U32 R114, R114, 0xa0, RZ ;  /* 0x000000a072727825 */ /* 0x000fc800078e00ff */
[----:B------:R-:W-:-:S04]  /*2ca0*/  IMAD.WIDE.U32 R102, R102, 0xa0, RZ ;  /* 0x000000a066667825 */ /* 0x000fc800078e00ff */
[----:B------:R-:W-:Y:S01]  /*2cb0*/  IMAD R27, R146, R109, R10 ;  /* 0x0000006d921b7224 */ /* 0x000fe200078e020a */
[----:B------:R-:W-:Y:S01]  /*2cc0*/  SHF.L.U64.HI R10, R108, 0x7, R109 ;  /* 0x000000076c0a7819 */ /* 0x000fe2000001026d */
[----:B------:R-:W-:Y:S02]  /*2cd0*/  IMAD.IADD R142, R142, 0x1, R11 ;  /* 0x000000018e8e7824 */ /* 0x000fe400078e020b */
[----:B------:R-:W-:Y:S02]  /*2ce0*/  IMAD.IADD R128, R115, 0x1, R25 ;  /* 0x0000000173807824 */ /* 0x000fe400078e0219 */
[----:B------:R-:W-:Y:S01]  /*2cf0*/  IMAD.IADD R130, R103, 0x1, R21 ;  /* 0x0000000167827824 */ /* 0x000fe200078e0215 */
[----:B------:R-:W-:Y:S01]  /*2d00*/  SHF.R.S32.HI R120, RZ, 0x4, R26 ;  /* 0x00000004ff787819 */ /* 0x000fe2000001141a */
[----:B------:R-:W-:Y:S01]  /*2d10*/  IMAD.SHL.U32 R11, R108, 0x80, RZ ;  /* 0x000000806c0b7824 */ /* 0x000fe200078e00ff */
[----:B------:R-:W-:Y:S01]  /*2d20*/  LOP3.LUT R40, R36, R33, RZ, 0xfc, !PT ;  /* 0x0000002124287212 */ /* 0x000fe200078efcff */
[----:B------:R-:W-:-:S02]  /*2d30*/  IMAD.IADD R15, R113, 0x1, R27 ;  /* 0x00000001710f7824 */ /* 0x000fc400078e021b */
[----:B------:R-:W-:Y:S01]  /*2d40*/  IMAD.IADD R20, R27, 0x1, R111 ;  /* 0x000000011b147824 */ /* 0x000fe200078e026f */
[----:B------:R-:W-:Y:S01]  /*2d50*/  SHF.R.S32.HI R27, RZ, 0x4, R28 ;  /* 0x00000004ff1b7819 */ /* 0x000fe2000001141c */
[----:B------:R-:W-:Y:S02]  /*2d60*/  IMAD.IADD R21, R107, 0x1, R29 ;  /* 0x000000016b157824 */ /* 0x000fe400078e021d */
[----:B------:R-:W-:Y:S01]  /*2d70*/  IMAD.IADD R25, R29, 0x1, R105 ;  /* 0x000000011d197824 */ /* 0x000fe200078e0269 */
[----:B------:R-:W-:Y:S01]  /*2d80*/  SHF.R.S32.HI R29, RZ, 0x4, R30 ;  /* 0x00000004ff1d7819 */ /* 0x000fe2000001141e */
[----:B------:R-:W-:Y:S01]  /*2d90*/  IMAD.WIDE.U32 R108, R108, 0xa0, RZ ;  /* 0x000000a06c6c7825 */ /* 0x000fe200078e00ff */
[----:B------:R-:W-:Y:S02]  /*2da0*/  LOP3.LUT R26, R26, 0xfffffff0, RZ, 0xc0, !PT ;  /* 0xfffffff01a1a7812 */ /* 0x000fe400078ec0ff */
[----:B------:R-:W-:Y:S01]  /*2db0*/  LOP3.LUT R28, R28, 0xfffffff0, RZ, 0xc0, !PT ;  /* 0xfffffff01c1c7812 */ /* 0x000fe200078ec0ff */
[----:B------:R-:W-:Y:S01]  /*2dc0*/  IMAD.IADD R34, R117, 0x1, R35 ;  /* 0x0000000175227824 */ /* 0x000fe200078e0223 */
[----:B------:R-:W-:-:S02]  /*2dd0*/  LOP3.LUT R30, R30, 0xfffffff0, RZ, 0xc0, !PT ;  /* 0xfffffff01e1e7812 */ /* 0x000fc400078ec0ff */
[----:B------:R-:W-:Y:S01]  /*2de0*/  LOP3.LUT R35, R36, 0x1, RZ, 0xc0, !PT ;  /* 0x0000000124237812 */ /* 0x000fe200078ec0ff */
[----:B------:R-:W-:Y:S01]  /*2df0*/  IMAD.SHL.U32 R121, R121, 0x2, RZ ;  /* 0x0000000279797824 */ /* 0x000fe200078e00ff */
[C---:B------:R-:W-:Y:S02]  /*2e00*/  LOP3.LUT R36, R40.reuse, 0x2, RZ, 0xc0, !PT ;  /* 0x0000000228247812 */ /* 0x040fe400078ec0ff */
[C---:B------:R-:W-:Y:S02]  /*2e10*/  LOP3.LUT R37, R40.reuse, 0x4, RZ, 0xc0, !PT ;  /* 0x0000000428257812 */ /* 0x040fe400078ec0ff */
[C---:B------:R-:W-:Y:S02]  /*2e20*/  LOP3.LUT R38, R40.reuse, 0x8, RZ, 0xc0, !PT ;  /* 0x0000000828267812 */ /* 0x040fe400078ec0ff */
[----:B------:R-:W-:Y:S02]  /*2e30*/  LOP3.LUT R39, R40, 0x10, RZ, 0xc0, !PT ;  /* 0x0000001028277812 */ /* 0x000fe400078ec0ff */
[----:B------:R-:W-:-:S02]  /*2e40*/  IADD3 R129, R109, R129, RZ ;  /* 0x000000816d817210 */ /* 0x000fc40007ffe0ff */
[----:B------:R-:W-:Y:S02]  /*2e50*/  SHF.R.S32.HI R31, RZ, 0x1f, R26 ;  /* 0x0000001fff1f7819 */ /* 0x000fe4000001141a */
[----:B------:R-:W-:Y:S02]  /*2e60*/  SHF.R.S32.HI R32, RZ, 0x1f, R28 ;  /* 0x0000001fff207819 */ /* 0x000fe4000001141c */
[----:B------:R-:W-:Y:S02]  /*2e70*/  SHF.R.S32.HI R33, RZ, 0x1f, R30 ;  /* 0x0000001fff217819 */ /* 0x000fe4000001141e */
[----:B------:R-:W-:-:S07]  /*2e80*/  LOP3.LUT R40, R40, 0x20, RZ, 0xc0, !PT ;  /* 0x0000002028287812 */ /* 0x000fce00078ec0ff */
.L_x_2448:
[----:B------:R-:W2:Y:S01]  /*2e90*/  LDL R43, [R1+0xc] ;  /* 0x00000c00012b7983 */ /* 0x000ea20000100800 */
[----:B0-----:R-:W0:Y:S03]  /*2ea0*/  LDC.64 R124, c[0x0][0x2e8] ;  /* 0x0000ba00ff7c7b82 */ /* 0x001e260000000a00 */
[----:B------:R-:W3:Y:S01]  /*2eb0*/  LDL.LU R42, [R1+0x10] ;  /* 0x00001000012a7983 */ /* 0x000ee20000300800 */
[----:B------:R-:W-:Y:S01]  /*2ec0*/  IADD3 R53, R24, -0x1, RZ ;  /* 0xffffffff18357810 */ /* 0x000fe20007ffe0ff */
[----:B------:R-:W-:Y:S05]  /*2ed0*/  YIELD ;  /* 0x0000000000007946 */ /* 0x000fea0003800000 */
[----:B------:R-:W-:Y:S01]  /*2ee0*/  SHF.R.S32.HI R44, RZ, 0x1f, R53 ;  /* 0x0000001fff2c7819 */ /* 0x000fe20000011435 */
[-C--:B------:R-:W-:Y:S01]  /*2ef0*/  IMAD R41, R128, R53.reuse, RZ ;  /* 0x0000003580297224 */ /* 0x080fe200078e02ff */
[----:B------:R-:W1:Y:S01]  /*2f00*/  LDC R132, c[0x0][0x3f4] ;  /* 0x0000fd00ff847b82 */ /* 0x000e620000000800 */
[----:B------:R-:W-:Y:S01]  /*2f10*/  IMAD.WIDE.U32 R134, R114, R53, RZ ;  /* 0x0000003572867225 */ /* 0x000fe200078e00ff */
[----:B------:R-:W-:Y:S01]  /*2f20*/  LOP3.LUT P4, RZ, R127, 0x2, RZ, 0xc0, !PT ;  /* 0x000000027fff7812 */ /* 0x000fe2000788c0ff */
[----:B------:R-:W-:Y:S02]  /*2f30*/  BSSY B0, `(.L_x_2349) ;  /* 0x0000cac000007945 */ /* 0x000fe40003800000 */
[----:B------:R-:W-:Y:S01]  /*2f40*/  IMAD R41, R44, R114, R41 ;  /* 0x000000722c297224 */ /* 0x000fe200078e0229 */
[----:B------:R-:W-:-:S03]  /*2f50*/  IADD3 R49, P2, P3, R3, R134, R133 ;  /* 0x0000008603317210 */ /* 0x000fc60007b5e085 */
[----:B------:R-:W-:-:S05]  /*2f60*/  IMAD.IADD R96, R135, 0x1, R41 ;  /* 0x0000000187607824 */ /* 0x000fca00078e0229 */
[----:B------:R-:W-:Y:S02]  /*2f70*/  IADD3.X R24, R5, R96, R131, P2, P3 ;  /* 0x0000006005187210 */ /* 0x000fe400017e6483 */
[----:B0-----:R-:W-:-:S04]  /*2f80*/  IADD3 R50, P2, P3, R134, R124, R3 ;  /* 0x0000007c86327210 */ /* 0x001fc80007b5e003 */
[----:B------:R-:W-:Y:S02]  /*2f90*/  IADD3.X R51, R96, R125, R5, P2, P3 ;  /* 0x0000007d60337210 */ /* 0x000fe400017e6405 */
[----:B------:R-:W-:Y:S02]  /*2fa0*/  IADD3 R48, P2, R49, R124, RZ ;  /* 0x0000007c31307210 */ /* 0x000fe40007f5e0ff */
[----:B------:R-:W-:-:S03]  /*2fb0*/  ISETP.GT.AND P3, PT, R53, R126, PT ;  /* 0x0000007e3500720c */ /* 0x000fc60003f64270 */
[----:B------:R-:W-:Y:S01]  /*2fc0*/  IMAD.X R49, R24, 0x1, R125, P2 ;  /* 0x0000000118317824 */ /* 0x000fe200010e067d */
[----:B-1----:R-:W-:Y:S01]  /*2fd0*/  ISETP.GE.AND P2, PT, R132, 0x1, PT ;  /* 0x000000018400780c */ /* 0x002fe20003f46270 */
[----:B------:R-:W-:Y:S02]  /*2fe0*/  IMAD.MOV.U32 R24, RZ, RZ, R53 ;  /* 0x000000ffff187224 */ /* 0x000fe400078e0035 */
[----:B--2---:R-:W-:Y:S01]  /*2ff0*/  IMAD R41, R17, 0x7800, R43 ;  /* 0x0000780011297824 */ /* 0x004fe200078e022b */
[----:B---3--:R-:W-:-:S03]  /*3000*/  LOP3.LUT R42, R42, 0xfffffffd, RZ, 0xc0, !PT ;  /* 0xfffffffd2a2a7812 */ /* 0x008fc600078ec0ff */
[C---:B------:R-:W-:Y:S02]  /*3010*/  VIADD R43, R41.reuse, 0x20 ;  /* 0x00000020292b7836 */ /* 0x040fe40000000000 */
[----:B------:R-:W-:Y:S01]  /*3020*/  @P4 VIADD R43, R41, 0xffffffe0 ;  /* 0xffffffe0292b4836 */ /* 0x000fe20000000000 */
[----:B------:R-:W-:Y:S01]  /*3030*/  @P3 LOP3.LUT R42, R42, 0x2, RZ, 0xfc, !PT ;  /* 0x000000022a2a3812 */ /* 0x000fe200078efcff */
[----:B------:R-:W-:-:S04]  /*3040*/  IMAD.IADD R41, R16, 0x1, R41 ;  /* 0x0000000110297824 */ /* 0x000fc800078e0229 */
[----:B------:R0:W-:Y:S02]  /*3050*/  STL [R1+0x10], R42 ;  /* 0x0000102a01007387 */ /* 0x0001e40000100800 */
[----:B0-----:R-:W-:Y:S01]  /*3060*/  IADD3 R42, R16, R43, RZ ;  /* 0x0000002b102a7210 */ /* 0x001fe20007ffe0ff */
[----:B------:R-:W-:Y:S06]  /*3070*/  @!P2 BRA `(.L_x_2350) ;  /* 0x000000c40080a947 */ /* 0x000fec0003800000 */
[----:B------:R-:W-:Y:S01]  /*3080*/  ULDC.U8 UR4, c[0x0][0x410] ;  /* 0x0001040000047ab9 */ /* 0x000fe20000000000 */
[-C--:B------:R-:W-:Y:S01]  /*3090*/  IMAD R43, R129, R53.reuse, RZ ;  /* 0x00000035812b7224 */ /* 0x080fe200078e02ff */
[----:B------:R-:W-:Y:S01]  /*30a0*/  ISETP.NE.AND P2, PT, RZ, UR4, PT ;  /* 0x00000004ff007c0c */ /* 0x000fe2000bf45270 */
[-C--:B------:R-:W-:Y:S02]  /*30b0*/  IMAD R47, R130, R53.reuse, RZ ;  /* 0x00000035822f7224 */ /* 0x080fe400078e02ff */
[----:B------:R-:W-:Y:S02]  /*30c0*/  IMAD R45, R44, R108, R43 ;  /* 0x0000006c2c2d7224 */ /* 0x000fe400078e022b */
[----:B------:R-:W-:Y:S02]  /*30d0*/  IMAD R43, R24, -0xa0, R2 ;  /* 0xffffff60182b7824 */ /* 0x000fe400078e0202 */
[----:B------:R-:W-:Y:S02]  /*30e0*/  IMAD R47, R44, R102, R47 ;  /* 0x000000662c2f7224 */ /* 0x000fe400078e022f */
[----:B------:R-:W-:Y:S01]  /*30f0*/  IMAD.WIDE.U32 R94, R108, R53, RZ ;  /* 0x000000356c5e7225 */ /* 0x000fe200078e00ff */
[----:B------:R-:W-:-:S03]  /*3100*/  VIMNMX R43, R43, 0xa0, PT ;  /* 0x000000a02b2b7848 */ /* 0x000fc60003fe0100 */
        /* <DEDUP_REMOVED lines=67> */
.L_x_2353:
[----:B------:R-:W-:Y:S05]  /*3540*/  BSYNC B1 ;  /* 0x0000000000017941 */ /* 0x000fea0003800000 */
.L_x_2352:
        /* <DEDUP_REMOVED lines=46> */
.L_x_2355:
[----:B------:R-:W-:Y:S05]  /*3830*/  BSYNC B1 ;  /* 0x0000000000017941 */ /* 0x000fea0003800000 */
.L_x_2354:
        /* <DEDUP_REMOVED lines=9> */
[----:B------:R-:W-:Y:S02]  /*38d0*/  IMAD.MOV.U32 R156, RZ, RZ, R82 ;  /* 0x000000ffff9c7224 */ /* 0x000fe400078e0052 */
        /* <DEDUP_REMOVED lines=13> */
[----:B------:R-:W-:Y:S01]  /*39b0*/  IMAD.MOV.U32 R154, RZ, RZ, R74 ;  /* 0x000000ffff9a7224 */ /* 0x000fe200078e004a */
[----:B------:R-:W-:Y:S06]  /*39c0*/  @!P2 BRA `(.L_x_2356) ;  /* 0x000000000004a947 */ /* 0x000fec0003800000 */
[----:B------:R-:W-:Y:S01]  /*39d0*/  BPT.TRAP 0x1 ;  /* 0x000000040000795c */ /* 0x000fe20000300000 */
.L_x_2356:
[----:B------:R-:W-:Y:S01]  /*39e0*/  LEA R100, R17, R16, 0x3 ;  /* 0x0000001011647211 */ /* 0x000fe200078e18ff */
[----:B------:R-:W-:Y:S01]  /*39f0*/  BSSY B1, `(.L_x_2357) ;  /* 0x0000004000017945 */ /* 0x000fe20003800000 */
[----:B------:R-:W-:-:S04]  /*3a00*/  SHF.L.U32 R101, R223, 0x1f, RZ ;  /* 0x0000001fdf657819 */ /* 0x000fc800000006ff */
[----:B------:R-:W1:Y:S02]  /*3a10*/  SYNCS.PHASECHK.TRANS64.TRYWAIT P5, [R100+URZ+0x33490], R101 ;  /* 0x03349065640075a7 */ /* 0x000e6400080a017f */
[----:B-1----:R-:W-:Y:S05]  /*3a20*/  @!P5 BRA `(.L_x_2358) ;  /* 0x000002fc00d8d947 */ /* 0x002fea0003800000 */
.L_x_2699:
[----:B------:R-:W-:Y:S05]  /*3a30*/  BSYNC B1 ;  /* 0x0000000000017941 */ /* 0x000fea0003800000 */
.L_x_2357:
        /* <DEDUP_REMOVED lines=13> */
[----:B------:R-:W-:Y:S01]  /*3b10*/  SHF.R.U32.HI R168, RZ, 0x8, R135 ;  /* 0x00000008ffa87819 */ /* 0x000fe20000011687 */
[----:B------:R-:W-:Y:S01]  /*3b20*/  IMAD.U32 R134, R134, 0x10000, RZ ;  /* 0x0001000086867824 */ /* 0x000fe200078e00ff */
[----:B------:R-:W-:Y:S02]  /*3b30*/  LOP3.LUT R169, R135, 0xff0000ff, RZ, 0xc0, !PT ;  /* 0xff0000ff87a97812 */ /* 0x000fe400078ec0ff */
[----:B------:R-:W-:Y:S01]  /*3b40*/  LOP3.LUT R125, R125, 0xff00, R167, 0xf8, !PT ;  /* 0x0000ff007d7d7812 */ /* 0x000fe200078ef8a7 */
[----:B------:R-:W-:Y:S01]  /*3b50*/  IMAD.SHL.U32 R168, R168, 0x100, RZ ;  /* 0x00000100a8a87824 */ /* 0x000fe200078e00ff */
[----:B--2---:R-:W-:-:S02]  /*3b60*/  F2FP.F16.E4M3.UNPACK_B R167, R45 ;  /* 0x0000002dffa7723e */ /* 0x004fc400020006ff */
[----:B------:R-:W-:Y:S02]  /*3b70*/  LOP3.LUT R125, R125, 0xff0000, R134, 0xf8, !PT ;  /* 0x00ff00007d7d7812 */ /* 0x000fe400078ef886 */
[-C--:B------:R-:W-:Y:S02]  /*3b80*/  F2FP.F16.E4M3.UNPACK_B R134, R166.reuse.H1 ;  /* 0x000000a6ff86723e */ /* 0x080fe400030006ff */
[----:B------:R-:W-:Y:S01]  /*3b90*/  SHF.R.U32.HI R124, RZ, 0x10, R135 ;  /* 0x00000010ff7c7819 */ /* 0x000fe20000011687 */
[--C-:B------:R-:W-:Y:S01]  /*3ba0*/  HADD2.F32 R135, -RZ, R167.reuse.H1_H1 ;  /* 0x300000a7ff877230 */ /* 0x100fe20000004100 */
[----:B------:R-:W-:Y:S01]  /*3bb0*/  LOP3.LUT R169, R169, 0xff00, R168, 0xf8, !PT ;  /* 0x0000ff00a9a97812 */ /* 0x000fe200078ef8a8 */
[----:B------:R-:W-:Y:S01]  /*3bc0*/  HADD2.F32 R171, -RZ, R134.H0_H0 ;  /* 0x20000086ffab7230 */ /* 0x000fe20000004100 */
[----:B------:R-:W-:Y:S01]  /*3bd0*/  F2FP.F16.E4M3.UNPACK_B R168, R165.H1 ;  /* 0x000000a5ffa8723e */ /* 0x000fe200030006ff */
[----:B------:R-:W-:Y:S01]  /*3be0*/  HADD2.F32 R167, -RZ, R167.H0_H0 ;  /* 0x200000a7ffa77230 */ /* 0x000fe20000004100 */
[----:B------:R-:W-:-:S02]  /*3bf0*/  F2FP.F16.E4M3.UNPACK_B R166, R166 ;  /* 0x000000a6ffa6723e */ /* 0x000fc400020006ff */
[-C--:B------:R-:W-:Y:S01]  /*3c00*/  FMUL.FTZ R172, R135, R171.reuse ;  /* 0x000000ab87ac7220 */ /* 0x080fe20000410000 */
[--C-:B------:R-:W-:Y:S02]  /*3c10*/  HADD2.F32 R170, -RZ, R168.reuse.H0_H0 ;  /* 0x200000a8ffaa7230 */ /* 0x100fe40000004100 */
[----:B------:R-:W-:Y:S01]  /*3c20*/  FMUL.FTZ R171, R167, R171 ;  /* 0x000000aba7ab7220 */ /* 0x000fe20000410000 */
[----:B------:R-:W-:Y:S01]  /*3c30*/  HADD2.F32 R168, -RZ, R168.H1_H1 ;  /* 0x300000a8ffa87230 */ /* 0x000fe20000004100 */
[----:B------:R-:W-:Y:S02]  /*3c40*/  F2FP.F16.E4M3.UNPACK_B R165, R165 ;  /* 0x000000a5ffa5723e */ /* 0x000fe400020006ff */
[-C--:B------:R-:W-:Y:S01]  /*3c50*/  FFMA.FTZ R135, R135, R170.reuse, R171 ;  /* 0x000000aa87877223 */ /* 0x080fe200000100ab */
        /* <DEDUP_REMOVED lines=26> */
[-C--:B------:R-:W-:Y:S02]  /*3e00*/  F2FP.F16.E4M3.UNPACK_B R134, R46.reuse ;  /* 0x0000002eff86723e */ /* 0x080fe400020006ff */
        /* <DEDUP_REMOVED lines=10> */
[C---:B------:R-:W-:Y:S01]  /*3eb0*/  FFMA.FTZ R171, R124.reuse, R47, -R171 ;  /* 0x0000002f7cab7223 */ /* 0x040fe200000108ab */
        /* <DEDUP_REMOVED lines=26> */
[----:B------:R-:W-:Y:S01]  /*4060*/  FMUL.FTZ R167, R47, R170 ;  /* 0x000000aa2fa77220 */ /* 0x000fe20000410000 */
[----:B------:R-:W-:Y:S01]  /*4070*/  F2FP.SATFINITE.E4M3.F32.PACK_AB_MERGE_C R168, R169, R168, R45 ;  /* 0x000000a8a9a8723e */ /* 0x000fe2000480702d */
[C---:B------:R-:W-:Y:S01]  /*4080*/  FMUL.FTZ R170, R134.reuse, R170 ;  /* 0x000000aa86aa7220 */ /* 0x040fe20000410000 */
[----:B------:R-:W-:Y:S01]  /*4090*/  MOV R45, R135 ;  /* 0x00000087002d7202 */ /* 0x000fe20000000f00 */
[-C--:B------:R-:W-:Y:S02]  /*40a0*/  FFMA.FTZ R167, R134, R125.reuse, -R167 ;  /* 0x0000007d86a77223 */ /* 0x080fe400000108a7 */
        /* <DEDUP_REMOVED lines=8> */
[-C--:B------:R-:W-:Y:S01]  /*4130*/  FFMA.FTZ R125, R47, R165.reuse, -R125 ;  /* 0x000000a52f7d7223 */ /* 0x080fe2000001087d */
[----:B------:R-:W-:Y:S02]  /*4140*/  IMAD.MOV.U32 R47, RZ, RZ, R124 ;  /* 0x000000ffff2f7224 */ /* 0x000fe400078e007c */
[----:B------:R-:W-:-:S05]  /*4150*/  FFMA.FTZ R166, R44, R165, R166 ;  /* 0x000000a52ca67223 */ /* 0x000fca00000100a6 */
[----:B------:R-:W-:-:S05]  /*4160*/  F2FP.SATFINITE.E4M3.F32.PACK_AB_MERGE_C R125, R166, R125, R167 ;  /* 0x0000007da67d723e */ /* 0x000fca00048070a7 */
[----:B------:R-:W-:-:S07]  /*4170*/  IMAD.MOV.U32 R44, RZ, RZ, R125 ;  /* 0x000000ffff2c7224 */ /* 0x000fce00078e007d */
.L_x_2364:
[----:B------:R-:W-:Y:S05]  /*4180*/  BSYNC B3 ;  /* 0x0000000000037941 */ /* 0x000fea0003800000 */
.L_x_2363:
[----:B--2---:R2:W-:Y:S02]  /*4190*/  STG.E.128 desc[UR54][R50.64], R44 ;  /* 0x0000002c32007986 */ /* 0x0045e4000c101d36 */
.L_x_2362:
[----:B------:R-:W-:Y:S05]  /*41a0*/  BSYNC B2 ;  /* 0x0000000000027941 */ /* 0x000fea0003800000 */
.L_x_2361:
        /* <DEDUP_REMOVED lines=41> */
[----:B------:R-:W-:Y:S01]  /*4440*/  IMAD.U32 R45, R96, 0x10000, RZ ;  /* 0x00010000602d7824 */ /* 0x000fe200078e00ff */
[----:B------:R-:W-:Y:S02]  /*4450*/  MOV R96, R47 ;  /* 0x0000002f00607202 */ /* 0x000fe40000000f00 */
[----:B------:R-:W-:-:S02]  /*4460*/  F2FP.F16.E4M3.UNPACK_B R47, R97.H1 ;  /* 0x00000061ff2f723e */ /* 0x000fc400030006ff */
[----:B------:R-:W-:Y:S02]  /*4470*/  LOP3.LUT R45, R134, 0xff0000, R45, 0xf8, !PT ;  /* 0x00ff0000862d7812 */ /* 0x000fe400078ef82d */
[-C--:B------:R-:W-:Y:S01]  /*4480*/  F2FP.F16.E4M3.UNPACK_B R166, R96.reuse ;  /* 0x00000060ffa6723e */ /* 0x080fe200020006ff */
[--C-:B------:R-:W-:Y:S01]  /*4490*/  HADD2.F32 R165, -RZ, R47.reuse.H0_H0 ;  /* 0x2000002fffa57230 */ /* 0x100fe20000004100 */
[-C--:B------:R-:W-:Y:S01]  /*44a0*/  F2FP.F16.E4M3.UNPACK_B R134, R45.reuse.H1 ;  /* 0x0000002dff86723e */ /* 0x080fe200030006ff */
[----:B------:R-:W-:Y:S01]  /*44b0*/  HADD2.F32 R47, -RZ, R47.H1_H1 ;  /* 0x3000002fff2f7230 */ /* 0x000fe20000004100 */
[----:B------:R-:W-:Y:S01]  /*44c0*/  F2FP.F16.E4M3.UNPACK_B R96, R96.H1 ;  /* 0x00000060ff60723e */ /* 0x000fe200030006ff */
[----:B------:R-:W-:Y:S01]  /*44d0*/  HADD2.F32 R135, -RZ, R166.H1_H1 ;  /* 0x300000a6ff877230 */ /* 0x000fe20000004100 */
[----:B------:R-:W-:Y:S01]  /*44e0*/  F2FP.SATFINITE.E4M3.F32.PACK_AB_MERGE_C R98, R125, R98, RZ ;  /* 0x000000627d62723e */ /* 0x000fe200048070ff */
[----:B------:R-:W-:Y:S01]  /*44f0*/  HADD2.F32 R167, -RZ, R134.H0_H0 ;  /* 0x20000086ffa77230 */ /* 0x000fe20000004100 */
[----:B------:R-:W-:Y:S01]  /*4500*/  F2FP.F16.E4M3.UNPACK_B R45, R45 ;  /* 0x0000002dff2d723e */ /* 0x000fe200020006ff */
[----:B------:R-:W-:Y:S01]  /*4510*/  HADD2.F32 R166, -RZ, R166.H0_H0 ;  /* 0x200000a6ffa67230 */ /* 0x000fe20000004100 */
[----:B------:R-:W-:Y:S01]  /*4520*/  F2FP.SATFINITE.E4M3.F32.PACK_AB_MERGE_C R99, R99, R124, R98 ;  /* 0x0000007c6363723e */ /* 0x000fe20004807062 */
[----:B------:R-:W-:-:S02]  /*4530*/  HADD2.F32 R134, -RZ, R134.H1_H1 ;  /* 0x30000086ff867230 */ /* 0x000fc40000004100 */
[C---:B------:R-:W-:Y:S01]  /*4540*/  FMUL.FTZ R168, R135.reuse, R167 ;  /* 0x000000a787a87220 */ /* 0x040fe20000410000 */
        /* <DEDUP_REMOVED lines=43> */
[----:B------:R-:W-:-:S04]  /*4800*/  F2FP.F16.E4M3.UNPACK_B R47, R44 ;  /* 0x0000002cff2f723e */ /* 0x000fc800020006ff */
[----:B------:R-:W-:Y:S01]  /*4810*/  F2FP.SATFINITE.E4M3.F32.PACK_AB_MERGE_C R124, R135, R124, RZ ;  /* 0x0000007c877c723e */ /* 0x000fe200048070ff */
[--C-:B------:R-:W-:Y:S02]  /*4820*/  HADD2.F32 R44, -RZ, R47.reuse.H1_H1 ;  /* 0x3000002fff2c7230 */ /* 0x100fe40000004100 */
[----:B------:R-:W-:-:S03]  /*4830*/  HADD2.F32 R47, -RZ, R47.H0_H0 ;  /* 0x2000002fff2f7230 */ /* 0x000fc60000004100 */
[-C--:B------:R-:W-:Y:S02]  /*4840*/  FMUL.FTZ R97, R44, R164.reuse ;  /* 0x000000a42c617220 */ /* 0x080fe40000410000 */
[C---:B------:R-:W-:Y:S02]  /*4850*/  FMUL.FTZ R164, R47.reuse, R164 ;  /* 0x000000a42fa47220 */ /* 0x040fe40000410000 */
[-C--:B------:R-:W-:Y:S01]  /*4860*/  FFMA.FTZ R97, R47, R163.reuse, -R97 ;  /* 0x000000a32f617223 */ /* 0x080fe20000010861 */
[----:B------:R-:W-:Y:S01]  /*4870*/  F2FP.SATFINITE.E4M3.F32.PACK_AB_MERGE_C R47, R166, R168, R96 ;  /* 0x000000a8a62f723e */ /* 0x000fe20004807060 */
[----:B------:R-:W-:-:S05]  /*4880*/  FFMA.FTZ R164, R44, R163, R164 ;  /* 0x000000a32ca47223 */ /* 0x000fca00000100a4 */
[----:B------:R-:W-:-:S07]  /*4890*/  F2FP.SATFINITE.E4M3.F32.PACK_AB_MERGE_C R44, R164, R97, R124 ;  /* 0x00000061a42c723e */ /* 0x000fce000480707c */
.L_x_2368:
[----:B------:R-:W-:Y:S05]  /*48a0*/  BSYNC B3 ;  /* 0x0000000000037941 */ /* 0x000fea0003800000 */
.L_x_2367:
[----:B--2---:R3:W-:Y:S02]  /*48b0*/  STG.E.128 desc[UR54][R50.64+0x20], R44 ;  /* 0x0000202c32007986 */ /* 0x0047e4000c101d36 */
.L_x_2366:
[----:B------:R-:W-:Y:S05]  /*48c0*/  BSYNC B2 ;  /* 0x0000000000027941 */ /* 0x000fea0003800000 */
.L_x_2365:
        /* <DEDUP_REMOVED lines=107> */
[----:B------:R-:W-:Y:S01]  /*4f80*/  FFMA.FTZ R89, R47, R161, -R89 ;  /* 0x000000a12f597223 */ /* 0x000fe20000010859 */
[----:B------:R-:W-:Y:S01]  /*4f90*/  F2FP.SATFINITE.E4M3.F32.PACK_AB_MERGE_C R47, R125, R135, R88 ;  /* 0x000000877d2f723e */ /* 0x000fe20004807058 */
[----:B------:R-:W-:-:S05]  /*4fa0*/  FFMA.FTZ R162, R44, R161, R162 ;  /* 0x000000a12ca27223 */ /* 0x000fca00000100a2 */
[----:B------:R-:W-:-:S07]  /*4fb0*/  F2FP.SATFINITE.E4M3.F32.PACK_AB_MERGE_C R44, R162, R89, R96 ;  /* 0x00000059a22c723e */ /* 0x000fce0004807060 */
.L_x_2372:
[----:B------:R-:W-:Y:S05]  /*4fc0*/  BSYNC B3 ;  /* 0x0000000000037941 */ /* 0x000fea0003800000 */
.L_x_2371:
[----:B--2---:R4:W-:Y:S02]  /*4fd0*/  STG.E.128 desc[UR54][R50.64+0x40], R44 ;  /* 0x0000402c32007986 */ /* 0x0049e4000c101d36 */
.L_x_2370:
[----:B------:R-:W-:Y:S05]  /*4fe0*/  BSYNC B2 ;  /* 0x0000000000027941 */ /* 0x000fea0003800000 */
.L_x_2369:
        /* <DEDUP_REMOVED lines=59> */
[----:B------:R-:W-:Y:S01]  /*53a0*/  LOP3.LUT R90, R89, 0xff00, R90, 0xf8, !PT ;  /* 0x0000ff00595a7812 */ /* 0x000fe200078ef85a */
[----:B------:R-:W-:Y:S01]  /*53b0*/  IMAD.U32 R87, R87, 0x10000, RZ ;  /* 0x0001000057577824 */ /* 0x000fe200078e00ff */
[----:B------:R-:W-:Y:S01]  /*53c0*/  F2FP.SATFINITE.E4M3.F32.PACK_AB_MERGE_C R44, R45, R44, RZ ;  /* 0x0000002c2d2c723e */ /* 0x000fe200048070ff */
[----:B------:R-:W-:Y:S01]  /*53d0*/  IMAD.MOV.U32 R45, RZ, RZ, R84 ;  /* 0x000000ffff2d7224 */ /* 0x000fe200078e0054 */
[----:B------:R-:W-:Y:S01]  /*53e0*/  LOP3.LUT R85, R88, 0xff00, R85, 0xf8, !PT ;  /* 0x0000ff0058557812 */ /* 0x000fe200078ef855 */
[----:B------:R-:W-:Y:S01]  /*53f0*/  IMAD.U32 R88, R96, 0x10000, RZ ;  /* 0x0001000060587824 */ /* 0x000fe200078e00ff */
[----:B------:R-:W-:-:S02]  /*5400*/  LOP3.LUT R90, R90, 0xff0000, R87, 0xf8, !PT ;  /* 0x00ff00005a5a7812 */ /* 0x000fc400078ef857 */
[----:B------:R-:W-:Y:S02]  /*5410*/  MOV R87, R47 ;  /* 0x0000002f00577202 */ /* 0x000fe40000000f00 */
[----:B------:R-:W-:Y:S02]  /*5420*/  LOP3.LUT R89, R85, 0xff0000, R88, 0xf8, !PT ;  /* 0x00ff000055597812 */ /* 0x000fe400078ef858 */
[----:B------:R-:W-:Y:S02]  /*5430*/  F2FP.F16.E4M3.UNPACK_B R47, R87 ;  /* 0x00000057ff2f723e */ /* 0x000fe400020006ff */
[----:B------:R-:W-:Y:S02]  /*5440*/  F2FP.F16.E4M3.UNPACK_B R96, R90.H1 ;  /* 0x0000005aff60723e */ /* 0x000fe400030006ff */
[-C--:B------:R-:W-:Y:S01]  /*5450*/  F2FP.F16.E4M3.UNPACK_B R85, R89.reuse.H1 ;  /* 0x00000059ff55723e */ /* 0x080fe200030006ff */
[--C-:B------:R-:W-:Y:S01]  /*5460*/  HADD2.F32 R97, -RZ, R47.reuse.H1_H1 ;  /* 0x3000002fff617230 */ /* 0x100fe20000004100 */
[----:B------:R-:W-:Y:S01]  /*5470*/  F2FP.F16.E4M3.UNPACK_B R89, R89 ;  /* 0x00000059ff59723e */ /* 0x000fe200020006ff */
[----:B------:R-:W-:Y:S01]  /*5480*/  HADD2.F32 R88, -RZ, R96.H0_H0 ;  /* 0x20000060ff587230 */ /* 0x000fe20000004100 */
[----:B------:R-:W-:Y:S01]  /*5490*/  F2FP.SATFINITE.E4M3.F32.PACK_AB_MERGE_C R44, R86, R91, R44 ;  /* 0x0000005b562c723e */ /* 0x000fe2000480702c */
[----:B------:R-:W-:-:S02]  /*54a0*/  HADD2.F32 R47, -RZ, R47.H0_H0 ;  /* 0x2000002fff2f7230 */ /* 0x000fc40000004100 */
[--C-:B------:R-:W-:Y:S02]  /*54b0*/  HADD2.F32 R98, -RZ, R85.reuse.H0_H0 ;  /* 0x20000055ff627230 */ /* 0x100fe40000004100 */
        /* <DEDUP_REMOVED lines=37> */
.L_x_2376:
[----:B------:R-:W-:Y:S05]  /*5710*/  BSYNC B3 ;  /* 0x0000000000037941 */ /* 0x000fea0003800000 */
.L_x_2375:
[----:B--2---:R0:W-:Y:S02]  /*5720*/  STG.E.128 desc[UR54][R50.64+0x60], R44 ;  /* 0x0000602c32007986 */ /* 0x0041e4000c101d36 */
.L_x_2374:
[----:B------:R-:W-:Y:S05]  /*5730*/  BSYNC B2 ;  /* 0x0000000000027941 */ /* 0x000fea0003800000 */
.L_x_2373:
        /* <DEDUP_REMOVED lines=57> */
[----:B------:R-:W-:Y:S01]  /*5ad0*/  F2FP.SATFINITE.E4M3.F32.PACK_AB_MERGE_C R44, R89, R84, R82 ;  /* 0x00000054592c723e */ /* 0x000fe20004807052 */
[----:B------:R-:W-:Y:S01]  /*5ae0*/  IMAD.SHL.U32 R83, R86, 0x100, RZ ;  /* 0x0000010056537824 */ /* 0x000fe200078e00ff */
[----:B------:R-:W-:Y:S01]  /*5af0*/  LOP3.LUT R86, R81, 0xff0000ff, RZ, 0xc0, !PT ;  /* 0xff0000ff51567812 */ /* 0x000fe200078ec0ff */
[----:B------:R-:W-:-:S03]  /*5b00*/  IMAD.SHL.U32 R81, R91, 0x100, RZ ;  /* 0x000001005b517824 */ /* 0x000fc600078e00ff */
[----:B------:R-:W-:Y:S02]  /*5b10*/  LOP3.LUT R88, R88, 0xff00, R83, 0xf8, !PT ;  /* 0x0000ff0058587812 */ /* 0x000fe400078ef853 */
[----:B------:R-:W-:Y:S02]  /*5b20*/  SHF.L.U32 R83, R90, 0x10, RZ ;  /* 0x000000105a537819 */ /* 0x000fe400000006ff */
[----:B------:R-:W-:Y:S02]  /*5b30*/  LOP3.LUT R86, R86, 0xff00, R81, 0xf8, !PT ;  /* 0x0000ff0056567812 */ /* 0x000fe400078ef851 */
[----:B------:R-:W-:Y:S01]  /*5b40*/  LOP3.LUT R81, R88, 0xff0000, R83, 0xf8, !PT ;  /* 0x00ff000058517812 */ /* 0x000fe200078ef853 */
[----:B------:R-:W-:Y:S02]  /*5b50*/  IMAD.U32 R83, R96, 0x10000, RZ ;  /* 0x0001000060537824 */ /* 0x000fe400078e00ff */
[----:B------:R-:W-:Y:S01]  /*5b60*/  IMAD.MOV.U32 R88, RZ, RZ, R47 ;  /* 0x000000ffff587224 */ /* 0x000fe200078e002f */
[----:B------:R-:W-:-:S02]  /*5b70*/  F2FP.F16.E4M3.UNPACK_B R97, R81.H1 ;  /* 0x00000051ff61723e */ /* 0x000fc400030006ff */
[----:B------:R-:W-:Y:S02]  /*5b80*/  LOP3.LUT R83, R86, 0xff0000, R83, 0xf8, !PT ;  /* 0x00ff000056537812 */ /* 0x000fe400078ef853 */
[----:B------:R-:W-:Y:S01]  /*5b90*/  F2FP.F16.E4M3.UNPACK_B R47, R88 ;  /* 0x00000058ff2f723e */ /* 0x000fe200020006ff */
[--C-:B------:R-:W-:Y:S01]  /*5ba0*/  HADD2.F32 R86, -RZ, R97.reuse.H0_H0 ;  /* 0x20000061ff567230 */ /* 0x100fe20000004100 */
[-C--:B------:R-:W-:Y:S01]  /*5bb0*/  F2FP.F16.E4M3.UNPACK_B R90, R83.reuse.H1 ;  /* 0x00000053ff5a723e */ /* 0x080fe200030006ff */
[----:B------:R-:W-:Y:S01]  /*5bc0*/  HADD2.F32 R97, -RZ, R97.H1_H1 ;  /* 0x30000061ff617230 */ /* 0x000fe20000004100 */
[----:B------:R-:W-:Y:S01]  /*5bd0*/  F2FP.F16.E4M3.UNPACK_B R83, R83 ;  /* 0x00000053ff53723e */ /* 0x000fe200020006ff */
[--C-:B------:R-:W-:Y:S02]  /*5be0*/  HADD2.F32 R91, -RZ, R47.reuse.H1_H1 ;  /* 0x3000002fff5b7230 */ /* 0x100fe40000004100 */
        /* <DEDUP_REMOVED lines=38> */
.L_x_2380:
[----:B------:R-:W-:Y:S05]  /*5e50*/  BSYNC B3 ;  /* 0x0000000000037941 */ /* 0x000fea0003800000 */
.L_x_2379:
[----:B--2---:R0:W-:Y:S02]  /*5e60*/  STG.E.128 desc[UR54][R50.64+0x80], R44 ;  /* 0x0000802c32007986 */ /* 0x0041e4000c101d36 */
.L_x_2378:
[----:B------:R-:W-:Y:S05]  /*5e70*/  BSYNC B2 ;  /* 0x0000000000027941 */ /* 0x000fea0003800000 */
.L_x_2377:
        /* <DEDUP_REMOVED lines=16> */
[----:B------:R-:W-:Y:S01]  /*5f80*/  SHF.L.U32 R77, R81, 0x10, RZ ;  /* 0x00000010514d7819 */ /* 0x000fe200000006ff */
[----:B------:R-:W-:Y:S01]  /*5f90*/  IMAD.U32 R82, R82, 0x10000, RZ ;  /* 0x0001000052527824 */ /* 0x000fe200078e00ff */
[----:B------:R-:W-:-:S02]  /*5fa0*/  LOP3.LUT R79, R80, 0xff00, R79, 0xf8, !PT ;  /* 0x0000ff00504f7812 */ /* 0x000fc400078ef84f */
        /* <DEDUP_REMOVED lines=25> */
[----:B------:R-:W-:Y:S01]  /*6140*/  F2FP.F16.E4M3.UNPACK_B R148, R148 ;  /* 0x00000094ff94723e */ /* 0x000fe200020006ff */
[----:B------:R-:W-:Y:S01]  /*6150*/  HADD2.F32 R84, -RZ, R155.H1_H1 ;  /* 0x3000009bff547230 */ /* 0x000fe20000004100 */
[----:B------:R-:W-:Y:S01]  /*6160*/  F2FP.F16.E4M3.UNPACK_B R90, R77.H1 ;  /* 0x0000004dff5a723e */ /* 0x000fe200030006ff */
[--C-:B------:R-:W-:Y:S01]  /*6170*/  HADD2.F32 R82, -RZ, R79.reuse.H0_H0 ;  /* 0x2000004fff527230 */ /* 0x100fe20000004100 */
[----:B------:R-:W-:Y:S01]  /*6180*/  F2FP.SATFINITE.E4M3.F32.PACK_AB_MERGE_C R81, R88, R81, RZ ;  /* 0x000000515851723e */ /* 0x000fe200048070ff */
[----:B------:R-:W-:-:S02]  /*6190*/  HADD2.F32 R83, -RZ, R79.H1_H1 ;  /* 0x3000004fff537230 */ /* 0x000fc40000004100 */
[----:B------:R-:W-:Y:S02]  /*61a0*/  HADD2.F32 R155, -RZ, R155.H0_H0 ;  /* 0x2000009bff9b7230 */ /* 0x000fe40000004100 */
[-C--:B------:R-:W-:Y:S01]  /*61b0*/  FMUL.FTZ R86, R82, R84.reuse ;  /* 0x0000005452567220 */ /* 0x080fe20000410000 */
[--C-:B------:R-:W-:Y:S02]  /*61c0*/  HADD2.F32 R79, -RZ, R78.reuse.H0_H0 ;  /* 0x2000004eff4f7230 */ /* 0x100fe40000004100 */
[----:B------:R-:W-:Y:S01]  /*61d0*/  FMUL.FTZ R85, R83, R84 ;  /* 0x0000005453557220 */ /* 0x000fe20000410000 */
[----:B------:R-:W-:Y:S01]  /*61e0*/  HADD2.F32 R80, -RZ, R78.H1_H1 ;  /* 0x3000004eff507230 */ /* 0x000fe20000004100 */
[----:B------:R-:W-:Y:S01]  /*61f0*/  F2FP.SATFINITE.E4M3.F32.PACK_AB_MERGE_C R45, R45, R44, R81 ;  /* 0x0000002c2d2d723e */ /* 0x000fe20004807051 */
[--C-:B------:R-:W-:Y:S02]  /*6200*/  HADD2.F32 R78, -RZ, R148.reuse.H1_H1 ;  /* 0x30000094ff4e7230 */ /* 0x100fe40000004100 */
[----:B------:R-:W-:-:S02]  /*6210*/  HADD2.F32 R148, -RZ, R148.H0_H0 ;  /* 0x20000094ff947230 */ /* 0x000fc40000004100 */
        /* <DEDUP_REMOVED lines=51> */
.L_x_2382:
[----:B------:R-:W-:Y:S05]  /*6550*/  BSYNC B2 ;  /* 0x0000000000027941 */ /* 0x000fea0003800000 */
.L_x_2381:
[----:B--2---:R0:W-:Y:S02]  /*6560*/  STG.E.128 desc[UR54][R50.64+0xa0], R44 ;  /* 0x0000a02c32007986 */ /* 0x0041e4000c101d36 */
.L_x_2360:
[----:B------:R-:W-:Y:S05]  /*6570*/  BSYNC B1 ;  /* 0x0000000000017941 */ /* 0x000fea0003800000 */
.L_x_2359:
        /* <DEDUP_REMOVED lines=19> */
[----:B------:R-:W-:Y:S01]  /*66b0*/  LOP3.LUT R73, R73, 0xff00, R74, 0xf8, !PT ;  /* 0x0000ff0049497812 */ /* 0x000fe200078ef84a */
[----:B------:R-:W-:Y:S01]  /*66c0*/  IMAD.U32 R76, R76, 0x10000, RZ ;  /* 0x000100004c4c7824 */ /* 0x000fe200078e00ff */
        /* <DEDUP_REMOVED lines=90> */
.L_x_2387:
[----:B------:R-:W-:Y:S05]  /*6c70*/  BSYNC B2 ;  /* 0x0000000000027941 */ /* 0x000fea0003800000 */
.L_x_2386:
[----:B--2---:R0:W-:Y:S02]  /*6c80*/  STG.E.128 desc[UR54][R48.64], R44 ;  /* 0x0000002c30007986 */ /* 0x0041e4000c101d36 */
.L_x_2385:
[----:B------:R-:W-:Y:S05]  /*6c90*/  BSYNC B1 ;  /* 0x0000000000017941 */ /* 0x000fea0003800000 */
.L_x_2384:
        /* <DEDUP_REMOVED lines=9> */
[--C-:B------:R-:W-:Y:S01]  /*6d30*/  SHF.R.U32.HI R50, RZ, 0x8, R69.reuse ;  /* 0x00000008ff327819 */ /* 0x100fe20000011645 */
[----:B------:R-:W-:Y:S01]  /*6d40*/  IMAD.MOV.U32 R68, RZ, RZ, R44 ;  /* 0x000000ffff447224 */ /* 0x000fe200078e002c */
[----:B------:R-:W-:Y:S01]  /*6d50*/  SHF.R.U32.HI R74, RZ, 0x10, R69 ;  /* 0x00000010ff4a7819 */ /* 0x000fe20000011645 */
[----:B------:R-:W-:Y:S01]  /*6d60*/  IMAD.SHL.U32 R70, R70, 0x100, RZ ;  /* 0x0000010046467824 */ /* 0x000fe200078e00ff */
[----:B------:R-:W-:Y:S02]  /*6d70*/  LOP3.LUT R69, R69, 0xff0000ff, RZ, 0xc0, !PT ;  /* 0xff0000ff45457812 */ /* 0x000fe400078ec0ff */
[----:B------:R-:W-:Y:S01]  /*6d80*/  SHF.R.U32.HI R73, RZ, 0x10, R71 ;  /* 0x00000010ff497819 */ /* 0x000fe20000011647 */
[----:B------:R-:W-:Y:S01]  /*6d90*/  IMAD.U32 R45, R74, 0x10000, RZ ;  /* 0x000100004a2d7824 */ /* 0x000fe200078e00ff */
[----:B------:R-:W-:-:S02]  /*6da0*/  SHF.L.U32 R50, R50, 0x8, RZ ;  /* 0x0000000832327819 */ /* 0x000fc400000006ff */
[----:B------:R-:W-:Y:S02]  /*6db0*/  LOP3.LUT R71, R71, 0xff0000ff, RZ, 0xc0, !PT ;  /* 0xff0000ff47477812 */ /* 0x000fe400078ec0ff */
        /* <DEDUP_REMOVED lines=93> */
.L_x_2391:
[----:B------:R-:W-:Y:S05]  /*7390*/  BSYNC B2 ;  /* 0x0000000000027941 */ /* 0x000fea0003800000 */
.L_x_2390:
[----:B--2---:R0:W-:Y:S02]  /*73a0*/  STG.E.128 desc[UR54][R48.64+0x20], R44 ;  /* 0x0000202c30007986 */ /* 0x0041e4000c101d36 */
.L_x_2389:
[----:B------:R-:W-:Y:S05]  /*73b0*/  BSYNC B1 ;  /* 0x0000000000017941 */ /* 0x000fea0003800000 */
.L_x_2388:
        /* <DEDUP_REMOVED lines=110> */
.L_x_2395:
[----:B------:R-:W-:Y:S05]  /*7aa0*/  BSYNC B2 ;  /* 0x0000000000027941 */ /* 0x000fea0003800000 */
.L_x_2394:
[----:B--2---:R0:W-:Y:S02]  /*7ab0*/  STG.E.128 desc[UR54][R48.64+0x40], R44 ;  /* 0x0000402c30007986 */ /* 0x0041e4000c101d36 */
.L_x_2393:
[----:B------:R-:W-:Y:S05]  /*7ac0*/  BSYNC B1 ;  /* 0x0000000000017941 */ /* 0x000fea0003800000 */
.L_x_2392:
        /* <DEDUP_REMOVED lines=110> */
.L_x_2399:
[----:B------:R-:W-:Y:S05]  /*81b0*/  BSYNC B2 ;  /* 0x0000000000027941 */ /* 0x000fea0003800000 */
.L_x_2398:
[----:B--2---:R0:W-:Y:S02]  /*81c0*/  STG.E.128 desc[UR54][R48.64+0x60], R44 ;  /* 0x0000602c30007986 */ /* 0x0041e4000c101d36 */
.L_x_2397:
[----:B------:R-:W-:Y:S05]  /*81d0*/  BSYNC B1 ;  /* 0x0000000000017941 */ /* 0x000fea0003800000 */
.L_x_2396:
        /* <DEDUP_REMOVED lines=18> */
[----:B------:R-:W-:Y:S01]  /*8300*/  LOP3.LUT R58, R57, 0xff00, R58, 0xf8, !PT ;  /* 0x0000ff00393a7812 */ /* 0x000fe200078ef83a */
[----:B------:R-:W-:Y:S01]  /*8310*/  IMAD.U32 R59, R59, 0x10000, RZ ;  /* 0x000100003b3b7824 */ /* 0x000fe200078e00ff */
        /* <DEDUP_REMOVED lines=90> */
.L_x_2403:
[----:B------:R-:W-:Y:S05]  /*88c0*/  BSYNC B2 ;  /* 0x0000000000027941 */ /* 0x000fea0003800000 */
.L_x_2402:
[----:B--2---:R0:W-:Y:S02]  /*88d0*/  STG.E.128 desc[UR54][R48.64+0x80], R44 ;  /* 0x0000802c30007986 */ /* 0x0041e4000c101d36 */
.L_x_2401:
[----:B------:R-:W-:Y:S05]  /*88e0*/  BSYNC B1 ;  /* 0x0000000000017941 */ /* 0x000fea0003800000 */
.L_x_2400:
        /* <DEDUP_REMOVED lines=10> */
[--C-:B------:R-:W-:Y:S02]  /*8990*/  SHF.R.U32.HI R53, RZ, 0x8, R55.reuse ;  /* 0x00000008ff357819 */ /* 0x100fe40000011637 */
[----:B------:R-:W-:Y:S02]  /*89a0*/  SHF.R.U32.HI R56, RZ, 0x10, R55 ;  /* 0x00000010ff387819 */ /* 0x000fe40000011637 */
[----:B------:R-:W-:Y:S01]  /*89b0*/  LOP3.LUT R54, R55, 0xff0000ff, RZ, 0xc0, !PT ;  /* 0xff0000ff37367812 */ /* 0x000fe200078ec0ff */
[----:B------:R-:W-:Y:S01]  /*89c0*/  IMAD.SHL.U32 R53, R53, 0x100, RZ ;  /* 0x0000010035357824 */ /* 0x000fe200078e00ff */
[----:B------:R-:W-:-:S02]  /*89d0*/  SHF.L.U32 R51, R51, 0x8, RZ ;  /* 0x0000000833337819 */ /* 0x000fc400000006ff */
[----:B------:R-:W-:Y:S02]  /*89e0*/  F2FP.F16.E4M3.UNPACK_B R44, R45 ;  /* 0x0000002dff2c723e */ /* 0x000fe400020006ff */
[----:B------:R-:W-:Y:S01]  /*89f0*/  LOP3.LUT R52, R52, 0xff00, R51, 0xf8, !PT ;  /* 0x0000ff0034347812 */ /* 0x000fe200078ef833 */
[----:B------:R-:W-:Y:S01]  /*8a00*/  IMAD.U32 R51, R57, 0x10000, RZ ;  /* 0x0001000039337824 */ /* 0x000fe200078e00ff */
        /* <DEDUP_REMOVED lines=91> */
.L_x_2405:
[----:B------:R-:W-:Y:S05]  /*8fc0*/  BSYNC B1 ;  /* 0x0000000000017941 */ /* 0x000fea0003800000 */
.L_x_2404:
[----:B--2---:R0:W-:Y:S01]  /*8fd0*/  STG.E.128 desc[UR54][R48.64+0xa0], R44 ;  /* 0x0000a02c30007986 */ /* 0x0041e2000c101d36 */
[----:B------:R-:W-:Y:S05]  /*8fe0*/  BRA `(.L_x_2383) ;  /* 0x0000006800807947 */ /* 0x000fea0003800000 */
.L_x_2351:
        /* <DEDUP_REMOVED lines=49> */
.L_x_2407:
[----:B------:R-:W-:Y:S05]  /*9300*/  BSYNC B1 ;  /* 0x0000000000017941 */ /* 0x000fea0003800000 */
.L_x_2406:
[----:B------:R-:W-:Y:S01]  /*9310*/  VIADD R97, R220, 0x80 ;  /* 0x00000080dc617836 */ /* 0x000fe20000000000 */
[----:B------:R-:W-:Y:S01]  /*9320*/  BSSY B1, `(.L_x_2408) ;  /* 0x0000029000017945 */ /* 0x000fe20003800000 */
[----:B0-----:R-:W-:Y:S02]  /*9330*/  CS2R R82, SRZ ;  /* 0x0000000000527805 */ /* 0x001fe4000001ff00 */
[----:B------:R-:W-:Y:S02]  /*9340*/  CS2R R84, SRZ ;  /* 0x0000000000547805 */ /* 0x000fe4000001ff00 */
[----:B------:R-:W-:Y:S02]  /*9350*/  CS2R R86, SRZ ;  /* 0x0000000000567805 */ /* 0x000fe4000001ff00 */
[----:B------:R-:W-:Y:S02]  /*9360*/  ISETP.GE.AND P3, PT, R97, R43, PT ;  /* 0x0000002b6100720c */ /* 0x000fe40003f66270 */
[----:B------:R-:W-:-:S02]  /*9370*/  CS2R R88, SRZ ;  /* 0x0000000000587805 */ /* 0x000fc4000001ff00 */
[----:B------:R-:W-:Y:S01]  /*9380*/  CS2R R90, SRZ ;  /* 0x00000000005a7805 */ /* 0x000fe2000001ff00 */
[----:B-----5:R-:W-:Y:S01]  /*9390*/  IMAD.MOV.U32 R174, RZ, RZ, R44 ;  /* 0x000000ffffae7224 */ /* 0x020fe200078e002c */
[----:B------:R-:W-:-:S07]  /*93a0*/  MOV R175, R46 ;  /* 0x0000002e00af7202 */ /* 0x000fce0000000f00 */
        /* <DEDUP_REMOVED lines=32> */
.L_x_2409:
[----:B------:R-:W-:Y:S05]  /*95b0*/  BSYNC B1 ;  /* 0x0000000000017941 */ /* 0x000fea0003800000 */
.L_x_2408:
[----:B------:R-:W-:Y:S01]  /*95c0*/  UISETP.NE.AND UP0, UPT, UR53, 0x3, UPT ;  /* 0x000000033500788c */ /* 0x000fe2000bf05270 */
[----:B------:R-:W-:Y:S01]  /*95d0*/  IMAD.MOV.U32 R173, RZ, RZ, R48 ;  /* 0x000000ffffad7224 */ /* 0x000fe200078e0030 */
[----:B------:R-:W-:Y:S01]  /*95e0*/  MOV R171, R60 ;  /* 0x0000003c00ab7202 */ /* 0x000fe20000000f00 */
[----:B------:R-:W-:Y:S01]  /*95f0*/  IMAD.MOV.U32 R172, RZ, RZ, R50 ;  /* 0x000000ffffac7224 */ /* 0x000fe200078e0032 */
[----:B-----5:R-:W-:Y:S01]  /*9600*/  MOV R156, R70 ;  /* 0x00000046009c7202 */ /* 0x020fe20000000f00 */
[----:B------:R-:W-:Y:S01]  /*9610*/  IMAD.MOV.U32 R165, RZ, RZ, R52 ;  /* 0x000000ffffa57224 */ /* 0x000fe200078e0034 */
[----:B------:R-:W-:Y:S01]  /*9620*/  PLOP3.LUT P2, PT, PT, PT, UP0, 0x80, 0x0 ;  /* 0x000000000000781c */ /* 0x000fe20003f4f008 */
[----:B------:R-:W-:Y:S01]  /*9630*/  IMAD.MOV.U32 R166, RZ, RZ, R54 ;  /* 0x000000ffffa67224 */ /* 0x000fe200078e0036 */
[----:B------:R-:W-:Y:S01]  /*9640*/  MOV R150, R88 ;  /* 0x0000005800967202 */ /* 0x000fe20000000f00 */
        /* <DEDUP_REMOVED lines=17> */
.L_x_2410:
[----:B------:R-:W-:Y:S01]  /*9760*/  IMAD R100, R17, 0x8, R16 ;  /* 0x0000000811647824 */ /* 0x000fe200078e0210 */
[----:B------:R-:W-:Y:S01]  /*9770*/  SHF.L.U32 R101, R223, 0x1f, RZ ;  /* 0x0000001fdf657819 */ /* 0x000fe200000006ff */
[----:B------:R-:W1:Y:S01]  /*9780*/  LDC R152, c[0x0][0x2f4] ;  /* 0x0000bd00ff987b82 */ /* 0x000e620000000800 */
[----:B------:R-:W-:Y:S01]  /*9790*/  BSSY B1, `(.L_x_2411) ;  /* 0x0000004000017945 */ /* 0x000fe20003800000 */
[----:B------:R-:W-:Y:S01]  /*97a0*/  IMAD.MOV.U32 R135, RZ, RZ, R96 ;  /* 0x000000ffff877224 */ /* 0x000fe200078e0060 */
[----:B------:R-:W2:Y:S02]  /*97b0*/  SYNCS.PHASECHK.TRANS64.TRYWAIT P5, [R100+URZ+0x33490], R101 ;  /* 0x03349065640075a7 */ /* 0x000ea400080a017f */
[----:B--2---:R-:W-:Y:S05]  /*97c0*/  @!P5 BRA `(.L_x_2412) ;  /* 0x000002a00084d947 */ /* 0x004fea0003800000 */
.L_x_2700:
[----:B------:R-:W-:Y:S05]  /*97d0*/  BSYNC B1 ;  /* 0x0000000000017941 */ /* 0x000fea0003800000 */
.L_x_2411:
        /* <DEDUP_REMOVED lines=37> */
[--C-:B------:R-:W-:Y:S01]  /*9a30*/  SHF.R.U32.HI R46, RZ, 0x10, R59.reuse ;  /* 0x00000010ff2e7819 */ /* 0x100fe2000001163b */
[----:B------:R-:W-:Y:S01]  /*9a40*/  IMAD.U32 R44, R44, 0x10000, RZ ;  /* 0x000100002c2c7824 */ /* 0x000fe200078e00ff */
[----:B------:R-:W-:Y:S02]  /*9a50*/  SHF.R.U32.HI R57, RZ, 0x8, R59 ;  /* 0x00000008ff397819 */ /* 0x000fe4000001163b */
[----:B------:R-:W-:Y:S01]  /*9a60*/  LOP3.LUT R180, R59, 0xff0000ff, RZ, 0xc0, !PT ;  /* 0xff0000ff3bb47812 */ /* 0x000fe200078ec0ff */
[----:B------:R-:W-:Y:S01]  /*9a70*/  IMAD.U32 R46, R46, 0x10000, RZ ;  /* 0x000100002e2e7824 */ /* 0x000fe200078e00ff */
[----:B------:R-:W-:Y:S01]  /*9a80*/  SHF.R.U32.HI R59, RZ, 0x8, R45 ;  /* 0x00000008ff3b7819 */ /* 0x000fe2000001162d */
[----:B------:R-:W-:Y:S01]  /*9a90*/  IMAD.SHL.U32 R57, R57, 0x100, RZ ;  /* 0x0000010039397824 */ /* 0x000fe200078e00ff */
[----:B------:R-:W-:-:S02]  /*9aa0*/  LOP3.LUT R56, R56, 0xff00, R182, 0xf8, !PT ;  /* 0x0000ff0038387812 */ /* 0x000fc400078ef8b6 */
[----:B------:R-:W-:Y:S01]  /*9ab0*/  SHF.R.U32.HI R179, RZ, 0x10, R45 ;  /* 0x00000010ffb37819 */ /* 0x000fe2000001162d */
[----:B------:R-:W-:Y:S01]  /*9ac0*/  IMAD.SHL.U32 R182, R59, 0x100, RZ ;  /* 0x000001003bb67824 */ /* 0x000fe200078e00ff */
[----:B------:R-:W-:Y:S02]  /*9ad0*/  LOP3.LUT R181, R45, 0xff0000ff, RZ, 0xc0, !PT ;  /* 0xff0000ff2db57812 */ /* 0x000fe400078ec0ff */
[----:B------:R-:W-:Y:S02]  /*9ae0*/  LOP3.LUT R59, R180, 0xff00, R57, 0xf8, !PT ;  /* 0x0000ff00b43b7812 */ /* 0x000fe400078ef839 */
[----:B------:R-:W-:Y:S02]  /*9af0*/  LOP3.LUT R181, R181, 0xff00, R182, 0xf8, !PT ;  /* 0x0000ff00b5b57812 */ /* 0x000fe400078ef8b6 */
[----:B------:R-:W-:Y:S02]  /*9b00*/  SHF.L.U32 R57, R179, 0x10, RZ ;  /* 0x00000010b3397819 */ /* 0x000fe400000006ff */
[----:B------:R-:W-:-:S02]  /*9b10*/  LOP3.LUT R179, R56, 0xff0000, R44, 0xf8, !PT ;  /* 0x00ff000038b37812 */ /* 0x000fc400078ef82c */
[----:B------:R-:W-:Y:S02]  /*9b20*/  LOP3.LUT R44, R181, 0xff0000, R57, 0xf8, !PT ;  /* 0x00ff0000b52c7812 */ /* 0x000fe400078ef839 */
[----:B0-----:R-:W-:Y:S02]  /*9b30*/  F2FP.F16.E4M3.UNPACK_B R180, R97 ;  /* 0x00000061ffb4723e */ /* 0x001fe400020006ff */
[----:B------:R-:W-:Y:S02]  /*9b40*/  F2FP.F16.E4M3.UNPACK_B R182, R44 ;  /* 0x0000002cffb6723e */ /* 0x000fe400020006ff */
[----:B-1----:R-:W-:Y:S01]  /*9b50*/  F2FP.F16.E4M3.UNPACK_B R56, R93 ;  /* 0x0000005dff38723e */ /* 0x002fe200020006ff */
        /* <DEDUP_REMOVED lines=93> */
[----:B------:R-:W-:Y:S01]  /*a130*/  IMAD.MOV.U32 R45, RZ, RZ, R92 ;  /* 0x000000ffff2d7224 */ /* 0x000fe200078e005c */
[-C--:B------:R-:W-:Y:S01]  /*a140*/  F2FP.F16.E4M3.UNPACK_B R59, R174.reuse.H1 ;  /* 0x000000aeff3b723e */ /* 0x080fe200030006ff */
[----:B------:R-:W-:Y:S01]  /*a150*/  HADD2.F32 R97, -RZ, R93.H0_H0 ;  /* 0x2000005dff617230 */ /* 0x000fe20000004100 */
[----:B------:R-:W-:Y:S01]  /*a160*/  F2FP.F16.E4M3.UNPACK_B R174, R174 ;  /* 0x000000aeffae723e */ /* 0x000fe200020006ff */
[----:B------:R-:W-:Y:S01]  /*a170*/  HADD2.F32 R181, -RZ, R99.H0_H0 ;  /* 0x20000063ffb57230 */ /* 0x000fe20000004100 */
[-C--:B------:R-:W-:Y:S01]  /*a180*/  F2FP.F16.E4M3.UNPACK_B R92, R45.reuse.H1 ;  /* 0x0000002dff5c723e */ /* 0x080fe200030006ff */
[--C-:B------:R-:W-:Y:S01]  /*a190*/  HADD2.F32 R185, -RZ, R59.reuse.H0_H0 ;  /* 0x2000003bffb97230 */ /* 0x100fe20000004100 */
[----:B------:R-:W-:Y:S01]  /*a1a0*/  F2FP.F16.E4M3.UNPACK_B R45, R45 ;  /* 0x0000002dff2d723e */ /* 0x000fe200020006ff */
[----:B------:R-:W-:Y:S01]  /*a1b0*/  HADD2.F32 R59, -RZ, R59.H1_H1 ;  /* 0x3000003bff3b7230 */ /* 0x000fe20000004100 */
[----:B------:R-:W-:Y:S01]  /*a1c0*/  F2FP.F16.E4M3.UNPACK_B R176, R176 ;  /* 0x000000b0ffb0723e */ /* 0x000fe200020006ff */
[----:B------:R-:W-:-:S02]  /*a1d0*/  HADD2.F32 R179, -RZ, R92.H0_H0 ;  /* 0x2000005cffb37230 */ /* 0x000fc40000004100 */
[-C--:B------:R-:W-:Y:S01]  /*a1e0*/  FMUL.FTZ R182, R97, R185.reuse ;  /* 0x000000b961b67220 */ /* 0x080fe20000410000 */
[----:B------:R-:W-:Y:S01]  /*a1f0*/  HADD2.F32 R93, -RZ, R93.H1_H1 ;  /* 0x3000005dff5d7230 */ /* 0x000fe20000004100 */
[----:B------:R-:W-:Y:S01]  /*a200*/  F2FP.SATFINITE.E4M3.F32.PACK_AB_MERGE_C R95, R95, R186, RZ ;  /* 0x000000ba5f5f723e */ /* 0x000fe200048070ff */
[----:B------:R-:W-:Y:S02]  /*a210*/  HADD2.F32 R92, -RZ, R92.H1_H1 ;  /* 0x3000005cff5c7230 */ /* 0x000fe40000004100 */
[C---:B------:R-:W-:Y:S01]  /*a220*/  FMUL.FTZ R185, R179.reuse, R185 ;  /* 0x000000b9b3b97220 */ /* 0x040fe20000410000 */
[----:B------:R-:W-:Y:S02]  /*a230*/  HADD2.F32 R99, -RZ, R99.H1_H1 ;  /* 0x30000063ff637230 */ /* 0x000fe40000004100 */
[----:B------:R-:W-:Y:S01]  /*a240*/  FFMA.FTZ R182, R179, R181, -R182 ;  /* 0x000000b5b3b67223 */ /* 0x000fe200000108b6 */
[----:B------:R-:W-:Y:S01]  /*a250*/  F2FP.SATFINITE.E4M3.F32.PACK_AB_MERGE_C R46, R46, R183, RZ ;  /* 0x000000b72e2e723e */ /* 0x000fe200048070ff */
[----:B------:R-:W-:Y:S01]  /*a260*/  FFMA.FTZ R185, R97, R181, R185 ;  /* 0x000000b561b97223 */ /* 0x000fe200000100b9 */
[-C--:B------:R-:W-:Y:S01]  /*a270*/  FMUL.FTZ R97, R93, R59.reuse ;  /* 0x0000003b5d617220 */ /* 0x080fe20000410000 */
[C---:B------:R-:W-:Y:S01]  /*a280*/  FMUL.FTZ R59, R92.reuse, R59 ;  /* 0x0000003b5c3b7220 */ /* 0x040fe20000410000 */
[----:B------:R-:W-:Y:S01]  /*a290*/  HADD2.F32 R181, -RZ, R174.H0_H0 ;  /* 0x200000aeffb57230 */ /* 0x000fe20000004100 */
[----:B------:R-:W-:Y:S01]  /*a2a0*/  F2FP.SATFINITE.E4M3.F32.PACK_AB_MERGE_C R46, R47, R184, R46 ;  /* 0x000000b82f2e723e */ /* 0x000fe2000480702e */
        /* <DEDUP_REMOVED lines=26> */
[-C--:B------:R-:W-:Y:S01]  /*a450*/  F2FP.F16.E4M3.UNPACK_B R92, R175.reuse.H1 ;  /* 0x000000afff5c723e */ /* 0x080fe200030006ff */
        /* <DEDUP_REMOVED lines=12> */
[----:B------:R-:W-:Y:S01]  /*a520*/  F2FP.SATFINITE.E4M3.F32.PACK_AB_MERGE_C R45, R45, R181, R59 ;  /* 0x000000b52d2d723e */ /* 0x000fe2000480703b */
[-C--:B------:R-:W-:Y:S02]  /*a530*/  FFMA.FTZ R182, R174, R176.reuse, -R182 ;  /* 0x000000b0aeb67223 */ /* 0x080fe400000108b6 */
        /* <DEDUP_REMOVED lines=28> */
[----:B------:R-:W-:Y:S01]  /*a700*/  IMAD.MOV.U32 R92, RZ, RZ, R179 ;  /* 0x000000ffff5c7224 */ /* 0x000fe200078e00b3 */
[----:B------:R-:W-:Y:S01]  /*a710*/  MOV R93, R180 ;  /* 0x000000b4005d7202 */ /* 0x000fe20000000f00 */
[----:B------:R-:W-:Y:S02]  /*a720*/  IMAD.MOV.U32 R94, RZ, RZ, R174 ;  /* 0x000000ffff5e7224 */ /* 0x000fe400078e00ae */
[----:B------:R-:W-:-:S07]  /*a730*/  IMAD.MOV.U32 R98, RZ, RZ, R175 ;  /* 0x000000ffff627224 */ /* 0x000fce00078e00af */
.L_x_2418:
[----:B------:R-:W-:Y:S05]  /*a740*/  BSYNC B3 ;  /* 0x0000000000037941 */ /* 0x000fea0003800000 */
.L_x_2417:
        /* <DEDUP_REMOVED lines=9> */
[----:B------:R-:W-:Y:S01]  /*a7e0*/  @!P4 IADD3.X R47, R47, R125, RZ, P5, !PT ;  /* 0x0000007d2f2fc210 */ /* 0x000fe20002ffe4ff */
[----:B-1----:R1:W-:Y:S04]  /*a7f0*/  STG.E.128 desc[UR54][R44.64], R92 ;  /* 0x0000005c2c007986 */ /* 0x0023e8000c101d36 */
[----:B0-----:R1:W-:Y:S04]  /*a800*/  @!P4 STG.E.128 desc[UR54][R46.64], R96 ;  /* 0x000000602e00c986 */ /* 0x0013e8000c101d36 */
.L_x_2416:
[----:B------:R-:W-:Y:S05]  /*a810*/  BSYNC B2 ;  /* 0x0000000000027941 */ /* 0x000fea0003800000 */
.L_x_2415:
        /* <DEDUP_REMOVED lines=19> */
[C---:B------:R-:W-:Y:S02]  /*a950*/  IMAD.IADD R56, R16.reuse, 0x1, R56 ;  /* 0x0000000110387824 */ /* 0x040fe400078e0238 */
[----:B------:R-:W-:-:S04]  /*a960*/  IMAD.IADD R44, R16, 0x1, R44 ;  /* 0x00000001102c7824 */ /* 0x000fc800078e022c */
        /* <DEDUP_REMOVED lines=12> */
[----:B------:R-:W-:Y:S01]  /*aa30*/  LOP3.LUT R60, R61, 0xff0000ff, RZ, 0xc0, !PT ;  /* 0xff0000ff3d3c7812 */ /* 0x000fe200078ec0ff */
[----:B------:R-:W-:Y:S01]  /*aa40*/  IMAD.U32 R62, R62, 0x10000, RZ ;  /* 0x000100003e3e7824 */ /* 0x000fe200078e00ff */
[----:B------:R-:W-:-:S02]  /*aa50*/  LOP3.LUT R95, R49, 0xff0000ff, RZ, 0xc0, !PT ;  /* 0xff0000ff315f7812 */ /* 0x000fc400078ec0ff */
[----:B------:R-:W-:Y:S02]  /*aa60*/  SHF.R.U32.HI R96, RZ, 0x10, R49 ;  /* 0x00000010ff607819 */ /* 0x000fe40000011631 */
[--C-:B------:R-:W-:Y:S02]  /*aa70*/  SHF.R.U32.HI R49, RZ, 0x8, R51.reuse ;  /* 0x00000008ff317819 */ /* 0x100fe40000011633 */
[----:B------:R-:W-:Y:S01]  /*aa80*/  LOP3.LUT R50, R51, 0xff0000ff, RZ, 0xc0, !PT ;  /* 0xff0000ff33327812 */ /* 0x000fe200078ec0ff */
[----:B------:R-:W-:Y:S01]  /*aa90*/  IMAD.U32 R96, R96, 0x10000, RZ ;  /* 0x0001000060607824 */ /* 0x000fe200078e00ff */
[----:B------:R-:W-:Y:S01]  /*aaa0*/  SHF.R.U32.HI R61, RZ, 0x10, R51 ;  /* 0x00000010ff3d7819 */ /* 0x000fe20000011633 */
[----:B------:R-:W-:Y:S01]  /*aab0*/  IMAD.SHL.U32 R49, R49, 0x100, RZ ;  /* 0x0000010031317824 */ /* 0x000fe200078e00ff */
[----:B------:R-:W-:Y:S02]  /*aac0*/  SHF.L.U32 R51, R63, 0x8, RZ ;  /* 0x000000083f337819 */ /* 0x000fe400000006ff */
[----:B------:R-:W-:-:S02]  /*aad0*/  LOP3.LUT R60, R60, 0xff00, R97, 0xf8, !PT ;  /* 0x0000ff003c3c7812 */ /* 0x000fc400078ef861 */
        /* <DEDUP_REMOVED lines=25> */
[----:B------:R-:W-:Y:S01]  /*ac70*/  LOP3.LUT R61, R63, 0xff0000, R48, 0xf8, !PT ;  /* 0x00ff00003f3d7812 */ /* 0x000fe200078ef830 */
[----:B------:R-:W-:-:S02]  /*ac80*/  IMAD.MOV.U32 R63, RZ, RZ, R47 ;  /* 0x000000ffff3f7224 */ /* 0x000fc400078e002f */
[-C--:B------:R-:W-:Y:S01]  /*ac90*/  FMUL.FTZ R93, R98, R96.reuse ;  /* 0x00000060625d7220 */ /* 0x080fe20000410000 */
[C---:B------:R-:W-:Y:S01]  /*aca0*/  FMUL.FTZ R96, R51.reuse, R96 ;  /* 0x0000006033607220 */ /* 0x040fe20000410000 */
[----:B------:R-:W-:Y:S02]  /*acb0*/  LOP3.LUT R48, R50, 0xff0000, R49, 0xf8, !PT ;  /* 0x00ff000032307812 */ /* 0x000fe400078ef831 */
        /* <DEDUP_REMOVED lines=35> */
[-C--:B------:R-:W-:Y:S01]  /*aef0*/  FMUL.FTZ R175, R98, R59.reuse ;  /* 0x0000003b62af7220 */ /* 0x080fe20000410000 */
[C---:B------:R-:W-:Y:S01]  /*af00*/  FMUL.FTZ R59, R174.reuse, R59 ;  /* 0x0000003bae3b7220 */ /* 0x040fe20000410000 */
        /* <DEDUP_REMOVED lines=12> */
[C---:B------:R-:W-:Y:S01]  /*afd0*/  FFMA.FTZ R50, R47.reuse, R97, -R50 ;  /* 0x000000612f327223 */ /* 0x040fe20000010832 */
        /* <DEDUP_REMOVED lines=22> */
[-C--:B------:R-:W-:Y:S01]  /*b140*/  F2FP.F16.E4M3.UNPACK_B R48, R173.reuse.H1 ;  /* 0x000000adff30723e */ /* 0x080fe200030006ff */
[--C-:B------:R-:W-:Y:S01]  /*b150*/  HADD2.F32 R61, -RZ, R60.reuse.H0_H0 ;  /* 0x2000003cff3d7230 */ /* 0x100fe20000004100 */
[-C--:B------:R-:W-:Y:S01]  /*b160*/  F2FP.F16.E4M3.UNPACK_B R59, R44.reuse.H1 ;  /* 0x0000002cff3b723e */ /* 0x080fe200030006ff */
        /* <DEDUP_REMOVED lines=14> */
[CC--:B------:R-:W-:Y:S01]  /*b250*/  FMUL.FTZ R61, R60.reuse, R48.reuse ;  /* 0x000000303c3d7220 */ /* 0x0c0fe20000410000 */
[----:B------:R-:W-:Y:S01]  /*b260*/  FMUL.FTZ R48, R59, R48 ;  /* 0x000000303b307220 */ /* 0x000fe20000410000 */
[----:B------:R-:W-:Y:S01]  /*b270*/  HADD2.F32 R95, -RZ, R173.H0_H0 ;  /* 0x200000adff5f7230 */ /* 0x000fe20000004100 */
[----:B------:R-:W-:Y:S01]  /*b280*/  F2FP.SATFINITE.E4M3.F32.PACK_AB_MERGE_C R98, R47, R98, R49 ;  /* 0x000000622f62723e */ /* 0x000fe20004807031 */
[-C--:B------:R-:W-:Y:S01]  /*b290*/  FFMA.FTZ R59, R59, R62.reuse, -R61 ;  /* 0x0000003e3b3b7223 */ /* 0x080fe2000001083d */
[----:B------:R-:W-:Y:S01]  /*b2a0*/  FFMA.FTZ R48, R60, R62, R48 ;  /* 0x0000003e3c307223 */ /* 0x000fe20000010030 */
[----:B------:R-:W-:Y:S01]  /*b2b0*/  HADD2.F32 R60, -RZ, R56.H0_H0 ;  /* 0x20000038ff3c7230 */ /* 0x000fe20000004100 */
[----:B------:R-:W-:Y:S01]  /*b2c0*/  MOV R47, R50 ;  /* 0x00000032002f7202 */ /* 0x000fe20000000f00 */
        /* <DEDUP_REMOVED lines=11> */
[-C--:B------:R-:W-:Y:S01]  /*b380*/  FMUL.FTZ R60, R56, R173.reuse ;  /* 0x000000ad383c7220 */ /* 0x080fe20000410000 */
[-C--:B------:R-:W-:Y:S01]  /*b390*/  F2FP.F16.E4M3.UNPACK_B R62, R170.reuse.H1 ;  /* 0x000000aaff3e723e */ /* 0x080fe200030006ff */
[C---:B------:R-:W-:Y:S01]  /*b3a0*/  FMUL.FTZ R173, R44.reuse, R173 ;  /* 0x000000ad2cad7220 */ /* 0x040fe20000410000 */
[----:B------:R-:W-:Y:S01]  /*b3b0*/  F2FP.F16.E4M3.UNPACK_B R170, R170 ;  /* 0x000000aaffaa723e */ /* 0x000fe200020006ff */
[----:B------:R-:W-:Y:S01]  /*b3c0*/  FFMA.FTZ R60, R44, R171, -R60 ;  /* 0x000000ab2c3c7223 */ /* 0x000fe2000001083c */
[----:B------:R-:W-:Y:S01]  /*b3d0*/  F2FP.SATFINITE.E4M3.F32.PACK_AB_MERGE_C R48, R48, R99, RZ ;  /* 0x000000633030723e */ /* 0x000fe200048070ff */
[----:B------:R-:W-:Y:S01]  /*b3e0*/  FFMA.FTZ R44, R56, R171, R173 ;  /* 0x000000ab382c7223 */ /* 0x000fe200000100ad */
[----:B------:R-:W-:Y:S01]  /*b3f0*/  IMAD.MOV.U32 R56, RZ, RZ, R46 ;  /* 0x000000ffff387224 */ /* 0x000fe200078e002e */
        /* <DEDUP_REMOVED lines=46> */
[----:B------:R-:W-:-:S03]  /*b6e0*/  IMAD.MOV.U32 R46, RZ, RZ, R59 ;  /* 0x000000ffff2e7224 */ /* 0x000fc600078e003b */
[----:B------:R-:W-:Y:S02]  /*b6f0*/  IMAD.MOV.U32 R58, RZ, RZ, R171 ;  /* 0x000000ffff3a7224 */ /* 0x000fe400078e00ab */
[----:B------:R-:W-:-:S07]  /*b700*/  IMAD.MOV.U32 R59, RZ, RZ, R98 ;  /* 0x000000ffff3b7224 */ /* 0x000fce00078e0062 */
.L_x_2422:
[----:B------:R-:W-:Y:S05]  /*b710*/  BSYNC B3 ;  /* 0x0000000000037941 */ /* 0x000fea0003800000 */
.L_x_2421:
        /* <DEDUP_REMOVED lines=12> */
.L_x_2420:
[----:B------:R-:W-:Y:S05]  /*b7e0*/  BSYNC B2 ;  /* 0x0000000000027941 */ /* 0x000fea0003800000 */
.L_x_2419:
        /* <DEDUP_REMOVED lines=19> */
[----:B------:R-:W-:-:S03]  /*b920*/  IMAD R47, R17, 0x7800, R44 ;  /* 0x00007800112f7824 */ /* 0x000fc600078e022c */
[C---:B------:R-:W-:Y:S01]  /*b930*/  IADD3 R45, R16.reuse, R45, RZ ;  /* 0x0000002d102d7210 */ /* 0x040fe20007ffe0ff */
[----:B------:R-:W-:-:S05]  /*b940*/  IMAD.IADD R48, R16, 0x1, R47 ;  /* 0x0000000110307824 */ /* 0x000fca00078e022f */
        /* <DEDUP_REMOVED lines=13> */
[----:B------:R-:W-:Y:S01]  /*ba20*/  LOP3.LUT R53, R53, 0xff0000ff, RZ, 0xc0, !PT ;  /* 0xff0000ff35357812 */ /* 0x000fe200078ec0ff */
[----:B------:R-:W-:Y:S01]  /*ba30*/  IMAD.U32 R61, R61, 0x10000, RZ ;  /* 0x000100003d3d7824 */ /* 0x000fe200078e00ff */
[----:B------:R-:W-:-:S02]  /*ba40*/  LOP3.LUT R76, R79, 0xff0000ff, RZ, 0xc0, !PT ;  /* 0xff0000ff4f4c7812 */ /* 0x000fc400078ec0ff */
[----:B------:R-:W-:Y:S02]  /*ba50*/  LOP3.LUT R57, R57, 0xff00, R63, 0xf8, !PT ;  /* 0x0000ff0039397812 */ /* 0x000fe400078ef83f */
[----:B------:R-:W-:Y:S02]  /*ba60*/  LOP3.LUT R62, R53, 0xff00, R62, 0xf8, !PT ;  /* 0x0000ff00353e7812 */ /* 0x000fe400078ef83e */
[----:B------:R-:W-:Y:S02]  /*ba70*/  LOP3.LUT R76, R76, 0xff00, R59, 0xf8, !PT ;  /* 0x0000ff004c4c7812 */ /* 0x000fe400078ef83b */
[----:B------:R-:W-:Y:S02]  /*ba80*/  LOP3.LUT R59, R57, 0xff0000, R54, 0xf8, !PT ;  /* 0x00ff0000393b7812 */ /* 0x000fe400078ef836 */
[----:B------:R-:W-:Y:S02]  /*ba90*/  LOP3.LUT R57, R62, 0xff0000, R61, 0xf8, !PT ;  /* 0x00ff00003e397812 */ /* 0x000fe400078ef83d */
[----:B-1----:R-:W-:-:S02]  /*baa0*/  F2FP.F16.E4M3.UNPACK_B R61, R49 ;  /* 0x00000031ff3d723e */ /* 0x002fc400020006ff */
        /* <DEDUP_REMOVED lines=8> */
[----:B------:R-:W-:Y:S02]  /*bb30*/  HADD2.F32 R63, -RZ, R63.H1_H1 ;  /* 0x3000003fff3f7230 */ /* 0x000fe40000004100 */
[----:B------:R-:W-:Y:S01]  /*bb40*/  FMUL.FTZ R92, R54, R79 ;  /* 0x0000004f365c7220 */ /* 0x000fe20000410000 */
[----:B------:R-:W-:-:S02]  /*bb50*/  HADD2.F32 R78, -RZ, R77.H0_H0 ;  /* 0x2000004dff4e7230 */ /* 0x000fc40000004100 */
[C---:B------:R-:W-:Y:S01]  /*bb60*/  FMUL.FTZ R79, R62.reuse, R79 ;  /* 0x0000004f3e4f7220 */ /* 0x040fe20000410000 */
[----:B------:R-:W-:Y:S01]  /*bb70*/  HADD2.F32 R53, -RZ, R53.H1_H1 ;  /* 0x30000035ff357230 */ /* 0x000fe20000004100 */
[----:B------:R-:W-:Y:S01]  /*bb80*/  F2FP.F16.E4M3.UNPACK_B R59, R59.H1 ;  /* 0x0000003bff3b723e */ /* 0x000fe200030006ff */
[----:B------:R-:W-:Y:S02]  /*bb90*/  HADD2.F32 R77, -RZ, R77.H1_H1 ;  /* 0x3000004dff4d7230 */ /* 0x000fe40000004100 */
[-C--:B------:R-:W-:Y:S01]  /*bba0*/  FFMA.FTZ R62, R62, R78.reuse, -R92 ;  /* 0x0000004e3e3e7223 */ /* 0x080fe2000001085c */
[----:B------:R-:W-:Y:S01]  /*bbb0*/  FFMA.FTZ R54, R54, R78, R79 ;  /* 0x0000004e36367223 */ /* 0x000fe2000001004f */
[----:B------:R-:W-:Y:S01]  /*bbc0*/  HADD2.F32 R78, -RZ, R61.H1_H1 ;  /* 0x3000003dff4e7230 */ /* 0x000fe20000004100 */
[--C-:B------:R-:W-:Y:S02]  /*bbd0*/  SHF.R.U32.HI R60, RZ, 0x8, R55.reuse ;  /* 0x00000008ff3c7819 */ /* 0x100fe40000011637 */
[----:B------:R-:W-:-:S02]  /*bbe0*/  SHF.R.U32.HI R58, RZ, 0x10, R55 ;  /* 0x00000010ff3a7819 */ /* 0x000fc40000011637 */
[CC--:B------:R-:W-:Y:S01]  /*bbf0*/  FMUL.FTZ R61, R78.reuse, R63.reuse ;  /* 0x0000003f4e3d7220 */ /* 0x0c0fe20000410000 */
[----:B------:R-:W-:Y:S01]  /*bc00*/  FMUL.FTZ R63, R53, R63 ;  /* 0x0000003f353f7220 */ /* 0x000fe20000410000 */
[----:B------:R-:W-:Y:S02]  /*bc10*/  LOP3.LUT R55, R55, 0xff0000ff, RZ, 0xc0, !PT ;  /* 0xff0000ff37377812 */ /* 0x000fe400078ec0ff */
[-C--:B------:R-:W-:Y:S01]  /*bc20*/  FFMA.FTZ R61, R53, R77.reuse, -R61 ;  /* 0x0000004d353d7223 */ /* 0x080fe2000001083d */
[----:B------:R-:W-:Y:S01]  /*bc30*/  FFMA.FTZ R53, R78, R77, R63 ;  /* 0x0000004d4e357223 */ /* 0x000fe2000001003f */
[----:B------:R-:W-:Y:S01]  /*bc40*/  F2FP.F16.E4M3.UNPACK_B R63, R57.H1 ;  /* 0x00000039ff3f723e */ /* 0x000fe200030006ff */
[----:B------:R-:W-:Y:S01]  /*bc50*/  HADD2.F32 R78, -RZ, R59.H0_H0 ;  /* 0x2000003bff4e7230 */ /* 0x000fe20000004100 */
[----:B------:R-:W-:Y:S01]  /*bc60*/  F2FP.F16.E4M3.UNPACK_B R77, R45.H1 ;  /* 0x0000002dff4d723e */ /* 0x000fe200030006ff */
[----:B------:R-:W-:Y:S01]  /*bc70*/  HADD2.F32 R45, -RZ, R49.H0_H0 ;  /* 0x20000031ff2d7230 */ /* 0x000fe20000004100 */
[----:B------:R-:W-:Y:S01]  /*bc80*/  SHF.L.U32 R60, R60, 0x8, RZ ;  /* 0x000000083c3c7819 */ /* 0x000fe200000006ff */
[----:B------:R-:W-:-:S02]  /*bc90*/  HADD2.F32 R79, -RZ, R63.H0_H0 ;  /* 0x2000003fff4f7230 */ /* 0x000fc40000004100 */
[----:B------:R-:W-:Y:S02]  /*bca0*/  HADD2.F32 R57, -RZ, R77.H0_H0 ;  /* 0x2000004dff397230 */ /* 0x000fe40000004100 */
[----:B------:R-:W-:Y:S02]  /*bcb0*/  HADD2.F32 R49, -RZ, R49.H1_H1 ;  /* 0x30000031ff317230 */ /* 0x000fe40000004100 */
[-C--:B------:R-:W-:Y:S01]  /*bcc0*/  FMUL.FTZ R92, R45, R79.reuse ;  /* 0x0000004f2d5c7220 */ /* 0x080fe20000410000 */
[----:B------:R-:W-:Y:S02]  /*bcd0*/  HADD2.F32 R63, -RZ, R63.H1_H1 ;  /* 0x3000003fff3f7230 */ /* 0x000fe40000004100 */
[C---:B------:R-:W-:Y:S01]  /*bce0*/  FMUL.FTZ R79, R57.reuse, R79 ;  /* 0x0000004f394f7220 */ /* 0x040fe20000410000 */
[----:B------:R-:W-:Y:S02]  /*bcf0*/  HADD2.F32 R77, -RZ, R77.H1_H1 ;  /* 0x3000004dff4d7230 */ /* 0x000fe40000004100 */
[----:B------:R-:W-:Y:S01]  /*bd00*/  FFMA.FTZ R57, R57, R78, -R92 ;  /* 0x0000004e39397223 */ /* 0x000fe2000001085c */
[----:B------:R-:W-:-:S02]  /*bd10*/  HADD2.F32 R59, -RZ, R59.H1_H1 ;  /* 0x3000003bff3b7230 */ /* 0x000fc40000004100 */
        /* <DEDUP_REMOVED lines=37> */
[C---:B------:R-:W-:Y:S01]  /*bf70*/  FFMA.FTZ R52, R47.reuse, R77, -R52 ;  /* 0x0000004d2f347223 */ /* 0x040fe20000010834 */
        /* <DEDUP_REMOVED lines=62> */
[-C--:B------:R-:W-:Y:S02]  /*c360*/  FFMA.FTZ R57, R44, R167.reuse, -R57 ;  /* 0x000000a72c397223 */ /* 0x080fe40000010839 */
        /* <DEDUP_REMOVED lines=14> */
[----:B------:R-:W-:Y:S01]  /*c450*/  F2FP.F16.E4M3.UNPACK_B R48, R48 ;  /* 0x00000030ff30723e */ /* 0x000fe200020006ff */
[----:B------:R-:W-:-:S02]  /*c460*/  HADD2.F32 R57, -RZ, R57.H1_H1 ;  /* 0x30000039ff397230 */ /* 0x000fc40000004100 */
[-C--:B------:R-:W-:Y:S01]  /*c470*/  FMUL.FTZ R94, R58, R95.reuse ;  /* 0x0000005f3a5e7220 */ /* 0x080fe20000410000 */
[----:B------:R-:W-:Y:S02]  /*c480*/  HADD2.F32 R55, -RZ, R55.H1_H1 ;  /* 0x30000037ff377230 */ /* 0x000fe40000004100 */
[C---:B------:R-:W-:Y:S01]  /*c490*/  FMUL.FTZ R95, R76.reuse, R95 ;  /* 0x0000005f4c5f7220 */ /* 0x040fe20000410000 */
[----:B------:R-:W-:-:S03]  /*c4a0*/  FFMA.FTZ R94, R76, R92, -R94 ;  /* 0x0000005c4c5e7223 */ /* 0x000fc6000001085e */
[----:B------:R-:W-:Y:S01]  /*c4b0*/  FFMA.FTZ R95, R58, R92, R95 ;  /* 0x0000005c3a5f7223 */ /* 0x000fe2000001005f */
[-C--:B------:R-:W-:Y:S01]  /*c4c0*/  FMUL.FTZ R58, R57, R46.reuse ;  /* 0x0000002e393a7220 */ /* 0x080fe20000410000 */
[C---:B------:R-:W-:Y:S01]  /*c4d0*/  FMUL.FTZ R46, R55.reuse, R46 ;  /* 0x0000002e372e7220 */ /* 0x040fe20000410000 */
[----:B------:R-:W-:Y:S02]  /*c4e0*/  HADD2.F32 R92, -RZ, R166.H0_H0 ;  /* 0x200000a6ff5c7230 */ /* 0x000fe40000004100 */
[-C--:B------:R-:W-:Y:S01]  /*c4f0*/  FFMA.FTZ R55, R55, R59.reuse, -R58 ;  /* 0x0000003b37377223 */ /* 0x080fe2000001083a */
[----:B------:R-:W-:Y:S01]  /*c500*/  FFMA.FTZ R46, R57, R59, R46 ;  /* 0x0000003b392e7223 */ /* 0x000fe2000001002e */
[----:B------:R-:W-:Y:S02]  /*c510*/  HADD2.F32 R57, -RZ, R50.H0_H0 ;  /* 0x20000032ff397230 */ /* 0x000fe40000004100 */
        /* <DEDUP_REMOVED lines=12> */
[----:B------:R-:W-:Y:S01]  /*c5e0*/  F2FP.SATFINITE.E4M3.F32.PACK_AB_MERGE_C R95, R46, R95, RZ ;  /* 0x0000005f2e5f723e */ /* 0x000fe200048070ff */
[C---:B------:R-:W-:Y:S02]  /*c5f0*/  FMUL.FTZ R166, R48.reuse, R166 ;  /* 0x000000a630a67220 */ /* 0x040fe40000410000 */
[-C--:B------:R-:W-:Y:S01]  /*c600*/  FFMA.FTZ R57, R48, R168.reuse, -R57 ;  /* 0x000000a830397223 */ /* 0x080fe20000010839 */
        /* <DEDUP_REMOVED lines=8> */
.L_x_2424:
[----:B------:R-:W-:Y:S05]  /*c690*/  BSYNC B2 ;  /* 0x0000000000027941 */ /* 0x000fea0003800000 */
.L_x_2423:
        /* <DEDUP_REMOVED lines=12> */
.L_x_2414:
[----:B------:R-:W-:Y:S05]  /*c760*/  BSYNC B1 ;  /* 0x0000000000017941 */ /* 0x000fea0003800000 */
.L_x_2413:
[----:B-1-34-:R-:W-:Y:S02]  /*c770*/  VIADD R45, R220, 0x80 ;  /* 0x00000080dc2d7836 */ /* 0x01afe40000000000 */
[-C--:B------:R-:W-:Y:S02]  /*c780*/  IMAD R44, R147, R136.reuse, RZ ;  /* 0x00000088932c7224 */ /* 0x080fe400078e02ff */
        /* <DEDUP_REMOVED lines=24> */
[----:B------:R-:W-:-:S03]  /*c910*/  IMAD R47, R17, 0x7800, R44 ;  /* 0x00007800112f7824 */ /* 0x000fc600078e022c */
[C---:B------:R-:W-:Y:S01]  /*c920*/  IADD3 R45, R16.reuse, R45, RZ ;  /* 0x0000002d102d7210 */ /* 0x040fe20007ffe0ff */
[----:B------:R-:W-:-:S05]  /*c930*/  IMAD.IADD R48, R16, 0x1, R47 ;  /* 0x0000000110307824 */ /* 0x000fca00078e022f */
[----:B------:R-:W1:Y:S04]  /*c940*/  LDS.128 R44, [R45+0x24200] ;  /* 0x024200002d2c7984 */ /* 0x000e680000000c00 */
[----:B------:R-:W3:Y:S01]  /*c950*/  LDS.128 R48, [R48+0x24200] ;  /* 0x0242000030307984 */ /* 0x000ee20000000c00 */
[----:B------:R-:W-:Y:S05]  /*c960*/  @P3 BRA `(.L_x_2428) ;  /* 0x0000000c00403947 */ /* 0x000fea0003800000 */
[----:B---3--:R-:W-:Y:S01]  /*c970*/  IMAD.MOV.U32 R58, RZ, RZ, R48 ;  /* 0x000000ffff3a7224 */ /* 0x008fe200078e0030 */
[----:B------:R-:W-:Y:S01]  /*c980*/  F2FP.F16.E4M3.UNPACK_B R60, R161.H1 ;  /* 0x000000a1ff3c723e */ /* 0x000fe200030006ff */
[----:B-1----:R-:W-:Y:S01]  /*c990*/  IMAD.MOV.U32 R52, RZ, RZ, R44 ;  /* 0x000000ffff347224 */ /* 0x002fe200078e002c */
[----:B------:R-:W-:Y:S02]  /*c9a0*/  F2FP.F16.E4M3.UNPACK_B R61, R163.H1 ;  /* 0x000000a3ff3d723e */ /* 0x000fe400030006ff */
[----:B------:R-:W-:Y:S01]  /*c9b0*/  F2FP.F16.E4M3.UNPACK_B R59, R58.H1 ;  /* 0x0000003aff3b723e */ /* 0x000fe200030006ff */
[--C-:B------:R-:W-:Y:S01]  /*c9c0*/  HADD2.F32 R77, -RZ, R60.reuse.H0_H0 ;  /* 0x2000003cff4d7230 */ /* 0x100fe20000004100 */
[----:B------:R-:W-:Y:S01]  /*c9d0*/  F2FP.F16.E4M3.UNPACK_B R57, R52.H1 ;  /* 0x00000034ff39723e */ /* 0x000fe200030006ff */
[----:B------:R-:W-:Y:S01]  /*c9e0*/  HADD2.F32 R62, -RZ, R60.H1_H1 ;  /* 0x3000003cff3e7230 */ /* 0x000fe20000004100 */
[----:B0-----:R-:W-:Y:S01]  /*c9f0*/  SHF.R.U32.HI R92, RZ, 0x8, R67 ;  /* 0x00000008ff5c7819 */ /* 0x001fe20000011643 */
[----:B------:R-:W-:Y:S01]  /*ca00*/  HADD2.F32 R44, -RZ, R59.H0_H0 ;  /* 0x2000003bff2c7230 */ /* 0x000fe20000004100 */
[----:B------:R-:W-:Y:S01]  /*ca10*/  SHF.R.U32.HI R82, RZ, 0x10, R83 ;  /* 0x00000010ff527819 */ /* 0x000fe20000011653 */
[----:B------:R-:W-:Y:S01]  /*ca20*/  HADD2.F32 R48, -RZ, R57.H0_H0 ;  /* 0x20000039ff307230 */ /* 0x000fe20000004100 */
[----:B------:R-:W-:Y:S01]  /*ca30*/  LOP3.LUT R94, R67, 0xff0000ff, RZ, 0xc0, !PT ;  /* 0xff0000ff435e7812 */ /* 0x000fe200078ec0ff */
        /* <DEDUP_REMOVED lines=13> */
[----:B------:R-:W-:Y:S02]  /*cb10*/  F2FP.F16.E4M3.UNPACK_B R60, R58 ;  /* 0x0000003aff3c723e */ /* 0x000fe400020006ff */
        /* <DEDUP_REMOVED lines=22> */
[----:B------:R-:W-:Y:S02]  /*cc80*/  F2FP.F16.E4M3.UNPACK_B R76, R62.H1 ;  /* 0x0000003eff4c723e */ /* 0x000fe400030006ff */
[-C--:B------:R-:W-:Y:S01]  /*cc90*/  FFMA.FTZ R58, R58, R61.reuse, -R79 ;  /* 0x0000003d3a3a7223 */ /* 0x080fe2000001084f */
[----:B------:R-:W-:Y:S01]  /*cca0*/  FFMA.FTZ R61, R60, R61, R77 ;  /* 0x0000003d3c3d7223 */ /* 0x000fe2000001004d */
[----:B------:R-:W-:Y:S01]  /*ccb0*/  IMAD.MOV.U32 R60, RZ, RZ, R46 ;  /* 0x000000ffff3c7224 */ /* 0x000fe200078e002e */
[----:B------:R-:W-:Y:S01]  /*ccc0*/  F2FP.F16.E4M3.UNPACK_B R77, R162.H1 ;  /* 0x000000a2ff4d723e */ /* 0x000fe200030006ff */
[----:B------:R-:W-:Y:S01]  /*ccd0*/  HADD2.F32 R46, -RZ, R76.H0_H0 ;  /* 0x2000004cff2e7230 */ /* 0x000fe20000004100 */
[----:B------:R-:W-:Y:S01]  /*cce0*/  F2FP.SATFINITE.E4M3.F32.PACK_AB_MERGE_C R44, R58, R63, R48 ;  /* 0x0000003f3a2c723e */ /* 0x000fe20004807030 */
[----:B------:R-:W-:Y:S01]  /*ccf0*/  HADD2.F32 R79, -RZ, R64.H0_H0 ;  /* 0x20000040ff4f7230 */ /* 0x000fe20000004100 */
[-C--:B------:R-:W-:Y:S01]  /*cd00*/  F2FP.F16.E4M3.UNPACK_B R66, R60.reuse.H1 ;  /* 0x0000003cff42723e */ /* 0x080fe200030006ff */
[----:B------:R-:W-:Y:S01]  /*cd10*/  HADD2.F32 R93, -RZ, R77.H0_H0 ;  /* 0x2000004dff5d7230 */ /* 0x000fe20000004100 */
[----:B------:R-:W-:Y:S01]  /*cd20*/  F2FP.F16.E4M3.UNPACK_B R60, R60 ;  /* 0x0000003cff3c723e */ /* 0x000fe200020006ff */
[----:B------:R-:W-:Y:S01]  /*cd30*/  HADD2.F32 R76, -RZ, R76.H1_H1 ;  /* 0x3000004cff4c7230 */ /* 0x000fe20000004100 */
[----:B------:R-:W-:Y:S01]  /*cd40*/  F2FP.SATFINITE.E4M3.F32.PACK_AB_MERGE_C R48, R61, R52, R59 ;  /* 0x000000343d30723e */ /* 0x000fe2000480703b */
[----:B------:R-:W-:-:S02]  /*cd50*/  HADD2.F32 R50, -RZ, R66.H0_H0 ;  /* 0x20000042ff327230 */ /* 0x000fc40000004100 */
[----:B------:R-:W-:Y:S01]  /*cd60*/  FMUL.FTZ R95, R46, R93 ;  /* 0x0000005d2e5f7220 */ /* 0x000fe20000410000 */
[----:B------:R-:W-:Y:S01]  /*cd70*/  HADD2.F32 R66, -RZ, R66.H1_H1 ;  /* 0x30000042ff427230 */ /* 0x000fe20000004100 */
[----:B------:R-:W-:Y:S01]  /*cd80*/  F2FP.F16.E4M3.UNPACK_B R52, R45 ;  /* 0x0000002dff34723e */ /* 0x000fe200020006ff */
[----:B------:R-:W-:Y:S02]  /*cd90*/  HADD2.F32 R59, -RZ, R57.H0_H0 ;  /* 0x20000039ff3b7230 */ /* 0x000fe40000004100 */
[C---:B------:R-:W-:Y:S01]  /*cda0*/  FMUL.FTZ R93, R50.reuse, R93 ;  /* 0x0000005d325d7220 */ /* 0x040fe20000410000 */
[----:B------:R-:W-:-:S03]  /*cdb0*/  FFMA.FTZ R50, R50, R79, -R95 ;  /* 0x0000004f32327223 */ /* 0x000fc6000001085f */
[----:B------:R-:W-:Y:S01]  /*cdc0*/  FFMA.FTZ R46, R46, R79, R93 ;  /* 0x0000004f2e2e7223 */ /* 0x000fe2000001005d */
[----:B------:R-:W-:Y:S02]  /*cdd0*/  HADD2.F32 R79, -RZ, R77.H1_H1 ;  /* 0x3000004dff4f7230 */ /* 0x000fe40000004100 */
[----:B------:R-:W-:Y:S01]  /*cde0*/  HADD2.F32 R77, -RZ, R64.H1_H1 ;  /* 0x30000040ff4d7230 */ /* 0x000fe20000004100 */
[----:B------:R-:W-:Y:S02]  /*cdf0*/  F2FP.F16.E4M3.UNPACK_B R64, R162 ;  /* 0x000000a2ff40723e */ /* 0x000fe400020006ff */
[-C--:B------:R-:W-:Y:S01]  /*ce00*/  FMUL.FTZ R93, R76, R79.reuse ;  /* 0x0000004f4c5d7220 */ /* 0x080fe20000410000 */
[C---:B------:R-:W-:Y:S02]  /*ce10*/  FMUL.FTZ R95, R66.reuse, R79 ;  /* 0x0000004f425f7220 */ /* 0x040fe40000410000 */
[----:B------:R-:W-:Y:S02]  /*ce20*/  HADD2.F32 R99, -RZ, R64.H1_H1 ;  /* 0x30000040ff637230 */ /* 0x000fe40000004100 */
[-C--:B------:R-:W-:Y:S01]  /*ce30*/  FFMA.FTZ R79, R66, R77.reuse, -R93 ;  /* 0x0000004d424f7223 */ /* 0x080fe2000001085d */
[----:B------:R-:W-:Y:S01]  /*ce40*/  F2FP.F16.E4M3.UNPACK_B R66, R62 ;  /* 0x0000003eff42723e */ /* 0x000fe200020006ff */
[----:B------:R-:W-:Y:S01]  /*ce50*/  FFMA.FTZ R77, R76, R77, R95 ;  /* 0x0000004d4c4d7223 */ /* 0x000fe2000001005f */
[----:B------:R-:W-:Y:S01]  /*ce60*/  F2FP.F16.E4M3.UNPACK_B R62, R164 ;  /* 0x000000a4ff3e723e */ /* 0x000fe200020006ff */
[----:B------:R-:W-:Y:S01]  /*ce70*/  HADD2.F32 R93, -RZ, R60.H0_H0 ;  /* 0x2000003cff5d7230 */ /* 0x000fe20000004100 */
[----:B------:R-:W-:Y:S01]  /*ce80*/  F2FP.SATFINITE.E4M3.F32.PACK_AB_MERGE_C R50, R79, R50, RZ ;  /* 0x000000324f32723e */ /* 0x000fe200048070ff */
[--C-:B------:R-:W-:Y:S01]  /*ce90*/  HADD2.F32 R95, -RZ, R66.reuse.H0_H0 ;  /* 0x20000042ff5f7230 */ /* 0x100fe20000004100 */
[----:B------:R-:W-:Y:S01]  /*cea0*/  F2FP.SATFINITE.E4M3.F32.PACK_AB_MERGE_C R77, R77, R46, RZ ;  /* 0x0000002e4d4d723e */ /* 0x000fe200048070ff */
[----:B------:R-:W-:-:S02]  /*ceb0*/  HADD2.F32 R66, -RZ, R66.H1_H1 ;  /* 0x30000042ff427230 */ /* 0x000fc40000004100 */
[----:B------:R-:W-:Y:S01]  /*cec0*/  HADD2.F32 R78, -RZ, R64.H0_H0 ;  /* 0x20000040ff4e7230 */ /* 0x000fe20000004100 */
[----:B------:R-:W-:Y:S01]  /*ced0*/  SHF.R.U32.HI R64, RZ, 0x8, R81 ;  /* 0x00000008ff407819 */ /* 0x000fe20000011651 */
[----:B------:R-:W-:Y:S02]  /*cee0*/  HADD2.F32 R60, -RZ, R60.H1_H1 ;  /* 0x3000003cff3c7230 */ /* 0x000fe40000004100 */
[-C--:B------:R-:W-:Y:S01]  /*cef0*/  FMUL.FTZ R137, R66, R99.reuse ;  /* 0x0000006342897220 */ /* 0x080fe20000410000 */
[--C-:B------:R-:W-:Y:S02]  /*cf00*/  HADD2.F32 R97, -RZ, R62.reuse.H1_H1 ;  /* 0x3000003eff617230 */ /* 0x100fe40000004100 */
[-C--:B------:R-:W-:Y:S01]  /*cf10*/  FMUL.FTZ R80, R95, R78.reuse ;  /* 0x0000004e5f507220 */ /* 0x080fe20000410000 */
[----:B------:R-:W-:Y:S02]  /*cf20*/  HADD2.F32 R76, -RZ, R62.H0_H0 ;  /* 0x2000003eff4c7230 */ /* 0x000fe40000004100 */
[C---:B------:R-:W-:Y:S01]  /*cf30*/  FMUL.FTZ R99, R60.reuse, R99 ;  /* 0x000000633c637220 */ /* 0x040fe20000410000 */
[C---:B------:R-:W-:Y:S01]  /*cf40*/  FMUL.FTZ R78, R93.reuse, R78 ;  /* 0x0000004e5d4e7220 */ /* 0x040fe20000410000 */
[-C--:B------:R-:W-:Y:S01]  /*cf50*/  FFMA.FTZ R62, R60, R97.reuse, -R137 ;  /* 0x000000613c3e7223 */ /* 0x080fe20000010889 */
[-C--:B------:R-:W-:Y:S01]  /*cf60*/  FFMA.FTZ R93, R93, R76.reuse, -R80 ;  /* 0x0000004c5d5d7223 */ /* 0x080fe20000010850 */
[----:B------:R-:W-:Y:S01]  /*cf70*/  FFMA.FTZ R60, R66, R97, R99 ;  /* 0x00000061423c7223 */ /* 0x000fe20000010063 */
[----:B------:R-:W-:Y:S01]  /*cf80*/  FFMA.FTZ R95, R95, R76, R78 ;  /* 0x0000004c5f5f7223 */ /* 0x000fe2000001004e */
[----:B------:R-:W-:Y:S01]  /*cf90*/  LOP3.LUT R66, R81, 0xff0000ff, RZ, 0xc0, !PT ;  /* 0xff0000ff51427812 */ /* 0x000fe200078ec0ff */
[----:B------:R-:W-:Y:S01]  /*cfa0*/  IMAD.SHL.U32 R97, R64, 0x100, RZ ;  /* 0x0000010040617824 */ /* 0x000fe200078e00ff */
[----:B------:R-:W-:-:S02]  /*cfb0*/  SHF.R.U32.HI R80, RZ, 0x10, R81 ;  /* 0x00000010ff507819 */ /* 0x000fc40000011651 */
[----:B------:R-:W-:Y:S02]  /*cfc0*/  SHF.R.U32.HI R76, RZ, 0x8, R83 ;  /* 0x00000008ff4c7819 */ /* 0x000fe40000011653 */
[--C-:B------:R-:W-:Y:S02]  /*cfd0*/  SHF.R.U32.HI R81, RZ, 0x8, R65.reuse ;  /* 0x00000008ff517819 */ /* 0x100fe40000011641 */
[----:B------:R-:W-:Y:S02]  /*cfe0*/  SHF.L.U32 R99, R76, 0x8, RZ ;  /* 0x000000084c637819 */ /* 0x000fe400000006ff */
[----:B------:R-:W-:Y:S01]  /*cff0*/  LOP3.LUT R78, R83, 0xff0000ff, RZ, 0xc0, !PT ;  /* 0xff0000ff534e7812 */ /* 0x000fe200078ec0ff */
[----:B------:R-:W-:Y:S01]  /*d000*/  IMAD.SHL.U32 R76, R81, 0x100, RZ ;  /* 0x00000100514c7824 */ /* 0x000fe200078e00ff */
[----:B------:R-:W-:Y:S01]  /*d010*/  LOP3.LUT R83, R65, 0xff0000ff, RZ, 0xc0, !PT ;  /* 0xff0000ff41537812 */ /* 0x000fe200078ec0ff */
[----:B------:R-:W-:Y:S01]  /*d020*/  IMAD.SHL.U32 R81, R92, 0x100, RZ ;  /* 0x000001005c517824 */ /* 0x000fe200078e00ff */
[----:B------:R-:W-:-:S02]  /*d030*/  SHF.R.U32.HI R65, RZ, 0x10, R65 ;  /* 0x00000010ff417819 */ /* 0x000fc40000011641 */
[----:B------:R-:W-:Y:S02]  /*d040*/  LOP3.LUT R66, R66, 0xff00, R97, 0xf8, !PT ;  /* 0x0000ff0042427812 */ /* 0x000fe400078ef861 */
[----:B------:R-:W-:Y:S01]  /*d050*/  LOP3.LUT R94, R94, 0xff00, R81, 0xf8, !PT ;  /* 0x0000ff005e5e7812 */ /* 0x000fe200078ef851 */
[----:B------:R-:W-:Y:S01]  /*d060*/  IMAD.U32 R81, R80, 0x10000, RZ ;  /* 0x0001000050517824 */ /* 0x000fe200078e00ff */
[----:B------:R-:W-:Y:S01]  /*d070*/  LOP3.LUT R76, R83, 0xff00, R76, 0xf8, !PT ;  /* 0x0000ff00534c7812 */ /* 0x000fe200078ef84c */
[----:B------:R-:W-:Y:S01]  /*d080*/  IMAD.U32 R65, R65, 0x10000, RZ ;  /* 0x0001000041417824 */ /* 0x000fe200078e00ff */
[----:B------:R-:W-:Y:S01]  /*d090*/  F2FP.SATFINITE.E4M3.F32.PACK_AB_MERGE_C R46, R62, R93, R50 ;  /* 0x0000005d3e2e723e */ /* 0x000fe20004807032 */
[----:B------:R-:W-:Y:S01]  /*d0a0*/  IMAD.U32 R83, R82, 0x10000, RZ ;  /* 0x0001000052537824 */ /* 0x000fe200078e00ff */
[----:B------:R-:W-:Y:S01]  /*d0b0*/  LOP3.LUT R66, R66, 0xff0000, R81, 0xf8, !PT ;  /* 0x00ff000042427812 */ /* 0x000fe200078ef851 */
[----:B------:R-:W-:Y:S01]  /*d0c0*/  IMAD.U32 R81, R67, 0x10000, RZ ;  /* 0x0001000043517824 */ /* 0x000fe200078e00ff */
[----:B------:R-:W-:-:S02]  /*d0d0*/  LOP3.LUT R67, R76, 0xff0000, R65, 0xf8, !PT ;  /* 0x00ff00004c437812 */ /* 0x000fc400078ef841 */
[-C--:B------:R-:W-:Y:S02]  /*d0e0*/  F2FP.F16.E4M3.UNPACK_B R61, R66.reuse ;  /* 0x00000042ff3d723e */ /* 0x080fe400020006ff */
[----:B------:R-:W-:Y:S02]  /*d0f0*/  F2FP.F16.E4M3.UNPACK_B R58, R67 ;  /* 0x00000043ff3a723e */ /* 0x000fe400020006ff */
[----:B------:R-:W-:Y:S01]  /*d100*/  F2FP.SATFINITE.E4M3.F32.PACK_AB_MERGE_C R50, R60, R95, R77 ;  /* 0x0000005f3c32723e */ /* 0x000fe2000480704d */
[----:B------:R-:W-:Y:S01]  /*d110*/  HADD2.F32 R60, -RZ, R57.H1_H1 ;  /* 0x30000039ff3c7230 */ /* 0x000fe20000004100 */
[----:B------:R-:W-:Y:S01]  /*d120*/  LOP3.LUT R64, R78, 0xff00, R99, 0xf8, !PT ;  /* 0x0000ff004e407812 */ /* 0x000fe200078ef863 */
[----:B------:R-:W-:Y:S01]  /*d130*/  HADD2.F32 R76, -RZ, R58.H0_H0 ;  /* 0x2000003aff4c7230 */ /* 0x000fe20000004100 */
[----:B------:R-:W-:Y:S01]  /*d140*/  F2FP.F16.E4M3.UNPACK_B R67, R67.H1 ;  /* 0x00000043ff43723e */ /* 0x000fe200030006ff */
[----:B------:R-:W-:Y:S01]  /*d150*/  HADD2.F32 R57, -RZ, R52.H0_H0 ;  /* 0x20000034ff397230 */ /* 0x000fe20000004100 */
[----:B------:R-:W-:Y:S01]  /*d160*/  F2FP.F16.E4M3.UNPACK_B R66, R66.H1 ;  /* 0x00000042ff42723e */ /* 0x000fe200030006ff */
[----:B------:R-:W-:-:S02]  /*d170*/  HADD2.F32 R63, -RZ, R58.H1_H1 ;  /* 0x3000003aff3f7230 */ /* 0x000fc40000004100 */
[-C--:B------:R-:W-:Y:S01]  /*d180*/  FMUL.FTZ R78, R59, R76.reuse ;  /* 0x0000004c3b4e7220 */ /* 0x080fe20000410000 */
        /* <DEDUP_REMOVED lines=16> */
[----:B------:R-:W-:Y:S01]  /*d290*/  LOP3.LUT R64, R64, 0xff0000, R83, 0xf8, !PT ;  /* 0x00ff000040407812 */ /* 0x000fe200078ef853 */
[--C-:B------:R-:W-:Y:S01]  /*d2a0*/  HADD2.F32 R59, -RZ, R61.reuse.H0_H0 ;  /* 0x2000003dff3b7230 */ /* 0x100fe20000004100 */
[----:B------:R-:W-:Y:S01]  /*d2b0*/  F2FP.F16.E4M3.UNPACK_B R77, R51.H1 ;  /* 0x00000033ff4d723e */ /* 0x000fe200030006ff */
        /* <DEDUP_REMOVED lines=14> */
[----:B------:R-:W-:Y:S01]  /*d3a0*/  HADD2.F32 R83, -RZ, R82.H0_H0 ;  /* 0x20000052ff537230 */ /* 0x000fe20000004100 */
[----:B------:R-:W-:Y:S01]  /*d3b0*/  F2FP.F16.E4M3.UNPACK_B R61, R47 ;  /* 0x0000002fff3d723e */ /* 0x000fe200020006ff */
[----:B------:R-:W-:Y:S01]  /*d3c0*/  HADD2.F32 R79, -RZ, R77.H0_H0 ;  /* 0x2000004dff4f7230 */ /* 0x000fe20000004100 */
[----:B------:R-:W-:Y:S01]  /*d3d0*/  F2FP.F16.E4M3.UNPACK_B R63, R65 ;  /* 0x00000041ff3f723e */ /* 0x000fe200020006ff */
[----:B------:R-:W-:Y:S01]  /*d3e0*/  HADD2.F32 R78, -RZ, R66.H0_H0 ;  /* 0x20000042ff4e7230 */ /* 0x000fe20000004100 */
[----:B------:R-:W-:Y:S01]  /*d3f0*/  F2FP.F16.E4M3.UNPACK_B R67, R47.H1 ;  /* 0x0000002fff43723e */ /* 0x000fe200030006ff */
[----:B------:R-:W-:Y:S01]  /*d400*/  HADD2.F32 R51, -RZ, R61.H0_H0 ;  /* 0x2000003dff337230 */ /* 0x000fe20000004100 */
[-C--:B------:R-:W-:Y:S01]  /*d410*/  F2FP.F16.E4M3.UNPACK_B R47, R64.reuse ;  /* 0x00000040ff2f723e */ /* 0x080fe200020006ff */
[----:B------:R-:W-:Y:S01]  /*d420*/  HADD2.F32 R76, -RZ, R63.H0_H0 ;  /* 0x2000003fff4c7230 */ /* 0x000fe20000004100 */
[----:B------:R-:W-:Y:S01]  /*d430*/  F2FP.F16.E4M3.UNPACK_B R65, R64.H1 ;  /* 0x00000040ff41723e */ /* 0x000fe200030006ff */
[----:B------:R-:W-:-:S02]  /*d440*/  HADD2.F32 R82, -RZ, R82.H1_H1 ;  /* 0x30000052ff527230 */ /* 0x000fc40000004100 */
[----:B------:R-:W-:Y:S01]  /*d450*/  FMUL.FTZ R95, R79, R83 ;  /* 0x000000534f5f7220 */ /* 0x000fe20000410000 */
[----:B------:R-:W-:Y:S02]  /*d460*/  HADD2.F32 R80, -RZ, R47.H0_H0 ;  /* 0x2000002fff507230 */ /* 0x000fe40000004100 */
[-C--:B------:R-:W-:Y:S01]  /*d470*/  FMUL.FTZ R92, R78, R76.reuse ;  /* 0x0000004c4e5c7220 */ /* 0x080fe20000410000 */
[C---:B------:R-:W-:Y:S01]  /*d480*/  FMUL.FTZ R93, R51.reuse, R76 ;  /* 0x0000004c335d7220 */ /* 0x040fe20000410000 */
[----:B------:R-:W-:Y:S01]  /*d490*/  HADD2.F32 R76, -RZ, R67.H0_H0 ;  /* 0x20000043ff4c7230 */ /* 0x000fe20000004100 */
[----:B------:R-:W-:Y:S01]  /*d4a0*/  F2FP.SATFINITE.E4M3.F32.PACK_AB_MERGE_C R49, R60, R49, RZ ;  /* 0x000000313c31723e */ /* 0x000fe200048070ff */
[-C--:B------:R-:W-:Y:S01]  /*d4b0*/  FFMA.FTZ R51, R51, R80.reuse, -R92 ;  /* 0x0000005033337223 */ /* 0x080fe2000001085c */
[----:B------:R-:W-:Y:S02]  /*d4c0*/  HADD2.F32 R81, -RZ, R65.H0_H0 ;  /* 0x20000041ff517230 */ /* 0x000fe40000004100 */
[----:B------:R-:W-:Y:S01]  /*d4d0*/  FFMA.FTZ R64, R78, R80, R93 ;  /* 0x000000504e407223 */ /* 0x000fe2000001005d */
[----:B------:R-:W-:Y:S01]  /*d4e0*/  FMUL.FTZ R80, R76, R83 ;  /* 0x000000534c507220 */ /* 0x000fe20000410000 */
[----:B------:R-:W-:Y:S01]  /*d4f0*/  HADD2.F32 R78, -RZ, R77.H1_H1 ;  /* 0x3000004dff4e7230 */ /* 0x000fe20000004100 */
[----:B------:R-:W-:Y:S01]  /*d500*/  F2FP.SATFINITE.E4M3.F32.PACK_AB_MERGE_C R59, R62, R59, RZ ;  /* 0x0000003b3e3b723e */ /* 0x000fe200048070ff */
[----:B------:R-:W-:-:S02]  /*d510*/  HADD2.F32 R67, -RZ, R67.H1_H1 ;  /* 0x30000043ff437230 */ /* 0x000fc40000004100 */
[----:B------:R-:W-:Y:S01]  /*d520*/  FFMA.FTZ R77, R79, R81, R80 ;  /* 0x000000514f4d7223 */ /* 0x000fe20000010050 */
[----:B------:R-:W-:Y:S02]  /*d530*/  HADD2.F32 R65, -RZ, R65.H1_H1 ;  /* 0x30000041ff417230 */ /* 0x000fe40000004100 */
[-C--:B------:R-:W-:Y:S01]  /*d540*/  FMUL.FTZ R80, R78, R82.reuse ;  /* 0x000000524e507220 */ /* 0x080fe20000410000 */
[----:B------:R-:W-:Y:S02]  /*d550*/  HADD2.F32 R66, -RZ, R66.H1_H1 ;  /* 0x30000042ff427230 */ /* 0x000fe40000004100 */
[C---:B------:R-:W-:Y:S01]  /*d560*/  FMUL.FTZ R79, R67.reuse, R82 ;  /* 0x00000052434f7220 */ /* 0x040fe20000410000 */
[----:B------:R-:W-:Y:S02]  /*d570*/  HADD2.F32 R63, -RZ, R63.H1_H1 ;  /* 0x3000003fff3f7230 */ /* 0x000fe40000004100 */
[----:B------:R-:W-:Y:S01]  /*d580*/  FFMA.FTZ R67, R67, R65, -R80 ;  /* 0x0000004143437223 */ /* 0x000fe20000010850 */
[----:B------:R-:W-:-:S02]  /*d590*/  HADD2.F32 R61, -RZ, R61.H1_H1 ;  /* 0x3000003dff3d7230 */ /* 0x000fc40000004100 */
[----:B------:R-:W-:Y:S01]  /*d5a0*/  FFMA.FTZ R76, R76, R81, -R95 ;  /* 0x000000514c4c7223 */ /* 0x000fe2000001085f */
[----:B------:R-:W-:Y:S02]  /*d5b0*/  HADD2.F32 R47, -RZ, R47.H1_H1 ;  /* 0x3000002fff2f7230 */ /* 0x000fe40000004100 */
[----:B------:R-:W-:Y:S01]  /*d5c0*/  FMUL.FTZ R80, R66, R63 ;  /* 0x0000003f42507220 */ /* 0x000fe20000410000 */
[----:B------:R-:W-:Y:S01]  /*d5d0*/  FFMA.FTZ R78, R78, R65, R79 ;  /* 0x000000414e4e7223 */ /* 0x000fe2000001004f */
[----:B------:R-:W-:Y:S01]  /*d5e0*/  FMUL.FTZ R63, R61, R63 ;  /* 0x0000003f3d3f7220 */ /* 0x000fe20000410000 */
[----:B------:R-:W-:Y:S01]  /*d5f0*/  F2FP.SATFINITE.E4M3.F32.PACK_AB_MERGE_C R67, R67, R76, RZ ;  /* 0x0000004c4343723e */ /* 0x000fe200048070ff */
[-C--:B------:R-:W-:Y:S01]  /*d600*/  FFMA.FTZ R80, R61, R47.reuse, -R80 ;  /* 0x0000002f3d507223 */ /* 0x080fe20000010850 */
[----:B------:R-:W-:Y:S01]  /*d610*/  F2FP.SATFINITE.E4M3.F32.PACK_AB_MERGE_C R45, R45, R52, R49 ;  /* 0x000000342d2d723e */ /* 0x000fe20004807031 */
[----:B------:R-:W-:Y:S01]  /*d620*/  FFMA.FTZ R63, R66, R47, R63 ;  /* 0x0000002f423f7223 */ /* 0x000fe2000001003f */
[----:B------:R-:W-:-:S02]  /*d630*/  F2FP.SATFINITE.E4M3.F32.PACK_AB_MERGE_C R77, R78, R77, RZ ;  /* 0x0000004d4e4d723e */ /* 0x000fc400048070ff */
[----:B------:R-:W-:Y:S02]  /*d640*/  F2FP.SATFINITE.E4M3.F32.PACK_AB_MERGE_C R47, R80, R51, R67 ;  /* 0x00000033502f723e */ /* 0x000fe40004807043 */
[----:B------:R-:W-:Y:S02]  /*d650*/  F2FP.SATFINITE.E4M3.F32.PACK_AB_MERGE_C R49, R58, R57, R59 ;  /* 0x000000393a31723e */ /* 0x000fe4000480703b */
[----:B------:R-:W-:-:S07]  /*d660*/  F2FP.SATFINITE.E4M3.F32.PACK_AB_MERGE_C R51, R63, R64, R77 ;  /* 0x000000403f33723e */ /* 0x000fce000480704d */
.L_x_2428:
[----:B------:R-:W-:Y:S05]  /*d670*/  BSYNC B2 ;  /* 0x0000000000027941 */ /* 0x000fea0003800000 */
.L_x_2427:
        /* <DEDUP_REMOVED lines=10> */
.L_x_2426:
[----:B------:R-:W-:Y:S05]  /*d720*/  BSYNC B1 ;  /* 0x0000000000017941 */ /* 0x000fea0003800000 */
.L_x_2425:
        /* <DEDUP_REMOVED lines=28> */
[----:B------:R-:W-:Y:S01]  /*d8f0*/  LOP3.LUT R63, R85, 0xff0000ff, RZ, 0xc0, !PT ;  /* 0xff0000ff553f7812 */ /* 0x000fe200078ec0ff */
[----:B---3--:R-:W-:Y:S01]  /*d900*/  IMAD.MOV.U32 R59, RZ, RZ, R50 ;  /* 0x000000ffff3b7224 */ /* 0x008fe200078e0032 */
[----:B------:R-:W-:Y:S01]  /*d910*/  SHF.R.U32.HI R66, RZ, 0x8, R87 ;  /* 0x00000008ff427819 */ /* 0x000fe20000011657 */
[----:B------:R-:W-:Y:S01]  /*d920*/  IMAD.SHL.U32 R44, R58, 0x100, RZ ;  /* 0x000001003a2c7824 */ /* 0x000fe200078e00ff */
[----:B------:R-:W-:Y:S01]  /*d930*/  SHF.R.U32.HI R64, RZ, 0x8, R69 ;  /* 0x00000008ff407819 */ /* 0x000fe20000011645 */
[----:B------:R-:W-:Y:S01]  /*d940*/  IMAD.MOV.U32 R58, RZ, RZ, R46 ;  /* 0x000000ffff3a7224 */ /* 0x000fe200078e002e */
[----:B------:R-:W-:Y:S02]  /*d950*/  SHF.R.U32.HI R68, RZ, 0x10, R87 ;  /* 0x00000010ff447819 */ /* 0x000fe40000011657 */
[----:B------:R-:W-:Y:S01]  /*d960*/  LOP3.LUT R63, R63, 0xff00, R44, 0xf8, !PT ;  /* 0x0000ff003f3f7812 */ /* 0x000fe200078ef82c */
[----:B------:R-:W-:Y:S01]  /*d970*/  IMAD.SHL.U32 R44, R66, 0x100, RZ ;  /* 0x00000100422c7824 */ /* 0x000fe200078e00ff */
[----:B------:R-:W-:Y:S01]  /*d980*/  LOP3.LUT R65, R87, 0xff0000ff, RZ, 0xc0, !PT ;  /* 0xff0000ff57417812 */ /* 0x000fe200078ec0ff */
[----:B------:R-:W-:Y:S01]  /*d990*/  IMAD.SHL.U32 R46, R64, 0x100, RZ ;  /* 0x00000100402e7824 */ /* 0x000fe200078e00ff */
[----:B------:R-:W-:-:S02]  /*d9a0*/  LOP3.LUT R67, R69, 0xff0000ff, RZ, 0xc0, !PT ;  /* 0xff0000ff45437812 */ /* 0x000fc400078ec0ff */
[----:B------:R-:W-:Y:S02]  /*d9b0*/  SHF.R.U32.HI R62, RZ, 0x8, R71 ;  /* 0x00000008ff3e7819 */ /* 0x000fe40000011647 */
[----:B------:R-:W-:Y:S02]  /*d9c0*/  MOV R61, R48 ;  /* 0x00000030003d7202 */ /* 0x000fe40000000f00 */
[----:B------:R-:W-:Y:S01]  /*d9d0*/  SHF.R.U32.HI R70, RZ, 0x10, R85 ;  /* 0x00000010ff467819 */ /* 0x000fe20000011655 */
[----:B------:R-:W-:Y:S01]  /*d9e0*/  IMAD.SHL.U32 R50, R62, 0x100, RZ ;  /* 0x000001003e327824 */ /* 0x000fe200078e00ff */
[----:B------:R-:W-:Y:S02]  /*d9f0*/  SHF.R.U32.HI R52, RZ, 0x10, R69 ;  /* 0x00000010ff347819 */ /* 0x000fe40000011645 */
[----:B------:R-:W-:Y:S01]  /*da00*/  LOP3.LUT R65, R65, 0xff00, R44, 0xf8, !PT ;  /* 0x0000ff0041417812 */ /* 0x000fe200078ef82c */
[----:B------:R-:W-:Y:S01]  /*da10*/  IMAD.U32 R44, R68, 0x10000, RZ ;  /* 0x00010000442c7824 */ /* 0x000fe200078e00ff */
[----:B------:R-:W-:-:S02]  /*da20*/  LOP3.LUT R69, R67, 0xff00, R46, 0xf8, !PT ;  /* 0x0000ff0043457812 */ /* 0x000fc400078ef82e */
[----:B------:R-:W-:Y:S02]  /*da30*/  F2FP.F16.E4M3.UNPACK_B R67, R157.H1 ;  /* 0x0000009dff43723e */ /* 0x000fe400030006ff */
[----:B------:R-:W-:Y:S02]  /*da40*/  F2FP.F16.E4M3.UNPACK_B R64, R61.H1 ;  /* 0x0000003dff40723e */ /* 0x000fe400030006ff */
[----:B------:R-:W-:Y:S01]  /*da50*/  SHF.L.U32 R48, R70, 0x10, RZ ;  /* 0x0000001046307819 */ /* 0x000fe200000006ff */
[----:B------:R-:W-:Y:S01]  /*da60*/  HADD2.F32 R46, -RZ, R67.H0_H0 ;  /* 0x20000043ff2e7230 */ /* 0x000fe20000004100 */
[----:B------:R-:W-:Y:S02]  /*da70*/  F2FP.F16.E4M3.UNPACK_B R62, R60.H1 ;  /* 0x0000003cff3e723e */ /* 0x000fe400030006ff */
[----:B------:R-:W-:Y:S02]  /*da80*/  SHF.R.U32.HI R57, RZ, 0x10, R71 ;  /* 0x00000010ff397819 */ /* 0x000fe40000011647 */
[----:B------:R-:W-:-:S02]  /*da90*/  LOP3.LUT R71, R71, 0xff0000ff, RZ, 0xc0, !PT ;  /* 0xff0000ff47477812 */ /* 0x000fc400078ec0ff */
[----:B------:R-:W-:Y:S01]  /*daa0*/  LOP3.LUT R44, R65, 0xff0000, R44, 0xf8, !PT ;  /* 0x00ff0000412c7812 */ /* 0x000fe200078ef82c */
[----:B------:R-:W-:Y:S01]  /*dab0*/  HADD2.F32 R65, -RZ, R64.H0_H0 ;  /* 0x20000040ff417230 */ /* 0x000fe20000004100 */
[----:B------:R-:W-:Y:S01]  /*dac0*/  F2FP.F16.E4M3.UNPACK_B R66, R155.H1 ;  /* 0x0000009bff42723e */ /* 0x000fe200030006ff */
[----:B------:R-:W-:Y:S01]  /*dad0*/  IMAD.U32 R57, R57, 0x10000, RZ ;  /* 0x0001000039397824 */ /* 0x000fe200078e00ff */
[----:B------:R-:W-:Y:S01]  /*dae0*/  LOP3.LUT R48, R63, 0xff0000, R48, 0xf8, !PT ;  /* 0x00ff00003f307812 */ /* 0x000fe200078ef830 */
[----:B------:R-:W-:Y:S01]  /*daf0*/  HADD2.F32 R63, -RZ, R62.H0_H0 ;  /* 0x2000003eff3f7230 */ /* 0x000fe20000004100 */
[----:B------:R-:W-:Y:S01]  /*db00*/  LOP3.LUT R70, R71, 0xff00, R50, 0xf8, !PT ;  /* 0x0000ff0047467812 */ /* 0x000fe200078ef832 */
[----:B------:R-:W-:Y:S02]  /*db10*/  IMAD.U32 R50, R52, 0x10000, RZ ;  /* 0x0001000034327824 */ /* 0x000fe400078e00ff */
[----:B------:R-:W-:Y:S01]  /*db20*/  FMUL.FTZ R52, R65, R46 ;  /* 0x0000002e41347220 */ /* 0x000fe20000410000 */
[----:B------:R-:W-:-:S02]  /*db30*/  HADD2.F32 R68, -RZ, R66.H0_H0 ;  /* 0x20000042ff447230 */ /* 0x000fc40000004100 */
[C---:B------:R-:W-:Y:S01]  /*db40*/  FMUL.FTZ R76, R63.reuse, R46 ;  /* 0x0000002e3f4c7220 */ /* 0x040fe20000410000 */
[----:B------:R-:W-:Y:S01]  /*db50*/  LOP3.LUT R46, R70, 0xff0000, R57, 0xf8, !PT ;  /* 0x00ff0000462e7812 */ /* 0x000fe200078ef839 */
[----:B------:R-:W-:Y:S01]  /*db60*/  HADD2.F32 R62, -RZ, R62.H1_H1 ;  /* 0x3000003eff3e7230 */ /* 0x000fe20000004100 */
[----:B------:R-:W-:Y:S01]  /*db70*/  F2FP.F16.E4M3.UNPACK_B R157, R157 ;  /* 0x0000009dff9d723e */ /* 0x000fe200020006ff */
[-C--:B------:R-:W-:Y:S01]  /*db80*/  FFMA.FTZ R52, R63, R68.reuse, -R52 ;  /* 0x000000443f347223 */ /* 0x080fe20000010834 */
[----:B------:R-:W-:Y:S02]  /*db90*/  HADD2.F32 R63, -RZ, R67.H1_H1 ;  /* 0x30000043ff3f7230 */ /* 0x000fe40000004100 */
        /* <DEDUP_REMOVED lines=160> */
[----:B------:R-:W-:Y:S02]  /*e5a0*/  MOV R50, R52 ;  /* 0x0000003400327202 */ /* 0x000fe40000000f00 */
[----:B------:R-:W-:Y:S02]  /*e5b0*/  F2FP.SATFINITE.E4M3.F32.PACK_AB_MERGE_C R47, R47, R84, RZ ;  /* 0x000000542f2f723e */ /* 0x000fe400048070ff */
[----:B------:R-:W-:Y:S02]  /*e5c0*/  F2FP.SATFINITE.E4M3.F32.PACK_AB_MERGE_C R67, R67, R80, RZ ;  /* 0x000000504343723e */ /* 0x000fe400048070ff */
[----:B------:R-:W-:Y:S01]  /*e5d0*/  F2FP.SATFINITE.E4M3.F32.PACK_AB_MERGE_C R47, R65, R44, R47 ;  /* 0x0000002c412f723e */ /* 0x000fe2000480702f */
[----:B------:R-:W-:Y:S01]  /*e5e0*/  IMAD.MOV.U32 R44, RZ, RZ, R59 ;  /* 0x000000ffff2c7224 */ /* 0x000fe200078e003b */
[----:B------:R-:W-:Y:S01]  /*e5f0*/  F2FP.SATFINITE.E4M3.F32.PACK_AB_MERGE_C R51, R77, R46, R67 ;  /* 0x0000002e4d33723e */ /* 0x000fe20004807043 */
[----:B------:R-:W-:-:S07]  /*e600*/  IMAD.MOV.U32 R46, RZ, RZ, R57 ;  /* 0x000000ffff2e7224 */ /* 0x000fce00078e0039 */
.L_x_2432:
[----:B------:R-:W-:Y:S05]  /*e610*/  BSYNC B2 ;  /* 0x0000000000027941 */ /* 0x000fea0003800000 */
.L_x_2431:
        /* <DEDUP_REMOVED lines=10> */
.L_x_2430:
[----:B------:R-:W-:Y:S05]  /*e6c0*/  BSYNC B1 ;  /* 0x0000000000017941 */ /* 0x000fea0003800000 */
.L_x_2429:
        /* <DEDUP_REMOVED lines=9> */
[----:B------:R-:W-:-:S03]  /*e760*/  SHF.R.S32.HI R45, RZ, 0x1f, R158 ;  /* 0x0000001fff2d7819 */ /* 0x000fc6000001149e */
[----:B------:R-:W-:Y:S01]  /*e770*/  IMAD.X R53, R44, 0x1, R125, P3 ;  /* 0x000000012c357824 */ /* 0x000fe200018e067d */
[----:B------:R-:W-:Y:S02]  /*e780*/  LEA.HI R158, R45, R158, RZ, 0x5 ;  /* 0x0000009e2d9e7211 */ /* 0x000fe400078f28ff */
[----:B------:R-:W-:Y:S02]  /*e790*/  ISETP.GE.AND P3, PT, R6, R132, PT ;  /* 0x000000840600720c */ /* 0x000fe40003f66270 */
        /* <DEDUP_REMOVED lines=11> */
[----:B------:R-:W-:-:S03]  /*e850*/  IMAD.IADD R45, R16, 0x1, R45 ;  /* 0x00000001102d7824 */ /* 0x000fc600078e022d */
[----:B------:R-:W-:-:S03]  /*e860*/  IADD3 R48, R16, R47, RZ ;  /* 0x0000002f10307210 */ /* 0x000fc60007ffe0ff */
[----:B------:R-:W1:Y:S04]  /*e870*/  LDS.128 R44, [R45+0x24200] ;  /* 0x024200002d2c7984 */ /* 0x000e680000000c00 */
[----:B------:R-:W3:Y:S01]  /*e880*/  LDS.128 R48, [R48+0x24200] ;  /* 0x0242000030307984 */ /* 0x000ee20000000c00 */
[----:B------:R-:W-:Y:S05]  /*e890*/  @P3 BRA `(.L_x_2434) ;  /* 0x0000000c004c3947 */ /* 0x000fea0003800000 */
[----:B------:R-:W-:Y:S01]  /*e8a0*/  SHF.R.U32.HI R57, RZ, 0x8, R89 ;  /* 0x00000008ff397819 */ /* 0x000fe20000011659 */
[----:B-1----:R-:W-:Y:S01]  /*e8b0*/  IMAD.MOV.U32 R54, RZ, RZ, R45 ;  /* 0x000000ffff367224 */ /* 0x002fe200078e002d */
[----:B------:R-:W-:Y:S01]  /*e8c0*/  SHF.R.U32.HI R70, RZ, 0x10, R89 ;  /* 0x00000010ff467819 */ /* 0x000fe20000011659 */
[----:B------:R-:W-:Y:S01]  /*e8d0*/  IMAD.MOV.U32 R60, RZ, RZ, R44 ;  /* 0x000000ffff3c7224 */ /* 0x000fe200078e002c */
[----:B------:R-:W-:Y:S01]  /*e8e0*/  LOP3.LUT R58, R89, 0xff0000ff, RZ, 0xc0, !PT ;  /* 0xff0000ff593a7812 */ /* 0x000fe200078ec0ff */
[----:B------:R-:W-:Y:S01]  /*e8f0*/  IMAD.SHL.U32 R45, R57, 0x100, RZ ;  /* 0x00000100392d7824 */ /* 0x000fe200078e00ff */
[----:B------:R-:W-:Y:S01]  /*e900*/  SHF.R.U32.HI R64, RZ, 0x8, R75 ;  /* 0x00000008ff407819 */ /* 0x000fe2000001164b */
[----:B------:R-:W-:Y:S01]  /*e910*/  IMAD.MOV.U32 R57, RZ, RZ, R46 ;  /* 0x000000ffff397224 */ /* 0x000fe200078e002e */
[----:B------:R-:W-:Y:S01]  /*e920*/  SHF.R.U32.HI R68, RZ, 0x8, R91 ;  /* 0x00000008ff447819 */ /* 0x000fe2000001165b */
[----:B------:R-:W-:Y:S01]  /*e930*/  IMAD.U32 R46, R70, 0x10000, RZ ;  /* 0x00010000462e7824 */ /* 0x000fe200078e00ff */
[----:B------:R-:W-:Y:S01]  /*e940*/  SHF.R.U32.HI R65, RZ, 0x8, R73 ;  /* 0x00000008ff417819 */ /* 0x000fe20000011649 */
[----:B---3--:R-:W-:Y:S01]  /*e950*/  IMAD.MOV.U32 R62, RZ, RZ, R48 ;  /* 0x000000ffff3e7224 */ /* 0x008fe200078e0030 */
[----:B------:R-:W-:Y:S01]  /*e960*/  LOP3.LUT R45, R58, 0xff00, R45, 0xf8, !PT ;  /* 0x0000ff003a2d7812 */ /* 0x000fe200078ef82d */
[----:B------:R-:W-:Y:S01]  /*e970*/  IMAD.SHL.U32 R58, R64, 0x100, RZ ;  /* 0x00000100403a7824 */ /* 0x000fe200078e00ff */
[----:B------:R-:W-:Y:S01]  /*e980*/  SHF.R.U32.HI R66, RZ, 0x10, R91 ;  /* 0x00000010ff427819 */ /* 0x000fe2000001165b */
[----:B------:R-:W-:Y:S01]  /*e990*/  IMAD.SHL.U32 R44, R68, 0x100, RZ ;  /* 0x00000100442c7824 */ /* 0x000fe200078e00ff */
[----:B------:R-:W-:-:S02]  /*e9a0*/  LOP3.LUT R61, R73, 0xff0000ff, RZ, 0xc0, !PT ;  /* 0xff0000ff493d7812 */ /* 0x000fc400078ec0ff */
[----:B------:R-:W-:Y:S02]  /*e9b0*/  LOP3.LUT R63, R75, 0xff0000ff, RZ, 0xc0, !PT ;  /* 0xff0000ff4b3f7812 */ /* 0x000fe400078ec0ff */
[----:B------:R-:W-:Y:S02]  /*e9c0*/  SHF.L.U32 R48, R65, 0x8, RZ ;  /* 0x0000000841307819 */ /* 0x000fe400000006ff */
[----:B------:R-:W-:Y:S02]  /*e9d0*/  LOP3.LUT R59, R91, 0xff0000ff, RZ, 0xc0, !PT ;  /* 0xff0000ff5b3b7812 */ /* 0x000fe400078ec0ff */
[----:B------:R-:W-:Y:S01]  /*e9e0*/  LOP3.LUT R46, R45, 0xff0000, R46, 0xf8, !PT ;  /* 0x00ff00002d2e7812 */ /* 0x000fe200078ef82e */
[----:B------:R-:W-:Y:S01]  /*e9f0*/  IMAD.U32 R45, R66, 0x10000, RZ ;  /* 0x00010000422d7824 */ /* 0x000fe200078e00ff */
[----:B------:R-:W-:Y:S02]  /*ea00*/  LOP3.LUT R48, R61, 0xff00, R48, 0xf8, !PT ;  /* 0x0000ff003d307812 */ /* 0x000fe400078ef830 */
[----:B------:R-:W-:-:S02]  /*ea10*/  LOP3.LUT R68, R63, 0xff00, R58, 0xf8, !PT ;  /* 0x0000ff003f447812 */ /* 0x000fc400078ef83a */
[----:B------:R-:W-:Y:S02]  /*ea20*/  LOP3.LUT R44, R59, 0xff00, R44, 0xf8, !PT ;  /* 0x0000ff003b2c7812 */ /* 0x000fe400078ef82c */
[----:B------:R-:W-:Y:S02]  /*ea30*/  F2FP.F16.E4M3.UNPACK_B R66, R148.H1 ;  /* 0x00000094ff42723e */ /* 0x000fe400030006ff */
[----:B------:R-:W-:Y:S02]  /*ea40*/  F2FP.F16.E4M3.UNPACK_B R63, R62.H1 ;  /* 0x0000003eff3f723e */ /* 0x000fe400030006ff */
        /* <DEDUP_REMOVED lines=8> */
[----:B------:R-:W-:-:S02]  /*ead0*/  HADD2.F32 R65, -RZ, R64.H0_H0 ;  /* 0x20000040ff417230 */ /* 0x000fc40000004100 */
[-C--:B------:R-:W-:Y:S01]  /*eae0*/  FMUL.FTZ R71, R59, R45.reuse ;  /* 0x0000002d3b477220 */ /* 0x080fe20000410000 */
[----:B------:R-:W-:Y:S02]  /*eaf0*/  IMAD.U32 R67, R67, 0x10000, RZ ;  /* 0x0001000043437824 */ /* 0x000fe400078e00ff */
        /* <DEDUP_REMOVED lines=173> */
.L_x_2434:
[----:B------:R-:W-:Y:S05]  /*f5d0*/  BSYNC B1 ;  /* 0x0000000000017941 */ /* 0x000fea0003800000 */
.L_x_2433:
        /* <DEDUP_REMOVED lines=10> */
.L_x_2350:
[----:B------:R-:W-:-:S06]  /*f680*/  UISETP.NE.AND UP0, UPT, UR53, 0x3, UPT ;  /* 0x000000033500788c */ /* 0x000fcc000bf05270 */
[----:B------:R-:W-:-:S13]  /*f690*/  PLOP3.LUT P2, PT, PT, PT, UP0, 0x80, 0x0 ;  /* 0x000000000000781c */ /* 0x000fda0003f4f008 */
[----:B------:R-:W-:Y:S05]  /*f6a0*/  @!P2 BRA `(.L_x_2435) ;  /* 0x000000000004a947 */ /* 0x000fea0003800000 */
[----:B------:R-:W-:Y:S01]  /*f6b0*/  BPT.TRAP 0x1 ;  /* 0x000000040000795c */ /* 0x000fe20000300000 */
.L_x_2435:
[----:B------:R-:W-:Y:S01]  /*f6c0*/  IMAD R100, R17, 0x8, R16 ;  /* 0x0000000811647824 */ /* 0x000fe200078e0210 */
[----:B------:R-:W-:Y:S01]  /*f6d0*/  SHF.L.U32 R101, R223, 0x1f, RZ ;  /* 0x0000001fdf657819 */ /* 0x000fe200000006ff */
[----:B------:R-:W-:Y:S01]  /*f6e0*/  IMAD R43, R24, -0xa0, R2 ;  /* 0xffffff60182b7824 */ /* 0x000fe200078e0202 */
[----:B------:R-:W-:Y:S02]  /*f6f0*/  BSSY B1, `(.L_x_2436) ;  /* 0x0000004000017945 */ /* 0x000fe40003800000 */
[----:B------:R-:W0:Y:S02]  /*f700*/  SYNCS.PHASECHK.TRANS64.TRYWAIT P3, [R100+URZ+0x33490], R101 ;  /* 0x03349065640075a7 */ /* 0x000e24000806017f */
[----:B------:R-:W-:Y:S01]  /*f710*/  VIMNMX R43, R43, 0xa0, PT ;  /* 0x000000a02b2b7848 */ /* 0x000fe20003fe0100 */
[----:B0-----:R-:W-:Y:S06]  /*f720*/  @!P3 BRA `(.L_x_2437) ;  /* 0x0000024000c0b947 */ /* 0x001fec0003800000 */
.L_x_2701:
[----:B------:R-:W-:Y:S05]  /*f730*/  BSYNC B1 ;  /* 0x0000000000017941 */ /* 0x000fea0003800000 */
.L_x_2436:
        /* <DEDUP_REMOVED lines=21> */
.L_x_2439:
[----:B------:R-:W-:Y:S05]  /*f890*/  BSYNC B1 ;  /* 0x0000000000017941 */ /* 0x000fea0003800000 */
.L_x_2438:
        /* <DEDUP_REMOVED lines=21> */
.L_x_2383:
[----:B------:R-:W-:Y:S05]  /*f9f0*/  BSYNC B0 ;  /* 0x0000000000007941 */ /* 0x000fea0003800000 */
.L_x_2349:
        /* <DEDUP_REMOVED lines=17> */
.L_x_2441:
[----:B------:R-:W-:Y:S05]  /*fb10*/  BSYNC B0 ;  /* 0x0000000000007941 */ /* 0x000fea0003800000 */
.L_x_2440:
[----:B------:R-:W1:Y:S01]  /*fb20*/  SYNCS.PHASECHK.TRANS64.TRYWAIT P2, [R100+URZ+0x334b0], R101 ;  /* 0x0334b065640075a7 */ /* 0x000e62000804017f */
[----:B------:R-:W-:Y:S01]  /*fb30*/  ULDC UR37, c[0x0][0x2f4] ;  /* 0x0000bd0000257ab9 */ /* 0x000fe20000000800 */
[----:B------:R-:W-:Y:S01]  /*fb40*/  ULDC.64 UR38, c[0x0][0x328] ;  /* 0x0000ca0000267ab9 */ /* 0x000fe20000000a00 */
[----:B------:R-:W-:Y:S01]  /*fb50*/  ULDC.64 UR40, c[0x0][0x318] ;  /* 0x0000c60000287ab9 */ /* 0x000fe20000000a00 */
[----:B------:R-:W-:Y:S01]  /*fb60*/  BSSY B0, `(.L_x_2442) ;  /* 0x0000003000007945 */ /* 0x000fe20003800000 */
[----:B------:R-:W-:-:S03]  /*fb70*/  IMAD.WIDE R48, R24, 0xa0, R122 ;  /* 0x000000a018307825 */ /* 0x000fc600078e027a */
[----:B-1----:R-:W-:Y:S05]  /*fb80*/  @!P2 BRA `(.L_x_2443) ;  /* 0x0000023c00bca947 */ /* 0x002fea0003800000 */
.L_x_2702:
[----:B------:R-:W-:Y:S05]  /*fb90*/  BSYNC B0 ;  /* 0x0000000000007941 */ /* 0x000fea0003800000 */
.L_x_2442:
[----:B------:R-:W-:Y:S01]  /*fba0*/  ISETP.GE.AND P2, PT, R220, R43, PT ;  /* 0x0000002bdc00720c */ /* 0x000fe20003f46270 */
[----:B------:R-:W-:-:S12]  /*fbb0*/  BSSY B0, `(.L_x_2444) ;  /* 0x000001b000007945 */ /* 0x000fd80003800000 */
[----:B------:R-:W-:Y:S05]  /*fbc0*/  @P2 BRA `(.L_x_2445) ;  /* 0x0000000000642947 */ /* 0x000fea0003800000 */
[----:B------:R-:W-:Y:S01]  /*fbd0*/  MOV R45, R34 ;  /* 0x00000022002d7202 */ /* 0x000fe20000000f00 */
[----:B0-----:R-:W-:Y:S02]  /*fbe0*/  IMAD.MOV.U32 R44, RZ, RZ, R116 ;  /* 0x000000ffff2c7224 */ /* 0x001fe400078e0074 */
        /* <DEDUP_REMOVED lines=23> */
.L_x_2445:
[----:B------:R-:W-:Y:S05]  /*fd60*/  BSYNC B0 ;  /* 0x0000000000007941 */ /* 0x000fea0003800000 */
.L_x_2444:
        /* <DEDUP_REMOVED lines=31> */
.L_x_2447:
[----:B------:R-:W-:Y:S05]  /*ff60*/  BSYNC B0 ;  /* 0x0000000000007941 */ /* 0x000fea0003800000 */
.L_x_2446:
[----:B------:R-:W2:Y:S01]  /*ff70*/  LDL R41, [R1+0x10] ;  /* 0x0000100001297983 */ /* 0x000ea20000100800 */
[----:B------:R-:W-:Y:S02]  /*ff80*/  VIADD R17, R17, 0x1 ;  /* 0x0000000111117836 */ /* 0x000fe40000000000 */
[----:B-1----:R-:W-:Y:S01]  /*ff90*/  @!P3 VIADD R100, R100, 0x334c0 ;  /* 0x000334c06464b836 */ /* 0x002fe20000000000 */
        /* <DEDUP_REMOVED lines=9> */
[----:B------:R-:W-:Y:S02]  /*10030*/  SEL R42, RZ, 0x1, P2 ;  /* 0x00000001ff2a7807 */ /* 0x000fe40001000000 */
[----:B------:R-:W-:Y:S02]  /*10040*/  SEL R17, R17, RZ, P2 ;  /* 0x000000ff11117207 */ /* 0x000fe40001000000 */
[----:B------:R-:W-:Y:S01]  /*10050*/  LOP3.LUT R223, R223, R42, RZ, 0x3c, !PT ;  /* 0x0000002adfdf7212 */ /* 0x000fe200078e3cff */
[----:B------:R1:W-:Y:S01]  /*10060*/  @!P3 SYNCS.ARRIVE.TRANS64.RED.A1T0 RZ, [R100+URZ], RZ ;  /* 0x000000ff64ffb9a7 */ /* 0x0003e2000810043f */
[----:B--2---:R-:W-:-:S13]  /*10070*/  LOP3.LUT P4, RZ, R41, 0x2, RZ, 0xc0, !PT ;  /* 0x0000000229ff7812 */ /* 0x004fda000788c0ff */
[----:B-1----:R-:W-:Y:S05]  /*10080*/  @P4 BRA `(.L_x_2448) ;  /* 0xffffff2c00804947 */ /* 0x002fea000383ffff */
[----:B------:R-:W1:Y:S01]  /*10090*/  S2R R41, SR_TID.X ;  /* 0x0000000000297919 */ /* 0x000e620000002100 */
[----:B------:R-:W-:Y:S02]  /*100a0*/  PLOP3.LUT P0, PT, PT, PT, PT, 0x8, 0x0 ;  /* 0x000000000000781c */ /* 0x000fe40003f0e170 */
[----:B-1----:R-:W-:-:S04]  /*100b0*/  SHF.R.U32.HI R41, RZ, 0x7, R41 ;  /* 0x00000007ff297819 */ /* 0x002fc80000011629 */
[----:B------:R-:W-:-:S13]  /*100c0*/  ISETP.NE.AND P4, PT, R41, 0x1, PT ;  /* 0x000000012900780c */ /* 0x000fda0003f85270 */
[----:B------:R-:W-:Y:S06]  /*100d0*/  @!P4 BAR.ARV 0x9, 0x100 ;  /* 0x024400000000cb1d */ /* 0x000fec0000002000 */
.L_x_2344:
[----:B------:R-:W1:Y:S02]  /*100e0*/  LDC R0, c[0x0][0x448] ;  /* 0x00011200ff007b82 */ /* 0x000e640000000800 */
[----:B-1----:R-:W-:Y:S02]  /*100f0*/  ISETP.NE.AND P1, PT, R0, 0x1, PT ;  /* 0x000000010000780c */ /* 0x002fe40003f25270 */
[----:B------:R-:W-:-:S11]  /*10100*/  IADD3 R0, R236, 0x7f, RZ ;  /* 0x0000007fec007810 */ /* 0x000fd60007ffe0ff */
[----:B------:R-:W1:Y:S08]  /*10110*/  @P1 LDC R3, c[0x0][0x44c] ;  /* 0x00011300ff031b82 */ /* 0x000e700000000800 */
[----:B------:R-:W2:Y:S01]  /*10120*/  @P1 LDC R2, c[0x0][0x450] ;  /* 0x00011400ff021b82 */ /* 0x000ea20000000800 */
[----:B-1----:R-:W-:-:S05]  /*10130*/  @P1 IMAD.HI.U32 R3, R0, R3, RZ ;  /* 0x0000000300031227 */ /* 0x002fca00078e00ff */
[----:B--2---:R-:W-:-:S05]  /*10140*/  @P1 SHF.R.U32.HI R0, RZ, R2, R3 ;  /* 0x00000002ff001219 */ /* 0x004fca0000011603 */
[----:B------:R-:W-:-:S04]  /*10150*/  IMAD.IADD R0, R159, 0x1, R0 ;  /* 0x000000019f007824 */ /* 0x000fc800078e0200 */
[----:B------:R-:W-:-:S05]  /*10160*/  IMAD.HI R0, R0, 0x66666667, RZ ;  /* 0x6666666700007827 */ /* 0x000fca00078e02ff */
[----:B------:R-:W-:-:S04]  /*10170*/  SHF.R.U32.HI R3, RZ, 0x1f, R0 ;  /* 0x0000001fff037819 */ /* 0x000fc80000011600 */
[----:B------:R-:W-:Y:S01]  /*10180*/  LEA.HI.SX32 R3, R0, R3, 0x1a ;  /* 0x0000000300037211 */ /* 0x000fe200078fd2ff */
[----:B------:R-:W-:-:S03]  /*10190*/  IMAD.MOV.U32 R0, RZ, RZ, RZ ;  /* 0x000000ffff007224 */ /* 0x000fc600078e00ff */
[----:B------:R-:W-:-:S04]  /*101a0*/  VIMNMX R107, R160, R3, PT ;  /* 0x00000003a06b7248 */ /* 0x000fc80003fe0100 */
[----:B------:R-:W-:Y:S01]  /*101b0*/  ISETP.GE.AND P1, PT, R107, 0x1, PT ;  /* 0x000000016b00780c */ /* 0x000fe20003f26270 */
[----:B------:R-:W-:-:S12]  /*101c0*/  @P0 BRA `(.L_x_2449) ;  /* 0x00000000000c0947 */ /* 0x000fd80003800000 */
[----:B------:R-:W1:Y:S01]  /*101d0*/  FENCE.VIEW.ASYNC.G ;  /* 0x00000000000073c6 */ /* 0x000e620000000100 */
[----:B------:R-:W-:Y:S05]  /*101e0*/  WARPSYNC.ALL ;  /* 0x0000000000007948 */ /* 0x000fea0003800000 */
[----:B-1----:R-:W-:Y:S06]  /*101f0*/  BAR.ARV 0xc, 0x180 ;  /* 0x0306000000007b1d */ /* 0x002fec0000002000 */
.L_x_2449:
[----:B------:R-:W-:Y:S04]  /*10200*/  BSSY B0, `(.L_x_2450) ;  /* 0x0000021000007945 */ /* 0x000fe80003800000 */
[----:B------:R-:W-:Y:S05]  /*10210*/  @!P1 BRA `(.L_x_2451) ;  /* 0x00000000007c9947 */ /* 0x000fea0003800000 */
[----:B------:R-:W2:Y:S01]  /*10220*/  LDL R2, [R1+0x1c] ;  /* 0x00001c0001027983 */ /* 0x000ea20000100800 */
[----:B------:R-:W-:Y:S01]  /*10230*/  ULDC UR4, c[0x0][0x9f0] ;  /* 0x00027c0000047ab9 */ /* 0x000fe20000000800 */
[----:B--2---:R-:W-:-:S04]  /*10240*/  ISETP.NE.AND P0, PT, R2, RZ, PT ;  /* 0x000000ff0200720c */ /* 0x004fc80003f05270 */
[----:B------:R-:W-:-:S04]  /*10250*/  SEL R6, R2, UR4, P0 ;  /* 0x0000000402067c07 */ /* 0x000fc80008000000 */
[-C--:B------:R-:W-:Y:S02]  /*10260*/  IABS R5, R6.reuse ;  /* 0x0000000600057213 */ /* 0x080fe40000000000 */
[----:B------:R-:W-:Y:S02]  /*10270*/  IABS R9, R6 ;  /* 0x0000000600097213 */ /* 0x000fe40000000000 */
[----:B------:R-:W1:Y:S01]  /*10280*/  I2F.RP R4, R5 ;  /* 0x0000000500047306 */ /* 0x000e620000209400 */
[----:B------:R-:W-:Y:S02]  /*10290*/  IADD3 R0, R6, -0x1, R107 ;  /* 0xffffffff06007810 */ /* 0x000fe40007ffe06b */
[----:B------:R-:W-:-:S05]  /*102a0*/  IMAD.MOV R9, RZ, RZ, -R9 ;  /* 0x000000ffff097224 */ /* 0x000fca00078e0a09 */
[----:B-1----:R-:W1:Y:S02]  /*102b0*/  MUFU.RCP R4, R4 ;  /* 0x0000000400047308 */ /* 0x002e640000001000 */
[----:B-1----:R-:W-:Y:S01]  /*102c0*/  VIADD R2, R4, 0xffffffe ;  /* 0x0ffffffe04027836 */ /* 0x002fe20000000000 */
[----:B------:R-:W-:Y:S02]  /*102d0*/  IABS R4, R0 ;  /* 0x0000000000047213 */ /* 0x000fe40000000000 */
[----:B------:R-:W-:-:S03]  /*102e0*/  LOP3.LUT R0, R0, R6, RZ, 0x3c, !PT ;  /* 0x0000000600007212 */ /* 0x000fc600078e3cff */
[----:B------:R1:W2:Y:S01]  /*102f0*/  F2I.FTZ.U32.TRUNC.NTZ R3, R2 ;  /* 0x0000000200037305 */ /* 0x0002a2000021f000 */
[----:B------:R-:W-:Y:S01]  /*10300*/  ISETP.GE.AND P2, PT, R0, RZ, PT ;  /* 0x000000ff0000720c */ /* 0x000fe20003f46270 */
[----:B-1----:R-:W-:Y:S02]  /*10310*/  IMAD.MOV.U32 R2, RZ, RZ, RZ ;  /* 0x000000ffff027224 */ /* 0x002fe400078e00ff */
[----:B--2---:R-:W-:-:S04]  /*10320*/  IMAD.MOV R8, RZ, RZ, -R3 ;  /* 0x000000ffff087224 */ /* 0x004fc800078e0a03 */
[----:B------:R-:W-:-:S04]  /*10330*/  IMAD R7, R8, R5, RZ ;  /* 0x0000000508077224 */ /* 0x000fc800078e02ff */
[----:B------:R-:W-:Y:S01]  /*10340*/  IMAD.HI.U32 R3, R3, R7, R2 ;  /* 0x0000000703037227 */ /* 0x000fe200078e0002 */
[----:B------:R-:W-:-:S05]  /*10350*/  MOV R2, R9 ;  /* 0x0000000900027202 */ /* 0x000fca0000000f00 */
        /* <DEDUP_REMOVED lines=11> */
.L_x_2451:
[----:B------:R-:W-:Y:S05]  /*10410*/  BSYNC B0 ;  /* 0x0000000000007941 */ /* 0x000fea0003800000 */
.L_x_2450:
[----:B------:R-:W2:Y:S01]  /*10420*/  LDL R2, [R1+0x34] ;  /* 0x0000340001027983 */ /* 0x000ea20000100800 */
[----:B------:R-:W-:Y:S01]  /*10430*/  PLOP3.LUT P0, PT, PT, PT, PT, 0x80, 0x0 ;  /* 0x000000000000781c */ /* 0x000fe20003f0f070 */
[----:B------:R-:W-:Y:S01]  /*10440*/  IMAD.MOV.U32 R37, RZ, RZ, RZ ;  /* 0x000000ffff257224 */ /* 0x000fe200078e00ff */
        /* <DEDUP_REMOVED lines=33> */
[----:B0-----:R-:W-:-:S02]  /*10660*/  CS2R R46, SRZ ;  /* 0x00000000002e7805 */ /* 0x001fc4000001ff00 */
[----:B------:R-:W-:Y:S02]  /*10670*/  CS2R R132, SRZ ;  /* 0x0000000000847805 */ /* 0x000fe4000001ff00 */
[----:B------:R-:W-:Y:S02]  /*10680*/  CS2R R48, SRZ ;  /* 0x0000000000307805 */ /* 0x000fe4000001ff00 */
[----:B------:R-:W-:Y:S02]  /*10690*/  CS2R R124, SRZ ;  /* 0x00000000007c7805 */ /* 0x000fe4000001ff00 */
[----:B------:R-:W-:Y:S02]  /*106a0*/  CS2R R10, SRZ ;  /* 0x00000000000a7805 */ /* 0x000fe4000001ff00 */
[----:B------:R-:W-:Y:S02]  /*106b0*/  CS2R R50, SRZ ;  /* 0x0000000000327805 */ /* 0x000fe4000001ff00 */
[----:B------:R-:W-:-:S02]  /*106c0*/  CS2R R126, SRZ ;  /* 0x00000000007e7805 */ /* 0x000fc4000001ff00 */
[----:B------:R-:W-:Y:S02]  /*106d0*/  CS2R R118, SRZ ;  /* 0x0000000000767805 */ /* 0x000fe4000001ff00 */
[----:B------:R-:W-:Y:S01]  /*106e0*/  MOV R112, RZ ;  /* 0x000000ff00707202 */ /* 0x000fe20000000f00 */
[----:B------:R-:W-:Y:S01]  /*106f0*/  IMAD.MOV.U32 R106, RZ, RZ, RZ ;  /* 0x000000ffff6a7224 */ /* 0x000fe200078e00ff */
[----:B------:R-:W-:Y:S02]  /*10700*/  CS2R R14, SRZ ;  /* 0x00000000000e7805 */ /* 0x000fe4000001ff00 */
[----:B------:R-:W-:Y:S02]  /*10710*/  CS2R R62, SRZ ;  /* 0x00000000003e7805 */ /* 0x000fe4000001ff00 */
[----:B------:R-:W-:Y:S01]  /*10720*/  CS2R R58, SRZ ;  /* 0x00000000003a7805 */ /* 0x000fe2000001ff00 */
[----:B------:R-:W-:Y:S01]  /*10730*/  IMAD.MOV.U32 R103, RZ, RZ, RZ ;  /* 0x000000ffff677224 */ /* 0x000fe200078e00ff */
[----:B------:R-:W-:-:S02]  /*10740*/  CS2R R98, SRZ ;  /* 0x0000000000627805 */ /* 0x000fc4000001ff00 */
[----:B------:R-:W-:Y:S02]  /*10750*/  CS2R R122, SRZ ;  /* 0x00000000007a7805 */ /* 0x000fe4000001ff00 */
[----:B------:R-:W-:Y:S01]  /*10760*/  CS2R R104, SRZ ;  /* 0x0000000000687805 */ /* 0x000fe2000001ff00 */
[----:B------:R-:W-:Y:S01]  /*10770*/  IMAD.MOV.U32 R95, RZ, RZ, RZ ;  /* 0x000000ffff5f7224 */ /* 0x000fe200078e00ff */
[----:B------:R-:W-:Y:S01]  /*10780*/  CS2R R116, SRZ ;  /* 0x0000000000747805 */ /* 0x000fe2000001ff00 */
[----:B--2---:R-:W-:Y:S02]  /*10790*/  IMAD R235, R2, R0, RZ ;  /* 0x0000000002eb7224 */ /* 0x004fe400078e02ff */
[----:B------:R-:W-:-:S03]  /*107a0*/  IMAD.MOV.U32 R2, RZ, RZ, RZ ;  /* 0x000000ffff027224 */ /* 0x000fc600078e00ff */
[----:B------:R-:W-:Y:S02]  /*107b0*/  VIADDMNMX R107, R235, R0, R107, PT ;  /* 0x00000000eb6b7246 */ /* 0x000fe4000380016b */
[----:B------:R-:W-:Y:S02]  /*107c0*/  MOV R0, RZ ;  /* 0x000000ff00007202 */ /* 0x000fe40000000f00 */
        /* <DEDUP_REMOVED lines=10> */
.L_x_2705:
        /* <DEDUP_REMOVED lines=14> */
[----:B------:R-:W-:Y:S01]  /*10950*/  MOV R5, UR5 ;  /* 0x0000000500057c02 */ /* 0x000fe20008000f00 */
[----:B------:R-:W-:Y:S01]  /*10960*/  ULDC.64 UR4, c[0x4][0x30] ;  /* 0x01000c0000047ab9 */ /* 0x000fe20000000a00 */
[----:B------:R-:W-:Y:S01]  /*10970*/  IMAD.U32 R6, RZ, RZ, UR6 ;  /* 0x00000006ff067e24 */ /* 0x000fe2000f8e00ff */
[----:B0-----:R-:W-:Y:S01]  /*10980*/  MOV R13, RZ ;  /* 0x000000ff000d7202 */ /* 0x001fe20000000f00 */
[----:B------:R-:W-:Y:S02]  /*10990*/  IMAD.U32 R7, RZ, RZ, UR7 ;  /* 0x00000007ff077e24 */ /* 0x000fe4000f8e00ff */
[----:B------:R-:W-:-:S02]  /*109a0*/  IMAD.U32 R10, RZ, RZ, UR4 ;  /* 0x00000004ff0a7e24 */ /* 0x000fc4000f8e00ff */
[----:B------:R-:W-:Y:S02]  /*109b0*/  IMAD.U32 R11, RZ, RZ, UR5 ;  /* 0x00000005ff0b7e24 */ /* 0x000fe4000f8e00ff */
[----:B------:R-:W-:Y:S02]  /*109c0*/  IMAD.MOV.U32 R8, RZ, RZ, 0x70 ;  /* 0x00000070ff087424 */ /* 0x000fe400078e00ff */
[----:B-1----:R-:W-:-:S07]  /*109d0*/  IMAD.MOV.U32 R12, RZ, RZ, 0x1 ;  /* 0x00000001ff0c7424 */ /* 0x002fce00078e00ff */
[----:B------:R-:W-:-:S07]  /*109e0*/  LEPC R20, `(.L_x_2454) ;  /* 0x000000001014794e */ /* 0x000fce0000000000 */
[----:B--2--5:R-:W-:Y:S05]  /*109f0*/  CALL.ABS.NOINC R2 ;  /* 0x0000000002007343 */ /* 0x024fea0003c00000 */
.L_x_2454:
[----:B------:R-:W2:Y:S01]  /*10a00*/  LDL R2, [R1+0x28] ;  /* 0x0000280001027983 */ /* 0x000ea20000100800 */
[----:B------:R-:W-:Y:S01]  /*10a10*/  ULDC.64 UR4, c[0x0][0x990] ;  /* 0x0002640000047ab9 */ /* 0x000fe20000000a00 */
[----:B------:R-:W-:Y:S02]  /*10a20*/  ULDC.64 UR6, c[0x0][0x998] ;  /* 0x0002660000067ab9 */ /* 0x000fe40000000a00 */
[----:B------:R-:W3:Y:S04]  /*10a30*/  LDL R21, [R1+0x18] ;  /* 0x0000180001157983 */ /* 0x000ee80000100800 */
[----:B------:R-:W4:Y:S01]  /*10a40*/  LDL R20, [R1+0x8] ;  /* 0x0000080001147983 */ /* 0x000f220000100800 */
[----:B------:R-:W-:Y:S02]  /*10a50*/  ISETP.NE.U32.AND P0, PT, RZ, UR4, PT ;  /* 0x00000004ff007c0c */ /* 0x000fe4000bf05070 */
[----:B------:R-:W-:-:S02]  /*10a60*/  ISETP.NE.U32.AND P1, PT, RZ, UR6, PT ;  /* 0x00000006ff007c0c */ /* 0x000fc4000bf25070 */
[----:B------:R-:W-:Y:S02]  /*10a70*/  ISETP.NE.AND.EX P0, PT, RZ, UR5, PT, P0 ;  /* 0x00000005ff007c0c */ /* 0x000fe4000bf05300 */
[----:B------:R-:W-:-:S11]  /*10a80*/  ISETP.NE.AND.EX P1, PT, RZ, UR7, PT, P1 ;  /* 0x00000007ff007c0c */ /* 0x000fd6000bf25310 */
[----:B------:R-:W2:Y:S08]  /*10a90*/  @P0 LDC.64 R6, c[0x0][0x9a8] ;  /* 0x00026a00ff060b82 */ /* 0x000eb00000000a00 */
[----:B------:R-:W1:Y:S08]  /*10aa0*/  @P1 LDC.64 R8, c[0x0][0x9b8] ;  /* 0x00026e00ff081b82 */ /* 0x000e700000000a00 */
[----:B------:R-:W4:Y:S08]  /*10ab0*/  @P0 LDC.64 R10, c[0x0][0x9b0] ;  /* 0x00026c00ff0a0b82 */ /* 0x000f300000000a00 */
[----:B0-----:R-:W0:Y:S01]  /*10ac0*/  @P1 LDC.64 R12, c[0x0][0x9c0] ;  /* 0x00027000ff0c1b82 */ /* 0x001e220000000a00 */
[----:B--2---:R-:W-:-:S02]  /*10ad0*/  @P0 IMAD R0, R2, R6, RZ ;  /* 0x0000000602000224 */ /* 0x004fc400078e02ff */
[----:B-1----:R-:W-:Y:S02]  /*10ae0*/  @P1 IMAD R2, R2, R8, RZ ;  /* 0x0000000802021224 */ /* 0x002fe400078e02ff */
[C---:B---3--:R-:W-:Y:S02]  /*10af0*/  @P0 IMAD R7, R21.reuse, R7, R0 ;  /* 0x0000000715070224 */ /* 0x048fe400078e0200 */
[C---:B------:R-:W-:Y:S02]  /*10b00*/  @P1 IMAD R9, R21.reuse, R9, R2 ;  /* 0x0000000915091224 */ /* 0x040fe400078e0202 */
[----:B------:R-:W-:-:S04]  /*10b10*/  @P0 IMAD.WIDE.U32 R2, R21, R6, RZ ;  /* 0x0000000615020225 */ /* 0x000fc800078e00ff */
[----:B------:R-:W-:-:S04]  /*10b20*/  @P1 IMAD.WIDE.U32 R4, R21, R8, RZ ;  /* 0x0000000815041225 */ /* 0x000fc800078e00ff */
[----:B------:R-:W-:Y:S02]  /*10b30*/  @P0 IMAD.IADD R3, R3, 0x1, R7 ;  /* 0x0000000103030824 */ /* 0x000fe400078e0207 */
[----:B------:R-:W-:Y:S02]  /*10b40*/  @P1 IMAD.IADD R5, R5, 0x1, R9 ;  /* 0x0000000105051824 */ /* 0x000fe400078e0209 */
[----:B----4-:R-:W-:-:S04]  /*10b50*/  @P0 IMAD.WIDE.U32 R2, R20, R10, R2 ;  /* 0x0000000a14020225 */ /* 0x010fc800078e0002 */
[----:B0-----:R-:W-:Y:S01]  /*10b60*/  @P1 IMAD.WIDE.U32 R6, R20, R12, R4 ;  /* 0x0000000c14061225 */ /* 0x001fe200078e0004 */
[----:B------:R-:W-:Y:S01]  /*10b70*/  @P0 LEA R4, P2, R2, UR4, 0x2 ;  /* 0x0000000402040c11 */ /* 0x000fe2000f8410ff */
[----:B------:R-:W-:Y:S02]  /*10b80*/  ULDC UR4, c[0x0][0x3f4] ;  /* 0x0000fd0000047ab9 */ /* 0x000fe40000000800 */
[----:B------:R-:W-:Y:S01]  /*10b90*/  @P0 IMAD R5, R20, R11, R3 ;  /* 0x0000000b14050224 */ /* 0x000fe200078e0203 */
[----:B------:R-:W-:Y:S01]  /*10ba0*/  @P1 LEA R8, P3, R6, UR6, 0x2 ;  /* 0x0000000606081c11 */ /* 0x000fe2000f8610ff */
[----:B------:R-:W-:Y:S02]  /*10bb0*/  @P1 IMAD R3, R20, R13, R7 ;  /* 0x0000000d14031224 */ /* 0x000fe400078e0207 */
[----:B------:R-:W-:Y:S01]  /*10bc0*/  IMAD.MOV.U32 R0, RZ, RZ, 0x3f800000 ;  /* 0x3f800000ff007424 */ /* 0x000fe200078e00ff */
        /* <DEDUP_REMOVED lines=20> */
.L_x_2458:
[----:B-1----:R1:W2:Y:S02]  /*10d10*/  SYNCS.PHASECHK.TRANS64.TRYWAIT P0, [R16+URZ+0x33400], R3 ;  /* 0x03340003100075a7 */ /* 0x0022a4000800017f */
[----:B--2---:R-:W-:Y:S05]  /*10d20*/  @!P0 NANOSLEEP.SYNCS 0x989680 ;  /* 0x009896800000895d */ /* 0x004fea0003900000 */
[----:B------:R-:W2:Y:S02]  /*10d30*/  @!P0 SYNCS.PHASECHK.TRANS64 P0, [R16+URZ+0x33400], R3 ;  /* 0x03340003100085a7 */ /* 0x000ea4000800007f */
[----:B--2---:R-:W-:Y:S05]  /*10d40*/  @!P0 BRA `(.L_x_2458) ;  /* 0xfffffffc00f08947 */ /* 0x004fea000383ffff */
.L_x_2457:
[----:B------:R-:W-:Y:S05]  /*10d50*/  BSYNC B0 ;  /* 0x0000000000007941 */ /* 0x000fea0003800000 */
.L_x_2456:
[----:B------:R-:W-:Y:S05]  /*10d60*/  BRA `(.L_x_2459) ;  /* 0x0000007000387947 */ /* 0x000fea0003800000 */
.L_x_2455:
        /* <DEDUP_REMOVED lines=11> */
[----:B------:R-:W-:Y:S01]  /*10e20*/  IMAD.IADD R27, R3, 0x1, R25 ;  /* 0x00000001031b7824 */ /* 0x000fe200078e0219 */
[----:B------:R-:W-:Y:S01]  /*10e30*/  IADD3 R29, R5, R147, RZ ;  /* 0x00000093051d7210 */ /* 0x000fe20007ffe0ff */
        /* <DEDUP_REMOVED lines=17> */
.L_x_2460:
[----:B------:R-:W-:Y:S01]  /*10f50*/  ULDC.U8 UR4, c[0x0][0x410] ;  /* 0x0001040000047ab9 */ /* 0x000fe20000000000 */
[----:B------:R-:W-:Y:S01]  /*10f60*/  BSSY B0, `(.L_x_2461) ;  /* 0x00006e6000007945 */ /* 0x000fe20003800000 */
[----:B------:R-:W-:Y:S01]  /*10f70*/  ISETP.NE.AND P0, PT, RZ, UR4, PT ;  /* 0x00000004ff007c0c */ /* 0x000fe2000bf05270 */
[----:B------:R-:W-:-:S12]  /*10f80*/  IMAD.IADD R10, R220, 0x1, R236 ;  /* 0x00000001dc0a7824 */ /* 0x000fd800078e02ec */
[----:B------:R-:W-:Y:S05]  /*10f90*/  @!P0 BRA `(.L_x_2462) ;  /* 0x0000003400b88947 */ /* 0x000fea0003800000 */
[----:B------:R-:W0:Y:S01]  /*10fa0*/  LDC R45, c[0x0][0x448] ;  /* 0x00011200ff2d7b82 */ /* 0x000e220000000800 */
[----:B------:R-:W-:Y:S01]  /*10fb0*/  IMAD.MOV.U32 R5, RZ, RZ, R10 ;  /* 0x000000ffff057224 */ /* 0x000fe200078e000a */
[----:B------:R-:W-:Y:S01]  /*10fc0*/  MOV R8, R146 ;  /* 0x0000009200087202 */ /* 0x000fe20000000f00 */
[----:B------:R-:W-:Y:S01]  /*10fd0*/  IMAD.MOV.U32 R6, RZ, RZ, R24 ;  /* 0x000000ffff067224 */ /* 0x000fe200078e0018 */
[----:B------:R-:W-:Y:S01]  /*10fe0*/  ULDC.64 UR4, c[0x0][0x3f8] ;  /* 0x0000fe0000047ab9 */ /* 0x000fe20000000a00 */
[----:B------:R-:W-:Y:S01]  /*10ff0*/  IMAD.MOV.U32 R9, RZ, RZ, R29 ;  /* 0x000000ffff097224 */ /* 0x000fe200078e001d */
[----:B------:R-:W-:Y:S01]  /*11000*/  ULDC.64 UR6, c[0x0][0x408] ;  /* 0x0001020000067ab9 */ /* 0x000fe20000000a00 */
[----:B------:R-:W-:Y:S01]  /*11010*/  ULDC.64 UR8, c[0x0][0x400] ;  /* 0x0001000000087ab9 */ /* 0x000fe20000000a00 */
[----:B0-----:R-:W-:-:S13]  /*11020*/  ISETP.NE.AND P0, PT, R45, 0x1, PT ;  /* 0x000000012d00780c */ /* 0x001fda0003f05270 */
[----:B------:R-:W0:Y:S08]  /*11030*/  @P0 LDC R3, c[0x0][0x44c] ;  /* 0x00011300ff030b82 */ /* 0x000e300000000800 */
[----:B------:R-:W1:Y:S01]  /*11040*/  @P0 LDC R7, c[0x0][0x450] ;  /* 0x00011400ff070b82 */ /* 0x000e620000000800 */
[----:B0-----:R-:W-:-:S05]  /*11050*/  @P0 IMAD.HI.U32 R0, R10, R3, RZ ;  /* 0x000000030a000227 */ /* 0x001fca00078e00ff */
[----:B-1----:R-:W-:Y:S01]  /*11060*/  @P0 SHF.R.U32.HI R5, RZ, R7, R0 ;  /* 0x00000007ff050219 */ /* 0x002fe20000011600 */
[----:B------:R-:W-:-:S03]  /*11070*/  IMAD.MOV.U32 R7, RZ, RZ, R27 ;  /* 0x000000ffff077224 */ /* 0x000fc600078e001b */
[----:B------:R-:W-:Y:S01]  /*11080*/  SHF.R.S32.HI R0, RZ, 0x1f, R5 ;  /* 0x0000001fff007819 */ /* 0x000fe20000011405 */
[----:B------:R-:W-:-:S04]  /*11090*/  IMAD.WIDE.U32 R6, R5, UR4, R6 ;  /* 0x0000000405067c25 */ /* 0x000fc8000f8e0006 */
[----:B------:R-:W-:Y:S02]  /*110a0*/  IMAD R4, R0, UR4, RZ ;  /* 0x0000000400047c24 */ /* 0x000fe4000f8e02ff */
[----:B------:R-:W-:-:S04]  /*110b0*/  IMAD.WIDE.U32 R8, R5, UR6, R8 ;  /* 0x0000000605087c25 */ /* 0x000fc8000f8e0008 */
[----:B------:R-:W-:Y:S02]  /*110c0*/  IMAD R0, R0, UR6, RZ ;  /* 0x0000000600007c24 */ /* 0x000fe4000f8e02ff */
[C---:B------:R-:W-:Y:S01]  /*110d0*/  IMAD R13, R5.reuse, UR5, R4 ;  /* 0x00000005050d7c24 */ /* 0x040fe2000f8e0204 */
[----:B------:R-:W-:Y:S01]  /*110e0*/  ULDC.64 UR4, c[0x0][0x3e8] ;  /* 0x0000fa0000047ab9 */ /* 0x000fe20000000a00 */
[----:B------:R-:W-:Y:S01]  /*110f0*/  IMAD R11, R5, UR7, R0 ;  /* 0x00000007050b7c24 */ /* 0x000fe2000f8e0200 */
[----:B------:R-:W-:Y:S01]  /*11100*/  IADD3 R3, P0, R6, UR4, RZ ;  /* 0x0000000406037c10 */ /* 0x000fe2000ff1e0ff */
[----:B------:R-:W-:Y:S01]  /*11110*/  UMOV UR4, 0xffffffff ;  /* 0xffffffff00047882 */ /* 0x000fe20000000000 */
[----:B------:R-:W-:Y:S02]  /*11120*/  IADD3 R5, P1, R8, UR8, RZ ;  /* 0x0000000808057c10 */ /* 0x000fe4000ff3e0ff */
[----:B------:R-:W-:Y:S02]  /*11130*/  IADD3.X R13, R7, UR5, R13, P0, !PT ;  /* 0x00000005070d7c10 */ /* 0x000fe400087fe40d */
[----:B------:R-:W-:Y:S01]  /*11140*/  IADD3.X R4, R9, UR9, R11, P1, !PT ;  /* 0x0000000909047c10 */ /* 0x000fe20008ffe40b */
[----:B------:R-:W-:Y:S08]  /*11150*/  BRA.DIV UR4, `(.L_x_2463) ;  /* 0x0000022a04847947 */ /* 0x000ff0000b800000 */
[----:B------:R0:W1:Y:S04]  /*11160*/  SHFL.IDX PT, R0, R13, RZ, 0x1e1f ;  /* 0x001e1fff0d007589 */ /* 0x00006800000e0000 */
[----:B------:R-:W2:Y:S04]  /*11170*/  SHFL.IDX PT, R3, R3, RZ, 0x1e1f ;  /* 0x001e1fff03037589 */ /* 0x000ea800000e0000 */
[----:B------:R-:W3:Y:S04]  /*11180*/  SHFL.IDX PT, R4, R4, RZ, 0x1e1f ;  /* 0x001e1fff04047589 */ /* 0x000ee800000e0000 */
[----:B------:R0:W4:Y:S02]  /*11190*/  SHFL.IDX PT, R14, R5, RZ, 0x1e1f ;  /* 0x001e1fff050e7589 */ /* 0x00012400000e0000 */
.L_x_2711:
[----:B0-----:R-:W5:Y:S01]  /*111a0*/  LDL R5, [R1] ;  /* 0x0000000001057983 */ /* 0x001f620000100800 */
        /* <DEDUP_REMOVED lines=12> */
[----:B-----5:R-:W-:-:S05]  /*11270*/  IMAD R45, R5, R45, RZ ;  /* 0x0000002d052d7224 */ /* 0x020fca00078e02ff */
[----:B------:R-:W-:Y:S02]  /*11280*/  ISETP.GE.AND P0, PT, R10, R45, PT ;  /* 0x0000002d0a00720c */ /* 0x000fe40003f06270 */
[----:B------:R-:W-:-:S11]  /*11290*/  CS2R R10, SRZ ;  /* 0x00000000000a7805 */ /* 0x000fd6000001ff00 */
[----:B------:R-:W-:Y:S05]  /*112a0*/  @P0 BRA `(.L_x_2465) ;  /* 0x0000000000f40947 */ /* 0x000fea0003800000 */
        /* <DEDUP_REMOVED lines=24> */
[----:B------:R-:W-:Y:S01]  /*11430*/  @!P2 IADD3 R50, P5, R227, R14, RZ ;  /* 0x0000000ee332a210 */ /* 0x000fe20007fbe0ff */
[----:B------:R1:W5:Y:S01]  /*11440*/  @!P3 LD.E.64 R30, desc[UR54][R10.64] ;  /* 0x000000360a1eb980 */ /* 0x000362000c101b00 */
[----:B------:R-:W-:Y:S01]  /*11450*/  SHF.R.S32.HI R13, RZ, 0x1f, R224 ;  /* 0x0000001fff0d7819 */ /* 0x000fe200000114e0 */
[----:B------:R-:W-:Y:S01]  /*11460*/  @!P2 IMAD.X R49, R0, 0x1, R5, P4 ;  /* 0x000000010031a824 */ /* 0x000fe200020e0605 */
[----:B------:R-:W-:Y:S02]  /*11470*/  @!P1 IADD3 R52, P4, R224, R3, RZ ;  /* 0x00000003e0349210 */ /* 0x000fe40007f9e0ff */
[----:B------:R-:W-:Y:S02]  /*11480*/  CS2R R26, SRZ ;  /* 0x00000000001a7805 */ /* 0x000fe4000001ff00 */
[----:B------:R-:W-:Y:S02]  /*11490*/  @!P2 IADD3.X R51, R4, R5, RZ, P5, !PT ;  /* 0x000000050433a210 */ /* 0x000fe40002ffe4ff */
[----:B------:R-:W-:-:S02]  /*114a0*/  CS2R R24, SRZ ;  /* 0x0000000000187805 */ /* 0x000fc4000001ff00 */
[----:B------:R-:W-:Y:S01]  /*114b0*/  @!P1 IADD3 R54, P5, R224, R14, RZ ;  /* 0x0000000ee0369210 */ /* 0x000fe20007fbe0ff */
[--C-:B------:R-:W-:Y:S01]  /*114c0*/  @!P1 IMAD.X R53, R0, 0x1, R13.reuse, P4 ;  /* 0x0000000100359824 */ /* 0x100fe200020e060d */
[----:B------:R-:W-:Y:S02]  /*114d0*/  ISETP.GE.AND P4, PT, R228, UR4, PT ;  /* 0x00000004e4007c0c */ /* 0x000fe4000bf86270 */
[----:B0-----:R-:W-:Y:S01]  /*114e0*/  SHF.R.S32.HI R9, RZ, 0x1f, R228 ;  /* 0x0000001fff097819 */ /* 0x001fe200000114e4 */
[----:B------:R-:W-:Y:S01]  /*114f0*/  @!P1 IMAD.X R55, R4, 0x1, R13, P5 ;  /* 0x0000000104379824 */ /* 0x000fe200028e060d */
[----:B------:R-:W-:Y:S02]  /*11500*/  @!P0 SHF.R.S32.HI R5, RZ, 0x1f, R22 ;  /* 0x0000001fff058819 */ /* 0x000fe40000011416 */
[----:B------:R-:W-:Y:S02]  /*11510*/  CS2R R20, SRZ ;  /* 0x0000000000147805 */ /* 0x000fe4000001ff00 */
[----:B------:R-:W-:-:S02]  /*11520*/  @!P0 IADD3 R6, P5, R22, R3, RZ ;  /* 0x0000000316068210 */ /* 0x000fc40007fbe0ff */
[----:B------:R-:W-:Y:S02]  /*11530*/  CS2R R38, SRZ ;  /* 0x0000000000267805 */ /* 0x000fe4000001ff00 */
[----:B------:R-:W-:Y:S02]  /*11540*/  CS2R R40, SRZ ;  /* 0x0000000000287805 */ /* 0x000fe4000001ff00 */
[----:B-1----:R-:W-:Y:S01]  /*11550*/  CS2R R10, SRZ ;  /* 0x00000000000a7805 */ /* 0x002fe2000001ff00 */
[----:B------:R0:W5:Y:S01]  /*11560*/  @!P3 LD.E.64 R28, desc[UR54][R46.64] ;  /* 0x000000362e1cb980 */ /* 0x000162000c101b00 */
[--C-:B------:R-:W-:Y:S01]  /*11570*/  @!P0 IMAD.X R7, R0, 0x1, R5.reuse, P5 ;  /* 0x0000000100078824 */ /* 0x100fe200028e0605 */
[-C--:B------:R-:W-:Y:S02]  /*11580*/  @!P0 IADD3 R42, P5, R22, R14.reuse, RZ ;  /* 0x0000000e162a8210 */ /* 0x080fe40007fbe0ff */
[----:B------:R-:W-:Y:S01]  /*11590*/  CS2R R12, SRZ ;  /* 0x00000000000c7805 */ /* 0x000fe2000001ff00 */
[----:B------:R0:W5:Y:S02]  /*115a0*/  @!P2 LD.E.64 R26, desc[UR54][R48.64] ;  /* 0x00000036301aa980 */ /* 0x000164000c101b00 */
[----:B------:R-:W-:Y:S01]  /*115b0*/  @!P0 IMAD.X R43, R4, 0x1, R5, P5 ;  /* 0x00000001042b8824 */ /* 0x000fe200028e0605 */
[----:B------:R-:W-:Y:S01]  /*115c0*/  @!P4 IADD3 R56, P5, R228, R3, RZ ;  /* 0x00000003e438c210 */ /* 0x000fe20007fbe0ff */
[----:B------:R0:W5:Y:S04]  /*115d0*/  @!P2 LD.E.64 R24, desc[UR54][R50.64] ;  /* 0x000000363218a980 */ /* 0x000168000c101b00 */
        /* <DEDUP_REMOVED lines=9> */
[----:B------:R0:W5:Y:S02]  /*11670*/  @!P4 LD.E.64 R10, desc[UR54][R14.64] ;  /* 0x000000360e0ac980 */ /* 0x000164000c101b00 */
.L_x_2465:
[----:B------:R-:W-:Y:S05]  /*11680*/  BSYNC B1 ;  /* 0x0000000000017941 */ /* 0x000fea0003800000 */
.L_x_2464:
[----:B------:R-:W-:Y:S01]  /*11690*/  ULEA.HI UR4, UR43, UR43, URZ, 0x1 ;  /* 0x0000002b2b047291 */ /* 0x000fe2000f8f083f */
[----:B--2---:R-:W-:Y:S01]  /*116a0*/  VIADDMNMX R3, R45, -R236, 0x80, PT ;  /* 0x000000802d037446 */ /* 0x004fe200038009ec */
[----:B------:R-:W-:Y:S02]  /*116b0*/  BSSY B1, `(.L_x_2466) ;  /* 0x0000008000017945 */ /* 0x000fe40003800000 */
[----:B------:R-:W-:Y:S01]  /*116c0*/  ULOP3.LUT UR4, UR4, 0xfffffffe, URZ, 0xc0, !UPT ;  /* 0xfffffffe04047892 */ /* 0x000fe2000f8ec03f */
[----:B------:R-:W-:-:S03]  /*116d0*/  ISETP.GE.AND P1, PT, R220, R3, PT ;  /* 0x00000003dc00720c */ /* 0x000fc60003f26270 */
[----:B------:R-:W-:-:S06]  /*116e0*/  UIADD3 UR4, UR43, -UR4, URZ ;  /* 0x800000042b047290 */ /* 0x000fcc000fffe03f */
[----:B------:R-:W-:-:S04]  /*116f0*/  MOV R5, UR4 ;  /* 0x0000000400057c02 */ /* 0x000fc80008000f00 */
[----:B------:R-:W-:-:S04]  /*11700*/  SHF.L.U32 R5, R5, 0x1f, RZ ;  /* 0x0000001f05057819 */ /* 0x000fc800000006ff */
[----:B------:R-:W2:Y:S02]  /*11710*/  SYNCS.PHASECHK.TRANS64.TRYWAIT P0, [R16+URZ+0x33400], R5 ;  /* 0x03340005100075a7 */ /* 0x000ea4000800017f */
[----:B--2---:R-:W-:Y:S05]  /*11720*/  @!P0 BRA `(.L_x_2467) ;  /* 0x00000224007c8947 */ /* 0x004fea0003800000 */
.L_x_2712:
[----:B------:R-:W-:Y:S05]  /*11730*/  BSYNC B1 ;  /* 0x0000000000017941 */ /* 0x000fea0003800000 */
.L_x_2466:
[----:B------:R-:W-:Y:S05]  /*11740*/  @P1 BRA `(.L_x_2468) ;  /* 0x00000064009c1947 */ /* 0x000fea0003800000 */
[----:B---3--:R-:W3:Y:S01]  /*11750*/  LDL R4, [R1+0xc] ;  /* 0x00000c0001047983 */ /* 0x008ee20000100800 */
[----:B--2---:R-:W2:Y:S01]  /*11760*/  LDC R5, c[0x0][0x3f4] ;  /* 0x0000fd00ff057b82 */ /* 0x004ea20000000800 */
[----:B------:R-:W-:Y:S01]  /*11770*/  LEA.HI R36, R37, R36, RZ, 0x2 ;  /* 0x0000002425247211 */ /* 0x000fe200078f10ff */
[----:B------:R-:W-:Y:S03]  /*11780*/  BSSY B1, `(.L_x_2469) ;  /* 0x0000086000017945 */ /* 0x000fe60003800000 */
[--C-:B-1----:R-:W-:Y:S02]  /*11790*/  SHF.R.S32.HI R0, RZ, 0x2, R36.reuse ;  /* 0x00000002ff007819 */ /* 0x102fe40000011424 */
[----:B------:R-:W-:-:S04]  /*117a0*/  SHF.R.S32.HI R3, RZ, 0x1f, R36 ;  /* 0x0000001fff037819 */ /* 0x000fc80000011424 */
[----:B------:R-:W-:-:S04]  /*117b0*/  LEA.HI R3, R3, R0, RZ, 0x2 ;  /* 0x0000000003037211 */ /* 0x000fc800078f10ff */
[----:B0-----:R-:W-:-:S05]  /*117c0*/  LOP3.LUT R7, R3, 0xfffffffc, RZ, 0xc0, !PT ;  /* 0xfffffffc03077812 */ /* 0x001fca00078ec0ff */
[----:B------:R-:W-:Y:S01]  /*117d0*/  IMAD.IADD R7, R0, 0x1, -R7 ;  /* 0x0000000100077824 */ /* 0x000fe200078e0a07 */
[----:B--2---:R-:W-:-:S04]  /*117e0*/  ISETP.GE.AND P6, PT, R22, R5, PT ;  /* 0x000000051600720c */ /* 0x004fc80003fc6270 */
[----:B------:R-:W-:Y:S02]  /*117f0*/  LOP3.LUT P0, RZ, R7, 0x2, RZ, 0xc0, !PT ;  /* 0x0000000207ff7812 */ /* 0x000fe4000780c0ff */
[-C--:B------:R-:W-:Y:S02]  /*11800*/  ISETP.GE.AND P1, PT, R226, R5.reuse, PT ;  /* 0x00000005e200720c */ /* 0x080fe40003f26270 */
[-C--:B------:R-:W-:Y:S02]  /*11810*/  ISETP.GE.AND P2, PT, R225, R5.reuse, PT ;  /* 0x00000005e100720c */ /* 0x080fe40003f46270 */
[-C--:B------:R-:W-:Y:S02]  /*11820*/  ISETP.GE.AND P3, PT, R227, R5.reuse, PT ;  /* 0x00000005e300720c */ /* 0x080fe40003f66270 */
[-C--:B------:R-:W-:Y:S02]  /*11830*/  ISETP.GE.AND P4, PT, R224, R5.reuse, PT ;  /* 0x00000005e000720c */ /* 0x080fe40003f86270 */
[----:B------:R-:W-:Y:S01]  /*11840*/  ISETP.GE.AND P5, PT, R228, R5, PT ;  /* 0x00000005e400720c */ /* 0x000fe20003fa6270 */
[----:B---3--:R-:W-:-:S04]  /*11850*/  IMAD.IADD R3, R16, 0x1, R4 ;  /* 0x0000000110037824 */ /* 0x008fc800078e0204 */
[----:B------:R-:W-:Y:S01]  /*11860*/  VIADD R0, R3, 0x20 ;  /* 0x0000002003007836 */ /* 0x000fe20000000000 */
[----:B------:R-:W-:Y:S07]  /*11870*/  @P6 BRA `(.L_x_2470) ;  /* 0x0000000400d86947 */ /* 0x000fee0003800000 */
[----:B------:R-:W0:Y:S01]  /*11880*/  LDS.128 R4, [R3+0x1e200] ;  /* 0x01e2000003047984 */ /* 0x000e220000000c00 */
        /* <DEDUP_REMOVED lines=117> */
.L_x_2470:
[----:B------:R-:W-:Y:S05]  /*11fe0*/  BSYNC B1 ;  /* 0x0000000000017941 */ /* 0x000fea0003800000 */
.L_x_2469:
[----:B------:R-:W-:Y:S01]  /*11ff0*/  BSSY B1, `(.L_x_2471) ;  /* 0x000007d000017945 */ /* 0x000fe20003800000 */
[----:B------:R-:W-:-:S03]  /*12000*/  @P0 VIADD R0, R3, 0xffffffe0 ;  /* 0xffffffe003000836 */ /* 0x000fc60000000000 */
[----:B------:R-:W-:Y:S05]  /*12010*/  @P1 BRA `(.L_x_2472) ;  /* 0x0000000400e81947 */ /* 0x000fea0003800000 */
[----:B0-----:R-:W0:Y:S01]  /*12020*/  LDS.128 R4, [R0+0x1e200] ;  /* 0x01e2000000047984 */ /* 0x001e220000000c00 */
        /* <DEDUP_REMOVED lines=121> */
.L_x_2472:
[----:B------:R-:W-:Y:S05]  /*127c0*/  BSYNC B1 ;  /* 0x0000000000017941 */ /* 0x000fea0003800000 */
.L_x_2471:
[----:B------:R-:W-:Y:S04]  /*127d0*/  BSSY B1, `(.L_x_2473) ;  /* 0x0000078000017945 */ /* 0x000fe80003800000 */
[----:B------:R-:W-:Y:S05]  /*127e0*/  @P2 BRA `(.L_x_2474) ;  /* 0x0000000400d82947 */ /* 0x000fea0003800000 */
[----:B01----:R-:W0:Y:S01]  /*127f0*/  LDS.128 R4, [R3+0x20200] ;  /* 0x0202000003047984 */ /* 0x003e220000000c00 */
[----:B-----5:R-:W-:Y:S02]  /*12800*/  SHF.R.U32.HI R33, RZ, 0x8, R31 ;  /* 0x00000008ff217819 */ /* 0x020fe4000001161f */
        /* <DEDUP_REMOVED lines=12> */
[----:B------:R-:W-:-:S02]  /*128d0*/  LOP3.LUT R35, R33, 0xff, RZ, 0xc0, !PT ;  /* 0x000000ff21237812 */ /* 0x000fc400078ec0ff */
[----:B------:R-:W-:Y:S02]  /*128e0*/  SHF.L.U32 R33, R38, 0x10, RZ ;  /* 0x0000001026217819 */ /* 0x000fe400000006ff */
[----:B----4-:R-:W-:Y:S02]  /*128f0*/  LOP3.LUT R14, R30, 0xff, RZ, 0xc0, !PT ;  /* 0x000000ff1e0e7812 */ /* 0x010fe400078ec0ff */
[----:B------:R-:W-:Y:S02]  /*12900*/  LOP3.LUT R15, R15, 0xff, RZ, 0xc0, !PT ;  /* 0x000000ff0f0f7812 */ /* 0x000fe400078ec0ff */
[----:B------:R-:W-:Y:S02]  /*12910*/  LOP3.LUT R33, R32, 0xff0000, R33, 0xf8, !PT ;  /* 0x00ff000020217812 */ /* 0x000fe400078ef821 */
[----:B------:R-:W-:Y:S02]  /*12920*/  LOP3.LUT R37, R34, 0xff0000, R37, 0xf8, !PT ;  /* 0x00ff000022257812 */ /* 0x000fe400078ef825 */
[----:B------:R-:W-:-:S02]  /*12930*/  PRMT R15, R15, 0x7604, R14 ;  /* 0x000076040f0f7816 */ /* 0x000fc4000000000e */
[----:B------:R-:W-:Y:S02]  /*12940*/  LOP3.LUT R14, R28, 0xff, RZ, 0xc0, !PT ;  /* 0x000000ff1c0e7812 */ /* 0x000fe400078ec0ff */
[----:B------:R-:W-:Y:S02]  /*12950*/  LOP3.LUT R37, R37, 0xff000000, R29, 0xf8, !PT ;  /* 0xff00000025257812 */ /* 0x000fe400078ef81d */
[----:B------:R-:W-:Y:S02]  /*12960*/  LOP3.LUT R33, R33, 0xff000000, R31, 0xf8, !PT ;  /* 0xff00000021217812 */ /* 0x000fe400078ef81f */
[----:B------:R-:W-:Y:S02]  /*12970*/  PRMT R35, R35, 0x7604, R14 ;  /* 0x0000760423237816 */ /* 0x000fe4000000000e */
[----:B0-----:R-:W-:Y:S02]  /*12980*/  F2FP.F16.E4M3.UNPACK_B R14, R6.H1 ;  /* 0x00000006ff0e723e */ /* 0x001fe400030006ff */
[----:B------:R-:W-:-:S02]  /*12990*/  F2FP.F16.E4M3.UNPACK_B R36, R37 ;  /* 0x00000025ff24723e */ /* 0x000fc400020006ff */
        /* <DEDUP_REMOVED lines=91> */
.L_x_2474:
[----:B------:R-:W-:Y:S05]  /*12f50*/  BSYNC B1 ;  /* 0x0000000000017941 */ /* 0x000fea0003800000 */
.L_x_2473:
[----:B------:R-:W-:Y:S04]  /*12f60*/  BSSY B1, `(.L_x_2475) ;  /* 0x000007c000017945 */ /* 0x000fe80003800000 */
[----:B------:R-:W-:Y:S05]  /*12f70*/  @P3 BRA `(.L_x_2476) ;  /* 0x0000000400e83947 */ /* 0x000fea0003800000 */
[----:B012---:R-:W0:Y:S01]  /*12f80*/  LDS.128 R4, [R0+0x20200] ;  /* 0x0202000000047984 */ /* 0x007e220000000c00 */
        /* <DEDUP_REMOVED lines=20> */
[----:B------:R-:W-:Y:S02]  /*130d0*/  PRMT R29, R28, 0x7054, R29 ;  /* 0x000070541c1d7816 */ /* 0x000fe4000000001d */
[----:B------:R-:W-:Y:S02]  /*130e0*/  PRMT R33, R32, 0x7054, R33 ;  /* 0x0000705420217816 */ /* 0x000fe40000000021 */
[----:B------:R-:W-:Y:S02]  /*130f0*/  PRMT R31, R30, 0x7604, R31 ;  /* 0x000076041e1f7816 */ /* 0x000fe4000000001f */
[----:B------:R-:W-:-:S02]  /*13100*/  SHF.R.U32.HI R30, RZ, 0x10, R24 ;  /* 0x00000010ff1e7819 */ /* 0x000fc40000011618 */
[----:B------:R-:W-:Y:S02]  /*13110*/  LOP3.LUT R14, R14, 0xff, RZ, 0xc0, !PT ;  /* 0x000000ff0e0e7812 */ /* 0x000fe400078ec0ff */
[----:B------:R-:W-:Y:S02]  /*13120*/  LOP3.LUT R33, R33, 0xff000000, R25, 0xf8, !PT ;  /* 0xff00000021217812 */ /* 0x000fe400078ef819 */
[----:B------:R-:W-:Y:S02]  /*13130*/  LOP3.LUT R29, R29, 0xff000000, R27, 0xf8, !PT ;  /* 0xff0000001d1d7812 */ /* 0x000fe400078ef81b */
[----:B------:R-:W-:Y:S02]  /*13140*/  LOP3.LUT R30, R30, 0xff, RZ, 0xc0, !PT ;  /* 0x000000ff1e1e7812 */ /* 0x000fe400078ec0ff */
[----:B------:R-:W-:Y:S02]  /*13150*/  PRMT R15, R14, 0x7054, R15 ;  /* 0x000070540e0f7816 */ /* 0x000fe4000000000f */
[----:B0-----:R-:W-:-:S02]  /*13160*/  F2FP.F16.E4M3.UNPACK_B R14, R6.H1 ;  /* 0x00000006ff0e723e */ /* 0x001fc400030006ff */
[----:B------:R-:W-:Y:S02]  /*13170*/  F2FP.F16.E4M3.UNPACK_B R32, R33 ;  /* 0x00000021ff20723e */ /* 0x000fe400020006ff */
[----:B------:R-:W-:Y:S01]  /*13180*/  F2FP.F16.E4M3.UNPACK_B R27, R29 ;  /* 0x0000001dff1b723e */ /* 0x000fe200020006ff */
[--C-:B------:R-:W-:Y:S01]  /*13190*/  HADD2.F32 R25, -RZ, R14.reuse.H0_H0 ;  /* 0x2000000eff197230 */ /* 0x100fe20000004100 */
[----:B------:R-:W-:Y:S01]  /*131a0*/  PRMT R31, R30, 0x7054, R31 ;  /* 0x000070541e1f7816 */ /* 0x000fe2000000001f */
[----:B------:R-:W-:Y:S01]  /*131b0*/  HADD2.F32 R14, -RZ, R14.H1_H1 ;  /* 0x3000000eff0e7230 */ /* 0x000fe20000004100 */
[----:B------:R-:W-:Y:S01]  /*131c0*/  LOP3.LUT R28, R15, 0xff000000, R26, 0xf8, !PT ;  /* 0xff0000000f1c7812 */ /* 0x000fe200078ef81a */
[--C-:B------:R-:W-:Y:S01]  /*131d0*/  HADD2.F32 R34, -RZ, R32.reuse.H1_H1 ;  /* 0x30000020ff227230 */ /* 0x100fe20000004100 */
[----:B------:R-:W-:Y:S01]  /*131e0*/  LOP3.LUT R31, R31, 0xff000000, R24, 0xf8, !PT ;  /* 0xff0000001f1f7812 */ /* 0x000fe200078ef818 */
[----:B------:R-:W-:Y:S01]  /*131f0*/  HADD2.F32 R30, -RZ, R27.H1_H1 ;  /* 0x3000001bff1e7230 */ /* 0x000fe20000004100 */
[----:B------:R-:W-:Y:S01]  /*13200*/  F2FP.F16.E4M3.UNPACK_B R24, R6 ;  /* 0x00000006ff18723e */ /* 0x000fe200020006ff */
[----:B------:R-:W-:-:S02]  /*13210*/  HADD2.F32 R32, -RZ, R32.H0_H0 ;  /* 0x20000020ff207230 */ /* 0x000fc40000004100 */
[C---:B------:R-:W-:Y:S01]  /*13220*/  FMUL.FTZ R36, R14.reuse, R34 ;  /* 0x000000220e247220 */ /* 0x040fe20000410000 */
[-C--:B------:R-:W-:Y:S01]  /*13230*/  F2FP.F16.E4M3.UNPACK_B R15, R5.reuse.H1 ;  /* 0x00000005ff0f723e */ /* 0x080fe200030006ff */
[-C--:B------:R-:W-:Y:S01]  /*13240*/  FMUL.FTZ R35, R14, R30.reuse ;  /* 0x0000001e0e237220 */ /* 0x080fe20000410000 */
[----:B------:R-:W-:Y:S01]  /*13250*/  F2FP.F16.E4M3.UNPACK_B R14, R5 ;  /* 0x00000005ff0e723e */ /* 0x000fe200020006ff */
[--C-:B------:R-:W-:Y:S02]  /*13260*/  HADD2.F32 R5, -RZ, R24.reuse.H1_H1 ;  /* 0x30000018ff057230 */ /* 0x100fe40000004100 */
        /* <DEDUP_REMOVED lines=75> */
.L_x_2476:
[----:B------:R-:W-:Y:S05]  /*13720*/  BSYNC B1 ;  /* 0x0000000000017941 */ /* 0x000fea0003800000 */
.L_x_2475:
        /* <DEDUP_REMOVED lines=21> */
[----:B------:R-:W-:Y:S02]  /*13880*/  PRMT R15, R15, 0x7604, R14 ;  /* 0x000076040f0f7816 */ /* 0x000fe4000000000e */
[----:B------:R-:W-:Y:S02]  /*13890*/  LOP3.LUT R14, R12, 0xff, RZ, 0xc0, !PT ;  /* 0x000000ff0c0e7812 */ /* 0x000fe400078ec0ff */
[----:B------:R-:W-:Y:S02]  /*138a0*/  LOP3.LUT R29, R26, 0xff0000, R29, 0xf8, !PT ;  /* 0x00ff00001a1d7812 */ /* 0x000fe400078ef81d */
[----:B------:R-:W-:-:S02]  /*138b0*/  PRMT R27, R27, 0x7604, R14 ;  /* 0x000076041b1b7816 */ /* 0x000fc4000000000e */
[----:B------:R-:W-:Y:S02]  /*138c0*/  LOP3.LUT R29, R29, 0xff000000, R13, 0xf8, !PT ;  /* 0xff0000001d1d7812 */ /* 0x000fe400078ef80d */
[----:B------:R-:W-:Y:S02]  /*138d0*/  LOP3.LUT R25, R25, 0xff000000, R21, 0xf8, !PT ;  /* 0xff00000019197812 */ /* 0x000fe400078ef815 */
[----:B0-----:R-:W-:Y:S02]  /*138e0*/  F2FP.F16.E4M3.UNPACK_B R14, R6.H1 ;  /* 0x00000006ff0e723e */ /* 0x001fe400030006ff */
[----:B------:R-:W-:Y:S02]  /*138f0*/  LOP3.LUT R27, R27, 0xff0000, R12, 0xf8, !PT ;  /* 0x00ff00001b1b7812 */ /* 0x000fe400078ef80c */
[----:B------:R-:W-:Y:S02]  /*13900*/  F2FP.F16.E4M3.UNPACK_B R28, R29 ;  /* 0x0000001dff1c723e */ /* 0x000fe400020006ff */
[----:B------:R-:W-:-:S02]  /*13910*/  F2FP.F16.E4M3.UNPACK_B R21, R25 ;  /* 0x00000019ff15723e */ /* 0x000fc400020006ff */
        /* <DEDUP_REMOVED lines=89> */
.L_x_2478:
[----:B------:R-:W-:Y:S05]  /*13eb0*/  BSYNC B1 ;  /* 0x0000000000017941 */ /* 0x000fea0003800000 */
.L_x_2477:
        /* <DEDUP_REMOVED lines=124> */
.L_x_2462:
[----:B------:R-:W0:Y:S01]  /*14680*/  LDC R25, c[0x0][0x448] ;  /* 0x00011200ff197b82 */ /* 0x000e220000000800 */
[----:B------:R-:W-:Y:S01]  /*14690*/  IMAD.MOV.U32 R9, RZ, RZ, R10 ;  /* 0x000000ffff097224 */ /* 0x000fe200078e000a */
[----:B------:R-:W-:Y:S01]  /*146a0*/  MOV R6, R146 ;  /* 0x0000009200067202 */ /* 0x000fe20000000f00 */
[----:B------:R-:W-:Y:S01]  /*146b0*/  IMAD.MOV.U32 R4, RZ, RZ, R24 ;  /* 0x000000ffff047224 */ /* 0x000fe200078e0018 */
[----:B------:R-:W-:Y:S01]  /*146c0*/  ULDC.64 UR4, c[0x0][0x3f8] ;  /* 0x0000fe0000047ab9 */ /* 0x000fe20000000a00 */
[----:B------:R-:W-:Y:S01]  /*146d0*/  IMAD.MOV.U32 R5, RZ, RZ, R27 ;  /* 0x000000ffff057224 */ /* 0x000fe200078e001b */
[----:B------:R-:W-:Y:S01]  /*146e0*/  ULDC.64 UR6, c[0x0][0x408] ;  /* 0x0001020000067ab9 */ /* 0x000fe20000000a00 */
[----:B------:R-:W-:Y:S01]  /*146f0*/  IMAD.MOV.U32 R7, RZ, RZ, R29 ;  /* 0x000000ffff077224 */ /* 0x000fe200078e001d */
[----:B------:R-:W-:Y:S01]  /*14700*/  ULDC.64 UR8, c[0x0][0x400] ;  /* 0x0001000000087ab9 */ /* 0x000fe20000000a00 */
[----:B0-----:R-:W-:-:S13]  /*14710*/  ISETP.NE.AND P0, PT, R25, 0x1, PT ;  /* 0x000000011900780c */ /* 0x001fda0003f05270 */
[----:B------:R-:W0:Y:S08]  /*14720*/  @P0 LDC R3, c[0x0][0x44c] ;  /* 0x00011300ff030b82 */ /* 0x000e300000000800 */
[----:B------:R-:W1:Y:S01]  /*14730*/  @P0 LDC R0, c[0x0][0x450] ;  /* 0x00011400ff000b82 */ /* 0x000e620000000800 */
[----:B0-----:R-:W-:-:S05]  /*14740*/  @P0 IMAD.HI.U32 R3, R10, R3, RZ ;  /* 0x000000030a030227 */ /* 0x001fca00078e00ff */
[----:B-1----:R-:W-:-:S04]  /*14750*/  @P0 SHF.R.U32.HI R9, RZ, R0, R3 ;  /* 0x00000000ff090219 */ /* 0x002fc80000011603 */
[----:B------:R-:W-:Y:S01]  /*14760*/  SHF.R.S32.HI R0, RZ, 0x1f, R9 ;  /* 0x0000001fff007819 */ /* 0x000fe20000011409 */
[----:B------:R-:W-:-:S04]  /*14770*/  IMAD.WIDE.U32 R4, R9, UR4, R4 ;  /* 0x0000000409047c25 */ /* 0x000fc8000f8e0004 */
[----:B------:R-:W-:Y:S02]  /*14780*/  IMAD R8, R0, UR4, RZ ;  /* 0x0000000400087c24 */ /* 0x000fe4000f8e02ff */
[----:B------:R-:W-:-:S04]  /*14790*/  IMAD.WIDE.U32 R6, R9, UR6, R6 ;  /* 0x0000000609067c25 */ /* 0x000fc8000f8e0006 */
[----:B------:R-:W-:Y:S01]  /*147a0*/  IMAD R0, R0, UR6, RZ ;  /* 0x0000000600007c24 */ /* 0x000fe2000f8e02ff */
[----:B------:R-:W-:Y:S01]  /*147b0*/  IADD3 R21, P1, R6, UR8, RZ ;  /* 0x0000000806157c10 */ /* 0x000fe2000ff3e0ff */
        /* <DEDUP_REMOVED lines=12> */
.L_x_2718:
[----:B------:R-:W5:Y:S01]  /*14880*/  LDL R4, [R1] ;  /* 0x0000000001047983 */ /* 0x000f620000100800 */
        /* <DEDUP_REMOVED lines=10> */
[----:B-----5:R-:W-:Y:S01]  /*14930*/  IMAD R37, R4, R25, RZ ;  /* 0x0000001904257224 */ /* 0x020fe200078e02ff */
[----:B------:R-:W-:Y:S02]  /*14940*/  CS2R R4, SRZ ;  /* 0x0000000000047805 */ /* 0x000fe4000001ff00 */
[----:B------:R-:W-:-:S02]  /*14950*/  CS2R R24, SRZ ;  /* 0x0000000000187805 */ /* 0x000fc4000001ff00 */
[----:B------:R-:W-:Y:S02]  /*14960*/  ISETP.GE.AND P0, PT, R10, R37, PT ;  /* 0x000000250a00720c */ /* 0x000fe40003f06270 */
[----:B------:R-:W-:-:S11]  /*14970*/  CS2R R10, SRZ ;  /* 0x00000000000a7805 */ /* 0x000fd6000001ff00 */
[----:B------:R-:W-:Y:S05]  /*14980*/  @P0 BRA `(.L_x_2481) ;  /* 0x0000000000c40947 */ /* 0x000fea0003800000 */
        /* <DEDUP_REMOVED lines=18> */
[----:B----4-:R-:W-:Y:S01]  /*14ab0*/  @!P2 IADD3 R40, P4, R18, R21, RZ ;  /* 0x000000151228a210 */ /* 0x010fe20007f9e0ff */
[----:B------:R-:W-:Y:S01]  /*14ac0*/  @!P1 IMAD.SHL.U32 R46, R4, 0x10, RZ ;  /* 0x00000010042e9824 */ /* 0x000fe200078e00ff */
[----:B------:R-:W-:Y:S02]  /*14ad0*/  SHF.R.S32.HI R7, RZ, 0x4, R7 ;  /* 0x00000004ff077819 */ /* 0x000fe40000011407 */
[----:B--2---:R-:W-:Y:S01]  /*14ae0*/  @!P2 IADD3 R38, P3, R18, R3, RZ ;  /* 0x000000031226a210 */ /* 0x004fe20007f7e0ff */
[----:B---3--:R-:W-:Y:S01]  /*14af0*/  @!P2 IMAD.X R41, R20, 0x1, R5, P4 ;  /* 0x000000011429a824 */ /* 0x008fe200020e0605 */
[----:B------:R-:W-:Y:S01]  /*14b00*/  @!P1 IADD3 R42, P5, R3, R46, RZ ;  /* 0x0000002e032a9210 */ /* 0x000fe20007fbe0ff */
[----:B------:R-:W-:Y:S01]  /*14b10*/  @!P0 IMAD.SHL.U32 R50, R7, 0x10, RZ ;  /* 0x0000001007328824 */ /* 0x000fe200078e00ff */
[----:B-1----:R-:W-:-:S02]  /*14b20*/  @!P2 IADD3.X R39, R0, R5, RZ, P3, !PT ;  /* 0x000000050027a210 */ /* 0x002fc40001ffe4ff */
[----:B------:R-:W-:Y:S02]  /*14b30*/  CS2R R6, SRZ ;  /* 0x0000000000067805 */ /* 0x000fe4000001ff00 */
[----:B------:R-:W-:Y:S02]  /*14b40*/  @!P1 SHF.R.S32.HI R5, RZ, 0x1f, R46 ;  /* 0x0000001fff059819 */ /* 0x000fe4000001142e */
        /* <DEDUP_REMOVED lines=21> */
.L_x_2481:
[----:B------:R-:W-:Y:S05]  /*14ca0*/  BSYNC B1 ;  /* 0x0000000000017941 */ /* 0x000fea0003800000 */
.L_x_2480:
[----:B------:R-:W-:Y:S01]  /*14cb0*/  ULEA.HI UR4, UR43, UR43, URZ, 0x1 ;  /* 0x0000002b2b047291 */ /* 0x000fe2000f8f083f */
[----:B--2---:R-:W-:Y:S01]  /*14cc0*/  VIADDMNMX R3, R37, -R236, 0x80, PT ;  /* 0x0000008025037446 */ /* 0x004fe200038009ec */
[----:B------:R-:W-:Y:S02]  /*14cd0*/  BSSY B1, `(.L_x_2482) ;  /* 0x0000008000017945 */ /* 0x000fe40003800000 */
[----:B------:R-:W-:Y:S01]  /*14ce0*/  ULOP3.LUT UR4, UR4, 0xfffffffe, URZ, 0xc0, !UPT ;  /* 0xfffffffe04047892 */ /* 0x000fe2000f8ec03f */
[----:B------:R-:W-:-:S03]  /*14cf0*/  ISETP.GE.AND P1, PT, R220, R3, PT ;  /* 0x00000003dc00720c */ /* 0x000fc60003f26270 */
[----:B------:R-:W-:-:S06]  /*14d00*/  UIADD3 UR4, UR43, -UR4, URZ ;  /* 0x800000042b047290 */ /* 0x000fcc000fffe03f */
[----:B----4-:R-:W-:-:S04]  /*14d10*/  MOV R21, UR4 ;  /* 0x0000000400157c02 */ /* 0x010fc80008000f00 */
[----:B------:R-:W-:-:S04]  /*14d20*/  SHF.L.U32 R21, R21, 0x1f, RZ ;  /* 0x0000001f15157819 */ /* 0x000fc800000006ff */
[----:B------:R-:W2:Y:S02]  /*14d30*/  SYNCS.PHASECHK.TRANS64.TRYWAIT P0, [R16+URZ+0x33400], R21 ;  /* 0x03340015100075a7 */ /* 0x000ea4000800017f */
[----:B--2---:R-:W-:Y:S05]  /*14d40*/  @!P0 BRA `(.L_x_2483) ;  /* 0x000001f000788947 */ /* 0x004fea0003800000 */
.L_x_2719:
[----:B------:R-:W-:Y:S05]  /*14d50*/  BSYNC B1 ;  /* 0x0000000000017941 */ /* 0x000fea0003800000 */
.L_x_2482:
[----:B------:R-:W-:Y:S05]  /*14d60*/  @P1 BRA `(.L_x_2468) ;  /* 0x0000003000141947 */ /* 0x000fea0003800000 */
[----:B------:R-:W4:Y:S01]  /*14d70*/  LDC R3, c[0x0][0x3f4] ;  /* 0x0000fd00ff037b82 */ /* 0x000f220000000800 */
[C---:B-1----:R-:W-:Y:S01]  /*14d80*/  VIADD R0, R18.reuse, 0x20 ;  /* 0x0000002012007836 */ /* 0x042fe20000000000 */
[----:B------:R-:W-:Y:S01]  /*14d90*/  BSSY B1, `(.L_x_2484) ;  /* 0x0000100000017945 */ /* 0x000fe20003800000 */
[C---:B---3--:R-:W-:Y:S01]  /*14da0*/  VIADD R20, R18.reuse, 0x40 ;  /* 0x0000004012147836 */ /* 0x048fe20000000000 */
[-C--:B----4-:R-:W-:Y:S02]  /*14db0*/  ISETP.GE.AND P0, PT, R18, R3.reuse, PT ;  /* 0x000000031200720c */ /* 0x090fe40003f06270 */
[-C--:B------:R-:W-:Y:S02]  /*14dc0*/  ISETP.GE.AND P1, PT, R0, R3.reuse, PT ;  /* 0x000000030000720c */ /* 0x080fe40003f26270 */
[----:B------:R-:W-:-:S09]  /*14dd0*/  ISETP.GE.AND P2, PT, R20, R3, PT ;  /* 0x000000031400720c */ /* 0x000fd20003f46270 */
[----:B------:R-:W-:Y:S05]  /*14de0*/  @P0 BRA `(.L_x_2485) ;  /* 0x0000000c00e80947 */ /* 0x000fea0003800000 */
[----:B------:R-:W3:Y:S01]  /*14df0*/  LDL R68, [R1+0x68] ;  /* 0x0000680001447983 */ /* 0x000ee20000100800 */
[----:B------:R-:W-:Y:S02]  /*14e00*/  LEA.HI R0, R36, R36, RZ, 0x1 ;  /* 0x0000002424007211 */ /* 0x000fe400078f08ff */
[----:B-----5:R-:W-:Y:S02]  /*14e10*/  LOP3.LUT R20, R24, 0xff, RZ, 0xc0, !PT ;  /* 0x000000ff18147812 */ /* 0x020fe400078ec0ff */
[----:B--2---:R-:W-:Y:S02]  /*14e20*/  LOP3.LUT R21, R0, 0xfffffffe, RZ, 0xc0, !PT ;  /* 0xfffffffe00157812 */ /* 0x004fe400078ec0ff */
        /* <DEDUP_REMOVED lines=46> */
[----:B------:R-:W-:Y:S02]  /*15110*/  SHF.R.U32.HI R49, RZ, 0x10, R27 ;  /* 0x00000010ff317819 */ /* 0x000fe4000001161b */
[----:B------:R-:W-:Y:S02]  /*15120*/  SHF.L.U32 R21, R21, 0x10, RZ ;  /* 0x0000001015157819 */ /* 0x000fe400000006ff */
[----:B------:R-:W-:Y:S01]  /*15130*/  LOP3.LUT R55, R48, 0xff0000, R53, 0xf8, !PT ;  /* 0x00ff000030377812 */ /* 0x000fe200078ef835 */
[----:B------:R-:W-:Y:S01]  /*15140*/  IMAD.U32 R49, R49, 0x10000, RZ ;  /* 0x0001000031317824 */ /* 0x000fe200078e00ff */
[----:B------:R-:W-:Y:S02]  /*15150*/  LOP3.LUT R45, R45, 0xff0000, R24, 0xf8, !PT ;  /* 0x00ff00002d2d7812 */ /* 0x000fe400078ef818 */
[----:B------:R-:W-:Y:S02]  /*15160*/  LOP3.LUT R21, R46, 0xff0000, R21, 0xf8, !PT ;  /* 0x00ff00002e157812 */ /* 0x000fe400078ef815 */
[----:B------:R-:W-:-:S02]  /*15170*/  LOP3.LUT R47, R47, 0xff0000, R26, 0xf8, !PT ;  /* 0x00ff00002f2f7812 */ /* 0x000fc400078ef81a */
[----:B------:R-:W-:Y:S02]  /*15180*/  LOP3.LUT R55, R55, 0xff000000, R5, 0xf8, !PT ;  /* 0xff00000037377812 */ /* 0x000fe400078ef805 */
[----:B------:R-:W-:Y:S02]  /*15190*/  SHF.R.U32.HI R59, RZ, 0x10, R7 ;  /* 0x00000010ff3b7819 */ /* 0x000fe40000011607 */
[----:B------:R-:W-:Y:S02]  /*151a0*/  LOP3.LUT R45, R45, 0xff000000, R24, 0xf8, !PT ;  /* 0xff0000002d2d7812 */ /* 0x000fe400078ef818 */
[----:B------:R-:W-:Y:S01]  /*151b0*/  LOP3.LUT R49, R20, 0xff0000, R49, 0xf8, !PT ;  /* 0x00ff000014317812 */ /* 0x000fe200078ef831 */
[----:B------:R-:W-:Y:S01]  /*151c0*/  IMAD.U32 R59, R59, 0x10000, RZ ;  /* 0x000100003b3b7824 */ /* 0x000fe200078e00ff */
[----:B------:R-:W-:Y:S02]  /*151d0*/  LOP3.LUT R24, R21, 0xff000000, R25, 0xf8, !PT ;  /* 0xff00000015187812 */ /* 0x000fe400078ef819 */
[----:B------:R-:W-:-:S02]  /*151e0*/  LOP3.LUT R21, R57, 0xff0000, R6, 0xf8, !PT ;  /* 0x00ff000039157812 */ /* 0x000fc400078ef806 */
[----:B------:R-:W-:Y:S02]  /*151f0*/  LOP3.LUT R20, R47, 0xff000000, R26, 0xf8, !PT ;  /* 0xff0000002f147812 */ /* 0x000fe400078ef81a */
[----:B------:R-:W-:Y:S02]  /*15200*/  F2FP.F16.E4M3.UNPACK_B R54, R55 ;  /* 0x00000037ff36723e */ /* 0x000fe400020006ff */
[----:B0-----:R-:W-:Y:S02]  /*15210*/  F2FP.F16.E4M3.UNPACK_B R26, R41 ;  /* 0x00000029ff1a723e */ /* 0x001fe400020006ff */
[----:B------:R-:W-:Y:S02]  /*15220*/  LOP3.LUT R53, R49, 0xff000000, R27, 0xf8, !PT ;  /* 0xff00000031357812 */ /* 0x000fe400078ef81b */
[----:B------:R-:W-:Y:S02]  /*15230*/  LOP3.LUT R51, R51, 0xff0000, R4, 0xf8, !PT ;  /* 0x00ff000033337812 */ /* 0x000fe400078ef804 */
[----:B------:R-:W-:Y:S01]  /*15240*/  LOP3.LUT R5, R21, 0xff000000, R6, 0xf8, !PT ;  /* 0xff00000015057812 */ /* 0x000fe200078ef806 */
[--C-:B------:R-:W-:Y:S01]  /*15250*/  HADD2.F32 R6, -RZ, R26.reuse.H0_H0 ;  /* 0x2000001aff067230 */ /* 0x100fe20000004100 */
[----:B------:R-:W-:Y:S01]  /*15260*/  F2FP.F16.E4M3.UNPACK_B R27, R24 ;  /* 0x00000018ff1b723e */ /* 0x000fe200020006ff */
[----:B------:R-:W-:Y:S01]  /*15270*/  HADD2.F32 R26, -RZ, R26.H1_H1 ;  /* 0x3000001aff1a7230 */ /* 0x000fe20000004100 */
[----:B------:R-:W-:-:S02]  /*15280*/  LOP3.LUT R59, R52, 0xff0000, R59, 0xf8, !PT ;  /* 0x00ff0000343b7812 */ /* 0x000fc400078ef83b */
[----:B------:R-:W-:Y:S02]  /*15290*/  LOP3.LUT R57, R51, 0xff000000, R4, 0xf8, !PT ;  /* 0xff00000033397812 */ /* 0x000fe400078ef804 */
[-C--:B------:R-:W-:Y:S02]  /*152a0*/  F2FP.F16.E4M3.UNPACK_B R51, R43.reuse ;  /* 0x0000002bff33723e */ /* 0x080fe400020006ff */
[----:B------:R-:W-:Y:S02]  /*152b0*/  F2FP.F16.E4M3.UNPACK_B R52, R43.H1 ;  /* 0x0000002bff34723e */ /* 0x000fe400030006ff */
[-C--:B------:R-:W-:Y:S02]  /*152c0*/  F2FP.F16.E4M3.UNPACK_B R43, R40.reuse ;  /* 0x00000028ff2b723e */ /* 0x080fe400020006ff */
[----:B------:R-:W-:Y:S02]  /*152d0*/  F2FP.F16.E4M3.UNPACK_B R50, R40.H1 ;  /* 0x00000028ff32723e */ /* 0x000fe400030006ff */
[----:B------:R-:W-:-:S02]  /*152e0*/  F2FP.F16.E4M3.UNPACK_B R41, R41.H1 ;  /* 0x00000029ff29723e */ /* 0x000fc400030006ff */
[----:B------:R-:W-:Y:S02]  /*152f0*/  F2FP.F16.E4M3.UNPACK_B R55, R55.H1 ;  /* 0x00000037ff37723e */ /* 0x000fe400030006ff */
[----:B------:R-:W-:Y:S01]  /*15300*/  LOP3.LUT R58, R59, 0xff000000, R7, 0xf8, !PT ;  /* 0xff0000003b3a7812 */ /* 0x000fe200078ef807 */
[----:B------:R-:W-:Y:S01]  /*15310*/  HADD2.F32 R59, -RZ, R54.H1_H1 ;  /* 0x30000036ff3b7230 */ /* 0x000fe20000004100 */
[-C--:B------:R-:W-:Y:S02]  /*15320*/  F2FP.F16.E4M3.UNPACK_B R7, R42.reuse ;  /* 0x0000002aff07723e */ /* 0x080fe400020006ff */
[----:B------:R-:W-:Y:S02]  /*15330*/  F2FP.F16.E4M3.UNPACK_B R42, R42.H1 ;  /* 0x0000002aff2a723e */ /* 0x000fe400030006ff */
[----:B------:R-:W-:Y:S01]  /*15340*/  FMUL.FTZ R61, R26, R59 ;  /* 0x0000003b1a3d7220 */ /* 0x000fe20000410000 */
[----:B---3--:R-:W0:Y:S02]  /*15350*/  LDS.128 R36, [R68+0x1e200] ;  /* 0x01e2000044247984 */ /* 0x008e240000000c00 */
[----:B0-----:R-:W-:-:S02]  /*15360*/  F2FP.F16.E4M3.UNPACK_B R21, R37 ;  /* 0x00000025ff15723e */ /* 0x001fc400020006ff */
[-C--:B------:R-:W-:Y:S02]  /*15370*/  F2FP.F16.E4M3.UNPACK_B R48, R39.reuse ;  /* 0x00000027ff30723e */ /* 0x080fe400020006ff */
[----:B------:R-:W-:Y:S01]  /*15380*/  F2FP.F16.E4M3.UNPACK_B R49, R39.H1 ;  /* 0x00000027ff31723e */ /* 0x000fe200030006ff */
[----:B------:R-:W-:Y:S01]  /*15390*/  HADD2.F32 R39, -RZ, R54.H0_H0 ;  /* 0x20000036ff277230 */ /* 0x000fe20000004100 */
[-C--:B------:R-:W-:Y:S01]  /*153a0*/  F2FP.F16.E4M3.UNPACK_B R46, R36.reuse ;  /* 0x00000024ff2e723e */ /* 0x080fe200020006ff */
[----:B------:R-:W-:Y:S01]  /*153b0*/  HADD2.F32 R25, -RZ, R21.H0_H0 ;  /* 0x20000015ff197230 */ /* 0x000fe20000004100 */
[----:B------:R-:W-:Y:S01]  /*153c0*/  F2FP.F16.E4M3.UNPACK_B R47, R36.H1 ;  /* 0x00000024ff2f723e */ /* 0x000fe200030006ff */
[----:B------:R-:W-:Y:S02]  /*153d0*/  HADD2.F32 R36, -RZ, R27.H0_H0 ;  /* 0x2000001bff247230 */ /* 0x000fe40000004100 */
[C---:B------:R-:W-:Y:S01]  /*153e0*/  FMUL.FTZ R40, R6.reuse, R39 ;  /* 0x0000002706287220 */ /* 0x040fe20000410000 */
[----:B------:R-:W-:Y:S01]  /*153f0*/  F2FP.F16.E4M3.UNPACK_B R37, R37.H1 ;  /* 0x00000025ff25723e */ /* 0x000fe200030006ff */
[----:B------:R-:W-:Y:S01]  /*15400*/  HADD2.F32 R54, -RZ, R55.H0_H0 ;  /* 0x20000037ff367230 */ /* 0x000fe20000004100 */
[----:B------:R-:W-:Y:S01]  /*15410*/  F2FP.F16.E4M3.UNPACK_B R4, R38 ;  /* 0x00000026ff04723e */ /* 0x000fe200020006ff */
[-C--:B------:R-:W-:Y:S01]  /*15420*/  FMUL.FTZ R56, R6, R36.reuse ;  /* 0x0000002406387220 */ /* 0x080fe20000410000 */
[----:B------:R-:W-:Y:S01]  /*15430*/  FFMA.FTZ R6, R25, R36, -R40 ;  /* 0x0000002419067223 */ /* 0x000fe20000010828 */
[----:B------:R-:W-:Y:S01]  /*15440*/  F2FP.F16.E4M3.UNPACK_B R36, R24.H1 ;  /* 0x00000018ff24723e */ /* 0x000fe200030006ff */
[----:B------:R-:W-:-:S02]  /*15450*/  HADD2.F32 R24, -RZ, R21.H1_H1 ;  /* 0x30000015ff187230 */ /* 0x000fc40000004100 */
[----:B------:R-:W-:Y:S01]  /*15460*/  FFMA.FTZ R25, R25, R39, R56 ;  /* 0x0000002719197223 */ /* 0x000fe20000010038 */
[----:B------:R-:W-:Y:S01]  /*15470*/  HADD2.F32 R39, -RZ, R27.H1_H1 ;  /* 0x3000001bff277230 */ /* 0x000fe20000004100 */
[----:B------:R-:W-:Y:S01]  /*15480*/  F2FP.F16.E4M3.UNPACK_B R38, R38.H1 ;  /* 0x00000026ff26723e */ /* 0x000fe200030006ff */
[----:B------:R-:W-:Y:S02]  /*15490*/  HADD2.F32 R21, -RZ, R41.H0_H0 ;  /* 0x20000029ff157230 */ /* 0x000fe40000004100 */
[----:B------:R-:W-:Y:S02]  /*154a0*/  HADD2.F32 R40, -RZ, R36.H0_H0 ;  /* 0x20000024ff287230 */ /* 0x000fe40000004100 */
[----:B------:R-:W-:Y:S01]  /*154b0*/  FMUL.FTZ R26, R26, R39 ;  /* 0x000000271a1a7220 */ /* 0x000fe20000410000 */
[----:B------:R-:W-:Y:S02]  /*154c0*/  HADD2.F32 R27, -RZ, R37.H0_H0 ;  /* 0x20000025ff1b7230 */ /* 0x000fe40000004100 */
[----:B------:R-:W-:Y:S01]  /*154d0*/  FMUL.FTZ R56, R21, R54 ;  /* 0x0000003615387220 */ /* 0x000fe20000410000 */
[----:B------:R-:W-:-:S02]  /*154e0*/  HADD2.F32 R41, -RZ, R41.H1_H1 ;  /* 0x30000029ff297230 */ /* 0x000fc40000004100 */
[-C--:B------:R-:W-:Y:S01]  /*154f0*/  FMUL.FTZ R63, R21, R40.reuse ;  /* 0x00000028153f7220 */ /* 0x080fe20000410000 */
[C---:B------:R-:W-:Y:S01]  /*15500*/  FFMA.FTZ R21, R24.reuse, R39, -R61 ;  /* 0x0000002718157223 */ /* 0x040fe2000001083d */
[----:B------:R-:W-:Y:S01]  /*15510*/  FFMA.FTZ R24, R24, R59, R26 ;  /* 0x0000003b18187223 */ /* 0x000fe2000001001a */
[C---:B------:R-:W-:Y:S01]  /*15520*/  FFMA.FTZ R26, R27.reuse, R40, -R56 ;  /* 0x000000281b1a7223 */ /* 0x040fe20000010838 */
[----:B------:R-:W-:Y:S01]  /*15530*/  F2FP.F16.E4M3.UNPACK_B R59, R58 ;  /* 0x0000003aff3b723e */ /* 0x000fe200020006ff */
[----:B------:R-:W-:Y:S01]  /*15540*/  FFMA.FTZ R27, R27, R54, R63 ;  /* 0x000000361b1b7223 */ /* 0x000fe2000001003f */
[----:B------:R-:W-:Y:S01]  /*15550*/  F2FP.F16.E4M3.UNPACK_B R54, R53 ;  /* 0x00000035ff36723e */ /* 0x000fe200020006ff */
[----:B------:R-:W-:Y:S01]  /*15560*/  HADD2.F32 R39, -RZ, R36.H1_H1 ;  /* 0x30000024ff277230 */ /* 0x000fe20000004100 */
[----:B------:R-:W-:Y:S01]  /*15570*/  F2FP.F16.E4M3.UNPACK_B R58, R58.H1 ;  /* 0x0000003aff3a723e */ /* 0x000fe200030006ff */
[----:B------:R-:W-:Y:S02]  /*15580*/  HADD2.F32 R56, -RZ, R55.H1_H1 ;  /* 0x30000037ff387230 */ /* 0x000fe40000004100 */
[----:B------:R-:W-:-:S02]  /*15590*/  HADD2.F32 R36, -RZ, R37.H1_H1 ;  /* 0x30000025ff247230 */ /* 0x000fc40000004100 */
[----:B------:R-:W-:Y:S02]  /*155a0*/  HADD2.F32 R60, -RZ, R59.H0_H0 ;  /* 0x2000003bff3c7230 */ /* 0x000fe40000004100 */
[C---:B------:R-:W-:Y:S01]  /*155b0*/  FMUL.FTZ R61, R41.reuse, R56 ;  /* 0x00000038293d7220 */ /* 0x040fe20000410000 */
[----:B------:R-:W-:Y:S02]  /*155c0*/  HADD2.F32 R37, -RZ, R51.H0_H0 ;  /* 0x20000033ff257230 */ /* 0x000fe40000004100 */
[----:B------:R-:W-:Y:S01]  /*155d0*/  FMUL.FTZ R41, R41, R39 ;  /* 0x0000002729297220 */ /* 0x000fe20000410000 */
[----:B------:R-:W-:Y:S02]  /*155e0*/  HADD2.F32 R55, -RZ, R54.H0_H0 ;  /* 0x20000036ff377230 */ /* 0x000fe40000004100 */
[----:B------:R-:W-:Y:S02]  /*155f0*/  HADD2.F32 R40, -RZ, R48.H0_H0 ;  /* 0x20000030ff287230 */ /* 0x000fe40000004100 */
[----:B------:R-:W-:Y:S01]  /*15600*/  FMUL.FTZ R63, R37, R60 ;  /* 0x0000003c253f7220 */ /* 0x000fe20000410000 */
[----:B------:R-:W-:-:S02]  /*15610*/  HADD2.F32 R59, -RZ, R59.H1_H1 ;  /* 0x3000003bff3b7230 */ /* 0x000fc40000004100 */
[----:B------:R-:W-:Y:S01]  /*15620*/  FMUL.FTZ R65, R37, R55 ;  /* 0x0000003725417220 */ /* 0x000fe20000410000 */
[----:B------:R-:W-:Y:S01]  /*15630*/  FFMA.FTZ R37, R36, R39, -R61 ;  /* 0x0000002724257223 */ /* 0x000fe2000001083d */
[C---:B------:R-:W-:Y:S01]  /*15640*/  FFMA.FTZ R39, R40.reuse, R55, -R63 ;  /* 0x0000003728277223 */ /* 0x040fe2000001083f */
[----:B------:R-:W-:Y:S01]  /*15650*/  HADD2.F32 R55, -RZ, R54.H1_H1 ;  /* 0x30000036ff377230 */ /* 0x000fe20000004100 */
[----:B------:R-:W-:Y:S01]  /*15660*/  F2FP.F16.E4M3.UNPACK_B R54, R53.H1 ;  /* 0x00000035ff36723e */ /* 0x000fe200030006ff */
[----:B------:R-:W-:Y:S02]  /*15670*/  HADD2.F32 R51, -RZ, R51.H1_H1 ;  /* 0x30000033ff337230 */ /* 0x000fe40000004100 */
[----:B------:R-:W-:Y:S01]  /*15680*/  FFMA.FTZ R40, R40, R60, R65 ;  /* 0x0000003c28287223 */ /* 0x000fe20000010041 */
[----:B------:R-:W-:Y:S02]  /*15690*/  HADD2.F32 R48, -RZ, R48.H1_H1 ;  /* 0x30000030ff307230 */ /* 0x000fe40000004100 */
[----:B------:R-:W-:Y:S01]  /*156a0*/  FFMA.FTZ R36, R36, R56, R41 ;  /* 0x0000003824247223 */ /* 0x000fe20000010029 */
[----:B------:R-:W-:-:S02]  /*156b0*/  HADD2.F32 R60, -RZ, R58.H0_H0 ;  /* 0x2000003aff3c7230 */ /* 0x000fc40000004100 */
[C---:B------:R-:W-:Y:S01]  /*156c0*/  FMUL.FTZ R61, R51.reuse, R59 ;  /* 0x0000003b333d7220 */ /* 0x040fe20000410000 */
[----:B------:R-:W-:Y:S02]  /*156d0*/  HADD2.F32 R53, -RZ, R52.H0_H0 ;  /* 0x20000034ff357230 */ /* 0x000fe40000004100 */
[-C--:B------:R-:W-:Y:S01]  /*156e0*/  FMUL.FTZ R64, R51, R55.reuse ;  /* 0x0000003733407220 */ /* 0x080fe20000410000 */
[----:B------:R-:W-:Y:S02]  /*156f0*/  HADD2.F32 R56, -RZ, R54.H0_H0 ;  /* 0x20000036ff387230 */ /* 0x000fe40000004100 */
[----:B------:R-:W-:Y:S01]  /*15700*/  FFMA.FTZ R62, R48, R55, -R61 ;  /* 0x00000037303e7223 */ /* 0x000fe2000001083d */
[----:B------:R-:W-:Y:S02]  /*15710*/  HADD2.F32 R41, -RZ, R49.H0_H0 ;  /* 0x20000031ff297230 */ /* 0x000fe40000004100 */
[C---:B------:R-:W-:Y:S01]  /*15720*/  FMUL.FTZ R66, R53.reuse, R60 ;  /* 0x0000003c35427220 */ /* 0x040fe20000410000 */
[----:B------:R-:W-:Y:S01]  /*15730*/  F2FP.F16.E4M3.UNPACK_B R55, R57.H1 ;  /* 0x00000039ff37723e */ /* 0x000fe200030006ff */
[----:B------:R-:W-:Y:S01]  /*15740*/  FMUL.FTZ R53, R53, R56 ;  /* 0x0000003835357220 */ /* 0x000fe20000410000 */
[----:B------:R-:W-:Y:S01]  /*15750*/  HADD2.F32 R58, -RZ, R58.H1_H1 ;  /* 0x3000003aff3a7230 */ /* 0x000fe20000004100 */
[----:B------:R-:W-:Y:S01]  /*15760*/  F2FP.F16.E4M3.UNPACK_B R51, R45.H1 ;  /* 0x0000002dff33723e */ /* 0x000fe200030006ff */
[----:B------:R-:W-:-:S02]  /*15770*/  HADD2.F32 R52, -RZ, R52.H1_H1 ;  /* 0x30000034ff347230 */ /* 0x000fc40000004100 */
[----:B------:R-:W-:Y:S01]  /*15780*/  FFMA.FTZ R61, R48, R59, R64 ;  /* 0x0000003b303d7223 */ /* 0x000fe20000010040 */
[C---:B------:R-:W-:Y:S01]  /*15790*/  FFMA.FTZ R66, R41.reuse, R56, -R66 ;  /* 0x0000003829427223 */ /* 0x040fe20000010842 */
[----:B------:R-:W-:Y:S01]  /*157a0*/  FFMA.FTZ R63, R41, R60, R53 ;  /* 0x0000003c293f7223 */ /* 0x000fe20000010035 */
[----:B------:R-:W-:Y:S02]  /*157b0*/  HADD2.F32 R54, -RZ, R54.H1_H1 ;  /* 0x30000036ff367230 */ /* 0x000fe40000004100 */
[C---:B------:R-:W-:Y:S01]  /*157c0*/  FMUL.FTZ R60, R52.reuse, R58 ;  /* 0x0000003a343c7220 */ /* 0x040fe20000410000 */
[----:B------:R-:W-:Y:S01]  /*157d0*/  HADD2.F32 R49, -RZ, R49.H1_H1 ;  /* 0x30000031ff317230 */ /* 0x000fe20000004100 */
[----:B------:R-:W-:Y:S01]  /*157e0*/  F2FP.F16.E4M3.UNPACK_B R57, R57 ;  /* 0x00000039ff39723e */ /* 0x000fe200020006ff */
[----:B------:R-:W-:Y:S02]  /*157f0*/  HADD2.F32 R56, -RZ, R55.H0_H0 ;  /* 0x20000037ff387230 */ /* 0x000fe40000004100 */
[----:B------:R-:W-:Y:S01]  /*15800*/  FMUL.FTZ R67, R52, R54 ;  /* 0x0000003634437220 */ /* 0x000fe20000410000 */
[----:B------:R-:W-:-:S02]  /*15810*/  HADD2.F32 R48, -RZ, R50.H0_H0 ;  /* 0x20000032ff307230 */ /* 0x000fc40000004100 */
[C---:B------:R-:W-:Y:S01]  /*15820*/  FFMA.FTZ R65, R49.reuse, R54, -R60 ;  /* 0x0000003631417223 */ /* 0x040fe2000001083c */
[----:B------:R-:W-:Y:S02]  /*15830*/  HADD2.F32 R53, -RZ, R51.H0_H0 ;  /* 0x20000033ff357230 */ /* 0x000fe40000004100 */
[----:B------:R-:W-:Y:S01]  /*15840*/  FFMA.FTZ R64, R49, R58, R67 ;  /* 0x0000003a31407223 */ /* 0x000fe20000010043 */
[----:B------:R-:W-:Y:S02]  /*15850*/  HADD2.F32 R55, -RZ, R55.H1_H1 ;  /* 0x30000037ff377230 */ /* 0x000fe40000004100 */
[C---:B------:R-:W-:Y:S01]  /*15860*/  FMUL.FTZ R52, R48.reuse, R56 ;  /* 0x0000003830347220 */ /* 0x040fe20000410000 */
[----:B------:R-:W-:Y:S02]  /*15870*/  HADD2.F32 R50, -RZ, R50.H1_H1 ;  /* 0x30000032ff327230 */ /* 0x000fe40000004100 */
[----:B------:R-:W-:Y:S01]  /*15880*/  FMUL.FTZ R59, R48, R53 ;  /* 0x00000035303b7220 */ /* 0x000fe20000410000 */
[----:B------:R-:W-:Y:S01]  /*15890*/  HADD2.F32 R51, -RZ, R51.H1_H1 ;  /* 0x30000033ff337230 */ /* 0x000fe20000004100 */
[----:B------:R-:W-:Y:S01]  /*158a0*/  F2FP.F16.E4M3.UNPACK_B R48, R45 ;  /* 0x0000002dff30723e */ /* 0x000fe200020006ff */
[----:B------:R-:W-:-:S02]  /*158b0*/  HADD2.F32 R41, -RZ, R47.H0_H0 ;  /* 0x2000002fff297230 */ /* 0x000fc40000004100 */
[C---:B------:R-:W-:Y:S01]  /*158c0*/  FMUL.FTZ R54, R50.reuse, R55 ;  /* 0x0000003732367220 */ /* 0x040fe20000410000 */
[----:B------:R-:W-:Y:S02]  /*158d0*/  HADD2.F32 R47, -RZ, R47.H1_H1 ;  /* 0x3000002fff2f7230 */ /* 0x000fe40000004100 */
[----:B------:R-:W-:Y:S01]  /*158e0*/  FMUL.FTZ R50, R50, R51 ;  /* 0x0000003332327220 */ /* 0x000fe20000410000 */
[----:B------:R-:W-:Y:S02]  /*158f0*/  HADD2.F32 R45, -RZ, R43.H0_H0 ;  /* 0x2000002bff2d7230 */ /* 0x000fe40000004100 */
[----:B------:R-:W-:Y:S01]  /*15900*/  FFMA.FTZ R53, R41, R53, -R52 ;  /* 0x0000003529357223 */ /* 0x000fe20000010834 */
[----:B------:R-:W-:Y:S02]  /*15910*/  HADD2.F32 R52, -RZ, R57.H0_H0 ;  /* 0x20000039ff347230 */ /* 0x000fe40000004100 */
[----:B------:R-:W-:Y:S01]  /*15920*/  FFMA.FTZ R60, R47, R55, R50 ;  /* 0x000000372f3c7223 */ /* 0x000fe20000010032 */
[----:B------:R-:W-:-:S02]  /*15930*/  HADD2.F32 R50, -RZ, R48.H0_H0 ;  /* 0x20000030ff327230 */ /* 0x000fc40000004100 */
[----:B------:R-:W-:Y:S01]  /*15940*/  FFMA.FTZ R59, R41, R56, R59 ;  /* 0x00000038293b7223 */ /* 0x000fe2000001003b */
[----:B------:R-:W-:Y:S01]  /*15950*/  FFMA.FTZ R58, R47, R51, -R54 ;  /* 0x000000332f3a7223 */ /* 0x000fe20000010836 */
        /* <DEDUP_REMOVED lines=9> */
[----:B------:R-:W-:Y:S01]  /*159f0*/  F2FP.F16.E4M3.UNPACK_B R47, R5.H1 ;  /* 0x00000005ff2f723e */ /* 0x000fe200030006ff */
[CC--:B------:R-:W-:Y:S01]  /*15a00*/  FMUL.FTZ R45, R43.reuse, R57.reuse ;  /* 0x000000392b2d7220 */ /* 0x0c0fe20000410000 */
[----:B------:R-:W-:Y:S01]  /*15a10*/  F2FP.F16.E4M3.UNPACK_B R41, R20.H1 ;  /* 0x00000014ff29723e */ /* 0x000fe200030006ff */
[-C--:B------:R-:W-:Y:S01]  /*15a20*/  FMUL.FTZ R50, R43, R48.reuse ;  /* 0x000000302b327220 */ /* 0x080fe20000410000 */
[----:B------:R-:W-:Y:S02]  /*15a30*/  HADD2.F32 R43, -RZ, R42.H0_H0 ;  /* 0x2000002aff2b7230 */ /* 0x000fe40000004100 */
[C---:B------:R-:W-:Y:S01]  /*15a40*/  FFMA.FTZ R49, R46.reuse, R48, -R45 ;  /* 0x000000302e317223 */ /* 0x040fe2000001082d */
[----:B------:R-:W-:Y:S02]  /*15a50*/  HADD2.F32 R48, -RZ, R47.H0_H0 ;  /* 0x2000002fff307230 */ /* 0x000fe40000004100 */
[----:B------:R-:W-:Y:S01]  /*15a60*/  FFMA.FTZ R57, R46, R57, R50 ;  /* 0x000000392e397223 */ /* 0x000fe20000010032 */
[----:B------:R-:W-:Y:S01]  /*15a70*/  HADD2.F32 R46, -RZ, R41.H0_H0 ;  /* 0x20000029ff2e7230 */ /* 0x000fe20000004100 */
[----:B------:R-:W-:Y:S01]  /*15a80*/  F2FP.F16.E4M3.UNPACK_B R20, R20 ;  /* 0x00000014ff14723e */ /* 0x000fe200020006ff */
[----:B------:R-:W-:-:S02]  /*15a90*/  HADD2.F32 R47, -RZ, R47.H1_H1 ;  /* 0x3000002fff2f7230 */ /* 0x000fc40000004100 */
[C---:B------:R-:W-:Y:S01]  /*15aa0*/  FMUL.FTZ R50, R43.reuse, R48 ;  /* 0x000000302b327220 */ /* 0x040fe20000410000 */
[----:B------:R-:W-:Y:S02]  /*15ab0*/  HADD2.F32 R42, -RZ, R42.H1_H1 ;  /* 0x3000002aff2a7230 */ /* 0x000fe40000004100 */
[-C--:B------:R-:W-:Y:S01]  /*15ac0*/  FMUL.FTZ R52, R43, R46.reuse ;  /* 0x0000002e2b347220 */ /* 0x080fe20000410000 */
[----:B------:R-:W-:Y:S01]  /*15ad0*/  HADD2.F32 R45, -RZ, R41.H1_H1 ;  /* 0x30000029ff2d7230 */ /* 0x000fe20000004100 */
[----:B------:R-:W-:Y:S01]  /*15ae0*/  F2FP.F16.E4M3.UNPACK_B R5, R5 ;  /* 0x00000005ff05723e */ /* 0x000fe200020006ff */
[--C-:B------:R-:W-:Y:S02]  /*15af0*/  HADD2.F32 R41, -RZ, R38.reuse.H0_H0 ;  /* 0x20000026ff297230 */ /* 0x100fe40000004100 */
        /* <DEDUP_REMOVED lines=9> */
[----:B------:R-:W-:Y:S01]  /*15b90*/  F2FP.SATFINITE.E4M3.F32.PACK_AB_MERGE_C R63, R64, R63, RZ ;  /* 0x0000003f403f723e */ /* 0x000fe200048070ff */
        /* <DEDUP_REMOVED lines=27> */
[----:B------:R-:W-:Y:S02]  /*15d50*/  F2FP.SATFINITE.E4M3.F32.PACK_AB_MERGE_C R24, R57, R56, R59 ;  /* 0x000000383918723e */ /* 0x000fe4000480703b */
[----:B------:R-:W-:Y:S01]  /*15d60*/  F2FP.SATFINITE.E4M3.F32.PACK_AB_MERGE_C R26, R20, R45, R26 ;  /* 0x0000002d141a723e */ /* 0x000fe2000480701a */
[----:B------:R1:W-:Y:S04]  /*15d70*/  STS.128 [R68+0x1e200], R4 ;  /* 0x01e2000444007388 */ /* 0x0003e80000000c00 */
[----:B------:R1:W-:Y:S02]  /*15d80*/  STS.128 [R0+0x1e200], R24 ;  /* 0x01e2001800007388 */ /* 0x0003e40000000c00 */
.L_x_2485:
[----:B------:R-:W-:Y:S05]  /*15d90*/  BSYNC B1 ;  /* 0x0000000000017941 */ /* 0x000fea0003800000 */
.L_x_2484:
[----:B------:R-:W-:Y:S04]  /*15da0*/  BSSY B1, `(.L_x_2486) ;  /* 0x0000105000017945 */ /* 0x000fe80003800000 */
[----:B------:R-:W-:Y:S05]  /*15db0*/  @P1 BRA `(.L_x_2487) ;  /* 0x00000010000c1947 */ /* 0x000fea0003800000 */
[----:B------:R-:W3:Y:S01]  /*15dc0*/  LDL R59, [R1+0x64] ;  /* 0x00006400013b7983 */ /* 0x000ee20000100800 */
[----:B-1---5:R-:W-:Y:S01]  /*15dd0*/  IMAD.IADD R4, R22, 0x1, R225 ;  /* 0x0000000116047824 */ /* 0x022fe200078e02e1 */
[----:B------:R-:W-:Y:S02]  /*15de0*/  SHF.R.U32.HI R0, RZ, 0x8, R28 ;  /* 0x00000008ff007819 */ /* 0x000fe4000001161c */
[----:B--2---:R-:W-:Y:S02]  /*15df0*/  LOP3.LUT R21, R31, 0xff, RZ, 0xc0, !PT ;  /* 0x000000ff1f157812 */ /* 0x004fe400078ec0ff */
        /* <DEDUP_REMOVED lines=34> */
[----:B------:R-:W-:-:S02]  /*16020*/  PRMT R45, R0, 0x7604, R25 ;  /* 0x00007604002d7816 */ /* 0x000fc40000000019 */
[----:B------:R-:W-:Y:S02]  /*16030*/  LOP3.LUT R20, R20, 0xff, RZ, 0xc0, !PT ;  /* 0x000000ff14147812 */ /* 0x000fe400078ec0ff */
[----:B------:R-:W-:Y:S02]  /*16040*/  LOP3.LUT R49, R11, 0xff, RZ, 0xc0, !PT ;  /* 0x000000ff0b317812 */ /* 0x000fe400078ec0ff */
[----:B------:R-:W-:Y:S02]  /*16050*/  IADD3 R0, R16, R21, RZ ;  /* 0x0000001510007210 */ /* 0x000fe40007ffe0ff */
[----:B------:R-:W-:Y:S02]  /*16060*/  LOP3.LUT R7, R30, 0xff, RZ, 0xc0, !PT ;  /* 0x000000ff1e077812 */ /* 0x000fe400078ec0ff */
[----:B------:R-:W-:Y:S02]  /*16070*/  LOP3.LUT R6, R6, 0xff, RZ, 0xc0, !PT ;  /* 0x000000ff06067812 */ /* 0x000fe400078ec0ff */
[----:B------:R-:W-:-:S02]  /*16080*/  PRMT R47, R20, 0x7604, R27 ;  /* 0x00007604142f7816 */ /* 0x000fc4000000001b */
[----:B------:R-:W-:Y:S02]  /*16090*/  PRMT R53, R24, 0x7604, R49 ;  /* 0x0000760418357816 */ /* 0x000fe40000000031 */
[----:B------:R-:W0:Y:S01]  /*160a0*/  LDS.128 R24, [R0+0x1e200] ;  /* 0x01e2000000187984 */ /* 0x000e220000000c00 */
[----:B------:R-:W-:Y:S02]  /*160b0*/  PRMT R39, R6, 0x7604, R7 ;  /* 0x0000760406277816 */ /* 0x000fe40000000007 */
[----:B------:R-:W-:Y:S02]  /*160c0*/  SHF.R.U32.HI R21, RZ, 0x10, R29 ;  /* 0x00000010ff157819 */ /* 0x000fe4000001161d */
[----:B------:R-:W-:Y:S02]  /*160d0*/  SHF.R.U32.HI R20, RZ, 0x10, R28 ;  /* 0x00000010ff147819 */ /* 0x000fe4000001161c */
[----:B------:R-:W-:Y:S02]  /*160e0*/  SHF.R.U32.HI R40, RZ, 0x10, R31 ;  /* 0x00000010ff287819 */ /* 0x000fe4000001161f */
[----:B------:R-:W-:-:S02]  /*160f0*/  LOP3.LUT R21, R21, 0xff, RZ, 0xc0, !PT ;  /* 0x000000ff15157812 */ /* 0x000fc400078ec0ff */
[----:B------:R-:W-:Y:S02]  /*16100*/  SHF.R.U32.HI R38, RZ, 0x10, R30 ;  /* 0x00000010ff267819 */ /* 0x000fe4000001161e */
[----:B------:R-:W-:Y:S02]  /*16110*/  LOP3.LUT R20, R20, 0xff, RZ, 0xc0, !PT ;  /* 0x000000ff14147812 */ /* 0x000fe400078ec0ff */
[----:B------:R-:W-:Y:S02]  /*16120*/  LOP3.LUT R40, R40, 0xff, RZ, 0xc0, !PT ;  /* 0x000000ff28287812 */ /* 0x000fe400078ec0ff */
[----:B------:R-:W-:Y:S02]  /*16130*/  PRMT R21, R21, 0x7054, R36 ;  /* 0x0000705415157816 */ /* 0x000fe40000000024 */
[----:B------:R-:W-:Y:S02]  /*16140*/  SHF.R.U32.HI R36, RZ, 0x10, R9 ;  /* 0x00000010ff247819 */ /* 0x000fe40000011609 */
[----:B------:R-:W-:-:S02]  /*16150*/  LOP3.LUT R38, R38, 0xff, RZ, 0xc0, !PT ;  /* 0x000000ff26267812 */ /* 0x000fc400078ec0ff */
[----:B------:R-:W-:Y:S02]  /*16160*/  PRMT R37, R20, 0x7054, R37 ;  /* 0x0000705414257816 */ /* 0x000fe40000000025 */
[----:B------:R-:W-:Y:S02]  /*16170*/  PRMT R41, R40, 0x7054, R41 ;  /* 0x0000705428297816 */ /* 0x000fe40000000029 */
[----:B------:R-:W-:Y:S02]  /*16180*/  SHF.R.U32.HI R20, RZ, 0x10, R8 ;  /* 0x00000010ff147819 */ /* 0x000fe40000011608 */
[----:B------:R-:W-:Y:S02]  /*16190*/  SHF.R.U32.HI R40, RZ, 0x10, R11 ;  /* 0x00000010ff287819 */ /* 0x000fe4000001160b */
[----:B------:R-:W-:Y:S02]  /*161a0*/  LOP3.LUT R36, R36, 0xff, RZ, 0xc0, !PT ;  /* 0x000000ff24247812 */ /* 0x000fe400078ec0ff */
[----:B------:R-:W-:-:S02]  /*161b0*/  PRMT R39, R38, 0x7054, R39 ;  /* 0x0000705426277816 */ /* 0x000fc40000000027 */
[----:B------:R-:W-:Y:S02]  /*161c0*/  SHF.R.U32.HI R38, RZ, 0x10, R10 ;  /* 0x00000010ff267819 */ /* 0x000fe4000001160a */
[----:B------:R-:W-:Y:S02]  /*161d0*/  LOP3.LUT R20, R20, 0xff, RZ, 0xc0, !PT ;  /* 0x000000ff14147812 */ /* 0x000fe400078ec0ff */
[----:B------:R-:W-:Y:S02]  /*161e0*/  LOP3.LUT R40, R40, 0xff, RZ, 0xc0, !PT ;  /* 0x000000ff28287812 */ /* 0x000fe400078ec0ff */
[----:B------:R-:W-:Y:S02]  /*161f0*/  PRMT R49, R36, 0x7054, R45 ;  /* 0x0000705424317816 */ /* 0x000fe4000000002d */
[----:B------:R-:W-:Y:S02]  /*16200*/  LOP3.LUT R38, R38, 0xff, RZ, 0xc0, !PT ;  /* 0x000000ff26267812 */ /* 0x000fe400078ec0ff */
[----:B------:R-:W-:-:S02]  /*16210*/  PRMT R43, R20, 0x7054, R43 ;  /* 0x00007054142b7816 */ /* 0x000fc4000000002b */
[----:B------:R-:W-:Y:S02]  /*16220*/  PRMT R53, R40, 0x7054, R53 ;  /* 0x0000705428357816 */ /* 0x000fe40000000035 */
[----:B------:R-:W-:Y:S02]  /*16230*/  LOP3.LUT R49, R49, 0xff000000, R9, 0xf8, !PT ;  /* 0xff00000031317812 */ /* 0x000fe400078ef809 */
[----:B------:R-:W-:Y:S02]  /*16240*/  LOP3.LUT R21, R21, 0xff000000, R29, 0xf8, !PT ;  /* 0xff00000015157812 */ /* 0x000fe400078ef81d */
[----:B------:R-:W-:Y:S02]  /*16250*/  PRMT R51, R38, 0x7054, R47 ;  /* 0x0000705426337816 */ /* 0x000fe4000000002f */
[----:B------:R-:W-:Y:S02]  /*16260*/  LOP3.LUT R47, R43, 0xff000000, R8, 0xf8, !PT ;  /* 0xff0000002b2f7812 */ /* 0x000fe400078ef808 */
[----:B------:R-:W-:-:S02]  /*16270*/  LOP3.LUT R53, R53, 0xff000000, R11, 0xf8, !PT ;  /* 0xff00000035357812 */ /* 0x000fc400078ef80b */
[----:B------:R-:W-:Y:S02]  /*16280*/  LOP3.LUT R45, R41, 0xff000000, R31, 0xf8, !PT ;  /* 0xff000000292d7812 */ /* 0x000fe400078ef81f */
[----:B------:R-:W-:Y:S02]  /*16290*/  F2FP.F16.E4M3.UNPACK_B R43, R49 ;  /* 0x00000031ff2b723e */ /* 0x000fe400020006ff */
[----:B0-----:R-:W-:Y:S02]  /*162a0*/  F2FP.F16.E4M3.UNPACK_B R11, R25 ;  /* 0x00000019ff0b723e */ /* 0x001fe400020006ff */
[----:B------:R-:W-:Y:S01]  /*162b0*/  F2FP.F16.E4M3.UNPACK_B R41, R21 ;  /* 0x00000015ff29723e */ /* 0x000fe200020006ff */
[----:B------:R-:W-:Y:S01]  /*162c0*/  HADD2.F32 R48, -RZ, R43.H0_H0 ;  /* 0x2000002bff307230 */ /* 0x000fe20000004100 */
        /* <DEDUP_REMOVED lines=13> */
[----:B------:R-:W-:Y:S01]  /*163a0*/  F2FP.F16.E4M3.UNPACK_B R30, R5.H1 ;  /* 0x00000005ff1e723e */ /* 0x000fe200030006ff */
[--C-:B------:R-:W-:Y:S01]  /*163b0*/  HADD2.F32 R5, -RZ, R11.reuse.H0_H0 ;  /* 0x2000000bff057230 */ /* 0x100fe20000004100 */
[-C--:B------:R-:W-:Y:S01]  /*163c0*/  F2FP.F16.E4M3.UNPACK_B R31, R7.reuse ;  /* 0x00000007ff1f723e */ /* 0x080fe200020006ff */
[--C-:B------:R-:W-:Y:S01]  /*163d0*/  HADD2.F32 R9, -RZ, R10.reuse.H0_H0 ;  /* 0x2000000aff097230 */ /* 0x100fe20000004100 */
[----:B------:R-:W-:Y:S01]  /*163e0*/  F2FP.F16.E4M3.UNPACK_B R36, R7.H1 ;  /* 0x00000007ff24723e */ /* 0x000fe200030006ff */
[----:B------:R-:W-:Y:S02]  /*163f0*/  HADD2.F32 R11, -RZ, R11.H1_H1 ;  /* 0x3000000bff0b7230 */ /* 0x000fe40000004100 */
[C---:B------:R-:W-:Y:S01]  /*16400*/  FMUL.FTZ R24, R5.reuse, R48 ;  /* 0x0000003005187220 */ /* 0x040fe20000410000 */
[----:B------:R-:W-:Y:S01]  /*16410*/  FMUL.FTZ R27, R5, R46 ;  /* 0x0000002e051b7220 */ /* 0x000fe20000410000 */
[----:B------:R-:W-:Y:S02]  /*16420*/  F2FP.F16.E4M3.UNPACK_B R29, R4.H1 ;  /* 0x00000004ff1d723e */ /* 0x000fe400030006ff */
[C---:B------:R-:W-:Y:S01]  /*16430*/  FFMA.FTZ R5, R9.reuse, R46, -R24 ;  /* 0x0000002e09057223 */ /* 0x040fe20000010818 */
[----:B------:R-:W-:Y:S01]  /*16440*/  FFMA.FTZ R9, R9, R48, R27 ;  /* 0x0000003009097223 */ /* 0x000fe2000001001b */
[----:B------:R-:W-:Y:S01]  /*16450*/  F2FP.F16.E4M3.UNPACK_B R27, R21.H1 ;  /* 0x00000015ff1b723e */ /* 0x000fe200030006ff */
        /* <DEDUP_REMOVED lines=9> */
[----:B------:R-:W-:Y:S01]  /*164f0*/  F2FP.F16.E4M3.UNPACK_B R7, R6.H1 ;  /* 0x00000006ff07723e */ /* 0x000fe200030006ff */
[----:B------:R-:W-:Y:S02]  /*16500*/  HADD2.F32 R21, -RZ, R30.H0_H0 ;  /* 0x2000001eff157230 */ /* 0x000fe40000004100 */
[C---:B------:R-:W-:Y:S01]  /*16510*/  FMUL.FTZ R50, R10.reuse, R48 ;  /* 0x000000300a327220 */ /* 0x040fe20000410000 */
[----:B------:R-:W-:Y:S02]  /*16520*/  HADD2.F32 R49, -RZ, R49.H1_H1 ;  /* 0x30000031ff317230 */ /* 0x000fe40000004100 */
[----:B------:R-:W-:Y:S01]  /*16530*/  FMUL.FTZ R55, R10, R43 ;  /* 0x0000002b0a377220 */ /* 0x000fe20000410000 */
[C---:B------:R-:W-:Y:S01]  /*16540*/  FFMA.FTZ R10, R24.reuse, R41, -R51 ;  /* 0x00000029180a7223 */ /* 0x040fe20000010833 */
[----:B------:R-:W-:Y:S01]  /*16550*/  FFMA.FTZ R24, R24, R46, R11 ;  /* 0x0000002e18187223 */ /* 0x000fe2000001000b */
[C---:B------:R-:W-:Y:S01]  /*16560*/  FFMA.FTZ R11, R21.reuse, R43, -R50 ;  /* 0x0000002b150b7223 */ /* 0x040fe20000010832 */
        /* <DEDUP_REMOVED lines=8> */
[----:B------:R-:W-:Y:S01]  /*165f0*/  F2FP.F16.E4M3.UNPACK_B R6, R26 ;  /* 0x0000001aff06723e */ /* 0x000fe200020006ff */
[----:B------:R-:W-:-:S02]  /*16600*/  HADD2.F32 R43, -RZ, R27.H1_H1 ;  /* 0x3000001bff2b7230 */ /* 0x000fc40000004100 */
[C---:B------:R-:W-:Y:S01]  /*16610*/  FMUL.FTZ R58, R41.reuse, R52 ;  /* 0x00000034293a7220 */ /* 0x040fe20000410000 */
[----:B------:R-:W-:Y:S02]  /*16620*/  HADD2.F32 R25, -RZ, R25.H1_H1 ;  /* 0x30000019ff197230 */ /* 0x000fe40000004100 */
[----:B------:R-:W-:Y:S01]  /*16630*/  FMUL.FTZ R41, R41, R48 ;  /* 0x0000003029297220 */ /* 0x000fe20000410000 */
[----:B------:R-:W-:Y:S01]  /*16640*/  HADD2.F32 R27, -RZ, R31.H0_H0 ;  /* 0x2000001fff1b7230 */ /* 0x000fe20000004100 */
[----:B------:R-:W-:Y:S01]  /*16650*/  F2FP.F16.E4M3.UNPACK_B R26, R26.H1 ;  /* 0x0000001aff1a723e */ /* 0x000fe200030006ff */
[----:B------:R-:W-:Y:S02]  /*16660*/  HADD2.F32 R30, -RZ, R30.H1_H1 ;  /* 0x3000001eff1e7230 */ /* 0x000fe40000004100 */
[C---:B------:R-:W-:Y:S01]  /*16670*/  FMUL.FTZ R51, R25.reuse, R49 ;  /* 0x0000003119337220 */ /* 0x040fe20000410000 */
[----:B------:R-:W-:Y:S01]  /*16680*/  FMUL.FTZ R56, R25, R43 ;  /* 0x0000002b19387220 */ /* 0x000fe20000410000 */
[C---:B------:R-:W-:Y:S01]  /*16690*/  FFMA.FTZ R25, R27.reuse, R48, -R58 ;  /* 0x000000301b197223 */ /* 0x040fe2000001083a */
[----:B------:R-:W-:Y:S01]  /*166a0*/  FFMA.FTZ R27, R27, R52, R41 ;  /* 0x000000341b1b7223 */ /* 0x000fe20000010029 */
[----:B------:R-:W-:-:S02]  /*166b0*/  HADD2.F32 R50, -RZ, R50.H1_H1 ;  /* 0x30000032ff327230 */ /* 0x000fc40000004100 */
[C---:B------:R-:W-:Y:S01]  /*166c0*/  FFMA.FTZ R54, R30.reuse, R43, -R51 ;  /* 0x0000002b1e367223 */ /* 0x040fe20000010833 */
[----:B------:R-:W-:Y:S02]  /*166d0*/  HADD2.F32 R39, -RZ, R39.H1_H1 ;  /* 0x30000027ff277230 */ /* 0x000fe40000004100 */
[----:B------:R-:W-:Y:S01]  /*166e0*/  FFMA.FTZ R56, R30, R49, R56 ;  /* 0x000000311e387223 */ /* 0x000fe20000010038 */
[----:B------:R-:W-:Y:S02]  /*166f0*/  HADD2.F32 R48, -RZ, R53.H0_H0 ;  /* 0x20000035ff307230 */ /* 0x000fe40000004100 */
[----:B------:R-:W-:Y:S02]  /*16700*/  HADD2.F32 R41, -RZ, R40.H0_H0 ;  /* 0x20000028ff297230 */ /* 0x000fe40000004100 */
[----:B------:R-:W-:Y:S01]  /*16710*/  FMUL.FTZ R52, R39, R50 ;  /* 0x0000003227347220 */ /* 0x000fe20000410000 */
[----:B------:R-:W-:Y:S01]  /*16720*/  HADD2.F32 R46, -RZ, R46.H1_H1 ;  /* 0x3000002eff2e7230 */ /* 0x000fe20000004100 */
[----:B------:R-:W-:Y:S01]  /*16730*/  F2FP.SATFINITE.E4M3.F32.PACK_AB_MERGE_C R11, R54, R11, RZ ;  /* 0x0000000b360b723e */ /* 0x000fe200048070ff */
[----:B------:R-:W-:-:S02]  /*16740*/  HADD2.F32 R43, -RZ, R45.H0_H0 ;  /* 0x2000002dff2b7230 */ /* 0x000fc40000004100 */
[----:B------:R-:W-:Y:S01]  /*16750*/  FMUL.FTZ R49, R41, R48 ;  /* 0x0000003029317220 */ /* 0x000fe20000410000 */
[----:B------:R-:W-:Y:S02]  /*16760*/  HADD2.F32 R30, -RZ, R36.H0_H0 ;  /* 0x20000024ff1e7230 */ /* 0x000fe40000004100 */
[----:B------:R-:W-:Y:S01]  /*16770*/  FMUL.FTZ R39, R39, R46 ;  /* 0x0000002e27277220 */ /* 0x000fe20000410000 */
[----:B------:R-:W-:Y:S02]  /*16780*/  HADD2.F32 R31, -RZ, R31.H1_H1 ;  /* 0x3000001fff1f7230 */ /* 0x000fe40000004100 */
[-C--:B------:R-:W-:Y:S01]  /*16790*/  FMUL.FTZ R41, R41, R43.reuse ;  /* 0x0000002b29297220 */ /* 0x080fe20000410000 */
[----:B------:R-:W-:Y:S02]  /*167a0*/  HADD2.F32 R53, -RZ, R53.H1_H1 ;  /* 0x30000035ff357230 */ /* 0x000fe40000004100 */
[----:B------:R-:W-:Y:S01]  /*167b0*/  FFMA.FTZ R55, R30, R43, -R49 ;  /* 0x0000002b1e377223 */ /* 0x000fe20000010831 */
[----:B------:R-:W-:Y:S01]  /*167c0*/  F2FP.F16.E4M3.UNPACK_B R43, R47.H1 ;  /* 0x0000002fff2b723e */ /* 0x000fe200030006ff */
[----:B------:R-:W-:Y:S01]  /*167d0*/  FFMA.FTZ R58, R31, R50, R39 ;  /* 0x000000321f3a7223 */ /* 0x000fe20000010027 */
[----:B------:R-:W-:Y:S01]  /*167e0*/  F2FP.F16.E4M3.UNPACK_B R39, R42.H1 ;  /* 0x0000002aff27723e */ /* 0x000fe200030006ff */
[----:B------:R-:W-:-:S02]  /*167f0*/  HADD2.F32 R40, -RZ, R40.H1_H1 ;  /* 0x30000028ff287230 */ /* 0x000fc40000004100 */
[----:B------:R-:W-:Y:S01]  /*16800*/  FFMA.FTZ R52, R31, R46, -R52 ;  /* 0x0000002e1f347223 */ /* 0x000fe20000010834 */
[----:B------:R-:W-:Y:S02]  /*16810*/  HADD2.F32 R45, -RZ, R45.H1_H1 ;  /* 0x3000002dff2d7230 */ /* 0x000fe40000004100 */
[----:B------:R-:W-:Y:S01]  /*16820*/  FFMA.FTZ R57, R30, R48, R41 ;  /* 0x000000301e397223 */ /* 0x000fe20000010029 */
[----:B------:R-:W-:Y:S02]  /*16830*/  HADD2.F32 R46, -RZ, R43.H0_H0 ;  /* 0x2000002bff2e7230 */ /* 0x000fe40000004100 */
[C---:B------:R-:W-:Y:S01]  /*16840*/  FMUL.FTZ R51, R40.reuse, R53 ;  /* 0x0000003528337220 */ /* 0x040fe20000410000 */
[----:B------:R-:W-:Y:S02]  /*16850*/  HADD2.F32 R31, -RZ, R38.H0_H0 ;  /* 0x20000026ff1f7230 */ /* 0x000fe40000004100 */
[----:B------:R-:W-:Y:S01]  /*16860*/  FMUL.FTZ R40, R40, R45 ;  /* 0x0000002d28287220 */ /* 0x000fe20000410000 */
[----:B------:R-:W-:Y:S01]  /*16870*/  HADD2.F32 R41, -RZ, R39.H0_H0 ;  /* 0x20000027ff297230 */ /* 0x000fe20000004100 */
[----:B------:R-:W-:Y:S01]  /*16880*/  F2FP.F16.E4M3.UNPACK_B R47, R47 ;  /* 0x0000002fff2f723e */ /* 0x000fe200020006ff */
[----:B------:R-:W-:-:S02]  /*16890*/  HADD2.F32 R36, -RZ, R36.H1_H1 ;  /* 0x30000024ff247230 */ /* 0x000fc40000004100 */
[C---:B------:R-:W-:Y:S01]  /*168a0*/  FMUL.FTZ R49, R31.reuse, R46 ;  /* 0x0000002e1f317220 */ /* 0x040fe20000410000 */
[----:B------:R-:W-:Y:S02]  /*168b0*/  HADD2.F32 R30, -RZ, R29.H0_H0 ;  /* 0x2000001dff1e7230 */ /* 0x000fe40000004100 */
[----:B------:R-:W-:Y:S01]  /*168c0*/  FMUL.FTZ R31, R31, R41 ;  /* 0x000000291f1f7220 */ /* 0x000fe20000410000 */
[----:B------:R-:W-:Y:S02]  /*168d0*/  HADD2.F32 R43, -RZ, R43.H1_H1 ;  /* 0x3000002bff2b7230 */ /* 0x000fe40000004100 */
[----:B------:R-:W-:Y:S01]  /*168e0*/  FFMA.FTZ R62, R36, R53, R40 ;  /* 0x00000035243e7223 */ /* 0x000fe20000010028 */
[----:B------:R-:W-:Y:S02]  /*168f0*/  HADD2.F32 R38, -RZ, R38.H1_H1 ;  /* 0x30000026ff267230 */ /* 0x000fe40000004100 */
[----:B------:R-:W-:Y:S01]  /*16900*/  FFMA.FTZ R49, R30, R41, -R49 ;  /* 0x000000291e317223 */ /* 0x000fe20000010831 */
[----:B------:R-:W-:-:S02]  /*16910*/  HADD2.F32 R39, -RZ, R39.H1_H1 ;  /* 0x30000027ff277230 */ /* 0x000fc40000004100 */
[----:B------:R-:W-:Y:S01]  /*16920*/  FFMA.FTZ R60, R36, R45, -R51 ;  /* 0x0000002d243c7223 */ /* 0x000fe20000010833 */
[----:B------:R-:W-:Y:S02]  /*16930*/  HADD2.F32 R29, -RZ, R29.H1_H1 ;  /* 0x3000001dff1d7230 */ /* 0x000fe40000004100 */
[----:B------:R-:W-:Y:S01]  /*16940*/  FMUL.FTZ R40, R38, R43 ;  /* 0x0000002b26287220 */ /* 0x000fe20000410000 */
[----:B------:R-:W-:Y:S01]  /*16950*/  FFMA.FTZ R41, R30, R46, R31 ;  /* 0x0000002e1e297223 */ /* 0x000fe2000001001f */
[----:B------:R-:W-:Y:S01]  /*16960*/  F2FP.F16.E4M3.UNPACK_B R42, R42 ;  /* 0x0000002aff2a723e */ /* 0x000fe200020006ff */
[-C--:B------:R-:W-:Y:S01]  /*16970*/  FMUL.FTZ R38, R38, R39.reuse ;  /* 0x0000002726267220 */ /* 0x080fe20000410000 */
[----:B------:R-:W-:Y:S02]  /*16980*/  HADD2.F32 R36, -RZ, R47.H0_H0 ;  /* 0x2000002fff247230 */ /* 0x000fe40000004100 */
[----:B------:R-:W-:Y:S01]  /*16990*/  FFMA.FTZ R48, R29, R39, -R40 ;  /* 0x000000271d307223 */ /* 0x000fe20000010828 */
[----:B------:R-:W-:-:S02]  /*169a0*/  HADD2.F32 R30, -RZ, R37.H0_H0 ;  /* 0x20000025ff1e7230 */ /* 0x000fc40000004100 */
[----:B------:R-:W-:Y:S01]  /*169b0*/  FFMA.FTZ R50, R29, R43, R38 ;  /* 0x0000002b1d327223 */ /* 0x000fe20000010026 */
[----:B------:R-:W-:Y:S01]  /*169c0*/  HADD2.F32 R31, -RZ, R42.H0_H0 ;  /* 0x2000002aff1f7230 */ /* 0x000fe20000004100 */
[----:B------:R-:W-:Y:S01]  /*169d0*/  F2FP.SATFINITE.E4M3.F32.PACK_AB_MERGE_C R21, R56, R21, RZ ;  /* 0x000000153815723e */ /* 0x000fe200048070ff */
[----:B------:R-:W-:Y:S02]  /*169e0*/  HADD2.F32 R29, -RZ, R28.H0_H0 ;  /* 0x2000001cff1d7230 */ /* 0x000fe40000004100 */
[C---:B------:R-:W-:Y:S01]  /*169f0*/  FMUL.FTZ R38, R30.reuse, R36 ;  /* 0x000000241e267220 */ /* 0x040fe20000410000 */
[----:B------:R-:W-:Y:S02]  /*16a00*/  HADD2.F32 R47, -RZ, R47.H1_H1 ;  /* 0x3000002fff2f7230 */ /* 0x000fe40000004100 */
[-C--:B------:R-:W-:Y:S01]  /*16a10*/  FMUL.FTZ R30, R30, R31.reuse ;  /* 0x0000001f1e1e7220 */ /* 0x080fe20000410000 */
[----:B------:R-:W-:Y:S02]  /*16a20*/  HADD2.F32 R37, -RZ, R37.H1_H1 ;  /* 0x30000025ff257230 */ /* 0x000fe40000004100 */
[----:B------:R-:W-:Y:S01]  /*16a30*/  FFMA.FTZ R39, R29, R31, -R38 ;  /* 0x0000001f1d277223 */ /* 0x000fe20000010826 */
[----:B------:R-:W-:Y:S01]  /*16a40*/  HADD2.F32 R42, -RZ, R42.H1_H1 ;  /* 0x3000002aff2a7230 */ /* 0x000fe20000004100 */
[----:B------:R-:W-:Y:S01]  /*16a50*/  F2FP.F16.E4M3.UNPACK_B R38, R8.H1 ;  /* 0x00000008ff26723e */ /* 0x000fe200030006ff */
[----:B------:R-:W-:-:S02]  /*16a60*/  HADD2.F32 R28, -RZ, R28.H1_H1 ;  /* 0x3000001cff1c7230 */ /* 0x000fc40000004100 */
[----:B------:R-:W-:Y:S01]  /*16a70*/  FFMA.FTZ R40, R29, R36, R30 ;  /* 0x000000241d287223 */ /* 0x000fe2000001001e */
        /* <DEDUP_REMOVED lines=9> */
[----:B------:R-:W-:-:S02]  /*16b10*/  HADD2.F32 R28, -RZ, R7.H0_H0 ;  /* 0x20000007ff1c7230 */ /* 0x000fc40000004100 */
[C---:B------:R-:W-:Y:S01]  /*16b20*/  FMUL.FTZ R37, R29.reuse, R36 ;  /* 0x000000241d257220 */ /* 0x040fe20000410000 */
[----:B------:R-:W-:Y:S02]  /*16b30*/  HADD2.F32 R30, -RZ, R30.H1_H1 ;  /* 0x3000001eff1e7230 */ /* 0x000fe40000004100 */
[-C--:B------:R-:W-:Y:S01]  /*16b40*/  FMUL.FTZ R29, R29, R31.reuse ;  /* 0x0000001f1d1d7220 */ /* 0x080fe20000410000 */
[----:B------:R-:W-:Y:S02]  /*16b50*/  HADD2.F32 R38, -RZ, R38.H1_H1 ;  /* 0x30000026ff267230 */ /* 0x000fe40000004100 */
[C---:B------:R-:W-:Y:S01]  /*16b60*/  FFMA.FTZ R45, R28.reuse, R31, -R37 ;  /* 0x0000001f1c2d7223 */ /* 0x040fe20000010825 */
[----:B------:R-:W-:Y:S01]  /*16b70*/  HADD2.F32 R26, -RZ, R26.H1_H1 ;  /* 0x3000001aff1a7230 */ /* 0x000fe20000004100 */
[----:B------:R-:W-:Y:S01]  /*16b80*/  F2FP.F16.E4M3.UNPACK_B R8, R8 ;  /* 0x00000008ff08723e */ /* 0x000fe200020006ff */
[----:B------:R-:W-:Y:S02]  /*16b90*/  HADD2.F32 R7, -RZ, R7.H1_H1 ;  /* 0x30000007ff077230 */ /* 0x000fe40000004100 */
[----:B------:R-:W-:Y:S01]  /*16ba0*/  FFMA.FTZ R28, R28, R36, R29 ;  /* 0x000000241c1c7223 */ /* 0x000fe2000001001d */
[----:B------:R-:W-:-:S02]  /*16bb0*/  HADD2.F32 R29, -RZ, R20.H1_H1 ;  /* 0x30000014ff1d7230 */ /* 0x000fc40000004100 */
[C---:B------:R-:W-:Y:S01]  /*16bc0*/  FMUL.FTZ R46, R26.reuse, R38 ;  /* 0x000000261a2e7220 */ /* 0x040fe20000410000 */
[-C--:B------:R-:W-:Y:S01]  /*16bd0*/  FMUL.FTZ R31, R26, R30.reuse ;  /* 0x0000001e1a1f7220 */ /* 0x080fe20000410000 */
[----:B------:R-:W-:Y:S01]  /*16be0*/  HADD2.F32 R26, -RZ, R20.H0_H0 ;  /* 0x20000014ff1a7230 */ /* 0x000fe20000004100 */
[----:B------:R-:W-:Y:S01]  /*16bf0*/  F2FP.SATFINITE.E4M3.F32.PACK_AB_MERGE_C R57, R62, R57, RZ ;  /* 0x000000393e39723e */ /* 0x000fe200048070ff */
[C---:B------:R-:W-:Y:S01]  /*16c00*/  FFMA.FTZ R46, R7.reuse, R30, -R46 ;  /* 0x0000001e072e7223 */ /* 0x040fe2000001082e */
[----:B------:R-:W-:Y:S01]  /*16c10*/  FFMA.FTZ R51, R7, R38, R31 ;  /* 0x0000002607337223 */ /* 0x000fe2000001001f */
[----:B------:R-:W-:Y:S01]  /*16c20*/  HADD2.F32 R20, -RZ, R8.H0_H0 ;  /* 0x20000008ff147230 */ /* 0x000fe20000004100 */
[----:B------:R-:W-:Y:S01]  /*16c30*/  F2FP.SATFINITE.E4M3.F32.PACK_AB_MERGE_C R5, R10, R5, R11 ;  /* 0x000000050a05723e */ /* 0x000fe2000480700b */
[----:B------:R-:W-:Y:S01]  /*16c40*/  HADD2.F32 R7, -RZ, R6.H0_H0 ;  /* 0x20000006ff077230 */ /* 0x000fe20000004100 */
        /* <DEDUP_REMOVED lines=23> */
[----:B------:R-:W-:Y:S02]  /*16dc0*/  F2FP.SATFINITE.E4M3.F32.PACK_AB_MERGE_C R8, R47, R40, R8 ;  /* 0x000000282f08723e */ /* 0x000fe40004807008 */
[----:B------:R-:W-:-:S05]  /*16dd0*/  F2FP.SATFINITE.E4M3.F32.PACK_AB_MERGE_C R10, R31, R20, R28 ;  /* 0x000000141f0a723e */ /* 0x000fca000480701c */
[----:B------:R3:W-:Y:S02]  /*16de0*/  STS.128 [R0+0x1e200], R8 ;  /* 0x01e2000800007388 */ /* 0x0007e40000000c00 */
.L_x_2487:
[----:B------:R-:W-:Y:S05]  /*16df0*/  BSYNC B1 ;  /* 0x0000000000017941 */ /* 0x000fea0003800000 */
.L_x_2486:
[----:B------:R-:W-:Y:S05]  /*16e00*/  @P2 BRA `(.L_x_2468) ;  /* 0x0000000c00ec2947 */ /* 0x000fea0003800000 */
[----:B0-----:R-:W4:Y:S01]  /*16e10*/  LDL R51, [R1+0x60] ;  /* 0x0000600001337983 */ /* 0x001f220000100800 */
[----:B-1-3--:R-:W-:Y:S01]  /*16e20*/  IMAD.IADD R0, R22, 0x1, R224 ;  /* 0x0000000116007824 */ /* 0x00afe200078e02e0 */
        /* <DEDUP_REMOVED lines=10> */
[----:B--2---:R-:W-:-:S02]  /*16ed0*/  PRMT R21, R5, 0x7604, R0 ;  /* 0x0000760405157816 */ /* 0x004fc40000000000 */
        /* <DEDUP_REMOVED lines=16> */
[----:B------:R-:W-:Y:S02]  /*16fe0*/  PRMT R29, R8, 0x7604, R7 ;  /* 0x00007604081d7816 */ /* 0x000fe40000000007 */
[----:B------:R-:W-:Y:S01]  /*16ff0*/  SHF.R.U32.HI R6, RZ, 0x8, R35 ;  /* 0x00000008ff067819 */ /* 0x000fe20000011623 */
        /* <DEDUP_REMOVED lines=8> */
[----:B------:R-:W-:Y:S02]  /*17080*/  LOP3.LUT R26, R13, 0xff, RZ, 0xc0, !PT ;  /* 0x000000ff0d1a7812 */ /* 0x000fe400078ec0ff */
[----:B------:R-:W-:-:S02]  /*17090*/  LOP3.LUT R30, R15, 0xff, RZ, 0xc0, !PT ;  /* 0x000000ff0f1e7812 */ /* 0x000fc400078ec0ff */
[----:B------:R-:W-:Y:S02]  /*170a0*/  LOP3.LUT R31, R31, 0xff, RZ, 0xc0, !PT ;  /* 0x000000ff1f1f7812 */ /* 0x000fe400078ec0ff */
[----:B------:R-:W-:Y:S02]  /*170b0*/  PRMT R26, R3, 0x7604, R26 ;  /* 0x00007604031a7816 */ /* 0x000fe4000000001a */
[----:B------:R-:W-:Y:S02]  /*170c0*/  SHF.R.U32.HI R3, RZ, 0x10, R33 ;  /* 0x00000010ff037819 */ /* 0x000fe40000011621 */
[----:B------:R-:W-:Y:S02]  /*170d0*/  PRMT R30, R31, 0x7604, R30 ;  /* 0x000076041f1e7816 */ /* 0x000fe4000000001e */
[----:B------:R-:W-:Y:S01]  /*170e0*/  SHF.R.U32.HI R31, RZ, 0x10, R13 ;  /* 0x00000010ff1f7819 */ /* 0x000fe2000001160d */
[----:B------:R-:W-:Y:S01]  /*170f0*/  IMAD.U32 R3, R3, 0x10000, RZ ;  /* 0x0001000003037824 */ /* 0x000fe200078e00ff */
[----:B------:R-:W-:-:S02]  /*17100*/  SHF.R.U32.HI R28, RZ, 0x8, R14 ;  /* 0x00000008ff1c7819 */ /* 0x000fc4000001160e */
[----:B------:R-:W-:Y:S02]  /*17110*/  SHF.R.U32.HI R39, RZ, 0x10, R15 ;  /* 0x00000010ff277819 */ /* 0x000fe4000001160f */
[----:B------:R-:W-:Y:S02]  /*17120*/  SHF.L.U32 R31, R31, 0x10, RZ ;  /* 0x000000101f1f7819 */ /* 0x000fe400000006ff */
[----:B------:R-:W-:Y:S01]  /*17130*/  LOP3.LUT R27, R14, 0xff, RZ, 0xc0, !PT ;  /* 0x000000ff0e1b7812 */ /* 0x000fe200078ec0ff */
[----:B------:R-:W-:Y:S01]  /*17140*/  IMAD.U32 R39, R39, 0x10000, RZ ;  /* 0x0001000027277824 */ /* 0x000fe200078e00ff */
[----:B------:R-:W-:Y:S02]  /*17150*/  LOP3.LUT R28, R28, 0xff, RZ, 0xc0, !PT ;  /* 0x000000ff1c1c7812 */ /* 0x000fe400078ec0ff */
[----:B------:R-:W-:Y:S02]  /*17160*/  LOP3.LUT R31, R26, 0xff0000, R31, 0xf8, !PT ;  /* 0x00ff00001a1f7812 */ /* 0x000fe400078ef81f */
[----:B------:R-:W-:-:S02]  /*17170*/  PRMT R37, R28, 0x7604, R27 ;  /* 0x000076041c257816 */ /* 0x000fc4000000001b */
        /* <DEDUP_REMOVED lines=8> */
[----:B------:R-:W-:Y:S02]  /*17200*/  LOP3.LUT R3, R25, 0xff000000, R34, 0xf8, !PT ;  /* 0xff00000019037812 */ /* 0x000fe400078ef822 */
[----:B------:R-:W-:Y:S02]  /*17210*/  F2FP.F16.E4M3.UNPACK_B R40, R39 ;  /* 0x00000027ff28723e */ /* 0x000fe400020006ff */
[----:B0-----:R-:W-:Y:S02]  /*17220*/  F2FP.F16.E4M3.UNPACK_B R28, R9 ;  /* 0x00000009ff1c723e */ /* 0x001fe400020006ff */
[----:B------:R-:W-:Y:S01]  /*17230*/  F2FP.F16.E4M3.UNPACK_B R34, R33 ;  /* 0x00000021ff22723e */ /* 0x000fe200020006ff */
[--C-:B------:R-:W-:Y:S01]  /*17240*/  HADD2.F32 R42, -RZ, R40.reuse.H0_H0 ;  /* 0x20000028ff2a7230 */ /* 0x100fe20000004100 */
[----:B------:R-:W-:Y:S01]  /*17250*/  LOP3.LUT R36, R21, 0xff000000, R32, 0xf8, !PT ;  /* 0xff00000015247812 */ /* 0x000fe200078ef820 */
[----:B------:R-:W-:Y:S01]  /*17260*/  HADD2.F32 R40, -RZ, R40.H1_H1 ;  /* 0x30000028ff287230 */ /* 0x000fe20000004100 */
[----:B------:R-:W-:Y:S01]  /*17270*/  LOP3.LUT R29, R29, 0xff0000, R12, 0xf8, !PT ;  /* 0x00ff00001d1d7812 */ /* 0x000fe200078ef80c */
[--C-:B------:R-:W-:Y:S01]  /*17280*/  HADD2.F32 R38, -RZ, R34.reuse.H0_H0 ;  /* 0x20000022ff267230 */ /* 0x100fe20000004100 */
[----:B------:R-:W-:Y:S01]  /*17290*/  LOP3.LUT R41, R41, 0xff000000, R15, 0xf8, !PT ;  /* 0xff00000029297812 */ /* 0x000fe200078ef80f */
[----:B------:R-:W-:Y:S01]  /*172a0*/  HADD2.F32 R34, -RZ, R34.H1_H1 ;  /* 0x30000022ff227230 */ /* 0x000fe20000004100 */
[----:B------:R-:W-:-:S02]  /*172b0*/  LOP3.LUT R27, R24, 0xff0000, R27, 0xf8, !PT ;  /* 0x00ff0000181b7812 */ /* 0x000fc400078ef81b */
[----:B------:R-:W-:Y:S02]  /*172c0*/  LOP3.LUT R21, R37, 0xff0000, R14, 0xf8, !PT ;  /* 0x00ff000025157812 */ /* 0x000fe400078ef80e */
[----:B------:R-:W-:Y:S02]  /*172d0*/  LOP3.LUT R37, R29, 0xff000000, R12, 0xf8, !PT ;  /* 0xff0000001d257812 */ /* 0x000fe400078ef80c */
[----:B------:R-:W-:Y:S02]  /*172e0*/  LOP3.LUT R35, R27, 0xff000000, R35, 0xf8, !PT ;  /* 0xff0000001b237812 */ /* 0x000fe400078ef823 */
[----:B------:R-:W-:Y:S02]  /*172f0*/  LOP3.LUT R12, R21, 0xff000000, R14, 0xf8, !PT ;  /* 0xff000000150c7812 */ /* 0x000fe400078ef80e */
[-C--:B------:R-:W-:Y:S02]  /*17300*/  F2FP.F16.E4M3.UNPACK_B R26, R8.reuse ;  /* 0x00000008ff1a723e */ /* 0x080fe400020006ff */
[----:B------:R-:W-:-:S02]  /*17310*/  F2FP.F16.E4M3.UNPACK_B R27, R8.H1 ;  /* 0x00000008ff1b723e */ /* 0x000fc400030006ff */
[----:B------:R-:W-:Y:S02]  /*17320*/  F2FP.F16.E4M3.UNPACK_B R29, R9.H1 ;  /* 0x00000009ff1d723e */ /* 0x000fe400030006ff */
[----:B------:R-:W-:Y:S02]  /*17330*/  F2FP.F16.E4M3.UNPACK_B R39, R39.H1 ;  /* 0x00000027ff27723e */ /* 0x000fe400030006ff */
[----:B------:R-:W-:Y:S02]  /*17340*/  F2FP.F16.E4M3.UNPACK_B R33, R33.H1 ;  /* 0x00000021ff21723e */ /* 0x000fe400030006ff */
[----:B------:R-:W-:Y:S02]  /*17350*/  F2FP.F16.E4M3.UNPACK_B R30, R10.H1 ;  /* 0x0000000aff1e723e */ /* 0x000fe400030006ff */
[-C--:B------:R-:W-:Y:S02]  /*17360*/  F2FP.F16.E4M3.UNPACK_B R31, R11.reuse ;  /* 0x0000000bff1f723e */ /* 0x080fe400020006ff */
[----:B------:R-:W-:Y:S01]  /*17370*/  F2FP.F16.E4M3.UNPACK_B R32, R11.H1 ;  /* 0x0000000bff20723e */ /* 0x000fe200030006ff */
[----:B----4-:R-:W0:Y:S02]  /*17380*/  LDS.128 R4, [R51+0x1e200] ;  /* 0x01e2000033047984 */ /* 0x010e240000000c00 */
        /* <DEDUP_REMOVED lines=9> */
[----:B------:R-:W-:Y:S01]  /*17420*/  F2FP.F16.E4M3.UNPACK_B R13, R4 ;  /* 0x00000004ff0d723e */ /* 0x000fe200020006ff */
[----:B------:R-:W-:-:S02]  /*17430*/  HADD2.F32 R15, -RZ, R15.H1_H1 ;  /* 0x3000000fff0f7230 */ /* 0x000fc40000004100 */
[C---:B------:R-:W-:Y:S01]  /*17440*/  FFMA.FTZ R5, R21.reuse, R38, -R8 ;  /* 0x0000002615057223 */ /* 0x040fe20000010808 */
[----:B------:R-:W-:Y:S01]  /*17450*/  F2FP.F16.E4M3.UNPACK_B R14, R4.H1 ;  /* 0x00000004ff0e723e */ /* 0x000fe200030006ff */
[----:B------:R-:W-:Y:S01]  /*17460*/  FFMA.FTZ R9, R21, R42, R9 ;  /* 0x0000002a15097223 */ /* 0x000fe20000010009 */
[----:B------:R-:W-:Y:S01]  /*17470*/  HADD2.F32 R38, -RZ, R39.H0_H0 ;  /* 0x20000027ff267230 */ /* 0x000fe20000004100 */
[-C--:B------:R-:W-:Y:S01]  /*17480*/  F2FP.F16.E4M3.UNPACK_B R4, R6.reuse ;  /* 0x00000006ff04723e */ /* 0x080fe200020006ff */
[----:B------:R-:W-:Y:S01]  /*17490*/  HADD2.F32 R8, -RZ, R29.H0_H0 ;  /* 0x2000001dff087230 */ /* 0x000fe20000004100 */
[----:B------:R-:W-:Y:S01]  /*174a0*/  F2FP.F16.E4M3.UNPACK_B R7, R6.H1 ;  /* 0x00000006ff07723e */ /* 0x000fe200030006ff */
[----:B------:R-:W-:Y:S01]  /*174b0*/  HADD2.F32 R21, -RZ, R33.H0_H0 ;  /* 0x20000021ff157230 */ /* 0x000fe20000004100 */
[----:B------:R-:W-:Y:S01]  /*174c0*/  F2FP.F16.E4M3.UNPACK_B R6, R10 ;  /* 0x0000000aff06723e */ /* 0x000fe200020006ff */
[----:B------:R-:W-:Y:S01]  /*174d0*/  FMUL.FTZ R10, R28, R40 ;  /* 0x000000281c0a7220 */ /* 0x000fe20000410000 */
[----:B------:R-:W-:-:S02]  /*174e0*/  HADD2.F32 R11, -RZ, R20.H0_H0 ;  /* 0x20000014ff0b7230 */ /* 0x000fc40000004100 */
[----:B------:R-:W-:Y:S01]  /*174f0*/  FMUL.FTZ R43, R28, R34 ;  /* 0x000000221c2b7220 */ /* 0x000fe20000410000 */
[C---:B------:R-:W-:Y:S01]  /*17500*/  FMUL.FTZ R28, R8.reuse, R38 ;  /* 0x00000026081c7220 */ /* 0x040fe20000410000 */
[-C--:B------:R-:W-:Y:S01]  /*17510*/  FMUL.FTZ R45, R8, R21.reuse ;  /* 0x00000015082d7220 */ /* 0x080fe20000410000 */
        /* <DEDUP_REMOVED lines=10> */
[----:B------:R-:W-:-:S02]  /*175c0*/  HADD2.F32 R28, -RZ, R21.H0_H0 ;  /* 0x20000015ff1c7230 */ /* 0x000fc40000004100 */
[----:B------:R-:W-:Y:S02]  /*175d0*/  HADD2.F32 R33, -RZ, R33.H1_H1 ;  /* 0x30000021ff217230 */ /* 0x000fe40000004100 */
[C---:B------:R-:W-:Y:S01]  /*175e0*/  FMUL.FTZ R46, R15.reuse, R38 ;  /* 0x000000260f2e7220 */ /* 0x040fe20000410000 */
[----:B------:R-:W-:Y:S02]  /*175f0*/  HADD2.F32 R39, -RZ, R39.H1_H1 ;  /* 0x30000027ff277230 */ /* 0x000fe40000004100 */
[----:B------:R-:W-:Y:S01]  /*17600*/  FMUL.FTZ R15, R15, R28 ;  /* 0x0000001c0f0f7220 */ /* 0x000fe20000410000 */
[----:B------:R-:W-:Y:S02]  /*17610*/  HADD2.F32 R29, -RZ, R29.H1_H1 ;  /* 0x3000001dff1d7230 */ /* 0x000fe40000004100 */
[----:B------:R-:W-:Y:S02]  /*17620*/  HADD2.F32 R11, -RZ, R24.H0_H0 ;  /* 0x20000018ff0b7230 */ /* 0x000fe40000004100 */
[----:B------:R-:W-:-:S02]  /*17630*/  HADD2.F32 R20, -RZ, R20.H1_H1 ;  /* 0x30000014ff147230 */ /* 0x000fc40000004100 */
[C---:B------:R-:W-:Y:S01]  /*17640*/  FMUL.FTZ R43, R29.reuse, R39 ;  /* 0x000000271d2b7220 */ /* 0x040fe20000410000 */
[-C--:B------:R-:W-:Y:S01]  /*17650*/  FMUL.FTZ R42, R29, R33.reuse ;  /* 0x000000211d2a7220 */ /* 0x080fe20000410000 */
[C---:B------:R-:W-:Y:S01]  /*17660*/  FFMA.FTZ R46, R11.reuse, R28, -R46 ;  /* 0x0000001c0b2e7223 */ /* 0x040fe2000001082e */
[----:B------:R-:W-:Y:S01]  /*17670*/  FFMA.FTZ R38, R11, R38, R15 ;  /* 0x000000260b267223 */ /* 0x000fe2000001000f */
[----:B------:R-:W-:Y:S02]  /*17680*/  HADD2.F32 R34, -RZ, R34.H1_H1 ;  /* 0x30000022ff227230 */ /* 0x000fe40000004100 */
[C---:B------:R-:W-:Y:S01]  /*17690*/  FFMA.FTZ R43, R20.reuse, R33, -R43 ;  /* 0x00000021142b7223 */ /* 0x040fe2000001082b */
[----:B------:R-:W-:Y:S02]  /*176a0*/  HADD2.F32 R31, -RZ, R31.H1_H1 ;  /* 0x3000001fff1f7230 */ /* 0x000fe40000004100 */
[----:B------:R-:W-:Y:S01]  /*176b0*/  FFMA.FTZ R42, R20, R39, R42 ;  /* 0x00000027142a7223 */ /* 0x000fe2000001002a */
[----:B------:R-:W-:-:S02]  /*176c0*/  HADD2.F32 R28, -RZ, R41.H0_H0 ;  /* 0x20000029ff1c7230 */ /* 0x000fc40000004100 */
[----:B------:R-:W-:Y:S02]  /*176d0*/  HADD2.F32 R15, -RZ, R32.H0_H0 ;  /* 0x20000020ff0f7230 */ /* 0x000fe40000004100 */
[----:B------:R-:W-:Y:S01]  /*176e0*/  FMUL.FTZ R29, R31, R34 ;  /* 0x000000221f1d7220 */ /* 0x000fe20000410000 */
[----:B------:R-:W-:Y:S01]  /*176f0*/  HADD2.F32 R21, -RZ, R21.H1_H1 ;  /* 0x30000015ff157230 */ /* 0x000fe20000004100 */
[----:B------:R-:W-:Y:S01]  /*17700*/  F2FP.SATFINITE.E4M3.F32.PACK_AB_MERGE_C R40, R43, R40, RZ ;  /* 0x000000282b28723e */ /* 0x000fe200048070ff */
[----:B------:R-:W-:Y:S02]  /*17710*/  HADD2.F32 R24, -RZ, R24.H1_H1 ;  /* 0x30000018ff187230 */ /* 0x000fe40000004100 */
[----:B------:R-:W-:Y:S01]  /*17720*/  FMUL.FTZ R48, R15, R28 ;  /* 0x0000001c0f307220 */ /* 0x000fe20000410000 */
[----:B------:R-:W-:Y:S02]  /*17730*/  HADD2.F32 R20, -RZ, R35.H0_H0 ;  /* 0x20000023ff147230 */ /* 0x000fe40000004100 */
[----:B------:R-:W-:Y:S01]  /*17740*/  FMUL.FTZ R31, R31, R21 ;  /* 0x000000151f1f7220 */ /* 0x000fe20000410000 */
[----:B------:R-:W-:-:S02]  /*17750*/  HADD2.F32 R11, -RZ, R25.H0_H0 ;  /* 0x20000019ff0b7230 */ /* 0x000fc40000004100 */
[C---:B------:R-:W-:Y:S01]  /*17760*/  FFMA.FTZ R39, R24.reuse, R21, -R29 ;  /* 0x0000001518277223 */ /* 0x040fe2000001081d */
[-C--:B------:R-:W-:Y:S01]  /*17770*/  F2FP.F16.E4M3.UNPACK_B R21, R37.reuse.H1 ;  /* 0x00000025ff15723e */ /* 0x080fe200030006ff */
[-C--:B------:R-:W-:Y:S01]  /*17780*/  FMUL.FTZ R15, R15, R20.reuse ;  /* 0x000000140f0f7220 */ /* 0x080fe20000410000 */
[----:B------:R-:W-:Y:S02]  /*17790*/  HADD2.F32 R35, -RZ, R35.H1_H1 ;  /* 0x30000023ff237230 */ /* 0x000fe40000004100 */
[C---:B------:R-:W-:Y:S01]  /*177a0*/  FFMA.FTZ R48, R11.reuse, R20, -R48 ;  /* 0x000000140b307223 */ /* 0x040fe20000010830 */
[----:B------:R-:W-:Y:S01]  /*177b0*/  F2FP.F16.E4M3.UNPACK_B R20, R36.H1 ;  /* 0x00000024ff14723e */ /* 0x000fe200030006ff */
[----:B------:R-:W-:Y:S01]  /*177c0*/  FFMA.FTZ R49, R11, R28, R15 ;  /* 0x0000001c0b317223 */ /* 0x000fe2000001000f */
[----:B------:R-:W-:Y:S02]  /*177d0*/  HADD2.F32 R41, -RZ, R41.H1_H1 ;  /* 0x30000029ff297230 */ /* 0x000fe40000004100 */
[----:B------:R-:W-:Y:S01]  /*177e0*/  FFMA.FTZ R47, R24, R34, R31 ;  /* 0x00000022182f7223 */ /* 0x000fe2000001001f */
[----:B------:R-:W-:Y:S01]  /*177f0*/  HADD2.F32 R32, -RZ, R32.H1_H1 ;  /* 0x30000020ff207230 */ /* 0x000fe20000004100 */
[----:B------:R-:W-:Y:S01]  /*17800*/  F2FP.F16.E4M3.UNPACK_B R37, R37 ;  /* 0x00000025ff25723e */ /* 0x000fe200020006ff */
[----:B------:R-:W-:Y:S01]  /*17810*/  HADD2.F32 R28, -RZ, R21.H0_H0 ;  /* 0x20000015ff1c7230 */ /* 0x000fe20000004100 */
[----:B------:R-:W-:Y:S01]  /*17820*/  F2FP.F16.E4M3.UNPACK_B R36, R36 ;  /* 0x00000024ff24723e */ /* 0x000fe200020006ff */
        /* <DEDUP_REMOVED lines=13> */
[C---:B------:R-:W-:Y:S01]  /*17900*/  FMUL.FTZ R11, R27.reuse, R21 ;  /* 0x000000151b0b7220 */ /* 0x040fe20000410000 */
[----:B------:R-:W-:Y:S02]  /*17910*/  HADD2.F32 R14, -RZ, R14.H1_H1 ;  /* 0x3000000eff0e7230 */ /* 0x000fe40000004100 */
[----:B------:R-:W-:Y:S01]  /*17920*/  FMUL.FTZ R28, R27, R20 ;  /* 0x000000141b1c7220 */ /* 0x000fe20000410000 */
[----:B------:R-:W-:-:S02]  /*17930*/  HADD2.F32 R24, -RZ, R37.H0_H0 ;  /* 0x20000025ff187230 */ /* 0x000fc40000004100 */
[C---:B------:R-:W-:Y:S01]  /*17940*/  FFMA.FTZ R35, R25.reuse, R35, -R34 ;  /* 0x0000002319237223 */ /* 0x040fe20000010822 */
[----:B------:R-:W-:Y:S02]  /*17950*/  HADD2.F32 R15, -RZ, R26.H0_H0 ;  /* 0x2000001aff0f7230 */ /* 0x000fe40000004100 */
[C---:B------:R-:W-:Y:S01]  /*17960*/  FFMA.FTZ R27, R14.reuse, R20, -R11 ;  /* 0x000000140e1b7223 */ /* 0x040fe2000001080b */
[----:B------:R-:W-:Y:S01]  /*17970*/  FFMA.FTZ R34, R14, R21, R28 ;  /* 0x000000150e227223 */ /* 0x000fe2000001001c */
[----:B------:R-:W-:Y:S02]  /*17980*/  HADD2.F32 R14, -RZ, R36.H0_H0 ;  /* 0x20000024ff0e7230 */ /* 0x000fe40000004100 */
[----:B------:R-:W-:Y:S01]  /*17990*/  FFMA.FTZ R50, R25, R41, R50 ;  /* 0x0000002919327223 */ /* 0x000fe20000010032 */
[----:B------:R-:W-:Y:S02]  /*179a0*/  HADD2.F32 R11, -RZ, R13.H0_H0 ;  /* 0x2000000dff0b7230 */ /* 0x000fe40000004100 */
[----:B------:R-:W-:Y:S01]  /*179b0*/  FMUL.FTZ R20, R15, R24 ;  /* 0x000000180f147220 */ /* 0x000fe20000410000 */
[----:B------:R-:W-:-:S02]  /*179c0*/  HADD2.F32 R37, -RZ, R37.H1_H1 ;  /* 0x30000025ff257230 */ /* 0x000fc40000004100 */
[-C--:B------:R-:W-:Y:S01]  /*179d0*/  FMUL.FTZ R28, R15, R14.reuse ;  /* 0x0000000e0f1c7220 */ /* 0x080fe20000410000 */
[----:B------:R-:W-:Y:S02]  /*179e0*/  HADD2.F32 R26, -RZ, R26.H1_H1 ;  /* 0x3000001aff1a7230 */ /* 0x000fe40000004100 */
[C---:B------:R-:W-:Y:S01]  /*179f0*/  FFMA.FTZ R25, R11.reuse, R14, -R20 ;  /* 0x0000000e0b197223 */ /* 0x040fe20000010814 */
[----:B------:R-:W-:Y:S01]  /*17a00*/  HADD2.F32 R36, -RZ, R36.H1_H1 ;  /* 0x30000024ff247230 */ /* 0x000fe20000004100 */
[----:B------:R-:W-:Y:S01]  /*17a10*/  F2FP.F16.E4M3.UNPACK_B R20, R12.H1 ;  /* 0x0000000cff14723e */ /* 0x000fe200030006ff */
[----:B------:R-:W-:Y:S02]  /*17a20*/  HADD2.F32 R13, -RZ, R13.H1_H1 ;  /* 0x3000000dff0d7230 */ /* 0x000fe40000004100 */
[C---:B------:R-:W-:Y:S01]  /*17a30*/  FMUL.FTZ R14, R26.reuse, R37 ;  /* 0x000000251a0e7220 */ /* 0x040fe20000410000 */
[----:B------:R-:W-:Y:S01]  /*17a40*/  FFMA.FTZ R28, R11, R24, R28 ;  /* 0x000000180b1c7223 */ /* 0x000fe2000001001c */
[-C--:B------:R-:W-:Y:S01]  /*17a50*/  F2FP.F16.E4M3.UNPACK_B R11, R3.reuse.H1 ;  /* 0x00000003ff0b723e */ /* 0x080fe200030006ff */
[-C--:B------:R-:W-:Y:S01]  /*17a60*/  FMUL.FTZ R26, R26, R36.reuse ;  /* 0x000000241a1a7220 */ /* 0x080fe20000410000 */
[----:B------:R-:W-:Y:S01]  /*17a70*/  FFMA.FTZ R36, R13, R36, -R14 ;  /* 0x000000240d247223 */ /* 0x000fe2000001080e */
[----:B------:R-:W-:Y:S01]  /*17a80*/  HADD2.F32 R21, -RZ, R20.H0_H0 ;  /* 0x20000014ff157230 */ /* 0x000fe20000004100 */
[----:B------:R-:W-:Y:S01]  /*17a90*/  F2FP.F16.E4M3.UNPACK_B R3, R3 ;  /* 0x00000003ff03723e */ /* 0x000fe200020006ff */
[----:B------:R-:W-:-:S02]  /*17aa0*/  HADD2.F32 R14, -RZ, R30.H0_H0 ;  /* 0x2000001eff0e7230 */ /* 0x000fc40000004100 */
[----:B------:R-:W-:Y:S01]  /*17ab0*/  FFMA.FTZ R37, R13, R37, R26 ;  /* 0x000000250d257223 */ /* 0x000fe2000001001a */
[--C-:B------:R-:W-:Y:S01]  /*17ac0*/  HADD2.F32 R13, -RZ, R11.reuse.H0_H0 ;  /* 0x2000000bff0d7230 */ /* 0x100fe20000004100 */
[----:B------:R-:W-:Y:S01]  /*17ad0*/  F2FP.SATFINITE.E4M3.F32.PACK_AB_MERGE_C R42, R42, R45, RZ ;  /* 0x0000002d2a2a723e */ /* 0x000fe200048070ff */
[----:B------:R-:W-:Y:S02]  /*17ae0*/  HADD2.F32 R15, -RZ, R11.H1_H1 ;  /* 0x3000000bff0f7230 */ /* 0x000fe40000004100 */
[C---:B------:R-:W-:Y:S01]  /*17af0*/  FMUL.FTZ R24, R14.reuse, R21 ;  /* 0x000000150e187220 */ /* 0x040fe20000410000 */
[----:B------:R-:W-:Y:S02]  /*17b00*/  HADD2.F32 R11, -RZ, R7.H0_H0 ;  /* 0x20000007ff0b7230 */ /* 0x000fe40000004100 */
[----:B------:R-:W-:Y:S01]  /*17b10*/  FMUL.FTZ R14, R14, R13 ;  /* 0x0000000d0e0e7220 */ /* 0x000fe20000410000 */
[----:B------:R-:W-:Y:S01]  /*17b20*/  HADD2.F32 R20, -RZ, R20.H1_H1 ;  /* 0x30000014ff147230 */ /* 0x000fe20000004100 */
[----:B------:R-:W-:Y:S01]  /*17b30*/  F2FP.SATFINITE.E4M3.F32.PACK_AB_MERGE_C R29, R34, R29, RZ ;  /* 0x0000001d221d723e */ /* 0x000fe200048070ff */
[----:B------:R-:W-:-:S02]  /*17b40*/  HADD2.F32 R30, -RZ, R30.H1_H1 ;  /* 0x3000001eff1e7230 */ /* 0x000fc40000004100 */
[C---:B------:R-:W-:Y:S01]  /*17b50*/  FFMA.FTZ R26, R11.reuse, R13, -R24 ;  /* 0x0000000d0b1a7223 */ /* 0x040fe20000010818 */
[----:B------:R-:W-:Y:S01]  /*17b60*/  HADD2.F32 R7, -RZ, R7.H1_H1 ;  /* 0x30000007ff077230 */ /* 0x000fe20000004100 */
[----:B------:R-:W-:Y:S01]  /*17b70*/  F2FP.F16.E4M3.UNPACK_B R13, R12 ;  /* 0x0000000cff0d723e */ /* 0x000fe200020006ff */
[----:B------:R-:W-:Y:S01]  /*17b80*/  FFMA.FTZ R21, R11, R21, R14 ;  /* 0x000000150b157223 */ /* 0x000fe2000001000e */
[CC--:B------:R-:W-:Y:S01]  /*17b90*/  FMUL.FTZ R24, R30.reuse, R20.reuse ;  /* 0x000000141e187220 */ /* 0x0c0fe20000410000 */
[----:B------:R-:W-:Y:S01]  /*17ba0*/  FMUL.FTZ R33, R30, R15 ;  /* 0x0000000f1e217220 */ /* 0x000fe20000410000 */
[----:B------:R-:W-:Y:S01]  /*17bb0*/  HADD2.F32 R12, -RZ, R3.H0_H0 ;  /* 0x20000003ff0c7230 */ /* 0x000fe20000004100 */
[----:B------:R-:W-:Y:S01]  /*17bc0*/  F2FP.SATFINITE.E4M3.F32.PACK_AB_MERGE_C R5, R8, R5, R40 ;  /* 0x000000050805723e */ /* 0x000fe20004807028 */
        /* <DEDUP_REMOVED lines=10> */
[----:B------:R-:W-:Y:S02]  /*17c70*/  HADD2.F32 R6, -RZ, R6.H1_H1 ;  /* 0x30000006ff067230 */ /* 0x000fe40000004100 */
[----:B------:R-:W-:Y:S01]  /*17c80*/  FMUL.FTZ R7, R7, R12 ;  /* 0x0000000c07077220 */ /* 0x000fe20000410000 */
[--C-:B------:R-:W-:Y:S01]  /*17c90*/  HADD2.F32 R3, -RZ, R4.reuse.H0_H0 ;  /* 0x20000004ff037230 */ /* 0x100fe20000004100 */
[----:B------:R-:W-:Y:S01]  /*17ca0*/  F2FP.SATFINITE.E4M3.F32.PACK_AB_MERGE_C R8, R37, R28, R29 ;  /* 0x0000001c2508723e */ /* 0x000fe2000480701d */
        /* <DEDUP_REMOVED lines=17> */
.L_x_2468:
[----:B------:R-:W-:Y:S05]  /*17dc0*/  BSYNC B0 ;  /* 0x0000000000007941 */ /* 0x000fea0003800000 */
.L_x_2461:
        /* <DEDUP_REMOVED lines=8> */
.L_x_2459:
[----:B0--3--:R-:W-:-:S05]  /*17e50*/  IMAD.U32 R0, RZ, RZ, UR53 ;  /* 0x00000035ff007e24 */ /* 0x009fca000f8e00ff */
[----:B------:R-:W-:-:S13]  /*17e60*/  ISETP.NE.AND P1, PT, R0, 0x3, PT ;  /* 0x000000030000780c */ /* 0x000fda0003f25270 */
[----:B------:R-:W-:Y:S05]  /*17e70*/  @!P1 BRA `(.L_x_2488) ;  /* 0x0000000000049947 */ /* 0x000fea0003800000 */
[----:B------:R-:W-:Y:S01]  /*17e80*/  BPT.TRAP 0x1 ;  /* 0x000000040000795c */ /* 0x000fe20000300000 */
.L_x_2488:
[----:B------:R-:W-:Y:S01]  /*17e90*/  IMAD R0, R221, 0x8, R16 ;  /* 0x00000008dd007824 */ /* 0x000fe200078e0210 */
[----:B-12---:R-:W-:-:S04]  /*17ea0*/  SHF.L.U32 R3, R222, 0x1f, RZ ;  /* 0x0000001fde037819 */ /* 0x006fc800000006ff */
[----:B------:R0:W1:Y:S01]  /*17eb0*/  SYNCS.PHASECHK.TRANS64.TRYWAIT P0, [R0+URZ+0x33430], R3 ;  /* 0x03343003000075a7 */ /* 0x000062000800017f */
[----:B------:R-:W-:Y:S05]  /*17ec0*/  @!P1 BRA `(.L_x_2489) ;  /* 0x0000000000049947 */ /* 0x000fea0003800000 */
[----:B------:R-:W-:Y:S01]  /*17ed0*/  BPT.TRAP 0x1 ;  /* 0x000000040000795c */ /* 0x000fe20000300000 */
.L_x_2489:
[----:B-----5:R-:W2:Y:S02]  /*17ee0*/  S2R R4, SR_TID.X ;  /* 0x0000000000047919 */ /* 0x020ea40000002100 */
[----:B--2---:R-:W-:-:S04]  /*17ef0*/  LOP3.LUT R4, R4, 0x7f, RZ, 0xc0, !PT ;  /* 0x0000007f04047812 */ /* 0x004fc800078ec0ff */
[----:B------:R-:W-:Y:S01]  /*17f00*/  ISETP.NE.AND P2, PT, R4, RZ, PT ;  /* 0x000000ff0400720c */ /* 0x000fe20003f45270 */
[----:B-1----:R-:W-:-:S12]  /*17f10*/  @P0 BRA `(.L_x_2490) ;  /* 0x0000000000080947 */ /* 0x002fd80003800000 */
[----:B------:R-:W1:Y:S02]  /*17f20*/  SYNCS.PHASECHK.TRANS64.TRYWAIT P0, [R0+URZ+0x33430], R3 ;  /* 0x03343003000075a7 */ /* 0x000e64000800017f */
[----:B-1----:R-:W-:Y:S05]  /*17f30*/  @!P0 BRA `(.L_x_2491) ;  /* 0x000001c000108947 */ /* 0x002fea0003800000 */
.L_x_2490:
        /* <DEDUP_REMOVED lines=8> */
[----:B------:R-:W2:Y:S01]  /*17fc0*/  LDL R109, [R1+0x14] ;  /* 0x00001400016d7983 */ /* 0x000ea20000100800 */
[----:B------:R-:W-:Y:S01]  /*17fd0*/  IMAD.MOV.U32 R11, RZ, RZ, -0x7fffffe0 ;  /* 0x80000020ff0b7424 */ /* 0x000fe200078e00ff */
[----:B------:R-:W-:Y:S01]  /*17fe0*/  LOP3.LUT R3, R3, 0x3fff, RZ, 0xc0, !PT ;  /* 0x00003fff03037812 */ /* 0x000fe200078ec0ff */
[----:B------:R-:W-:Y:S01]  /*17ff0*/  IMAD.MOV.U32 R13, RZ, RZ, -0x7fffffe0 ;  /* 0x80000020ff0d7424 */ /* 0x000fe200078e00ff */
[----:B------:R-:W-:Y:S01]  /*18000*/  UMOV UR5, 0x80000020 ;  /* 0x8000002000057882 */ /* 0x000fe20000000000 */
[----:B------:R-:W3:Y:S01]  /*18010*/  LDL R106, [R1+0x4] ;  /* 0x00000400016a7983 */ /* 0x000ee20000100800 */
[----:B------:R-:W-:-:S03]  /*18020*/  LOP3.LUT R9, R3, 0x10000, RZ, 0xfc, !PT ;  /* 0x0001000003097812 */ /* 0x000fc600078efcff */
[----:B------:R-:W5:Y:S01]  /*18030*/  LDL R108, [R1] ;  /* 0x00000000016c7983 */ /* 0x000f620000100800 */
[----:B------:R-:W-:Y:S01]  /*18040*/  @!P2 VIADD R0, R0, 0x33440 ;  /* 0x000334400000a836 */ /* 0x000fe20000000000 */
[----:B------:R-:W-:Y:S01]  /*18050*/  ULDC UR56, c[0x0][0x988] ;  /* 0x0002620000387ab9 */ /* 0x000fe20000000800 */
[----:B------:R-:W-:Y:S01]  /*18060*/  IMAD R4, R221, 0x780, R9 ;  /* 0x00000780dd047824 */ /* 0x000fe200078e0209 */
[----:B------:R-:W-:Y:S01]  /*18070*/  R2UR UR27, R5 ;  /* 0x00000000051b72ca */ /* 0x000fe200000e0000 */
[----:B------:R-:W-:Y:S01]  /*18080*/  ULOP3.LUT UR44, UR44, 0x10000, URZ, 0xfc, !UPT ;  /* 0x000100002c2c7892 */ /* 0x000fe2000f8efc3f */
[----:B------:R-:W-:Y:S01]  /*18090*/  R2UR UR11, R11 ;  /* 0x000000000b0b72ca */ /* 0x000fe200000e0000 */
[C---:B------:R-:W-:Y:S01]  /*180a0*/  VIADD R6, R4.reuse, 0x80 ;  /* 0x0000008004067836 */ /* 0x040fe20000000000 */
[C---:B------:R-:W-:Y:S01]  /*180b0*/  R2UR UR26, R4.reuse ;  /* 0x00000000041a72ca */ /* 0x040fe200000e0000 */
[----:B------:R-:W-:Y:S01]  /*180c0*/  UMOV UR9, UR25 ;  /* 0x0000001900097c82 */ /* 0x000fe20008000000 */
[C---:B------:R-:W-:Y:S01]  /*180d0*/  IADD3 R10, R4.reuse, 0x100, RZ ;  /* 0x00000100040a7810 */ /* 0x040fe20007ffe0ff */
[----:B------:R-:W-:Y:S01]  /*180e0*/  UMOV UR13, UR25 ;  /* 0x00000019000d7c82 */ /* 0x000fe20008000000 */
[----:B------:R-:W-:Y:S01]  /*180f0*/  UMOV UR24, UR44 ;  /* 0x0000002c00187c82 */ /* 0x000fe20008000000 */
[----:B------:R-:W-:Y:S01]  /*18100*/  UMOV UR17, UR25 ;  /* 0x0000001900117c82 */ /* 0x000fe20008000000 */
[----:B------:R-:W-:Y:S01]  /*18110*/  VIADD R12, R4, 0x2 ;  /* 0x00000002040c7836 */ /* 0x000fe20000000000 */
[----:B------:R-:W-:Y:S01]  /*18120*/  R2UR UR7, R13 ;  /* 0x000000000d0772ca */ /* 0x000fe200000e0000 */
[----:B------:R-:W-:Y:S01]  /*18130*/  UMOV UR21, UR5 ;  /* 0x0000000500157c82 */ /* 0x000fe20008000000 */
[----:B------:R-:W0:Y:S01]  /*18140*/  LDC R5, c[0x0][0x448] ;  /* 0x00011200ff057b82 */ /* 0x000e220000000800 */
[----:B------:R-:W-:-:S03]  /*18150*/  ULDC UR57, c[0x0][0x988] ;  /* 0x0002620000397ab9 */ /* 0x000fc60000000800 */
[----:B------:R-:W-:Y:S01]  /*18160*/  QGMMA.64x32x32.F32.E4M3.E4M3 R88, gdesc[UR24], RZ, !UPT, gsb0 ;  /* 0x00600000185879f3 */ /* 0x000fe2000c0008ff */
[----:B------:R-:W-:Y:S02]  /*18170*/  R2UR UR26, R6 ;  /* 0x00000000061a72ca */ /* 0x000fe400000e0000 */
[----:B------:R-:W-:Y:S01]  /*18180*/  R2UR UR27, R7 ;  /* 0x00000000071b72ca */ /* 0x000fe200000e0000 */
[----:B------:R-:W-:Y:S02]  /*18190*/  WARPGROUP.DEPBAR.LE gsb0, 0x0 ;  /* 0x00008000000079c5 */ /* 0x000fe40000010000 */
[----:B------:R-:W-:-:S10]  /*181a0*/  WARPGROUP.ARRIVE ;  /* 0x00000000000079c5 */ /* 0x000fd40000000000 */
[----:B------:R-:W-:Y:S01]  /*181b0*/  QGMMA.64x32x32.F32.E4M3.E4M3 R72, gdesc[UR24], RZ, !UPT, gsb0 ;  /* 0x00600000184879f3 */ /* 0x000fe2000c0008ff */
[----:B------:R-:W-:Y:S01]  /*181c0*/  R2UR UR10, R10 ;  /* 0x000000000a0a72ca */ /* 0x000fe200000e0000 */
[----:B------:R-:W-:Y:S01]  /*181d0*/  UMOV UR8, UR24 ;  /* 0x0000001800087c82 */ /* 0x000fe20008000000 */
[----:B------:R-:W-:Y:S01]  /*181e0*/  VIADD R6, R4, 0x180 ;  /* 0x0000018004067836 */ /* 0x000fe20000000000 */
[----:B------:R-:W-:Y:S02]  /*181f0*/  WARPGROUP.DEPBAR.LE gsb0, 0x0 ;  /* 0x00008000000079c5 */ /* 0x000fe40000010000 */
[----:B------:R-:W-:-:S08]  /*18200*/  WARPGROUP.ARRIVE ;  /* 0x00000000000079c5 */ /* 0x000fd00000000000 */
[----:B------:R-:W-:Y:S01]  /*18210*/  QGMMA.64x32x32.F32.E4M3.E4M3 R56, gdesc[UR8], RZ, !UPT, gsb0 ;  /* 0x00600000083879f3 */ /* 0x000fe2000c0008ff */
[----:B------:R-:W-:Y:S01]  /*18220*/  IMAD.MOV.U32 R7, RZ, RZ, -0x7fffffe0 ;  /* 0x80000020ff077424 */ /* 0x000fe200078e00ff */
[----:B------:R-:W-:-:S04]  /*18230*/  R2UR UR14, R6 ;  /* 0x00000000060e72ca */ /* 0x000fc800000e0000 */
[----:B------:R-:W-:Y:S01]  /*18240*/  R2UR UR15, R7 ;  /* 0x00000000070f72ca */ /* 0x000fe200000e0000 */
[----:B------:R-:W-:Y:S01]  /*18250*/  UMOV UR12, UR24 ;  /* 0x00000018000c7c82 */ /* 0x000fe20008000000 */
[----:B------:R-:W-:Y:S02]  /*18260*/  WARPGROUP.DEPBAR.LE gsb0, 0x0 ;  /* 0x00008000000079c5 */ /* 0x000fe40000010000 */
[----:B------:R-:W-:-:S09]  /*18270*/  WARPGROUP.ARRIVE ;  /* 0x00000000000079c5 */ /* 0x000fd20000000000 */
[----:B------:R-:W-:Y:S01]  /*18280*/  QGMMA.64x32x32.F32.E4M3.E4M3 R40, gdesc[UR12], RZ, !UPT, gsb0 ;  /* 0x006000000c2879f3 */ /* 0x000fe2000c0008ff */
[----:B------:R-:W-:Y:S01]  /*18290*/  VIADD R10, R4, 0x200 ;  /* 0x00000200040a7836 */ /* 0x000fe20000000000 */
[----:B------:R-:W-:-:S04]  /*182a0*/  MOV R11, 0x80000020 ;  /* 0x80000020000b7802 */ /* 0x000fc80000000f00 */
[----:B------:R-:W-:Y:S02]  /*182b0*/  R2UR UR18, R10 ;  /* 0x000000000a1272ca */ /* 0x000fe400000e0000 */
[----:B------:R-:W-:Y:S01]  /*182c0*/  R2UR UR19, R11 ;  /* 0x000000000b1372ca */ /* 0x000fe200000e0000 */
[----:B------:R-:W-:Y:S01]  /*182d0*/  UMOV UR16, UR24 ;  /* 0x0000001800107c82 */ /* 0x000fe20008000000 */
[----:B------:R-:W-:Y:S02]  /*182e0*/  WARPGROUP.DEPBAR.LE gsb0, 0x0 ;  /* 0x00008000000079c5 */ /* 0x000fe40000010000 */
[----:B------:R-:W-:-:S09]  /*182f0*/  WARPGROUP.ARRIVE ;  /* 0x00000000000079c5 */ /* 0x000fd20000000000 */
[----:B------:R-:W-:Y:S01]  /*18300*/  QGMMA.64x32x32.F32.E4M3.E4M3 R24, gdesc[UR16], RZ, !UPT, gsb0 ;  /* 0x00600000101879f3 */ /* 0x000fe2000c0008ff */
[----:B------:R-:W-:Y:S01]  /*18310*/  R2UR UR6, R12 ;  /* 0x000000000c0672ca */ /* 0x000fe200000e0000 */
[----:B------:R-:W-:Y:S01]  /*18320*/  UIADD3 UR4, UR44, 0x2, URZ ;  /* 0x000000022c047890 */ /* 0x000fe2000fffe03f */
[----:B------:R-:W-:Y:S01]  /*18330*/  VIADD R6, R4, 0x82 ;  /* 0x0000008204067836 */ /* 0x000fe20000000000 */
[----:B------:R-:W-:Y:S02]  /*18340*/  WARPGROUP.DEPBAR.LE gsb0, 0x0 ;  /* 0x00008000000079c5 */ /* 0x000fe40000010000 */
[----:B------:R-:W-:-:S08]  /*18350*/  WARPGROUP.ARRIVE ;  /* 0x00000000000079c5 */ /* 0x000fd00000000000 */
[----:B------:R-:W-:Y:S01]  /*18360*/  QGMMA.64x32x32.F32.E4M3.E4M3 R88, gdesc[UR4], R88, gsb0 ;  /* 0x00600000045879f3 */ /* 0x000fe20008000858 */
[----:B------:R-:W-:Y:S01]  /*18370*/  IMAD.MOV.U32 R7, RZ, RZ, -0x7fffffe0 ;  /* 0x80000020ff077424 */ /* 0x000fe200078e00ff */
[----:B------:R-:W-:-:S04]  /*18380*/  R2UR UR6, R6 ;  /* 0x00000000060672ca */ /* 0x000fc800000e0000 */
[----:B------:R-:W-:Y:S01]  /*18390*/  R2UR UR7, R7 ;  /* 0x00000000070772ca */ /* 0x000fe200000e0000 */
[----:B------:R-:W-:Y:S02]  /*183a0*/  WARPGROUP.DEPBAR.LE gsb0, 0x0 ;  /* 0x00008000000079c5 */ /* 0x000fe40000010000 */
[----:B------:R-:W-:-:S10]  /*183b0*/  WARPGROUP.ARRIVE ;  /* 0x00000000000079c5 */ /* 0x000fd40000000000 */
[----:B------:R-:W-:Y:S01]  /*183c0*/  QGMMA.64x32x32.F32.E4M3.E4M3 R72, gdesc[UR4], R72, gsb0 ;  /* 0x00600000044879f3 */ /* 0x000fe20008000848 */
[----:B------:R-:W-:Y:S02]  /*183d0*/  VIADD R10, R4, 0x102 ;  /* 0x00000102040a7836 */ /* 0x000fe40000000000 */
[----:B------:R-:W-:Y:S01]  /*183e0*/  IMAD.MOV.U32 R11, RZ, RZ, -0x7fffffe0 ;  /* 0x80000020ff0b7424 */ /* 0x000fe200078e00ff */
[----:B------:R-:W-:Y:S01]  /*183f0*/  UMOV UR12, UR4 ;  /* 0x00000004000c7c82 */ /* 0x000fe20008000000 */
[----:B------:R-:W-:Y:S01]  /*18400*/  UMOV UR13, UR5 ;  /* 0x00000005000d7c82 */ /* 0x000fe20008000000 */
[----:B------:R-:W-:Y:S01]  /*18410*/  R2UR UR14, R10 ;  /* 0x000000000a0e72ca */ /* 0x000fe200000e0000 */
[C---:B------:R-:W-:Y:S01]  /*18420*/  VIADD R6, R4.reuse, 0x182 ;  /* 0x0000018204067836 */ /* 0x040fe20000000000 */
[----:B------:R-:W-:Y:S01]  /*18430*/  R2UR UR15, R11 ;  /* 0x000000000b0f72ca */ /* 0x000fe200000e0000 */
[----:B------:R-:W-:Y:S01]  /*18440*/  IMAD.MOV.U32 R7, RZ, RZ, -0x7fffffe0 ;  /* 0x80000020ff077424 */ /* 0x000fe200078e00ff */
[----:B------:R-:W-:Y:S01]  /*18450*/  UMOV UR16, UR4 ;  /* 0x0000000400107c82 */ /* 0x000fe20008000000 */
[----:B------:R-:W-:Y:S01]  /*18460*/  UMOV UR17, UR5 ;  /* 0x0000000500117c82 */ /* 0x000fe20008000000 */
[----:B------:R-:W-:Y:S01]  /*18470*/  UMOV UR20, UR4 ;  /* 0x0000000400147c82 */ /* 0x000fe20008000000 */
[----:B------:R-:W-:-:S02]  /*18480*/  VIADD R12, R4, 0x280 ;  /* 0x00000280040c7836 */ /* 0x000fc40000000000 */
[----:B------:R-:W-:Y:S01]  /*18490*/  IMAD.MOV.U32 R13, RZ, RZ, -0x7fffffe0 ;  /* 0x80000020ff0d7424 */ /* 0x000fe200078e00ff */
[----:B------:R-:W-:Y:S01]  /*184a0*/  UIADD3 UR8, UR44, 0x200, URZ ;  /* 0x000002002c087890 */ /* 0x000fe2000fffe03f */
[----:B------:R-:W-:Y:S01]  /*184b0*/  UMOV UR9, 0x80000020 ;  /* 0x8000002000097882 */ /* 0x000fe20000000000 */
[----:B0-----:R-:W-:Y:S01]  /*184c0*/  ISETP.NE.AND P0, PT, R5, 0x1, PT ;  /* 0x000000010500780c */ /* 0x001fe20003f05270 */
[----:B------:R-:W-:Y:S01]  /*184d0*/  ULDC UR6, c[0x0][0x988] ;  /* 0x0002620000067ab9 */ /* 0x000fe20000000800 */
[----:B------:R-:W-:Y:S02]  /*184e0*/  WARPGROUP.DEPBAR.LE gsb0, 0x0 ;  /* 0x00008000000079c5 */ /* 0x000fe40000010000 */
[----:B------:R-:W-:-:S06]  /*184f0*/  WARPGROUP.ARRIVE ;  /* 0x00000000000079c5 */ /* 0x000fcc0000000000 */
[----:B------:R-:W-:Y:S01]  /*18500*/  QGMMA.64x32x32.F32.E4M3.E4M3 R56, gdesc[UR12], R56, gsb0 ;  /* 0x006000000c3879f3 */ /* 0x000fe20008000838 */
[----:B------:R-:W-:Y:S02]  /*18510*/  R2UR UR18, R6 ;  /* 0x00000000061272ca */ /* 0x000fe400000e0000 */
[----:B------:R-:W-:Y:S01]  /*18520*/  R2UR UR19, R7 ;  /* 0x00000000071372ca */ /* 0x000fe200000e0000 */
[----:B------:R-:W-:Y:S01]  /*18530*/  IMAD.MOV.U32 R11, RZ, RZ, -0x7fffffe0 ;  /* 0x80000020ff0b7424 */ /* 0x000fe200078e00ff */
[----:B------:R-:W-:Y:S02]  /*18540*/  WARPGROUP.DEPBAR.LE gsb0, 0x0 ;  /* 0x00008000000079c5 */ /* 0x000fe40000010000 */
[----:B------:R-:W-:-:S09]  /*18550*/  WARPGROUP.ARRIVE ;  /* 0x00000000000079c5 */ /* 0x000fd20000000000 */
[----:B------:R-:W-:Y:S01]  /*18560*/  QGMMA.64x32x32.F32.E4M3.E4M3 R40, gdesc[UR16], R40, gsb0 ;  /* 0x00600000102879f3 */ /* 0x000fe20008000828 */
[----:B------:R-:W-:Y:S02]  /*18570*/  IADD3 R10, R4, 0x202, RZ ;  /* 0x00000202040a7810 */ /* 0x000fe40007ffe0ff */
[----:B------:R-:W-:Y:S02]  /*18580*/  R2UR UR23, R11 ;  /* 0x000000000b1772ca */ /* 0x000fe400000e0000 */
[----:B------:R-:W-:Y:S01]  /*18590*/  R2UR UR22, R10 ;  /* 0x000000000a1672ca */ /* 0x000fe200000e0000 */
[----:B------:R-:W-:Y:S02]  /*185a0*/  WARPGROUP.DEPBAR.LE gsb0, 0x0 ;  /* 0x00008000000079c5 */ /* 0x000fe40000010000 */
[----:B------:R-:W-:-:S10]  /*185b0*/  WARPGROUP.ARRIVE ;  /* 0x00000000000079c5 */ /* 0x000fd40000000000 */
[----:B------:R-:W-:Y:S01]  /*185c0*/  QGMMA.64x32x32.F32.E4M3.E4M3 R24, gdesc[UR20], R24, gsb0 ;  /* 0x00600000141879f3 */ /* 0x000fe20008000818 */
[----:B------:R-:W-:Y:S02]  /*185d0*/  R2UR UR10, R12 ;  /* 0x000000000c0a72ca */ /* 0x000fe400000e0000 */
[----:B------:R-:W-:Y:S01]  /*185e0*/  R2UR UR11, R13 ;  /* 0x000000000d0b72ca */ /* 0x000fe200000e0000 */
[----:B------:R-:W-:Y:S01]  /*185f0*/  VIADD R6, R4, 0x300 ;  /* 0x0000030004067836 */ /* 0x000fe20000000000 */
[----:B------:R-:W-:Y:S02]  /*18600*/  WARPGROUP.DEPBAR.LE gsb0, 0x0 ;  /* 0x00008000000079c5 */ /* 0x000fe40000010000 */
[----:B------:R-:W-:-:S09]  /*18610*/  WARPGROUP.ARRIVE ;  /* 0x00000000000079c5 */ /* 0x000fd20000000000 */
[----:B------:R-:W-:Y:S01]  /*18620*/  QGMMA.64x32x32.F32.E4M3.E4M3 R88, gdesc[UR8], R88, gsb0 ;  /* 0x00600000085879f3 */ /* 0x000fe20008000858 */
[----:B------:R-:W-:Y:S02]  /*18630*/  MOV R7, 0x80000020 ;  /* 0x8000002000077802 */ /* 0x000fe40000000f00 */
[----:B------:R-:W-:Y:S02]  /*18640*/  R2UR UR10, R6 ;  /* 0x00000000060a72ca */ /* 0x000fe400000e0000 */
[----:B------:R-:W-:Y:S01]  /*18650*/  R2UR UR11, R7 ;  /* 0x00000000070b72ca */ /* 0x000fe200000e0000 */
[----:B------:R-:W-:Y:S02]  /*18660*/  WARPGROUP.DEPBAR.LE gsb0, 0x0 ;  /* 0x00008000000079c5 */ /* 0x000fe40000010000 */
[----:B------:R-:W-:-:S10]  /*18670*/  WARPGROUP.ARRIVE ;  /* 0x00000000000079c5 */ /* 0x000fd40000000000 */
[----:B------:R-:W-:Y:S01]  /*18680*/  QGMMA.64x32x32.F32.E4M3.E4M3 R72, gdesc[UR8], R72, gsb0 ;  /* 0x00600000084879f3 */ /* 0x000fe20008000848 */
[----:B------:R-:W-:Y:S02]  /*18690*/  VIADD R10, R4, 0x380 ;  /* 0x00000380040a7836 */ /* 0x000fe40000000000 */
[----:B------:R-:W-:-:S03]  /*186a0*/  IMAD.MOV.U32 R11, RZ, RZ, -0x7fffffe0 ;  /* 0x80000020ff0b7424 */ /* 0x000fc600078e00ff */
[----:B------:R-:W-:Y:S02]  /*186b0*/  R2UR UR18, R10 ;  /* 0x000000000a1272ca */ /* 0x000fe400000e0000 */
[----:B------:R-:W-:Y:S01]  /*186c0*/  R2UR UR19, R11 ;  /* 0x000000000b1372ca */ /* 0x000fe200000e0000 */
[----:B------:R-:W-:Y:S01]  /*186d0*/  UMOV UR16, UR8 ;  /* 0x0000000800107c82 */ /* 0x000fe20008000000 */
[----:B------:R-:W-:Y:S01]  /*186e0*/  UMOV UR17, UR9 ;  /* 0x0000000900117c82 */ /* 0x000fe20008000000 */
[----:B------:R-:W-:Y:S02]  /*186f0*/  WARPGROUP.DEPBAR.LE gsb0, 0x0 ;  /* 0x00008000000079c5 */ /* 0x000fe40000010000 */
[----:B------:R-:W-:-:S08]  /*18700*/  WARPGROUP.ARRIVE ;  /* 0x00000000000079c5 */ /* 0x000fd00000000000 */
        /* <DEDUP_REMOVED lines=19> */
[----:B------:R-:W-:Y:S01]  /*18840*/  VIADD R12, R4, 0x282 ;  /* 0x00000282040c7836 */ /* 0x000fe20000000000 */
[----:B------:R-:W-:-:S04]  /*18850*/  MOV R13, 0x80000020 ;  /* 0x80000020000d7802 */ /* 0x000fc80000000f00 */
[----:B------:R-:W-:Y:S02]  /*18860*/  R2UR UR14, R12 ;  /* 0x000000000c0e72ca */ /* 0x000fe400000e0000 */
[----:B------:R-:W-:Y:S01]  /*18870*/  R2UR UR15, R13 ;  /* 0x000000000d0f72ca */ /* 0x000fe200000e0000 */
[----:B------:R-:W-:Y:S01]  /*18880*/  UIADD3 UR12, UR44, 0x202, URZ ;  /* 0x000002022c0c7890 */ /* 0x000fe2000fffe03f */
[----:B------:R-:W-:Y:S01]  /*18890*/  UMOV UR13, 0x80000020 ;  /* 0x80000020000d7882 */ /* 0x000fe20000000000 */
[----:B------:R-:W-:Y:S02]  /*188a0*/  WARPGROUP.DEPBAR.LE gsb0, 0x0 ;  /* 0x00008000000079c5 */ /* 0x000fe40000010000 */
[----:B------:R-:W-:-:S08]  /*188b0*/  WARPGROUP.ARRIVE ;  /* 0x00000000000079c5 */ /* 0x000fd00000000000 */
[----:B------:R-:W-:Y:S01]  /*188c0*/  QGMMA.64x32x32.F32.E4M3.E4M3 R88, gdesc[UR12], R88, gsb0 ;  /* 0x006000000c5879f3 */ /* 0x000fe20008000858 */
[----:B------:R-:W-:Y:S02]  /*188d0*/  VIADD R6, R4, 0x302 ;  /* 0x0000030204067836 */ /* 0x000fe40000000000 */
[----:B------:R-:W-:-:S03]  /*188e0*/  IMAD.MOV.U32 R7, RZ, RZ, -0x7fffffe0 ;  /* 0x80000020ff077424 */ /* 0x000fc600078e00ff */
        /* <DEDUP_REMOVED lines=32> */
[----:B------:R-:W-:Y:S01]  /*18af0*/  IMAD.MOV.U32 R13, RZ, RZ, -0x7fffffe0 ;  /* 0x80000020ff0d7424 */ /* 0x000fe200078e00ff */
[----:B------:R-:W-:-:S04]  /*18b00*/  IADD3 R12, R4, 0x500, RZ ;  /* 0x00000500040c7810 */ /* 0x000fc80007ffe0ff */
        /* <DEDUP_REMOVED lines=36> */
[----:B------:R-:W-:Y:S01]  /*18d50*/  UIADD3 UR20, UR44, 0x402, URZ ;  /* 0x000004022c147890 */ /* 0x000fe2000fffe03f */
[----:B------:R-:W-:Y:S02]  /*18d60*/  UMOV UR45, UR17 ;  /* 0x00000011002d7c82 */ /* 0x000fe40008000000 */
[----:B------:R-:W-:Y:S01]  /*18d70*/  UMOV UR44, UR16 ;  /* 0x00000010002c7c82 */ /* 0x000fe20008000000 */
[----:B------:R-:W-:Y:S02]  /*18d80*/  WARPGROUP.DEPBAR.LE gsb0, 0x0 ;  /* 0x00008000000079c5 */ /* 0x000fe40000010000 */
[----:B------:R-:W-:-:S06]  /*18d90*/  WARPGROUP.ARRIVE ;  /* 0x00000000000079c5 */ /* 0x000fcc0000000000 */
[----:B------:R-:W-:Y:S01]  /*18da0*/  QGMMA.64x32x32.F32.E4M3.E4M3 R24, gdesc[UR44], R24, gsb0 ;  /* 0x006000002c1879f3 */ /* 0x000fe20008000818 */
[----:B------:R-:W-:Y:S02]  /*18db0*/  VIADD R12, R4, 0x502 ;  /* 0x00000502040c7836 */ /* 0x000fe40000000000 */
[----:B------:R-:W-:-:S03]  /*18dc0*/  IMAD.MOV.U32 R13, RZ, RZ, -0x7fffffe0 ;  /* 0x80000020ff0d7424 */ /* 0x000fc600078e00ff */
[----:B------:R-:W-:Y:S02]  /*18dd0*/  R2UR UR22, R12 ;  /* 0x000000000c1672ca */ /* 0x000fe400000e0000 */
[----:B------:R-:W-:Y:S01]  /*18de0*/  R2UR UR23, R13 ;  /* 0x000000000d1772ca */ /* 0x000fe200000e0000 */
[----:B------:R-:W-:Y:S01]  /*18df0*/  UMOV UR21, 0x80000020 ;  /* 0x8000002000157882 */ /* 0x000fe20000000000 */
[----:B------:R-:W-:Y:S02]  /*18e00*/  WARPGROUP.DEPBAR.LE gsb0, 0x0 ;  /* 0x00008000000079c5 */ /* 0x000fe40000010000 */
[----:B------:R-:W-:-:S09]  /*18e10*/  WARPGROUP.ARRIVE ;  /* 0x00000000000079c5 */ /* 0x000fd20000000000 */
[----:B------:R-:W-:Y:S01]  /*18e20*/  QGMMA.64x32x32.F32.E4M3.E4M3 R88, gdesc[UR20], R88, gsb0 ;  /* 0x00600000145879f3 */ /* 0x000fe20008000858 */
[----:B------:R-:W-:Y:S01]  /*18e30*/  IMAD.MOV.U32 R7, RZ, RZ, -0x7fffffe0 ;  /* 0x80000020ff077424 */ /* 0x000fe200078e00ff */
[----:B------:R-:W-:-:S04]  /*18e40*/  IADD3 R6, R4, 0x582, RZ ;  /* 0x0000058204067810 */ /* 0x000fc80007ffe0ff */
        /* <DEDUP_REMOVED lines=9> */
[----:B------:R-:W-:Y:S02]  /*18ee0*/  VIADD R6, R4, 0x682 ;  /* 0x0000068204067836 */ /* 0x000fe40000000000 */
[----:B------:R-:W-:Y:S01]  /*18ef0*/  IMAD.MOV.U32 R7, RZ, RZ, -0x7fffffe0 ;  /* 0x80000020ff077424 */ /* 0x000fe200078e00ff */
[----:B------:R-:W-:Y:S02]  /*18f00*/  WARPGROUP.DEPBAR.LE gsb0, 0x0 ;  /* 0x00008000000079c5 */ /* 0x000fe40000010000 */
[----:B------:R-:W-:-:S07]  /*18f10*/  WARPGROUP.ARRIVE ;  /* 0x00000000000079c5 */ /* 0x000fce0000000000 */
[----:B------:R-:W-:Y:S01]  /*18f20*/  QGMMA.64x32x32.F32.E4M3.E4M3 R56, gdesc[UR20], R56, gsb0 ;  /* 0x00600000143879f3 */ /* 0x000fe20008000838 */
[----:B------:R-:W-:Y:S02]  /*18f30*/  R2UR UR22, R6 ;  /* 0x00000000061672ca */ /* 0x000fe400000e0000 */
[----:B------:R-:W0:Y:S01]  /*18f40*/  @P0 LDC R6, c[0x0][0x44c] ;  /* 0x00011300ff060b82 */ /* 0x000e220000000800 */
[----:B------:R-:W-:-:S07]  /*18f50*/  R2UR UR23, R7 ;  /* 0x00000000071772ca */ /* 0x000fce00000e0000 */
[----:B------:R-:W1:Y:S01]  /*18f60*/  @P0 LDC R7, c[0x0][0x450] ;  /* 0x00011400ff070b82 */ /* 0x000e620000000800 */
[----:B--2---:R-:W-:Y:S02]  /*18f70*/  IMAD.IADD R5, R109, 0x1, R236 ;  /* 0x000000016d057824 */ /* 0x004fe400078e02ec */
[C---:B------:R-:W-:Y:S01]  /*18f80*/  FMUL.FTZ R12, R2.reuse, R95 ;  /* 0x0000005f020c7220 */ /* 0x040fe20000410000 */
[C---:B------:R-:W-:Y:S01]  /*18f90*/  FMUL.FTZ R95, R2.reuse, R85 ;  /* 0x00000055025f7220 */ /* 0x040fe20000410000 */
[C---:B------:R-:W-:Y:S01]  /*18fa0*/  FMUL.FTZ R104, R2.reuse, R96 ;  /* 0x0000006002687220 */ /* 0x040fe20000410000 */
[C---:B------:R-:W-:Y:S01]  /*18fb0*/  FMUL.FTZ R96, R2.reuse, R100 ;  /* 0x0000006402607220 */ /* 0x040fe20000410000 */
[C---:B------:R-:W-:Y:S01]  /*18fc0*/  FMUL.FTZ R100, R2.reuse, R101 ;  /* 0x0000006502647220 */ /* 0x040fe20000410000 */
[----:B------:R-:W-:Y:S01]  /*18fd0*/  FMUL.FTZ R101, R2, R81 ;  /* 0x0000005102657220 */ /* 0x000fe20000410000 */
[----:B0-----:R-:W-:-:S04]  /*18fe0*/  @P0 IMAD.HI.U32 R6, R5, R6, RZ ;  /* 0x0000000605060227 */ /* 0x001fc800078e00ff */
        /* <DEDUP_REMOVED lines=10> */
[----:B------:R-:W-:-:S02]  /*19090*/  WARPGROUP.DEPBAR.LE gsb0, 0x0 ;  /* 0x00008000000079c5 */ /* 0x000fc40000010000 */
[C---:B------:R-:W-:Y:S01]  /*190a0*/  FMUL.FTZ R85, R2.reuse, R57 ;  /* 0x0000003902557220 */ /* 0x040fe20000410000 */
[----:B------:R-:W-:Y:S01]  /*190b0*/  WARPGROUP.ARRIVE ;  /* 0x00000000000079c5 */ /* 0x000fe20000000000 */
[C---:B------:R-:W-:Y:S01]  /*190c0*/  FMUL.FTZ R57, R2.reuse, R62 ;  /* 0x0000003e02397220 */ /* 0x040fe20000410000 */
[----:B------:R-:W-:Y:S02]  /*190d0*/  MOV R62, R5 ;  /* 0x00000005003e7202 */ /* 0x000fe40000000f00 */
[----:B-1----:R-:W-:Y:S01]  /*190e0*/  @P0 SHF.R.U32.HI R62, RZ, R7, R6 ;  /* 0x00000007ff3e0219 */ /* 0x002fe20000011606 */
[C---:B------:R-:W-:Y:S01]  /*190f0*/  FMUL.FTZ R81, R2.reuse, R60 ;  /* 0x0000003c02517220 */ /* 0x040fe20000410000 */
[C---:B------:R-:W-:Y:S01]  /*19100*/  FMUL.FTZ R60, R2.reuse, R58 ;  /* 0x0000003a023c7220 */ /* 0x040fe20000410000 */
[----:B------:R-:W-:Y:S01]  /*19110*/  QGMMA.64x32x32.F32.E4M3.E4M3 R40, gdesc[UR20], R40, gsb0 ;  /* 0x00600000142879f3 */ /* 0x000fe20008000828 */
[C---:B------:R-:W-:Y:S02]  /*19120*/  FMUL.FTZ R58, R2.reuse, R63 ;  /* 0x0000003f023a7220 */ /* 0x040fe40000410000 */
[----:B------:R-:W1:Y:S01]  /*19130*/  SHFL.IDX PT, R63, R62, RZ, 0x1c1f ;  /* 0x001c1fff3e3f7589 */ /* 0x000e6200000e0000 */
[----:B------:R-:W-:Y:S01]  /*19140*/  FMUL.FTZ R82, R2, R64 ;  /* 0x0000004002527220 */ /* 0x000fe20000410000 */
[----:B------:R-:W-:-:S02]  /*19150*/  IMAD R64, R107, -0xa0, RZ ;  /* 0xffffff606b407824 */ /* 0x000fc400078e02ff */
[----:B------:R-:W-:Y:S01]  /*19160*/  FMUL.FTZ R7, R2, R66 ;  /* 0x0000004202077220 */ /* 0x000fe20000410000 */
[----:B------:R-:W2:Y:S01]  /*19170*/  MUFU.TANH R10, R10 ;  /* 0x0000000a000a7308 */ /* 0x000ea20000002400 */
[----:B---3--:R-:W-:Y:S01]  /*19180*/  IMAD R66, R107, -0xa0, R106 ;  /* 0xffffff606b427824 */ /* 0x008fe200078e026a */
[----:B------:R-:W-:-:S04]  /*19190*/  IADD3 R97, -R237, 0xa1, R64 ;  /* 0x000000a1ed617810 */ /* 0x000fc80007ffe140 */
[----:B------:R-:W-:Y:S02]  /*191a0*/  IADD3 R64, -R237, 0xa0, R66 ;  /* 0x000000a0ed407810 */ /* 0x000fe40007ffe142 */
[----:B------:R-:W3:Y:S01]  /*191b0*/  MUFU.TANH R89, R89 ;  /* 0x0000005900597308 */ /* 0x000ee20000002400 */
[----:B-----5:R-:W-:-:S07]  /*191c0*/  IADD3 R97, -R108, R97, R106 ;  /* 0x000000616c617210 */ /* 0x020fce0007ffe16a */
[----:B------:R-:W5:Y:S01]  /*191d0*/  MUFU.TANH R92, R92 ;  /* 0x0000005c005c7308 */ /* 0x000f620000002400 */
[----:B-1----:R-:W-:Y:S01]  /*191e0*/  VIADDMNMX R66, R63, R97, R64, PT ;  /* 0x000000613f427246 */ /* 0x002fe20003800140 */
[----:B------:R-:W-:-:S06]  /*191f0*/  VIADD R4, R4, 0x702 ;  /* 0x0000070204047836 */ /* 0x000fcc0000000000 */
[----:B------:R-:W1:Y:S01]  /*19200*/  MUFU.TANH R104, R104 ;  /* 0x0000006800687308 */ /* 0x000e620000002400 */
[C---:B------:R-:W-:Y:S02]  /*19210*/  ISETP.GT.AND P4, PT, R66.reuse, RZ, PT ;  /* 0x000000ff4200720c */ /* 0x040fe40003f84270 */
[C---:B------:R-:W-:Y:S02]  /*19220*/  ISETP.GT.AND P3, PT, R66.reuse, 0x1, PT ;  /* 0x000000014200780c */ /* 0x040fe40003f64270 */
[----:B------:R-:W-:Y:S02]  /*19230*/  ISETP.GT.AND P5, PT, R66, 0x8, PT ;  /* 0x000000084200780c */ /* 0x000fe40003fa4270 */
[----:B0-----:R-:W-:Y:S01]  /*19240*/  FSEL R109, R88, -INF , P4 ;  /* 0xff800000586d7808 */ /* 0x001fe20002000000 */
[----:B------:R-:W0:Y:S01]  /*19250*/  MUFU.TANH R93, R93 ;  /* 0x0000005d005d7308 */ /* 0x000e220000002400 */
[----:B--2---:R-:W-:Y:S02]  /*19260*/  FSEL R117, R10, -INF , P3 ;  /* 0xff8000000a757808 */ /* 0x004fe40001800000 */
[----:B------:R-:W-:-:S02]  /*19270*/  R2UR UR22, R4 ;  /* 0x00000000041672ca */ /* 0x000fc400000e0000 */
[----:B------:R-:W-:Y:S02]  /*19280*/  ISETP.GT.AND P4, PT, R66, 0x9, PT ;  /* 0x000000094200780c */ /* 0x000fe40003f84270 */
[----:B---3--:R-:W-:Y:S01]  /*19290*/  FSEL R119, R89, -INF , P5 ;  /* 0xff80000059777808 */ /* 0x008fe20002800000 */
[----:B------:R-:W2:Y:S01]  /*192a0*/  MUFU.TANH R96, R96 ;  /* 0x0000006000607308 */ /* 0x000ea20000002400 */
[----:B------:R-:W-:Y:S01]  /*192b0*/  FMNMX.FTZ R4, R109, R117, !PT ;  /* 0x000000756d047209 */ /* 0x000fe20007810000 */
[----:B------:R-:W-:Y:S01]  /*192c0*/  FMUL.FTZ R111, R2, R73 ;  /* 0x00000049026f7220 */ /* 0x000fe20000410000 */
[----:B------:R-:W-:Y:S02]  /*192d0*/  ISETP.GT.AND P3, PT, R66, 0x10, PT ;  /* 0x000000104200780c */ /* 0x000fe40003f64270 */
[----:B-----5:R-:W-:Y:S02]  /*192e0*/  FSEL R121, R92, -INF , P4 ;  /* 0xff8000005c797808 */ /* 0x020fe40002000000 */
[----:B------:R-:W-:Y:S01]  /*192f0*/  FMNMX.FTZ R4, R119, R4, !PT ;  /* 0x0000000477047209 */ /* 0x000fe20007810000 */
[----:B------:R-:W3:Y:S01]  /*19300*/  MUFU.TANH R100, R100 ;  /* 0x0000006400647308 */ /* 0x000ee20000002400 */
[----:B------:R-:W-:Y:S01]  /*19310*/  ISETP.GT.AND P5, PT, R66, 0x11, PT ;  /* 0x000000114200780c */ /* 0x000fe20003fa4270 */
[----:B------:R-:W-:Y:S01]  /*19320*/  FMUL.FTZ R113, R2, R76 ;  /* 0x0000004c02717220 */ /* 0x000fe20000410000 */
[----:B-1----:R-:W-:-:S02]  /*19330*/  FSEL R125, R104, -INF , P3 ;  /* 0xff800000687d7808 */ /* 0x002fc40001800000 */
[----:B------:R-:W-:-:S03]  /*19340*/  FMNMX.FTZ R4, R121, R4, !PT ;  /* 0x0000000479047209 */ /* 0x000fc60007810000 */
[----:B------:R-:W1:Y:S01]  /*19350*/  MUFU.TANH R90, R90 ;  /* 0x0000005a005a7308 */ /* 0x000e620000002400 */
[----:B------:R-:W-:Y:S01]  /*19360*/  IMAD.MOV.U32 R5, RZ, RZ, -0x7fffffe0 ;  /* 0x80000020ff057424 */ /* 0x000fe200078e00ff */
[----:B------:R-:W-:Y:S01]  /*19370*/  ISETP.GT.AND P4, PT, R66, 0x18, PT ;  /* 0x000000184200780c */ /* 0x000fe20003f84270 */
[C---:B------:R-:W-:Y:S01]  /*19380*/  FMUL.FTZ R105, R2.reuse, R77 ;  /* 0x0000004d02697220 */ /* 0x040fe20000410000 */
[----:B0-----:R-:W-:Y:S02]  /*19390*/  FSEL R129, R93, -INF , P5 ;  /* 0xff8000005d817808 */ /* 0x001fe40002800000 */
[----:B------:R-:W-:Y:S02]  /*193a0*/  FMNMX.FTZ R4, R125, R4, !PT ;  /* 0x000000047d047209 */ /* 0x000fe40007810000 */
[----:B------:R-:W0:Y:S01]  /*193b0*/  MUFU.TANH R111, R111 ;  /* 0x0000006f006f7308 */ /* 0x000e220000002400 */
[----:B------:R-:W-:Y:S01]  /*193c0*/  FMUL.FTZ R20, R2, R103 ;  /* 0x0000006702147220 */ /* 0x000fe20000410000 */
[----:B------:R-:W-:Y:S01]  /*193d0*/  ISETP.GT.AND P3, PT, R66, 0x19, PT ;  /* 0x000000194200780c */ /* 0x000fe20003f64270 */
[----:B------:R-:W-:Y:S01]  /*193e0*/  FMUL.FTZ R103, R2, R80 ;  /* 0x0000005002677220 */ /* 0x000fe20000410000 */
[----:B--2---:R-:W-:-:S02]  /*193f0*/  FSEL R127, R96, -INF , P4 ;  /* 0xff800000607f7808 */ /* 0x004fc40002000000 */
[----:B------:R-:W-:Y:S02]  /*19400*/  FMNMX.FTZ R4, R129, R4, !PT ;  /* 0x0000000481047209 */ /* 0x000fe40007810000 */
[----:B------:R-:W2:Y:S01]  /*19410*/  MUFU.TANH R113, R113 ;  /* 0x0000007100717308 */ /* 0x000ea20000002400 */
[----:B------:R-:W-:Y:S02]  /*19420*/  R2UR UR23, R5 ;  /* 0x00000000051772ca */ /* 0x000fe400000e0000 */
[----:B------:R-:W-:Y:S02]  /*19430*/  ISETP.GT.AND P4, PT, R66, 0x20, PT ;  /* 0x000000204200780c */ /* 0x000fe40003f84270 */
[----:B---3--:R-:W-:Y:S02]  /*19440*/  FSEL R123, R100, -INF , P3 ;  /* 0xff800000647b7808 */ /* 0x008fe40001800000 */
[----:B------:R-:W-:Y:S01]  /*19450*/  FMNMX.FTZ R4, R127, R4, !PT ;  /* 0x000000047f047209 */ /* 0x000fe20007810000 */
[----:B------:R-:W3:Y:S01]  /*19460*/  MUFU.TANH R105, R105 ;  /* 0x0000006900697308 */ /* 0x000ee20000002400 */
[----:B------:R-:W-:-:S02]  /*19470*/  WARPGROUP.DEPBAR.LE gsb0, 0x0 ;  /* 0x00008000000079c5 */ /* 0x000fc40000010000 */
[----:B----4-:R-:W-:Y:S01]  /*19480*/  FMUL.FTZ R14, R2, R99 ;  /* 0x00000063020e7220 */ /* 0x010fe20000410000 */
[----:B------:R-:W-:Y:S01]  /*19490*/  WARPGROUP.ARRIVE ;  /* 0x00000000000079c5 */ /* 0x000fe20000000000 */
[----:B------:R-:W-:Y:S01]  /*194a0*/  ISETP.GT.AND P3, PT, R66, 0x21, PT ;  /* 0x000000214200780c */ /* 0x000fe20003f64270 */
[----:B------:R-:W-:Y:S01]  /*194b0*/  FMUL.FTZ R99, R2, R84 ;  /* 0x0000005402637220 */ /* 0x000fe20000410000 */
[----:B-1----:R-:W-:Y:S01]  /*194c0*/  FSEL R115, R90, -INF , P4 ;  /* 0xff8000005a737808 */ /* 0x002fe20002000000 */
[----:B------:R-:W1:Y:S01]  /*194d0*/  MUFU.TANH R103, R103 ;  /* 0x0000006700677308 */ /* 0x000e620000002400 */
[----:B------:R-:W-:Y:S01]  /*194e0*/  FMNMX.FTZ R4, R123, R4, !PT ;  /* 0x000000047b047209 */ /* 0x000fe20007810000 */
[----:B------:R-:W-:Y:S01]  /*194f0*/  QGMMA.64x32x32.F32.E4M3.E4M3 R24, gdesc[UR20], R24, gsb0 ;  /* 0x00600000141879f3 */ /* 0x000fe20008000818 */
[----:B------:R-:W-:Y:S02]  /*19500*/  ISETP.GT.AND P4, PT, R66, 0x28, PT ;  /* 0x000000284200780c */ /* 0x000fe40003f84270 */
[----:B0-----:R-:W-:-:S02]  /*19510*/  FSEL R111, R111, -INF , P3 ;  /* 0xff8000006f6f7808 */ /* 0x001fc40001800000 */
[----:B------:R-:W-:Y:S01]  /*19520*/  FMNMX.FTZ R4, R115, R4, !PT ;  /* 0x0000000473047209 */ /* 0x000fe20007810000 */
[----:B------:R-:W0:Y:S01]  /*19530*/  MUFU.TANH R101, R101 ;  /* 0x0000006500657308 */ /* 0x000e220000002400 */
[----:B------:R-:W-:Y:S01]  /*19540*/  ISETP.GT.AND P3, PT, R66, 0x29, PT ;  /* 0x000000294200780c */ /* 0x000fe20003f64270 */
[----:B------:R-:W-:Y:S01]  /*19550*/  FMUL.FTZ R80, R2, R56 ;  /* 0x0000003802507220 */ /* 0x000fe20000410000 */
[----:B--2---:R-:W-:Y:S02]  /*19560*/  FSEL R113, R113, -INF , P4 ;  /* 0xff80000071717808 */ /* 0x004fe40002000000 */
[----:B------:R-:W-:-:S03]  /*19570*/  FMNMX.FTZ R4, R111, R4, !PT ;  /* 0x000000046f047209 */ /* 0x000fc60007810000 */
[----:B------:R-:W2:Y:S01]  /*19580*/  MUFU.TANH R99, R99 ;  /* 0x0000006300637308 */ /* 0x000ea20000002400 */
[----:B------:R-:W-:Y:S02]  /*19590*/  ISETP.GT.AND P4, PT, R66, 0x30, PT ;  /* 0x000000304200780c */ /* 0x000fe40003f84270 */
[----:B---3--:R-:W-:Y:S02]  /*195a0*/  FSEL R105, R105, -INF , P3 ;  /* 0xff80000069697808 */ /* 0x008fe40001800000 */
[----:B------:R-:W-:-:S03]  /*195b0*/  FMNMX.FTZ R4, R113, R4, !PT ;  /* 0x0000000471047209 */ /* 0x000fc60007810000 */
[----:B------:R-:W3:Y:S01]  /*195c0*/  MUFU.TANH R95, R95 ;  /* 0x0000005f005f7308 */ /* 0x000ee20000002400 */
[----:B------:R-:W-:Y:S02]  /*195d0*/  ISETP.GT.AND P3, PT, R66, 0x31, PT ;  /* 0x000000314200780c */ /* 0x000fe40003f64270 */
[----:B-1----:R-:W-:Y:S02]  /*195e0*/  FSEL R103, R103, -INF , P4 ;  /* 0xff80000067677808 */ /* 0x002fe40002000000 */
[----:B------:R-:W-:-:S03]  /*195f0*/  FMNMX.FTZ R4, R105, R4, !PT ;  /* 0x0000000469047209 */ /* 0x000fc60007810000 */
[----:B------:R-:W1:Y:S01]  /*19600*/  MUFU.TANH R80, R80 ;  /* 0x0000005000507308 */ /* 0x000e620000002400 */
[C---:B------:R-:W-:Y:S01]  /*19610*/  FMUL.FTZ R21, R2.reuse, R74 ;  /* 0x0000004a02157220 */ /* 0x040fe20000410000 */
[----:B------:R-:W-:Y:S01]  /*19620*/  FMUL.FTZ R74, R2, R79 ;  /* 0x0000004f024a7220 */ /* 0x000fe20000410000 */
[----:B------:R-:W-:Y:S01]  /*19630*/  ISETP.GT.AND P4, PT, R66, 0x38, PT ;  /* 0x000000384200780c */ /* 0x000fe20003f84270 */
[----:B------:R-:W-:Y:S01]  /*19640*/  FMUL.FTZ R79, R2, R61 ;  /* 0x0000003d024f7220 */ /* 0x000fe20000410000 */
[----:B0-----:R-:W-:Y:S02]  /*19650*/  FSEL R101, R101, -INF , P3 ;  /* 0xff80000065657808 */ /* 0x001fe40001800000 */
[----:B------:R-:W-:Y:S01]  /*19660*/  FMNMX.FTZ R4, R103, R4, !PT ;  /* 0x0000000467047209 */ /* 0x000fe20007810000 */
[----:B------:R-:W0:Y:S01]  /*19670*/  MUFU.TANH R85, R85 ;  /* 0x0000005500557308 */ /* 0x000e220000002400 */
[----:B------:R-:W-:Y:S02]  /*19680*/  ISETP.GT.AND P3, PT, R66, 0x39, PT ;  /* 0x000000394200780c */ /* 0x000fe40003f64270 */
[----:B--2---:R-:W-:-:S02]  /*19690*/  FSEL R99, R99, -INF , P4 ;  /* 0xff80000063637808 */ /* 0x004fc40002000000 */
[----:B------:R-:W-:-:S03]  /*196a0*/  FMNMX.FTZ R4, R101, R4, !PT ;  /* 0x0000000465047209 */ /* 0x000fc60007810000 */
[----:B------:R-:W2:Y:S01]  /*196b0*/  MUFU.TANH R81, R81 ;  /* 0x0000005100517308 */ /* 0x000ea20000002400 */
[----:B------:R-:W-:Y:S01]  /*196c0*/  FMUL.FTZ R5, R2, R40 ;  /* 0x0000002802057220 */ /* 0x000fe20000410000 */
[----:B------:R-:W-:Y:S01]  /*196d0*/  ISETP.GT.AND P4, PT, R66, 0x40, PT ;  /* 0x000000404200780c */ /* 0x000fe20003f84270 */
[----:B------:R-:W-:Y:S01]  /*196e0*/  FMUL.FTZ R65, R2, R65 ;  /* 0x0000004102417220 */ /* 0x000fe20000410000 */
[----:B---3--:R-:W-:Y:S02]  /*196f0*/  FSEL R95, R95, -INF , P3 ;  /* 0xff8000005f5f7808 */ /* 0x008fe40001800000 */
[----:B------:R-:W-:Y:S02]  /*19700*/  FMNMX.FTZ R40, R99, R4, !PT ;  /* 0x0000000463287209 */ /* 0x000fe40007810000 */
[----:B------:R-:W3:Y:S01]  /*19710*/  MUFU.TANH R79, R79 ;  /* 0x0000004f004f7308 */ /* 0x000ee20000002400 */
[----:B------:R-:W-:Y:S01]  /*19720*/  ISETP.GT.AND P3, PT, R66, 0x41, PT ;  /* 0x000000414200780c */ /* 0x000fe20003f64270 */
[----:B------:R-:W-:Y:S01]  /*19730*/  FMUL.FTZ R68, R2, R68 ;  /* 0x0000004402447220 */ /* 0x000fe20000410000 */
[----:B-1----:R-:W-:-:S02]  /*19740*/  FSEL R93, R80, -INF , P4 ;  /* 0xff800000505d7808 */ /* 0x002fc40002000000 */
        /* <DEDUP_REMOVED lines=12> */
[----:B------:R-:W-:Y:S01]  /*19810*/  MUFU.TANH R68, R68 ;  /* 0x0000004400447308 */ /* 0x000fe20000002400 */
[----:B------:R-:W-:Y:S01]  /*19820*/  ISETP.GT.AND P4, PT, R66, 0x50, PT ;  /* 0x000000504200780c */ /* 0x000fe20003f84270 */
[----:B------:R-:W-:Y:S01]  /*19830*/  FMUL.FTZ R10, R2, R41 ;  /* 0x00000029020a7220 */ /* 0x000fe20000410000 */
[----:B---3--:R-:W-:Y:S02]  /*19840*/  FSEL R69, R79, -INF , P3 ;  /* 0xff8000004f457808 */ /* 0x008fe40001800000 */
[----:B------:R-:W-:-:S03]  /*19850*/  FMNMX.FTZ R42, R81, R42, !PT ;  /* 0x0000002a512a7209 */ /* 0x000fc60007810000 */
[----:B------:R-:W2:Y:S01]  /*19860*/  MUFU.TANH R83, R83 ;  /* 0x0000005300537308 */ /* 0x000ea20000002400 */
[C---:B------:R-:W-:Y:S01]  /*19870*/  FMUL.FTZ R61, R2.reuse, R59 ;  /* 0x0000003b023d7220 */ /* 0x040fe20000410000 */
[----:B------:R-:W-:Y:S01]  /*19880*/  FMUL.FTZ R59, R2, R71 ;  /* 0x00000047023b7220 */ /* 0x000fe20000410000 */
[----:B------:R-:W-:Y:S01]  /*19890*/  ISETP.GT.AND P3, PT, R66, 0x51, PT ;  /* 0x000000514200780c */ /* 0x000fe20003f64270 */
[----:B------:R-:W-:Y:S01]  /*198a0*/  FMUL.FTZ R44, R2, R44 ;  /* 0x0000002c022c7220 */ /* 0x000fe20000410000 */
[----:B-1----:R-:W-:Y:S02]  /*198b0*/  FSEL R71, R82, -INF , P4 ;  /* 0xff80000052477808 */ /* 0x002fe40002000000 */
[----:B------:R-:W-:Y:S01]  /*198c0*/  FMNMX.FTZ R42, R69, R42, !PT ;  /* 0x0000002a452a7209 */ /* 0x000fe20007810000 */
[----:B------:R-:W1:Y:S01]  /*198d0*/  MUFU.TANH R5, R5 ;  /* 0x0000000500057308 */ /* 0x000e620000002400 */
[----:B------:R-:W-:Y:S01]  /*198e0*/  FMUL.FTZ R53, R2, R53 ;  /* 0x0000003502357220 */ /* 0x000fe20000410000 */
[----:B------:R-:W-:Y:S01]  /*198f0*/  ISETP.GT.AND P4, PT, R66, 0x58, PT ;  /* 0x000000584200780c */ /* 0x000fe20003f84270 */
[----:B------:R-:W-:Y:S01]  /*19900*/  FMUL.FTZ R45, R2, R45 ;  /* 0x0000002d022d7220 */ /* 0x000fe20000410000 */
[----:B0-----:R-:W-:-:S02]  /*19910*/  FSEL R65, R65, -INF , P3 ;  /* 0xff80000041417808 */ /* 0x001fc40001800000 */
[----:B------:R-:W-:Y:S02]  /*19920*/  FMNMX.FTZ R42, R71, R42, !PT ;  /* 0x0000002a472a7209 */ /* 0x000fe40007810000 */
[----:B------:R-:W0:Y:S01]  /*19930*/  MUFU.TANH R10, R10 ;  /* 0x0000000a000a7308 */ /* 0x000e220000002400 */
[----:B------:R-:W-:Y:S01]  /*19940*/  FMUL.FTZ R56, R2, R67 ;  /* 0x0000004302387220 */ /* 0x000fe20000410000 */
[----:B------:R-:W-:Y:S01]  /*19950*/  ISETP.GT.AND P3, PT, R66, 0x59, PT ;  /* 0x000000594200780c */ /* 0x000fe20003f64270 */
[----:B------:R-:W-:Y:S01]  /*19960*/  FMUL.FTZ R48, R2, R48 ;  /* 0x0000003002307220 */ /* 0x000fe20000410000 */
[----:B------:R-:W-:-:S04]  /*19970*/  FMNMX.FTZ R42, R65, R42, !PT ;  /* 0x0000002a412a7209 */ /* 0x000fc80007810000 */
[----:B------:R-:W-:Y:S01]  /*19980*/  MUFU.TANH R44, R44 ;  /* 0x0000002c002c7308 */ /* 0x000fe20000002400 */
[----:B--2---:R-:W-:Y:S01]  /*19990*/  FSEL R41, R83, -INF , P3 ;  /* 0xff80000053297808 */ /* 0x004fe20001800000 */
[----:B------:R-:W-:-:S06]  /*199a0*/  FMUL.FTZ R49, R2, R49 ;  /* 0x0000003102317220 */ /* 0x000fcc0000410000 */
[----:B------:R2:W-:Y:S01]  /*199b0*/  MUFU.TANH R67, R53 ;  /* 0x0000003500437308 */ /* 0x0005e20000002400 */
[----:B------:R-:W-:Y:S01]  /*199c0*/  FMUL.FTZ R40, R2, R43 ;  /* 0x0000002b02287220 */ /* 0x000fe20000410000 */
[----:B--2---:R-:W-:-:S06]  /*199d0*/  FSEL R53, R68, -INF , P4 ;  /* 0xff80000044357808 */ /* 0x004fcc0002000000 */
[----:B------:R-:W2:Y:S01]  /*199e0*/  MUFU.TANH R45, R45 ;  /* 0x0000002d002d7308 */ /* 0x000ea20000002400 */
[----:B------:R-:W-:Y:S02]  /*199f0*/  ISETP.GT.AND P4, PT, R66, 0x60, PT ;  /* 0x000000604200780c */ /* 0x000fe40003f84270 */
[----:B------:R-:W-:Y:S01]  /*19a00*/  FMNMX.FTZ R42, R53, R42, !PT ;  /* 0x0000002a352a7209 */ /* 0x000fe20007810000 */
[----:B------:R-:W-:Y:S01]  /*19a10*/  FMUL.FTZ R52, R2, R52 ;  /* 0x0000003402347220 */ /* 0x000fe20000410000 */
[----:B------:R-:W-:Y:S02]  /*19a20*/  ISETP.GT.AND P3, PT, R66, 0x61, PT ;  /* 0x000000614200780c */ /* 0x000fe40003f64270 */
[----:B-1----:R-:W-:Y:S01]  /*19a30*/  FSEL R43, R5, -INF , P4 ;  /* 0xff800000052b7808 */ /* 0x002fe20002000000 */
[----:B------:R-:W1:Y:S01]  /*19a40*/  MUFU.TANH R48, R48 ;  /* 0x0000003000307308 */ /* 0x000e620000002400 */
[----:B------:R-:W-:Y:S01]  /*19a50*/  FMNMX.FTZ R42, R41, R42, !PT ;  /* 0x0000002a292a7209 */ /* 0x000fe20007810000 */
[----:B------:R-:W-:-:S02]  /*19a60*/  WARPGROUP.DEPBAR.LE gsb0, 0x0 ;  /* 0x00008000000079c5 */ /* 0x000fc40000010000 */
[----:B------:R-:W-:Y:S01]  /*19a70*/  FMUL.FTZ R25, R2, R25 ;  /* 0x0000001902197220 */ /* 0x000fe20000410000 */
[----:B------:R-:W-:Y:S02]  /*19a80*/  ISETP.GT.AND P4, PT, R66, 0x68, PT ;  /* 0x000000684200780c */ /* 0x000fe40003f84270 */
[----:B0-----:R-:W-:Y:S01]  /*19a90*/  FSEL R5, R10, -INF , P3 ;  /* 0xff8000000a057808 */ /* 0x001fe20001800000 */
[----:B------:R-:W0:Y:S01]  /*19aa0*/  MUFU.TANH R49, R49 ;  /* 0x0000003100317308 */ /* 0x000e220000002400 */
[----:B------:R-:W-:Y:S01]  /*19ab0*/  FMNMX.FTZ R42, R43, R42, !PT ;  /* 0x0000002a2b2a7209 */ /* 0x000fe20007810000 */
[----:B------:R-:W-:Y:S01]  /*19ac0*/  FMUL.FTZ R24, R2, R24 ;  /* 0x0000001802187220 */ /* 0x000fe20000410000 */
[----:B------:R-:W-:Y:S02]  /*19ad0*/  ISETP.GT.AND P3, PT, R66, 0x69, PT ;  /* 0x000000694200780c */ /* 0x000fe40003f64270 */
[----:B------:R-:W-:-:S03]  /*19ae0*/  FMNMX.FTZ R42, R5, R42, !PT ;  /* 0x0000002a052a7209 */ /* 0x000fc60007810000 */
[----:B------:R-:W3:Y:S01]  /*19af0*/  MUFU.TANH R52, R52 ;  /* 0x0000003400347308 */ /* 0x000ee20000002400 */
[----:B------:R-:W-:Y:S01]  /*19b00*/  FMUL.FTZ R10, R2, R29 ;  /* 0x0000001d020a7220 */ /* 0x000fe20000410000 */
[----:B--2---:R-:W-:-:S06]  /*19b10*/  FSEL R29, R45, -INF , P3 ;  /* 0xff8000002d1d7808 */ /* 0x004fcc0001800000 */
[----:B------:R2:W-:Y:S01]  /*19b20*/  MUFU.TANH R68, R25 ;  /* 0x0000001900447308 */ /* 0x0005e20000002400 */
[----:B------:R-:W-:Y:S02]  /*19b30*/  ISETP.GT.AND P3, PT, R66, 0x71, PT ;  /* 0x000000714200780c */ /* 0x000fe40003f64270 */
[----:B--2---:R-:W-:Y:S02]  /*19b40*/  FSEL R25, R44, -INF , P4 ;  /* 0xff8000002c197808 */ /* 0x004fe40002000000 */
[----:B------:R-:W-:Y:S02]  /*19b50*/  ISETP.GT.AND P4, PT, R66, 0x70, PT ;  /* 0x000000704200780c */ /* 0x000fe40003f84270 */
[----:B------:R-:W-:Y:S01]  /*19b60*/  FMNMX.FTZ R42, R25, R42, !PT ;  /* 0x0000002a192a7209 */ /* 0x000fe20007810000 */
[----:B------:R-:W2:Y:S01]  /*19b70*/  MUFU.TANH R24, R24 ;  /* 0x0000001800187308 */ /* 0x000ea20000002400 */
[----:B-1----:R-:W-:Y:S01]  /*19b80*/  FSEL R45, R48, -INF , P4 ;  /* 0xff800000302d7808 */ /* 0x002fe20002000000 */
[----:B------:R-:W-:Y:S01]  /*19b90*/  FMUL.FTZ R28, R2, R28 ;  /* 0x0000001c021c7220 */ /* 0x000fe20000410000 */
[----:B------:R-:W-:-:S02]  /*19ba0*/  FMNMX.FTZ R42, R29, R42, !PT ;  /* 0x0000002a1d2a7209 */ /* 0x000fc40007810000 */
[C---:B------:R-:W-:Y:S02]  /*19bb0*/  ISETP.GT.AND P4, PT, R66.reuse, 0x78, PT ;  /* 0x000000784200780c */ /* 0x040fe40003f84270 */
[----:B0-----:R-:W-:Y:S02]  /*19bc0*/  FSEL R49, R49, -INF , P3 ;  /* 0xff80000031317808 */ /* 0x001fe40001800000 */
[----:B------:R-:W-:Y:S01]  /*19bd0*/  FMNMX.FTZ R42, R45, R42, !PT ;  /* 0x0000002a2d2a7209 */ /* 0x000fe20007810000 */
[----:B------:R-:W0:Y:S01]  /*19be0*/  MUFU.TANH R28, R28 ;  /* 0x0000001c001c7308 */ /* 0x000e220000002400 */
[----:B------:R-:W-:Y:S01]  /*19bf0*/  ISETP.GT.AND P3, PT, R66, 0x79, PT ;  /* 0x000000794200780c */ /* 0x000fe20003f64270 */
[----:B------:R-:W-:Y:S01]  /*19c00*/  FMUL.FTZ R32, R2, R32 ;  /* 0x0000002002207220 */ /* 0x000fe20000410000 */
[----:B---3--:R-:W-:Y:S02]  /*19c10*/  FSEL R63, R52, -INF , P4 ;  /* 0xff800000343f7808 */ /* 0x008fe40002000000 */
[----:B------:R-:W-:-:S03]  /*19c20*/  FMNMX.FTZ R42, R49, R42, !PT ;  /* 0x0000002a312a7209 */ /* 0x000fc60007810000 */
[----:B------:R1:W3:Y:S01]  /*19c30*/  MUFU.TANH R83, R10 ;  /* 0x0000000a00537308 */ /* 0x0002e20000002400 */
[----:B------:R-:W-:Y:S02]  /*19c40*/  ISETP.GT.AND P4, PT, R66, 0x80, PT ;  /* 0x000000804200780c */ /* 0x000fe40003f84270 */
[----:B------:R-:W-:Y:S01]  /*19c50*/  FMNMX.FTZ R42, R63, R42, !PT ;  /* 0x0000002a3f2a7209 */ /* 0x000fe20007810000 */
[----:B-1----:R-:W-:Y:S01]  /*19c60*/  FMUL.FTZ R10, R2, R33 ;  /* 0x00000021020a7220 */ /* 0x002fe20000410000 */
[----:B------:R-:W-:-:S03]  /*19c70*/  FSEL R33, R67, -INF , P3 ;  /* 0xff80000043217808 */ /* 0x000fc60001800000 */
[----:B------:R-:W1:Y:S01]  /*19c80*/  MUFU.TANH R32, R32 ;  /* 0x0000002000207308 */ /* 0x000e620000002400 */
[----:B------:R-:W-:Y:S01]  /*19c90*/  ISETP.GT.AND P3, PT, R66, 0x81, PT ;  /* 0x000000814200780c */ /* 0x000fe20003f64270 */
[----:B------:R-:W-:Y:S01]  /*19ca0*/  FMUL.FTZ R73, R2, R78 ;  /* 0x0000004e02497220 */ /* 0x000fe20000410000 */
[----:B--2---:R-:W-:Y:S01]  /*19cb0*/  FSEL R79, R24, -INF , P4 ;  /* 0xff800000184f7808 */ /* 0x004fe20002000000 */
[C---:B------:R-:W-:Y:S01]  /*19cc0*/  FMUL.FTZ R36, R2.reuse, R36 ;  /* 0x0000002402247220 */ /* 0x040fe20000410000 */
[----:B------:R-:W-:Y:S01]  /*19cd0*/  FMNMX.FTZ R42, R33, R42, !PT ;  /* 0x0000002a212a7209 */ /* 0x000fe20007810000 */
[----:B------:R-:W-:Y:S01]  /*19ce0*/  FMUL.FTZ R78, R2, R87 ;  /* 0x00000057024e7220 */ /* 0x000fe20000410000 */
[----:B------:R-:W-:Y:S01]  /*19cf0*/  ISETP.GT.AND P4, PT, R66, 0x88, PT ;  /* 0x000000884200780c */ /* 0x000fe20003f84270 */
[----:B------:R2:W4:Y:S01]  /*19d00*/  MUFU.TANH R87, R10 ;  /* 0x0000000a00577308 */ /* 0x0005220000002400 */
[----:B------:R-:W-:Y:S02]  /*19d10*/  FSEL R67, R68, -INF , P3 ;  /* 0xff80000044437808 */ /* 0x000fe40001800000 */
[----:B------:R-:W-:-:S02]  /*19d20*/  FMNMX.FTZ R42, R79, R42, !PT ;  /* 0x0000002a4f2a7209 */ /* 0x000fc40007810000 */
[----:B------:R-:W-:Y:S01]  /*19d30*/  ISETP.GT.AND P3, PT, R66, 0x89, PT ;  /* 0x000000894200780c */ /* 0x000fe20003f64270 */
[----:B--2---:R-:W-:Y:S02]  /*19d40*/  FMUL.FTZ R10, R2, R37 ;  /* 0x00000025020a7220 */ /* 0x004fe40000410000 */
[----:B------:R-:W2:Y:S01]  /*19d50*/  MUFU.TANH R36, R36 ;  /* 0x0000002400247308 */ /* 0x000ea20000002400 */
[----:B0-----:R-:W-:Y:S02]  /*19d60*/  FSEL R37, R28, -INF , P4 ;  /* 0xff8000001c257808 */ /* 0x001fe40002000000 */
[----:B------:R-:W-:Y:S02]  /*19d70*/  FMNMX.FTZ R42, R67, R42, !PT ;  /* 0x0000002a432a7209 */ /* 0x000fe40007810000 */
[----:B------:R-:W-:Y:S02]  /*19d80*/  ISETP.GT.AND P4, PT, R66, 0x90, PT ;  /* 0x000000904200780c */ /* 0x000fe40003f84270 */
[----:B---3--:R-:W-:Y:S01]  /*19d90*/  FSEL R83, R83, -INF , P3 ;  /* 0xff80000053537808 */ /* 0x008fe20001800000 */
[----:B------:R-:W0:Y:S01]  /*19da0*/  MUFU.TANH R10, R10 ;  /* 0x0000000a000a7308 */ /* 0x000e220000002400 */
[----:B------:R-:W-:-:S02]  /*19db0*/  FMNMX.FTZ R42, R37, R42, !PT ;  /* 0x0000002a252a7209 */ /* 0x000fc40007810000 */
[----:B------:R-:W-:Y:S02]  /*19dc0*/  ISETP.GT.AND P3, PT, R66, 0x91, PT ;  /* 0x000000914200780c */ /* 0x000fe40003f64270 */
[----:B-1----:R-:W-:Y:S02]  /*19dd0*/  FSEL R89, R32, -INF , P4 ;  /* 0xff80000020597808 */ /* 0x002fe40002000000 */
[----:B------:R-:W-:Y:S02]  /*19de0*/  FMNMX.FTZ R42, R83, R42, !PT ;  /* 0x0000002a532a7209 */ /* 0x000fe40007810000 */
[----:B------:R-:W-:Y:S02]  /*19df0*/  ISETP.GT.AND P4, PT, R66, 0x98, PT ;  /* 0x000000984200780c */ /* 0x000fe40003f84270 */
[----:B----4-:R-:W-:Y:S02]  /*19e00*/  FSEL R87, R87, -INF , P3 ;  /* 0xff80000057577808 */ /* 0x010fe40001800000 */
[----:B------:R-:W-:Y:S01]  /*19e10*/  FMNMX.FTZ R42, R89, R42, !PT ;  /* 0x0000002a592a7209 */ /* 0x000fe20007810000 */
[----:B------:R-:W-:Y:S01]  /*19e20*/  FMUL.FTZ R68, R2, R47 ;  /* 0x0000002f02447220 */ /* 0x000fe20000410000 */
[----:B------:R-:W-:-:S02]  /*19e30*/  ISETP.GT.AND P3, PT, R66, 0x99, PT ;  /* 0x000000994200780c */ /* 0x000fc40003f64270 */
[----:B--2---:R-:W-:Y:S02]  /*19e40*/  FSEL R47, R36, -INF , P4 ;  /* 0xff800000242f7808 */ /* 0x004fe40002000000 */
[----:B------:R-:W-:Y:S01]  /*19e50*/  FMNMX.FTZ R42, R87, R42, !PT ;  /* 0x0000002a572a7209 */ /* 0x000fe20007810000 */
[----:B------:R-:W-:Y:S01]  /*19e60*/  FMUL.FTZ R8, R2, R91 ;  /* 0x0000005b02087220 */ /* 0x000fe20000410000 */
[----:B0-----:R-:W-:Y:S02]  /*19e70*/  FSEL R91, R10, -INF , P3 ;  /* 0xff8000000a5b7808 */ /* 0x001fe40001800000 */
[----:B------:R-:W-:-:S04]  /*19e80*/  FMNMX.FTZ R42, R47, R42, !PT ;  /* 0x0000002a2f2a7209 */ /* 0x000fc80007810000 */
[----:B------:R-:W-:-:S05]  /*19e90*/  FMNMX.FTZ R42, R91, R42, !PT ;  /* 0x0000002a5b2a7209 */ /* 0x000fca0007810000 */
[----:B------:R-:W0:Y:S04]  /*19ea0*/  SHFL.BFLY PT, R131, R42, 0x2, 0x1f ;  /* 0x0c401f002a837f89 */ /* 0x000e2800000e0000 */
[----:B------:R-:W1:Y:S01]  /*19eb0*/  SHFL.IDX PT, R62, R62, 0x1, 0x1c1f ;  /* 0x003c1f003e3e7f89 */ /* 0x000e6200000e0000 */
[----:B0-----:R-:W-:-:S05]  /*19ec0*/  FMNMX.FTZ R131, R42, R131, !PT ;  /* 0x000000832a837209 */ /* 0x001fca0007810000 */
[----:B------:R-:W0:Y:S01]  /*19ed0*/  SHFL.BFLY PT, R122, R131, 0x1, 0x1f ;  /* 0x0c201f00837a7f89 */ /* 0x000e2200000e0000 */
[C---:B------:R-:W-:Y:S01]  /*19ee0*/  FMUL.FTZ R11, R2.reuse, R94 ;  /* 0x0000005e020b7220 */ /* 0x040fe20000410000 */
[----:B------:R-:W2:Y:S01]  /*19ef0*/  MUFU.TANH R3, R3 ;  /* 0x0000000300037308 */ /* 0x000ea20000002400 */
[----:B------:R-:W-:-:S07]  /*19f00*/  FMUL.FTZ R13, R2, R98 ;  /* 0x00000062020d7220 */ /* 0x000fce0000410000 */
[----:B------:R-:W3:Y:S01]  /*19f10*/  MUFU.TANH R8, R8 ;  /* 0x0000000800087308 */ /* 0x000ee20000002400 */
[----:B------:R-:W-:Y:S01]  /*19f20*/  IMAD.U32 R10, RZ, RZ, UR6 ;  /* 0x00000006ff0a7e24 */ /* 0x000fe2000f8e00ff */
[----:B-1----:R-:W-:-:S06]  /*19f30*/  VIADDMNMX R64, R62, R97, R64, PT ;  /* 0x000000613e407246 */ /* 0x002fcc0003800140 */
[----:B------:R-:W1:Y:S01]  /*19f40*/  MUFU.TANH R11, R11 ;  /* 0x0000000b000b7308 */ /* 0x000e620000002400 */
[----:B0-----:R-:W-:-:S07]  /*19f50*/  FMNMX.FTZ R122, R131, R122, !PT ;  /* 0x0000007a837a7209 */ /* 0x001fce0007810000 */
[----:B------:R-:W0:Y:S01]  /*19f60*/  MUFU.TANH R12, R12 ;  /* 0x0000000c000c7308 */ /* 0x000e220000002400 */
[----:B------:R-:W-:Y:S01]  /*19f70*/  ISETP.GT.AND P4, PT, R64, RZ, PT ;  /* 0x000000ff4000720c */ /* 0x000fe20003f84270 */
[----:B------:R-:W-:-:S01]  /*19f80*/  FFMA.FTZ R28, R122, R10, -8 ;  /* 0xc10000007a1c7423 */ /* 0x000fc2000001000a */
[----:B------:R-:W-:Y:S01]  /*19f90*/  FSETP.NEU.FTZ.AND P3, PT, R122, -INF , PT ;  /* 0xff8000007a00780b */ /* 0x000fe20003f7d000 */
[----:B------:R-:W-:Y:S01]  /*19fa0*/  FMUL.FTZ R15, R2, R102 ;  /* 0x00000066020f7220 */ /* 0x000fe20000410000 */
[----:B------:R-:W-:-:S03]  /*19fb0*/  ISETP.GT.AND P5, PT, R64, 0x1, PT ;  /* 0x000000014000780c */ /* 0x000fc60003fa4270 */
[----:B------:R-:W4:Y:S01]  /*19fc0*/  MUFU.TANH R13, R13 ;  /* 0x0000000d000d7308 */ /* 0x000f220000002400 */
[----:B------:R-:W-:Y:S02]  /*19fd0*/  FSEL R28, R28, RZ, P3 ;  /* 0x000000ff1c1c7208 */ /* 0x000fe40001800000 */
[----:B------:R-:W-:Y:S02]  /*19fe0*/  ISETP.GT.AND P3, PT, R64, 0x8, PT ;  /* 0x000000084000780c */ /* 0x000fe40003f64270 */
[----:B--2---:R-:W-:Y:S02]  /*19ff0*/  FSEL R3, R3, -INF , P4 ;  /* 0xff80000003037808 */ /* 0x004fe40002000000 */
[----:B---3--:R-:W-:Y:S01]  /*1a000*/  FSEL R8, R8, -INF , P5 ;  /* 0xff80000008087808 */ /* 0x008fe20002800000 */
[----:B------:R-:W2:Y:S01]  /*1a010*/  MUFU.TANH R14, R14 ;  /* 0x0000000e000e7308 */ /* 0x000ea20000002400 */
[----:B------:R-:W-:Y:S01]  /*1a020*/  FMUL.FTZ R66, R2, R50 ;  /* 0x0000003202427220 */ /* 0x000fe20000410000 */
[----:B------:R-:W-:-:S02]  /*1a030*/  ISETP.GT.AND P4, PT, R64, 0x9, PT ;  /* 0x000000094000780c */ /* 0x000fc40003f84270 */
[----:B-1----:R-:W-:Y:S02]  /*1a040*/  FSEL R11, R11, -INF , P3 ;  /* 0xff8000000b0b7808 */ /* 0x002fe40001800000 */
[----:B------:R-:W-:Y:S02]  /*1a050*/  FMNMX.FTZ R50, R3, R8, !PT ;  /* 0x0000000803327209 */ /* 0x000fe40007810000 */
[----:B------:R-:W1:Y:S01]  /*1a060*/  MUFU.TANH R15, R15 ;  /* 0x0000000f000f7308 */ /* 0x000e620000002400 */
[C---:B------:R-:W-:Y:S01]  /*1a070*/  FMUL.FTZ R6, R2.reuse, R70 ;  /* 0x0000004602067220 */ /* 0x040fe20000410000 */
[----:B------:R-:W-:Y:S01]  /*1a080*/  FMUL.FTZ R70, R2, R51 ;  /* 0x0000003302467220 */ /* 0x000fe20000410000 */
[----:B------:R-:W-:Y:S02]  /*1a090*/  ISETP.GT.AND P3, PT, R64, 0x10, PT ;  /* 0x000000104000780c */ /* 0x000fe40003f64270 */
[----:B0-----:R-:W-:Y:S02]  /*1a0a0*/  FSEL R51, R12, -INF , P4 ;  /* 0xff8000000c337808 */ /* 0x001fe40002000000 */
[----:B------:R-:W-:Y:S01]  /*1a0b0*/  FMNMX.FTZ R50, R11, R50, !PT ;  /* 0x000000320b327209 */ /* 0x000fe20007810000 */
[----:B------:R-:W0:Y:S01]  /*1a0c0*/  MUFU.TANH R20, R20 ;  /* 0x0000001400147308 */ /* 0x000e220000002400 */
[----:B------:R-:W-:-:S02]  /*1a0d0*/  ISETP.GT.AND P4, PT, R64, 0x11, PT ;  /* 0x000000114000780c */ /* 0x000fc40003f84270 */
[----:B----4-:R-:W-:Y:S02]  /*1a0e0*/  FSEL R13, R13, -INF , P3 ;  /* 0xff8000000d0d7808 */ /* 0x010fe40001800000 */
[----:B------:R-:W-:-:S03]  /*1a0f0*/  FMNMX.FTZ R50, R51, R50, !PT ;  /* 0x0000003233327209 */ /* 0x000fc60007810000 */
[----:B------:R-:W3:Y:S01]  /*1a100*/  MUFU.TANH R21, R21 ;  /* 0x0000001500157308 */ /* 0x000ee20000002400 */
[----:B------:R-:W-:Y:S01]  /*1a110*/  FMUL.FTZ R24, R2, R26 ;  /* 0x0000001a02187220 */ /* 0x000fe20000410000 */
[----:B------:R-:W-:Y:S01]  /*1a120*/  ISETP.GT.AND P3, PT, R64, 0x18, PT ;  /* 0x000000184000780c */ /* 0x000fe20003f64270 */
[----:B------:R-:W-:Y:S01]  /*1a130*/  FMUL.FTZ R26, R2, R27 ;  /* 0x0000001b021a7220 */ /* 0x000fe20000410000 */
[----:B--2---:R-:W-:Y:S02]  /*1a140*/  FSEL R97, R14, -INF , P4 ;  /* 0xff8000000e617808 */ /* 0x004fe40002000000 */
[----:B------:R-:W-:Y:S02]  /*1a150*/  FMNMX.FTZ R50, R13, R50, !PT ;  /* 0x000000320d327209 */ /* 0x000fe40007810000 */
[----:B------:R-:W2:Y:S01]  /*1a160*/  MUFU.TANH R72, R72 ;  /* 0x0000004800487308 */ /* 0x000ea20000002400 */
[----:B------:R-:W-:Y:S01]  /*1a170*/  FMUL.FTZ R27, R2, R30 ;  /* 0x0000001e021b7220 */ /* 0x000fe20000410000 */
[----:B------:R-:W-:Y:S01]  /*1a180*/  FFMA.FTZ R30, R109, R10, -R28 ;  /* 0x0000000a6d1e7223 */ /* 0x000fe2000001081c */
[----:B------:R-:W-:-:S02]  /*1a190*/  ISETP.GT.AND P4, PT, R64, 0x19, PT ;  /* 0x000000194000780c */ /* 0x000fc40003f84270 */
[----:B-1----:R-:W-:Y:S02]  /*1a1a0*/  FSEL R109, R15, -INF , P3 ;  /* 0xff8000000f6d7808 */ /* 0x002fe40001800000 */
[----:B------:R-:W-:Y:S01]  /*1a1b0*/  FMNMX.FTZ R50, R97, R50, !PT ;  /* 0x0000003261327209 */ /* 0x000fe20007810000 */
[----:B------:R-:W1:Y:S01]  /*1a1c0*/  MUFU.TANH R73, R73 ;  /* 0x0000004900497308 */ /* 0x000e620000002400 */
[----:B------:R-:W-:-:S01]  /*1a1d0*/  FFMA.FTZ R15, R111, R10, -R28 ;  /* 0x0000000a6f0f7223 */ /* 0x000fc2000001081c */
[----:B------:R-:W-:Y:S02]  /*1a1e0*/  ISETP.GT.AND P3, PT, R64, 0x20, PT ;  /* 0x000000204000780c */ /* 0x000fe40003f64270 */
[----:B0-----:R-:W-:Y:S02]  /*1a1f0*/  FSEL R111, R20, -INF , P4 ;  /* 0xff800000146f7808 */ /* 0x001fe40002000000 */
[----:B------:R-:W-:Y:S02]  /*1a200*/  FMNMX.FTZ R50, R109, R50, !PT ;  /* 0x000000326d327209 */ /* 0x000fe40007810000 */
[----:B------:R-:W0:Y:S01]  /*1a210*/  MUFU.TANH R74, R74 ;  /* 0x0000004a004a7308 */ /* 0x000e220000002400 */
[----:B------:R-:W-:Y:S01]  /*1a220*/  ISETP.GT.AND P4, PT, R64, 0x21, PT ;  /* 0x000000214000780c */ /* 0x000fe20003f84270 */
[----:B------:R-:W-:Y:S01]  /*1a230*/  FMUL.FTZ R76, R2, R86 ;  /* 0x00000056024c7220 */ /* 0x000fe20000410000 */
[----:B---3--:R-:W-:-:S02]  /*1a240*/  FSEL R21, R21, -INF , P3 ;  /* 0xff80000015157808 */ /* 0x008fc40001800000 */
[----:B------:R-:W-:-:S03]  /*1a250*/  FMNMX.FTZ R50, R111, R50, !PT ;  /* 0x000000326f327209 */ /* 0x000fc60007810000 */
[----:B------:R-:W3:Y:S01]  /*1a260*/  MUFU.TANH R75, R75 ;  /* 0x0000004b004b7308 */ /* 0x000ee20000002400 */
[----:B------:R-:W-:-:S01]  /*1a270*/  FFMA.FTZ R14, R113, R10, -R28 ;  /* 0x0000000a710e7223 */ /* 0x000fc2000001081c */
[----:B------:R-:W-:Y:S02]  /*1a280*/  ISETP.GT.AND P3, PT, R64, 0x28, PT ;  /* 0x000000284000780c */ /* 0x000fe40003f64270 */
[----:B--2---:R-:W-:Y:S02]  /*1a290*/  FSEL R113, R72, -INF , P4 ;  /* 0xff80000048717808 */ /* 0x004fe40002000000 */
[----:B------:R-:W-:Y:S02]  /*1a2a0*/  FMNMX.FTZ R50, R21, R50, !PT ;  /* 0x0000003215327209 */ /* 0x000fe40007810000 */
[----:B------:R-:W2:Y:S01]  /*1a2b0*/  MUFU.TANH R77, R77 ;  /* 0x0000004d004d7308 */ /* 0x000ea20000002400 */
[----:B------:R-:W-:Y:S02]  /*1a2c0*/  ISETP.GT.AND P4, PT, R64, 0x29, PT ;  /* 0x000000294000780c */ /* 0x000fe40003f84270 */
[----:B-1----:R-:W-:-:S02]  /*1a2d0*/  FSEL R73, R73, -INF , P3 ;  /* 0xff80000049497808 */ /* 0x002fc40001800000 */
[----:B------:R-:W-:-:S03]  /*1a2e0*/  FMNMX.FTZ R50, R113, R50, !PT ;  /* 0x0000003271327209 */ /* 0x000fc60007810000 */
[----:B------:R-:W1:Y:S01]  /*1a2f0*/  MUFU.TANH R76, R76 ;  /* 0x0000004c004c7308 */ /* 0x000e620000002400 */
[----:B------:R-:W-:-:S01]  /*1a300*/  FFMA.FTZ R12, R115, R10, -R28 ;  /* 0x0000000a730c7223 */ /* 0x000fc2000001081c */
[--C-:B------:R-:W-:Y:S01]  /*1a310*/  FFMA.FTZ R115, R105, R10, -R28.reuse ;  /* 0x0000000a69737223 */ /* 0x100fe2000001081c */
[----:B------:R-:W-:Y:S02]  /*1a320*/  ISETP.GT.AND P3, PT, R64, 0x30, PT ;  /* 0x000000304000780c */ /* 0x000fe40003f64270 */
[----:B0-----:R-:W-:Y:S02]  /*1a330*/  FSEL R105, R74, -INF , P4 ;  /* 0xff8000004a697808 */ /* 0x001fe40002000000 */
[----:B------:R-:W-:Y:S01]  /*1a340*/  FMNMX.FTZ R50, R73, R50, !PT ;  /* 0x0000003249327209 */ /* 0x000fe20007810000 */
[----:B------:R-:W0:Y:S01]  /*1a350*/  MUFU.TANH R78, R78 ;  /* 0x0000004e004e7308 */ /* 0x000e220000002400 */
[----:B------:R-:W-:Y:S01]  /*1a360*/  FMUL.FTZ R42, R2, R31 ;  /* 0x0000001f022a7220 */ /* 0x000fe20000410000 */
[----:B------:R-:W-:Y:S01]  /*1a370*/  FFMA.FTZ R31, R117, R10, -R28 ;  /* 0x0000000a751f7223 */ /* 0x000fe2000001081c */
[----:B------:R-:W-:-:S02]  /*1a380*/  ISETP.GT.AND P4, PT, R64, 0x31, PT ;  /* 0x000000314000780c */ /* 0x000fc40003f84270 */
[----:B---3--:R-:W-:-:S03]  /*1a390*/  FSEL R117, R75, -INF , P3 ;  /* 0xff8000004b757808 */ /* 0x008fc60001800000 */
[----:B------:R-:W3:Y:S01]  /*1a3a0*/  MUFU.TANH R60, R60 ;  /* 0x0000003c003c7308 */ /* 0x000ee20000002400 */
[----:B------:R-:W-:Y:S02]  /*1a3b0*/  FMNMX.FTZ R50, R105, R50, !PT ;  /* 0x0000003269327209 */ /* 0x000fe40007810000 */
[----:B------:R-:W-:Y:S02]  /*1a3c0*/  ISETP.GT.AND P3, PT, R64, 0x38, PT ;  /* 0x000000384000780c */ /* 0x000fe40003f64270 */
[----:B--2---:R-:W-:Y:S02]  /*1a3d0*/  FSEL R77, R77, -INF , P4 ;  /* 0xff8000004d4d7808 */ /* 0x004fe40002000000 */
[----:B------:R-:W-:Y:S01]  /*1a3e0*/  FMNMX.FTZ R50, R117, R50, !PT ;  /* 0x0000003275327209 */ /* 0x000fe20007810000 */
[----:B------:R-:W2:Y:S01]  /*1a3f0*/  MUFU.TANH R61, R61 ;  /* 0x0000003d003d7308 */ /* 0x000ea20000002400 */
[----:B------:R-:W-:-:S01]  /*1a400*/  FFMA.FTZ R20, R103, R10, -R28 ;  /* 0x0000000a67147223 */ /* 0x000fc2000001081c */
[----:B------:R-:W-:-:S02]  /*1a410*/  ISETP.GT.AND P4, PT, R64, 0x39, PT ;  /* 0x000000394000780c */ /* 0x000fc40003f84270 */
[----:B-1----:R-:W-:Y:S02]  /*1a420*/  FSEL R103, R76, -INF , P3 ;  /* 0xff8000004c677808 */ /* 0x002fe40001800000 */
[----:B------:R-:W-:Y:S02]  /*1a430*/  FMNMX.FTZ R50, R77, R50, !PT ;  /* 0x000000324d327209 */ /* 0x000fe40007810000 */
[----:B------:R-:W1:Y:S01]  /*1a440*/  MUFU.TANH R57, R57 ;  /* 0x0000003900397308 */ /* 0x000e620000002400 */
[----:B------:R-:W-:-:S01]  /*1a450*/  FFMA.FTZ R75, R101, R10, -R28 ;  /* 0x0000000a654b7223 */ /* 0x000fc2000001081c */
[----:B------:R-:W-:Y:S02]  /*1a460*/  ISETP.GT.AND P3, PT, R64, 0x40, PT ;  /* 0x000000404000780c */ /* 0x000fe40003f64270 */
[----:B0-----:R-:W-:Y:S02]  /*1a470*/  FSEL R101, R78, -INF , P4 ;  /* 0xff8000004e657808 */ /* 0x001fe40002000000 */
[----:B------:R-:W-:-:S02]  /*1a480*/  FMNMX.FTZ R50, R103, R50, !PT ;  /* 0x0000003267327209 */ /* 0x000fc40007810000 */
[----:B------:R-:W0:Y:S01]  /*1a490*/  MUFU.TANH R58, R58 ;  /* 0x0000003a003a7308 */ /* 0x000e220000002400 */
[----:B------:R-:W-:-:S01]  /*1a4a0*/  FFMA.FTZ R32, R119, R10, -R28 ;  /* 0x0000000a77207223 */ /* 0x000fc2000001081c */
[----:B---3--:R-:W-:Y:S02]  /*1a4b0*/  FSEL R119, R60, -INF , P3 ;  /* 0xff8000003c777808 */ /* 0x008fe40001800000 */
[C---:B------:R-:W-:Y:S02]  /*1a4c0*/  ISETP.GT.AND P4, PT, R64.reuse, 0x41, PT ;  /* 0x000000414000780c */ /* 0x040fe40003f84270 */
[----:B------:R-:W-:Y:S02]  /*1a4d0*/  FMNMX.FTZ R60, R101, R50, !PT ;  /* 0x00000032653c7209 */ /* 0x000fe40007810000 */
[----:B------:R-:W3:Y:S01]  /*1a4e0*/  MUFU.TANH R7, R7 ;  /* 0x0000000700077308 */ /* 0x000ee20000002400 */
[----:B------:R-:W-:Y:S02]  /*1a4f0*/  ISETP.GT.AND P3, PT, R64, 0x48, PT ;  /* 0x000000484000780c */ /* 0x000fe40003f64270 */
[----:B--2---:R-:W-:-:S02]  /*1a500*/  FSEL R61, R61, -INF , P4 ;  /* 0xff8000003d3d7808 */ /* 0x004fc40002000000 */
[----:B------:R-:W-:-:S03]  /*1a510*/  FMNMX.FTZ R60, R119, R60, !PT ;  /* 0x0000003c773c7209 */ /* 0x000fc60007810000 */
[----:B------:R-:W2:Y:S01]  /*1a520*/  MUFU.TANH R56, R56 ;  /* 0x0000003800387308 */ /* 0x000ea20000002400 */
[----:B------:R-:W-:Y:S02]  /*1a530*/  ISETP.GT.AND P4, PT, R64, 0x49, PT ;  /* 0x000000494000780c */ /* 0x000fe40003f84270 */
[----:B-1----:R-:W-:Y:S02]  /*1a540*/  FSEL R57, R57, -INF , P3 ;  /* 0xff80000039397808 */ /* 0x002fe40001800000 */
[----:B------:R-:W-:-:S03]  /*1a550*/  FMNMX.FTZ R60, R61, R60, !PT ;  /* 0x0000003c3d3c7209 */ /* 0x000fc60007810000 */
[----:B------:R-:W1:Y:S01]  /*1a560*/  MUFU.TANH R6, R6 ;  /* 0x0000000600067308 */ /* 0x000e620000002400 */
[----:B------:R-:W-:-:S01]  /*1a570*/  FFMA.FTZ R62, R99, R10, -R28 ;  /* 0x0000000a633e7223 */ /* 0x000fc2000001081c */
[----:B------:R-:W-:Y:S02]  /*1a580*/  ISETP.GT.AND P3, PT, R64, 0x50, PT ;  /* 0x000000504000780c */ /* 0x000fe40003f64270 */
[----:B0-----:R-:W-:Y:S02]  /*1a590*/  FSEL R99, R58, -INF , P4 ;  /* 0xff8000003a637808 */ /* 0x001fe40002000000 */
[----:B------:R-:W-:Y:S02]  /*1a5a0*/  FMNMX.FTZ R60, R57, R60, !PT ;  /* 0x0000003c393c7209 */ /* 0x000fe40007810000 */
[----:B------:R-:W0:Y:S01]  /*1a5b0*/  MUFU.TANH R59, R59 ;  /* 0x0000003b003b7308 */ /* 0x000e220000002400 */
[----:B------:R-:W-:Y:S01]  /*1a5c0*/  FMUL.FTZ R44, R2, R35 ;  /* 0x00000023022c7220 */ /* 0x000fe20000410000 */
[----:B------:R-:W-:Y:S01]  /*1a5d0*/  FFMA.FTZ R35, R121, R10, -R28 ;  /* 0x0000000a79237223 */ /* 0x000fe2000001081c */
[----:B------:R-:W-:Y:S01]  /*1a5e0*/  ISETP.GT.AND P4, PT, R64, 0x51, PT ;  /* 0x000000514000780c */ /* 0x000fe20003f84270 */
[----:B------:R-:W-:Y:S01]  /*1a5f0*/  FMUL.FTZ R52, R2, R46 ;  /* 0x0000002e02347220 */ /* 0x000fe20000410000 */
[----:B---3--:R-:W-:-:S02]  /*1a600*/  FSEL R121, R7, -INF , P3 ;  /* 0xff80000007797808 */ /* 0x008fc40001800000 */
[----:B------:R-:W-:Y:S01]  /*1a610*/  FMNMX.FTZ R60, R99, R60, !PT ;  /* 0x0000003c633c7209 */ /* 0x000fe20007810000 */
[----:B------:R-:W3:Y:S01]  /*1a620*/  MUFU.TANH R4, R4 ;  /* 0x0000000400047308 */ /* 0x000ee20000002400 */
[----:B------:R-:W-:Y:S01]  /*1a630*/  FMUL.FTZ R36, R2, R34 ;  /* 0x0000002202247220 */ /* 0x000fe20000410000 */
[--C-:B------:R-:W-:Y:S01]  /*1a640*/  FFMA.FTZ R34, R125, R10, -R28.reuse ;  /* 0x0000000a7d227223 */ /* 0x100fe2000001081c */
        /* <DEDUP_REMOVED lines=15> */
[----:B------:R-:W-:Y:S01]  /*1a740*/  ISETP.GT.AND P4, PT, R64, 0x61, PT ;  /* 0x000000614000780c */ /* 0x000fe20003f84270 */
[----:B------:R-:W-:Y:S01]  /*1a750*/  FMUL.FTZ R54, R2, R54 ;  /* 0x0000003602367220 */ /* 0x000fe20000410000 */
[----:B---3--:R-:W-:Y:S02]  /*1a760*/  FSEL R85, R4, -INF , P3 ;  /* 0xff80000004557808 */ /* 0x008fe40001800000 */
[----:B------:R-:W-:Y:S02]  /*1a770*/  FMNMX.FTZ R60, R127, R60, !PT ;  /* 0x0000003c7f3c7209 */ /* 0x000fe40007810000 */
[----:B------:R-:W3:Y:S01]  /*1a780*/  MUFU.TANH R66, R66 ;  /* 0x0000004200427308 */ /* 0x000ee20000002400 */
[----:B------:R-:W-:-:S01]  /*1a790*/  FFMA.FTZ R4, R81, R10, -R28 ;  /* 0x0000000a51047223 */ /* 0x000fc2000001081c */
[----:B------:R-:W-:Y:S01]  /*1a7a0*/  ISETP.GT.AND P3, PT, R64, 0x68, PT ;  /* 0x000000684000780c */ /* 0x000fe20003f64270 */
[----:B------:R-:W-:Y:S01]  /*1a7b0*/  FMUL.FTZ R80, R2, R55 ;  /* 0x0000003702507220 */ /* 0x000fe20000410000 */
[----:B--2---:R-:W-:-:S02]  /*1a7c0*/  FSEL R81, R40, -INF , P4 ;  /* 0xff80000028517808 */ /* 0x004fc40002000000 */
[----:B------:R-:W-:Y:S02]  /*1a7d0*/  FMNMX.FTZ R60, R85, R60, !PT ;  /* 0x0000003c553c7209 */ /* 0x000fe40007810000 */
[----:B------:R-:W2:Y:S01]  /*1a7e0*/  MUFU.TANH R70, R70 ;  /* 0x0000004600467308 */ /* 0x000ea20000002400 */
[----:B------:R-:W-:Y:S01]  /*1a7f0*/  FMUL.FTZ R46, R2, R39 ;  /* 0x00000027022e7220 */ /* 0x000fe20000410000 */
[--C-:B------:R-:W-:Y:S01]  /*1a800*/  FFMA.FTZ R39, R129, R10, -R28.reuse ;  /* 0x0000000a81277223 */ /* 0x100fe2000001081c */
[----:B------:R-:W-:Y:S02]  /*1a810*/  ISETP.GT.AND P4, PT, R64, 0x69, PT ;  /* 0x000000694000780c */ /* 0x000fe40003f84270 */
[----:B-1----:R-:W-:Y:S02]  /*1a820*/  FSEL R129, R52, -INF , P3 ;  /* 0xff80000034817808 */ /* 0x002fe40001800000 */
[----:B------:R-:W-:Y:S01]  /*1a830*/  FMNMX.FTZ R60, R81, R60, !PT ;  /* 0x0000003c513c7209 */ /* 0x000fe20007810000 */
[----:B------:R-:W1:Y:S01]  /*1a840*/  MUFU.TANH R54, R54 ;  /* 0x0000003600367308 */ /* 0x000e620000002400 */
[----:B------:R-:W-:-:S01]  /*1a850*/  FFMA.FTZ R59, R69, R10, -R28 ;  /* 0x0000000a453b7223 */ /* 0x000fc2000001081c */
[----:B------:R-:W-:-:S02]  /*1a860*/  ISETP.GT.AND P3, PT, R64, 0x70, PT ;  /* 0x000000704000780c */ /* 0x000fc40003f64270 */
[----:B0-----:R-:W-:Y:S02]  /*1a870*/  FSEL R69, R68, -INF , P4 ;  /* 0xff80000044457808 */ /* 0x001fe40002000000 */
[----:B------:R-:W-:Y:S02]  /*1a880*/  FMNMX.FTZ R60, R129, R60, !PT ;  /* 0x0000003c813c7209 */ /* 0x000fe40007810000 */
[----:B------:R-:W0:Y:S01]  /*1a890*/  MUFU.TANH R80, R80 ;  /* 0x0000005000507308 */ /* 0x000e220000002400 */
[----:B------:R-:W-:Y:S02]  /*1a8a0*/  ISETP.GT.AND P4, PT, R64, 0x71, PT ;  /* 0x000000714000780c */ /* 0x000fe40003f84270 */
[----:B---3--:R-:W-:Y:S02]  /*1a8b0*/  FSEL R131, R66, -INF , P3 ;  /* 0xff80000042837808 */ /* 0x008fe40001800000 */
        /* <DEDUP_REMOVED lines=11> */
[----:B------:R-:W-:Y:S02]  /*1a970*/  ISETP.GT.AND P3, PT, R64, 0x80, PT ;  /* 0x000000804000780c */ /* 0x000fe40003f64270 */
[----:B0-----:R-:W-:Y:S02]  /*1a980*/  FSEL R135, R80, -INF , P4 ;  /* 0xff80000050877808 */ /* 0x001fe40002000000 */
[----:B------:R-:W-:-:S03]  /*1a990*/  FMNMX.FTZ R60, R133, R60, !PT ;  /* 0x0000003c853c7209 */ /* 0x000fc60007810000 */
[----:B------:R-:W0:Y:S01]  /*1a9a0*/  MUFU.TANH R42, R42 ;  /* 0x0000002a002a7308 */ /* 0x000e220000002400 */
[----:B------:R-:W-:Y:S01]  /*1a9b0*/  ISETP.GT.AND P4, PT, R64, 0x81, PT ;  /* 0x000000814000780c */ /* 0x000fe20003f84270 */
[----:B------:R-:W-:Y:S01]  /*1a9c0*/  FMUL.FTZ R38, R2, R38 ;  /* 0x0000002602267220 */ /* 0x000fe20000410000 */
        /* <DEDUP_REMOVED lines=13> */
[----:B------:R-:W-:Y:S02]  /*1aaa0*/  ISETP.GT.AND P3, PT, R64, 0x90, PT ;  /* 0x000000904000780c */ /* 0x000fe40003f64270 */
[----:B0-----:R-:W-:Y:S02]  /*1aab0*/  FSEL R41, R42, -INF , P4 ;  /* 0xff8000002a297808 */ /* 0x001fe40002000000 */
[----:B------:R-:W-:Y:S02]  /*1aac0*/  FMNMX.FTZ R60, R139, R60, !PT ;  /* 0x0000003c8b3c7209 */ /* 0x000fe40007810000 */
[----:B------:R-:W0:Y:S01]  /*1aad0*/  MUFU.TANH R46, R46 ;  /* 0x0000002e002e7308 */ /* 0x000e220000002400 */
[----:B------:R-:W-:Y:S02]  /*1aae0*/  ISETP.GT.AND P4, PT, R64, 0x91, PT ;  /* 0x000000914000780c */ /* 0x000fe40003f84270 */
[----:B---3--:R-:W-:-:S02]  /*1aaf0*/  FSEL R141, R36, -INF , P3 ;  /* 0xff800000248d7808 */ /* 0x008fc40001800000 */
[----:B------:R-:W-:Y:S01]  /*1ab00*/  FMNMX.FTZ R60, R41, R60, !PT ;  /* 0x0000003c293c7209 */ /* 0x000fe20007810000 */
[----:B------:R-:W-:Y:S01]  /*1ab10*/  FFMA.FTZ R204, R43, R10, -R28 ;  /* 0x0000000a2bcc7223 */ /* 0x000fe2000001081c */
[----:B------:R-:W-:Y:S02]  /*1ab20*/  ISETP.GT.AND P3, PT, R64, 0x98, PT ;  /* 0x000000984000780c */ /* 0x000fe40003f64270 */
[----:B--2---:R-:W-:Y:S02]  /*1ab30*/  FSEL R43, R44, -INF , P4 ;  /* 0xff8000002c2b7808 */ /* 0x004fe40002000000 */
[----:B------:R-:W-:Y:S02]  /*1ab40*/  FMNMX.FTZ R60, R141, R60, !PT ;  /* 0x0000003c8d3c7209 */ /* 0x000fe40007810000 */
[----:B------:R-:W-:Y:S02]  /*1ab50*/  ISETP.GT.AND P4, PT, R64, 0x99, PT ;  /* 0x000000994000780c */ /* 0x000fe40003f84270 */
[----:B-1----:R-:W-:-:S02]  /*1ab60*/  FSEL R143, R38, -INF , P3 ;  /* 0xff800000268f7808 */ /* 0x002fc40001800000 */
[----:B------:R-:W-:Y:S02]  /*1ab70*/  FMNMX.FTZ R60, R43, R60, !PT ;  /* 0x0000003c2b3c7209 */ /* 0x000fe40007810000 */
[----:B0-----:R-:W-:Y:S02]  /*1ab80*/  FSEL R145, R46, -INF , P4 ;  /* 0xff8000002e917808 */ /* 0x001fe40002000000 */
[----:B------:R-:W-:-:S04]  /*1ab90*/  FMNMX.FTZ R60, R143, R60, !PT ;  /* 0x0000003c8f3c7209 */ /* 0x000fc80007810000 */
[----:B------:R-:W-:Y:S01]  /*1aba0*/  FMNMX.FTZ R60, R145, R60, !PT ;  /* 0x0000003c913c7209 */ /* 0x000fe20007810000 */
[----:B------:R-:W-:-:S04]  /*1abb0*/  FFMA.FTZ R55, R123, R10, -R28 ;  /* 0x0000000a7b377223 */ /* 0x000fc8000001081c */
[----:B------:R-:W0:Y:S02]  /*1abc0*/  SHFL.BFLY PT, R123, R60, 0x2, 0x1f ;  /* 0x0c401f003c7b7f89 */ /* 0x000e2400000e0000 */
[----:B0-----:R-:W-:-:S05]  /*1abd0*/  FMNMX.FTZ R44, R60, R123, !PT ;  /* 0x0000007b3c2c7209 */ /* 0x001fca0007810000 */
[----:B------:R-:W0:Y:S01]  /*1abe0*/  SHFL.BFLY PT, R123, R44, 0x1, 0x1f ;  /* 0x0c201f002c7b7f89 */ /* 0x000e2200000e0000 */
        /* <DEDUP_REMOVED lines=15> */
[----:B0-----:R-:W-:Y:S01]  /*1ace0*/  FMNMX.FTZ R123, R44, R123, !PT ;  /* 0x0000007b2c7b7209 */ /* 0x001fe20007810000 */
[----:B------:R-:W-:-:S03]  /*1acf0*/  FFMA.FTZ R44, R47, R10, -R28 ;  /* 0x0000000a2f2c7223 */ /* 0x000fc6000001081c */
[C---:B------:R-:W-:Y:S01]  /*1ad00*/  FSETP.NEU.FTZ.AND P3, PT, R123.reuse, -INF , PT ;  /* 0xff8000007b00780b */ /* 0x040fe20003f7d000 */
[----:B------:R-:W-:-:S01]  /*1ad10*/  FFMA.FTZ R46, R123, R10, -8 ;  /* 0xc10000007b2e7423 */ /* 0x000fc2000001000a */
[----:B------:R-:W-:-:S04]  /*1ad20*/  FFMA.FTZ R47, R91, R10, -R28 ;  /* 0x0000000a5b2f7223 */ /* 0x000fc8000001081c */
[----:B------:R-:W-:Y:S01]  /*1ad30*/  FSEL R28, R46, RZ, P3 ;  /* 0x000000ff2e1c7208 */ /* 0x000fe20001800000 */
[----:B------:R-:W-:Y:S04]  /*1ad40*/  MUFU.EX2 R30, R30 ;  /* 0x0000001e001e7308 */ /* 0x000fe80000000800 */
[----:B------:R-:W-:-:S01]  /*1ad50*/  FFMA.FTZ R217, R3, R10, -R28 ;  /* 0x0000000a03d97223 */ /* 0x000fc2000001081c */
[-CC-:B------:R-:W-:Y:S01]  /*1ad60*/  FFMA.FTZ R8, R8, R10.reuse, -R28.reuse ;  /* 0x0000000a08087223 */ /* 0x180fe2000001081c */
[----:B------:R-:W-:-:S02]  /*1ad70*/  FFMA.FTZ R3, R11, R10, -R28 ;  /* 0x0000000a0b037223 */ /* 0x000fc4000001081c */
[----:B------:R-:W0:Y:S01]  /*1ad80*/  MUFU.EX2 R31, R31 ;  /* 0x0000001f001f7308 */ /* 0x000e220000000800 */
[----:B------:R-:W-:-:S01]  /*1ad90*/  FFMA.FTZ R52, R51, R10, -R28 ;  /* 0x0000000a33347223 */ /* 0x000fc2000001081c */
[----:B------:R-:W-:-:S06]  /*1ada0*/  FFMA.FTZ R219, R13, R10, -R28 ;  /* 0x0000000a0ddb7223 */ /* 0x000fcc000001081c */
[----:B------:R-:W-:Y:S08]  /*1adb0*/  MUFU.EX2 R217, R217 ;  /* 0x000000d900d97308 */ /* 0x000ff00000000800 */
[----:B------:R-:W1:Y:S01]  /*1adc0*/  MUFU.EX2 R8, R8 ;  /* 0x0000000800087308 */ /* 0x000e620000000800 */
[----:B------:R-:W-:-:S07]  /*1add0*/  FFMA.FTZ R60, R61, R10, -R28 ;  /* 0x0000000a3d3c7223 */ /* 0x000fce000001081c */
[----:B------:R-:W2:Y:S01]  /*1ade0*/  MUFU.EX2 R32, R32 ;  /* 0x0000002000207308 */ /* 0x000ea20000000800 */
[----:B------:R-:W-:-:S01]  /*1adf0*/  FFMA.FTZ R46, R97, R10, -R28 ;  /* 0x0000000a612e7223 */ /* 0x000fc2000001081c */
[----:B------:R-:W-:-:S06]  /*1ae00*/  @!P2 PRMT R61, RZ, 0x654, R0 ;  /* 0x00000654ff3da816 */ /* 0x000fcc0000000000 */
[----:B------:R-:W-:Y:S01]  /*1ae10*/  MUFU.EX2 R35, R35 ;  /* 0x0000002300237308 */ /* 0x000fe20000000800 */
[----:B------:R-:W-:-:S01]  /*1ae20*/  FFMA.FTZ R11, R109, R10, -R28 ;  /* 0x0000000a6d0b7223 */ /* 0x000fc2000001081c */
[----:B------:R0:W-:Y:S06]  /*1ae30*/  @!P2 SYNCS.ARRIVE.TRANS64.RED.A1T0 RZ, [R61+URZ], RZ ;  /* 0x000000ff3dffa9a7 */ /* 0x0001ec000810043f */
[----:B------:R-:W3:Y:S08]  /*1ae40*/  MUFU.EX2 R3, R3 ;  /* 0x0000000300037308 */ /* 0x000ef00000000800 */
[----:B------:R-:W4:Y:S01]  /*1ae50*/  MUFU.EX2 R52, R52 ;  /* 0x0000003400347308 */ /* 0x000f220000000800 */
[----:B0-----:R-:W-:-:S07]  /*1ae60*/  FADD.FTZ R61, R30, R31 ;  /* 0x0000001f1e3d7221 */ /* 0x001fce0000010000 */
[----:B------:R-:W0:Y:S01]  /*1ae70*/  MUFU.EX2 R34, R34 ;  /* 0x0000002200227308 */ /* 0x000e220000000800 */
[----:B-1----:R-:W-:-:S01]  /*1ae80*/  FADD.FTZ R74, R217, R8 ;  /* 0x00000008d94a7221 */ /* 0x002fc20000010000 */
[----:B------:R-:W-:-:S06]  /*1ae90*/  FFMA.FTZ R56, R111, R10, -R28 ;  /* 0x0000000a6f387223 */ /* 0x000fcc000001081c */
[----:B------:R-:W1:Y:S01]  /*1aea0*/  MUFU.EX2 R219, R219 ;  /* 0x000000db00db7308 */ /* 0x000e620000000800 */
[----:B--2---:R-:W-:-:S07]  /*1aeb0*/  FADD.FTZ R76, R32, R61 ;  /* 0x0000003d204c7221 */ /* 0x004fce0000010000 */
[----:B------:R-:W2:Y:S01]  /*1aec0*/  MUFU.EX2 R39, R39 ;  /* 0x0000002700277308 */ /* 0x000ea20000000800 */
[----:B---3--:R-:W-:-:S01]  /*1aed0*/  FADD.FTZ R61, R3, R74 ;  /* 0x0000004a033d7221 */ /* 0x008fc20000010000 */
[----:B------:R-:W-:-:S06]  /*1aee0*/  FFMA.FTZ R213, R21, R10, -R28 ;  /* 0x0000000a15d57223 */ /* 0x000fcc000001081c */
[----:B------:R-:W3:Y:S01]  /*1aef0*/  MUFU.EX2 R46, R46 ;  /* 0x0000002e002e7308 */ /* 0x000ee20000000800 */
[----:B------:R-:W-:-:S07]  /*1af00*/  FADD.FTZ R63, R35, R76 ;  /* 0x0000004c233f7221 */ /* 0x000fce0000010000 */
[----:B------:R-:W5:Y:S01]  /*1af10*/  MUFU.EX2 R48, R48 ;  /* 0x0000003000307308 */ /* 0x000f620000000800 */
[----:B----4-:R-:W-:-:S01]  /*1af20*/  FADD.FTZ R74, R52, R61 ;  /* 0x0000003d344a7221 */ /* 0x010fc20000010000 */
[----:B------:R-:W-:-:S06]  /*1af30*/  FFMA.FTZ R54, R113, R10, -R28 ;  /* 0x0000000a71367223 */ /* 0x000fcc000001081c */
        /* <DEDUP_REMOVED lines=8> */
[----:B---3--:R-:W-:-:S07]  /*1afc0*/  FADD.FTZ R74, R46, R63 ;  /* 0x0000003f2e4a7221 */ /* 0x008fce0000010000 */
[----:B------:R-:W3:Y:S01]  /*1afd0*/  MUFU.EX2 R213, R213 ;  /* 0x000000d500d57308 */ /* 0x000ee20000000800 */
[----:B-----5:R-:W-:-:S07]  /*1afe0*/  FADD.FTZ R76, R48, R67 ;  /* 0x00000043304c7221 */ /* 0x020fce0000010000 */
[----:B------:R-:W5:Y:S01]  /*1aff0*/  MUFU.EX2 R15, R15 ;  /* 0x0000000f000f7308 */ /* 0x000f620000000800 */
[----:B----4-:R-:W-:-:S01]  /*1b000*/  FADD.FTZ R63, R11, R74 ;  /* 0x0000004a0b3f7221 */ /* 0x010fc20000010000 */
[----:B------:R-:W-:-:S06]  /*1b010*/  FFMA.FTZ R215, R117, R10, -R28 ;  /* 0x0000000a75d77223 */ /* 0x000fcc000001081c */
[----:B------:R-:W4:Y:S01]  /*1b020*/  MUFU.EX2 R54, R54 ;  /* 0x0000003600367308 */ /* 0x000f220000000800 */
[----:B0-----:R-:W-:-:S07]  /*1b030*/  FADD.FTZ R67, R55, R76 ;  /* 0x0000004c37437221 */ /* 0x001fce0000010000 */
[----:B------:R0:W-:Y:S01]  /*1b040*/  MUFU.EX2 R50, R62 ;  /* 0x0000003e00327308 */ /* 0x0001e20000000800 */
[----:B-1----:R-:W-:-:S07]  /*1b050*/  FADD.FTZ R74, R56, R63 ;  /* 0x0000003f384a7221 */ /* 0x002fce0000010000 */
[----:B------:R-:W1:Y:S01]  /*1b060*/  MUFU.EX2 R14, R14 ;  /* 0x0000000e000e7308 */ /* 0x000e620000000800 */
[----:B0-----:R-:W-:-:S01]  /*1b070*/  FFMA.FTZ R62, R105, R10, -R28 ;  /* 0x0000000a693e7223 */ /* 0x001fc2000001081c */
[----:B------:R-:W-:-:S06]  /*1b080*/  FFMA.FTZ R58, R77, R10, -R28 ;  /* 0x0000000a4d3a7223 */ /* 0x000fcc000001081c */
[----:B------:R-:W0:Y:S01]  /*1b090*/  MUFU.EX2 R13, R13 ;  /* 0x0000000d000d7308 */ /* 0x000e220000000800 */
[----:B--2---:R-:W-:-:S07]  /*1b0a0*/  FADD.FTZ R76, R12, R67 ;  /* 0x000000430c4c7221 */ /* 0x004fce0000010000 */
[----:B------:R-:W2:Y:S01]  /*1b0b0*/  MUFU.EX2 R115, R115 ;  /* 0x0000007300737308 */ /* 0x000ea20000000800 */
[----:B---3--:R-:W-:-:S01]  /*1b0c0*/  FADD.FTZ R63, R213, R74 ;  /* 0x0000004ad53f7221 */ /* 0x008fc20000010000 */
[----:B------:R-:W-:-:S06]  /*1b0d0*/  FFMA.FTZ R21, R103, R10, -R28 ;  /* 0x0000000a67157223 */ /* 0x000fcc000001081c */
[----:B------:R-:W3:Y:S01]  /*1b0e0*/  MUFU.EX2 R62, R62 ;  /* 0x0000003e003e7308 */ /* 0x000ee20000000800 */
[----:B-----5:R-:W-:-:S07]  /*1b0f0*/  FADD.FTZ R67, R15, R76 ;  /* 0x0000004c0f437221 */ /* 0x020fce0000010000 */
[----:B------:R-:W5:Y:S01]  /*1b100*/  MUFU.EX2 R20, R20 ;  /* 0x0000001400147308 */ /* 0x000f620000000800 */
[----:B------:R-:W-:-:S01]  /*1b110*/  FFMA.FTZ R66, R101, R10, -R28 ;  /* 0x0000000a65427223 */ /* 0x000fc2000001081c */
[----:B----4-:R-:W-:-:S06]  /*1b120*/  FADD.FTZ R74, R54, R63 ;  /* 0x0000003f364a7221 */ /* 0x010fcc0000010000 */
[----:B------:R-:W4:Y:S01]  /*1b130*/  MUFU.EX2 R215, R215 ;  /* 0x000000d700d77308 */ /* 0x000f220000000800 */
[----:B-1----:R-:W-:-:S01]  /*1b140*/  FADD.FTZ R76, R14, R67 ;  /* 0x000000430e4c7221 */ /* 0x002fc20000010000 */
[----:B------:R-:W-:-:S06]  /*1b150*/  F2FP.SATFINITE.E4M3.F32.PACK_AB_MERGE_C R216, R35, R32, RZ ;  /* 0x0000002023d8723e */ /* 0x000fcc00048070ff */
[----:B------:R-:W1:Y:S01]  /*1b160*/  MUFU.EX2 R75, R75 ;  /* 0x0000004b004b7308 */ /* 0x000e620000000800 */
[----:B0-----:R-:W-:-:S01]  /*1b170*/  FADD.FTZ R35, R13, R74 ;  /* 0x0000004a0d237221 */ /* 0x001fc20000010000 */
[----:B------:R-:W-:-:S06]  /*1b180*/  FFMA.FTZ R209, R119, R10, -R28 ;  /* 0x0000000a77d17223 */ /* 0x000fcc000001081c */
[----:B------:R-:W0:Y:S01]  /*1b190*/  MUFU.EX2 R58, R58 ;  /* 0x0000003a003a7308 */ /* 0x000e220000000800 */
[----:B------:R-:W-:Y:S01]  /*1b1a0*/  F2FP.SATFINITE.E4M3.F32.PACK_AB_MERGE_C R63, R52, R3, RZ ;  /* 0x00000003343f723e */ /* 0x000fe200048070ff */
[----:B--2---:R-:W-:Y:S01]  /*1b1b0*/  FADD.FTZ R3, R115, R76 ;  /* 0x0000004c73037221 */ /* 0x004fe20000010000 */
[----:B------:R-:W-:-:S05]  /*1b1c0*/  F2FP.SATFINITE.E4M3.F32.PACK_AB_MERGE_C R218, R55, R48, RZ ;  /* 0x0000003037da723e */ /* 0x000fca00048070ff */
[----:B------:R-:W2:Y:S01]  /*1b1d0*/  MUFU.EX2 R21, R21 ;  /* 0x0000001500157308 */ /* 0x000ea20000000800 */
[----:B---3--:R-:W-:-:S01]  /*1b1e0*/  FADD.FTZ R48, R62, R35 ;  /* 0x000000233e307221 */ /* 0x008fc20000010000 */
[----:B-----5:R-:W-:-:S06]  /*1b1f0*/  FADD.FTZ R52, R20, R3 ;  /* 0x0000000314347221 */ /* 0x020fcc0000010000 */
[----:B------:R-:W3:Y:S01]  /*1b200*/  MUFU.EX2 R95, R95 ;  /* 0x0000005f005f7308 */ /* 0x000ee20000000800 */
[----:B----4-:R-:W-:-:S07]  /*1b210*/  FADD.FTZ R3, R215, R48 ;  /* 0x00000030d7037221 */ /* 0x010fce0000010000 */
[----:B------:R-:W4:Y:S01]  /*1b220*/  MUFU.EX2 R66, R66 ;  /* 0x0000004200427308 */ /* 0x000f220000000800 */
[----:B------:R-:W-:-:S01]  /*1b230*/  FFMA.FTZ R51, R57, R10, -R28 ;  /* 0x0000000a39337223 */ /* 0x000fc2000001081c */
[----:B------:R-:W-:Y:S01]  /*1b240*/  F2FP.SATFINITE.E4M3.F32.PACK_AB_MERGE_C R56, R56, R11, RZ ;  /* 0x0000000b3838723e */ /* 0x000fe200048070ff */
[----:B-1----:R-:W-:-:S05]  /*1b250*/  FADD.FTZ R11, R75, R52 ;  /* 0x000000344b0b7221 */ /* 0x002fca0000010000 */
[----:B------:R-:W1:Y:S01]  /*1b260*/  MUFU.EX2 R7, R7 ;  /* 0x0000000700077308 */ /* 0x000e620000000800 */
[----:B------:R-:W-:Y:S01]  /*1b270*/  F2FP.SATFINITE.E4M3.F32.PACK_AB_MERGE_C R212, R115, R14, RZ ;  /* 0x0000000e73d4723e */ /* 0x000fe200048070ff */
[----:B------:R-:W-:Y:S01]  /*1b280*/  FFMA.FTZ R68, R99, R10, -R28 ;  /* 0x0000000a63447223 */ /* 0x000fe2000001081c */
[----:B0-----:R-:W-:-:S05]  /*1b290*/  FADD.FTZ R14, R58, R3 ;  /* 0x000000033a0e7221 */ /* 0x001fca0000010000 */
[----:B------:R-:W0:Y:S01]  /*1b2a0*/  MUFU.EX2 R209, R209 ;  /* 0x000000d100d17308 */ /* 0x000e220000000800 */
[----:B------:R-:W-:-:S07]  /*1b2b0*/  FADD.FTZ R48, R50, R11 ;  /* 0x0000000b32307221 */ /* 0x000fce0000010000 */
[----:B------:R-:W5:Y:S01]  /*1b2c0*/  MUFU.EX2 R208, R208 ;  /* 0x000000d000d07308 */ /* 0x000f620000000800 */
[----:B--2---:R-:W-:-:S01]  /*1b2d0*/  FADD.FTZ R3, R21, R14 ;  /* 0x0000000e15037221 */ /* 0x004fc20000010000 */
[----:B------:R-:W-:-:S06]  /*1b2e0*/  FFMA.FTZ R211, R121, R10, -R28 ;  /* 0x0000000a79d37223 */ /* 0x000fcc000001081c */
[----:B------:R-:W2:Y:S01]  /*1b2f0*/  MUFU.EX2 R60, R60 ;  /* 0x0000003c003c7308 */ /* 0x000ea20000000800 */
[----:B---3--:R-:W-:-:S01]  /*1b300*/  FADD.FTZ R48, R95, R48 ;  /* 0x000000305f307221 */ /* 0x008fc20000010000 */
[----:B----4-:R-:W-:-:S06]  /*1b310*/  F2FP.SATFINITE.E4M3.F32.PACK_AB_MERGE_C R21, R66, R21, RZ ;  /* 0x000000154215723e */ /* 0x010fcc00048070ff */
[----:B------:R-:W3:Y:S01]  /*1b320*/  MUFU.EX2 R4, R4 ;  /* 0x0000000400047308 */ /* 0x000ee20000000800 */
[----:B------:R-:W-:-:S01]  /*1b330*/  FADD.FTZ R66, R66, R3 ;  /* 0x0000000342427221 */ /* 0x000fc20000010000 */
[----:B------:R-:W-:-:S06]  /*1b340*/  FFMA.FTZ R64, R125, R10, -R28 ;  /* 0x0000000a7d407223 */ /* 0x000fcc000001081c */
[----:B------:R-:W4:Y:S01]  /*1b350*/  MUFU.EX2 R51, R51 ;  /* 0x0000003300337308 */ /* 0x000f220000000800 */
[----:B-1----:R-:W-:-:S07]  /*1b360*/  FADD.FTZ R3, R7, R48 ;  /* 0x0000003007037221 */ /* 0x002fce0000010000 */
[----:B------:R-:W1:Y:S01]  /*1b370*/  MUFU.EX2 R59, R59 ;  /* 0x0000003b003b7308 */ /* 0x000e620000000800 */
[----:B0-----:R-:W-:-:S07]  /*1b380*/  FADD.FTZ R11, R209, R66 ;  /* 0x00000042d10b7221 */ /* 0x001fce0000010000 */
[----:B------:R-:W0:Y:S01]  /*1b390*/  MUFU.EX2 R68, R68 ;  /* 0x0000004400447308 */ /* 0x000e220000000800 */
[----:B------:R-:W-:-:S01]  /*1b3a0*/  FFMA.FTZ R57, R93, R10, -R28 ;  /* 0x0000000a5d397223 */ /* 0x000fc2000001081c */
[----:B-----5:R-:W-:-:S06]  /*1b3b0*/  FADD.FTZ R3, R208, R3 ;  /* 0x00000003d0037221 */ /* 0x020fcc0000010000 */
[----:B------:R-:W5:Y:S01]  /*1b3c0*/  MUFU.EX2 R6, R6 ;  /* 0x0000000600067308 */ /* 0x000f620000000800 */
[----:B------:R-:W-:Y:S01]  /*1b3d0*/  F2FP.SATFINITE.E4M3.F32.PACK_AB_MERGE_C R217, R8, R217, R63 ;  /* 0x000000d908d9723e */ /* 0x000fe2000480703f */
[----:B--2---:R-:W-:-:S06]  /*1b3e0*/  FADD.FTZ R8, R60, R11 ;  /* 0x0000000b3c087221 */ /* 0x004fcc0000010000 */
[----:B------:R-:W2:Y:S01]  /*1b3f0*/  MUFU.EX2 R211, R211 ;  /* 0x000000d300d37308 */ /* 0x000ea20000000800 */
[----:B------:R-:W-:Y:S01]  /*1b400*/  F2FP.SATFINITE.E4M3.F32.PACK_AB_MERGE_C R216, R31, R30, R216 ;  /* 0x0000001e1fd8723e */ /* 0x000fe200048070d8 */
[----:B---3--:R-:W-:-:S06]  /*1b410*/  FADD.FTZ R30, R4, R3 ;  /* 0x00000003041e7221 */ /* 0x008fcc0000010000 */
[----:B------:R-:W3:Y:S01]  /*1b420*/  MUFU.EX2 R65, R65 ;  /* 0x0000004100417308 */ /* 0x000ee20000000800 */
[----:B------:R-:W-:-:S01]  /*1b430*/  FFMA.FTZ R127, R127, R10, -R28 ;  /* 0x0000000a7f7f7223 */ /* 0x000fc2000001081c */
[----:B------:R-:W-:Y:S01]  /*1b440*/  F2FP.SATFINITE.E4M3.F32.PACK_AB_MERGE_C R212, R15, R12, R212 ;  /* 0x0000000c0fd4723e */ /* 0x000fe200048070d4 */
[----:B----4-:R-:W-:-:S05]  /*1b450*/  FADD.FTZ R3, R51, R8 ;  /* 0x0000000833037221 */ /* 0x010fca0000010000 */
[----:B------:R-:W4:Y:S01]  /*1b460*/  MUFU.EX2 R64, R64 ;  /* 0x0000004000407308 */ /* 0x000f220000000800 */
[----:B------:R-:W-:-:S01]  /*1b470*/  FFMA.FTZ R205, R85, R10, -R28 ;  /* 0x0000000a55cd7223 */ /* 0x000fc2000001081c */
[C---:B-1----:R-:W-:Y:S01]  /*1b480*/  F2FP.SATFINITE.E4M3.F32.PACK_AB_MERGE_C R15, R59.reuse, R4, RZ ;  /* 0x000000043b0f723e */ /* 0x042fe200048070ff */
[----:B------:R-:W-:-:S05]  /*1b490*/  FADD.FTZ R59, R59, R30 ;  /* 0x0000001e3b3b7221 */ /* 0x000fca0000010000 */
[----:B------:R-:W1:Y:S01]  /*1b4a0*/  MUFU.EX2 R24, R24 ;  /* 0x0000001800187308 */ /* 0x000e620000000800 */
[C---:B0-----:R-:W-:Y:S01]  /*1b4b0*/  F2FP.SATFINITE.E4M3.F32.PACK_AB_MERGE_C R51, R68.reuse, R51, RZ ;  /* 0x000000334433723e */ /* 0x041fe200048070ff */
[----:B------:R-:W-:-:S06]  /*1b4c0*/  FADD.FTZ R68, R68, R3 ;  /* 0x0000000344447221 */ /* 0x000fcc0000010000 */
[----:B------:R-:W0:Y:S01]  /*1b4d0*/  MUFU.EX2 R57, R57 ;  /* 0x0000003900397308 */ /* 0x000e220000000800 */
[----:B------:R-:W-:-:S01]  /*1b4e0*/  FFMA.FTZ R70, R81, R10, -R28 ;  /* 0x0000000a51467223 */ /* 0x000fc2000001081c */
[----:B-----5:R-:W-:-:S06]  /*1b4f0*/  FADD.FTZ R8, R6, R59 ;  /* 0x0000003b06087221 */ /* 0x020fcc0000010000 */
[----:B------:R-:W5:Y:S01]  /*1b500*/  MUFU.EX2 R27, R27 ;  /* 0x0000001b001b7308 */ /* 0x000f620000000800 */
[----:B--2---:R-:W-:-:S07]  /*1b510*/  FADD.FTZ R3, R211, R68 ;  /* 0x00000044d3037221 */ /* 0x004fce0000010000 */
[----:B------:R-:W2:Y:S01]  /*1b520*/  MUFU.EX2 R0, R127 ;  /* 0x0000007f00007308 */ /* 0x000ea20000000800 */
[----:B---3--:R-:W-:-:S01]  /*1b530*/  FADD.FTZ R11, R65, R8 ;  /* 0x00000008410b7221 */ /* 0x008fc20000010000 */
[----:B------:R-:W-:-:S06]  /*1b540*/  FFMA.FTZ R129, R129, R10, -R28 ;  /* 0x0000000a81817223 */ /* 0x000fcc000001081c */
[----:B------:R-:W3:Y:S01]  /*1b550*/  MUFU.EX2 R204, R204 ;  /* 0x000000cc00cc7308 */ /* 0x000ee20000000800 */
[----:B------:R-:W-:-:S01]  /*1b560*/  FFMA.FTZ R72, R69, R10, -R28 ;  /* 0x0000000a45487223 */ /* 0x000fc2000001081c */
[----:B----4-:R-:W-:-:S06]  /*1b570*/  FADD.FTZ R8, R64, R3 ;  /* 0x0000000340087221 */ /* 0x010fcc0000010000 */
[----:B------:R-:W4:Y:S01]  /*1b580*/  MUFU.EX2 R205, R205 ;  /* 0x000000cd00cd7308 */ /* 0x000f220000000800 */
[----:B------:R-:W-:-:S01]  /*1b590*/  FFMA.FTZ R61, R53, R10, -R28 ;  /* 0x0000000a353d7223 */ /* 0x000fc2000001081c */
[----:B-1----:R-:W-:-:S06]  /*1b5a0*/  FADD.FTZ R12, R24, R11 ;  /* 0x0000000b180c7221 */ /* 0x002fcc0000010000 */
[----:B------:R-:W1:Y:S01]  /*1b5b0*/  MUFU.EX2 R5, R5 ;  /* 0x0000000500057308 */ /* 0x000e620000000800 */
[----:B0-----:R-:W-:-:S01]  /*1b5c0*/  FADD.FTZ R3, R57, R8 ;  /* 0x0000000839037221 */ /* 0x001fc20000010000 */
[----:B------:R-:W-:-:S06]  /*1b5d0*/  FFMA.FTZ R207, R131, R10, -R28 ;  /* 0x0000000a83cf7223 */ /* 0x000fcc000001081c */
[----:B------:R-:W0:Y:S01]  /*1b5e0*/  MUFU.EX2 R70, R70 ;  /* 0x0000004600467308 */ /* 0x000e220000000800 */
[C---:B-----5:R-:W-:Y:S01]  /*1b5f0*/  F2FP.SATFINITE.E4M3.F32.PACK_AB_MERGE_C R210, R27.reuse, R24, RZ ;  /* 0x000000181bd2723e */ /* 0x060fe200048070ff */
[----:B------:R-:W-:-:S06]  /*1b600*/  FADD.FTZ R27, R27, R12 ;  /* 0x0000000c1b1b7221 */ /* 0x000fcc0000010000 */
[----:B------:R-:W5:Y:S01]  /*1b610*/  MUFU.EX2 R25, R25 ;  /* 0x0000001900197308 */ /* 0x000f620000000800 */
[----:B--2---:R-:W-:-:S07]  /*1b620*/  FADD.FTZ R8, R0, R3 ;  /* 0x0000000300087221 */ /* 0x004fce0000010000 */
[----:B------:R-:W2:Y:S01]  /*1b630*/  MUFU.EX2 R53, R129 ;  /* 0x0000008100357308 */ /* 0x000ea20000000800 */
[----:B---3--:R-:W-:-:S01]  /*1b640*/  FADD.FTZ R12, R204, R27 ;  /* 0x0000001bcc0c7221 */ /* 0x008fc20000010000 */
[----:B------:R-:W-:-:S06]  /*1b650*/  FFMA.FTZ R71, R71, R10, -R28 ;  /* 0x0000000a47477223 */ /* 0x000fcc000001081c */
[----:B------:R-:W3:Y:S01]  /*1b660*/  MUFU.EX2 R26, R26 ;  /* 0x0000001a001a7308 */ /* 0x000ee20000000800 */
[----:B----4-:R-:W-:-:S07]  /*1b670*/  FADD.FTZ R3, R205, R8 ;  /* 0x00000008cd037221 */ /* 0x010fce0000010000 */
[----:B------:R-:W4:Y:S01]  /*1b680*/  MUFU.EX2 R72, R72 ;  /* 0x0000004800487308 */ /* 0x000f220000000800 */
[----:B-1----:R-:W-:-:S01]  /*1b690*/  FADD.FTZ R12, R5, R12 ;  /* 0x0000000c050c7221 */ /* 0x002fc20000010000 */
[----:B------:R-:W-:-:S06]  /*1b6a0*/  F2FP.SATFINITE.E4M3.F32.PACK_AB_MERGE_C R210, R65, R6, R210 ;  /* 0x0000000641d2723e */ /* 0x000fcc00048070d2 */
[----:B------:R-:W1:Y:S01]  /*1b6b0*/  MUFU.EX2 R206, R206 ;  /* 0x000000ce00ce7308 */ /* 0x000e620000000800 */
[----:B------:R-:W-:-:S01]  /*1b6c0*/  FFMA.FTZ R133, R133, R10, -R28 ;  /* 0x0000000a85857223 */ /* 0x000fc2000001081c */
[----:B0-----:R-:W-:Y:S01]  /*1b6d0*/  FADD.FTZ R6, R70, R3 ;  /* 0x0000000346067221 */ /* 0x001fe20000010000 */
[----:B------:R-:W-:-:S05]  /*1b6e0*/  FFMA.FTZ R135, R135, R10, -R28 ;  /* 0x0000000a87877223 */ /* 0x000fca000001081c */
[----:B------:R-:W-:Y:S01]  /*1b6f0*/  MUFU.EX2 R29, R29 ;  /* 0x0000001d001d7308 */ /* 0x000fe20000000800 */
[----:B-----5:R-:W-:-:S01]  /*1b700*/  FADD.FTZ R3, R25, R12 ;  /* 0x0000000c19037221 */ /* 0x020fc20000010000 */
[----:B------:R-:W-:Y:S01]  /*1b710*/  F2FP.SATFINITE.E4M3.F32.PACK_AB_MERGE_C R208, R208, R7, R15 ;  /* 0x00000007d0d0723e */ /* 0x000fe2000480700f */
[----:B------:R-:W0:Y:S05]  /*1b720*/  @P0 LDC R11, c[0x0][0x44c] ;  /* 0x00011300ff0b0b82 */ /* 0x000e2a0000000800 */
[----:B------:R-:W5:Y:S01]  /*1b730*/  MUFU.EX2 R207, R207 ;  /* 0x000000cf00cf7308 */ /* 0x000f620000000800 */
[----:B------:R-:W-:Y:S01]  /*1b740*/  F2FP.SATFINITE.E4M3.F32.PACK_AB_MERGE_C R214, R95, R50, RZ ;  /* 0x000000325fd6723e */ /* 0x000fe200048070ff */
[----:B--2---:R-:W-:-:S06]  /*1b750*/  FADD.FTZ R7, R53, R6 ;  /* 0x0000000635077221 */ /* 0x004fcc0000010000 */
[----:B------:R-:W2:Y:S01]  /*1b760*/  MUFU.EX2 R32, R71 ;  /* 0x0000004700207308 */ /* 0x000ea20000000800 */
[----:B---3--:R-:W-:-:S07]  /*1b770*/  FADD.FTZ R3, R26, R3 ;  /* 0x000000031a037221 */ /* 0x008fce0000010000 */
[----:B------:R-:W-:Y:S01]  /*1b780*/  MUFU.EX2 R36, R36 ;  /* 0x0000002400247308 */ /* 0x000fe20000000800 */
[----:B----4-:R-:W-:-:S07]  /*1b790*/  F2FP.SATFINITE.E4M3.F32.PACK_AB_MERGE_C R53, R72, R53, RZ ;  /* 0x000000354835723e */ /* 0x010fce00048070ff */
[----:B------:R-:W3:Y:S01]  /*1b7a0*/  MUFU.EX2 R33, R33 ;  /* 0x0000002100217308 */ /* 0x000ee20000000800 */
[----:B------:R-:W-:Y:S01]  /*1b7b0*/  F2FP.SATFINITE.E4M3.F32.PACK_AB_MERGE_C R214, R75, R20, R214 ;  /* 0x000000144bd6723e */ /* 0x000fe200048070d6 */
[----:B------:R-:W-:Y:S01]  /*1b7c0*/  FADD.FTZ R72, R72, R7 ;  /* 0x0000000748487221 */ /* 0x000fe20000010000 */
[----:B------:R-:W-:Y:S01]  /*1b7d0*/  F2FP.SATFINITE.E4M3.F32.PACK_AB_MERGE_C R25, R26, R25, RZ ;  /* 0x000000191a19723e */ /* 0x000fe200048070ff */
[----:B------:R-:W4:Y:S04]  /*1b7e0*/  @P0 LDC R20, c[0x0][0x450] ;  /* 0x00011400ff140b82 */ /* 0x000f280000000800 */
[----:B------:R-:W-:Y:S01]  /*1b7f0*/  MUFU.EX2 R133, R133 ;  /* 0x0000008500857308 */ /* 0x000fe20000000800 */
[----:B------:R-:W-:-:S01]  /*1b800*/  FFMA.FTZ R137, R137, R10, -R28 ;  /* 0x0000000a89897223 */ /* 0x000fc2000001081c */
[----:B-1----:R-:W-:-:S06]  /*1b810*/  FADD.FTZ R8, R206, R3 ;  /* 0x00000003ce087221 */ /* 0x002fcc0000010000 */
[----:B------:R-:W1:Y:S01]  /*1b820*/  MUFU.EX2 R14, R135 ;  /* 0x00000087000e7308 */ /* 0x000e620000000800 */
[----:B-----5:R-:W-:-:S01]  /*1b830*/  FADD.FTZ R3, R207, R72 ;  /* 0x00000048cf037221 */ /* 0x020fc20000010000 */
[----:B------:R-:W-:Y:S01]  /*1b840*/  F2FP.SATFINITE.E4M3.F32.PACK_AB_MERGE_C R204, R5, R204, R25 ;  /* 0x000000cc05cc723e */ /* 0x000fe20004807019 */
[----:B------:R-:W-:-:S05]  /*1b850*/  FFMA.FTZ R139, R139, R10, -R28 ;  /* 0x0000000a8b8b7223 */ /* 0x000fca000001081c */
[----:B------:R-:W5:Y:S01]  /*1b860*/  MUFU.EX2 R38, R38 ;  /* 0x0000002600267308 */ /* 0x000f620000000800 */
[----:B------:R-:W-:-:S01]  /*1b870*/  FADD.FTZ R5, R29, R8 ;  /* 0x000000081d057221 */ /* 0x000fc20000010000 */
[----:B------:R-:W-:Y:S01]  /*1b880*/  FFMA.FTZ R41, R41, R10, -R28 ;  /* 0x0000000a29297223 */ /* 0x000fe2000001081c */
[----:B--2---:R-:W-:-:S01]  /*1b890*/  FADD.FTZ R8, R32, R3 ;  /* 0x0000000320087221 */ /* 0x004fc20000010000 */
[----:B---3--:R-:W-:-:S04]  /*1b8a0*/  F2FP.SATFINITE.E4M3.F32.PACK_AB_MERGE_C R3, R33, R36, RZ ;  /* 0x000000242103723e */ /* 0x008fc800048070ff */
[----:B------:R-:W2:Y:S01]  /*1b8b0*/  MUFU.EX2 R45, R45 ;  /* 0x0000002d002d7308 */ /* 0x000ea20000000800 */
[----:B------:R-:W-:-:S01]  /*1b8c0*/  FADD.FTZ R36, R36, R5 ;  /* 0x0000000524247221 */ /* 0x000fc20000010000 */
[----:B------:R-:W-:-:S06]  /*1b8d0*/  F2FP.SATFINITE.E4M3.F32.PACK_AB_MERGE_C R57, R0, R57, RZ ;  /* 0x000000390039723e */ /* 0x000fcc00048070ff */
[----:B------:R-:W-:Y:S01]  /*1b8e0*/  MUFU.EX2 R37, R37 ;  /* 0x0000002500257308 */ /* 0x000fe20000000800 */
[----:B------:R-:W-:-:S07]  /*1b8f0*/  FADD.FTZ R33, R33, R36 ;  /* 0x0000002421217221 */ /* 0x000fce0000010000 */
[----:B------:R-:W-:Y:S01]  /*1b900*/  MUFU.EX2 R40, R40 ;  /* 0x0000002800287308 */ /* 0x000fe20000000800 */
[----:B-1----:R-:W-:-:S07]  /*1b910*/  F2FP.SATFINITE.E4M3.F32.PACK_AB_MERGE_C R7, R14, R133, RZ ;  /* 0x000000850e07723e */ /* 0x002fce00048070ff */
[----:B------:R-:W1:Y:S01]  /*1b920*/  MUFU.EX2 R137, R137 ;  /* 0x0000008900897308 */ /* 0x000e620000000800 */
[----:B------:R-:W-:-:S01]  /*1b930*/  FFMA.FTZ R141, R141, R10, -R28 ;  /* 0x0000000a8d8d7223 */ /* 0x000fc2000001081c */
[-CC-:B------:R-:W-:Y:S01]  /*1b940*/  FFMA.FTZ R43, R43, R10.reuse, -R28.reuse ;  /* 0x0000000a2b2b7223 */ /* 0x180fe2000001081c */
[----:B------:R-:W-:-:S05]  /*1b950*/  FFMA.FTZ R143, R143, R10, -R28 ;  /* 0x0000000a8f8f7223 */ /* 0x000fca000001081c */
[----:B------:R-:W3:Y:S01]  /*1b960*/  MUFU.EX2 R4, R61 ;  /* 0x0000003d00047308 */ /* 0x000ee20000000800 */
[----:B------:R-:W-:-:S01]  /*1b970*/  FADD.FTZ R133, R133, R8 ;  /* 0x0000000885857221 */ /* 0x000fc20000010000 */
[----:B------:R-:W-:-:S06]  /*1b980*/  FFMA.FTZ R28, R145, R10, -R28 ;  /* 0x0000000a911c7223 */ /* 0x000fcc000001081c */
[----:B------:R-:W-:Y:S01]  /*1b990*/  MUFU.EX2 R139, R139 ;  /* 0x0000008b008b7308 */ /* 0x000fe20000000800 */
[----:B-----5:R-:W-:-:S07]  /*1b9a0*/  FADD.FTZ R8, R38, R33 ;  /* 0x0000002126087221 */ /* 0x020fce0000010000 */
[----:B------:R-:W5:Y:S01]  /*1b9b0*/  MUFU.EX2 R0, R41 ;  /* 0x0000002900007308 */ /* 0x000f620000000800 */
[----:B------:R-:W-:Y:S01]  /*1b9c0*/  F2FP.SATFINITE.E4M3.F32.PACK_AB_MERGE_C R207, R32, R207, R7 ;  /* 0x000000cf20cf723e */ /* 0x000fe20004807007 */
[----:B0-----:R-:W-:-:S04]  /*1b9d0*/  @P0 IMAD.HI.U32 R7, R236, R11, RZ ;  /* 0x0000000bec070227 */ /* 0x001fc800078e00ff */
[----:B------:R-:W-:-:S02]  /*1b9e0*/  FADD.FTZ R14, R14, R133 ;  /* 0x000000850e0e7221 */ /* 0x000fc40000010000 */
[----:B------:R-:W0:Y:S01]  /*1b9f0*/  MUFU.EX2 R42, R42 ;  /* 0x0000002a002a7308 */ /* 0x000e220000000800 */
[----:B--2---:R-:W-:-:S01]  /*1ba00*/  FADD.FTZ R8, R45, R8 ;  /* 0x000000082d087221 */ /* 0x004fc20000010000 */
[----:B------:R-:W-:Y:S01]  /*1ba10*/  F2FP.SATFINITE.E4M3.F32.PACK_AB_MERGE_C R206, R29, R206, R3 ;  /* 0x000000ce1dce723e */ /* 0x000fe20004807003 */
[----:B------:R-:W-:Y:S02]  /*1ba20*/  IMAD.MOV.U32 R5, RZ, RZ, R236 ;  /* 0x000000ffff057224 */ /* 0x000fe400078e00ec */
[----:B-1----:R-:W-:-:S03]  /*1ba30*/  FADD.FTZ R3, R137, R14 ;  /* 0x0000000e89037221 */ /* 0x002fc60000010000 */
[----:B------:R-:W1:Y:S01]  /*1ba40*/  MUFU.EX2 R49, R49 ;  /* 0x0000003100317308 */ /* 0x000e620000000800 */
[----:B------:R-:W-:Y:S01]  /*1ba50*/  F2FP.SATFINITE.E4M3.F32.PACK_AB_MERGE_C R200, R40, R37, RZ ;  /* 0x0000002528c8723e */ /* 0x000fe200048070ff */
[----:B------:R-:W-:Y:S01]  /*1ba60*/  FADD.FTZ R37, R37, R8 ;  /* 0x0000000825257221 */ /* 0x000fe20000010000 */
[----:B----4-:R-:W-:-:S05]  /*1ba70*/  @P0 SHF.R.U32.HI R5, RZ, R20, R7 ;  /* 0x00000014ff050219 */ /* 0x010fca0000011607 */
[----:B------:R-:W2:Y:S01]  /*1ba80*/  MUFU.EX2 R141, R141 ;  /* 0x0000008d008d7308 */ /* 0x000ea20000000800 */
[----:B---3--:R-:W-:-:S01]  /*1ba90*/  FADD.FTZ R12, R4, R3 ;  /* 0x00000003040c7221 */ /* 0x008fc20000010000 */
[----:B-----5:R-:W-:-:S06]  /*1baa0*/  F2FP.SATFINITE.E4M3.F32.PACK_AB_MERGE_C R201, R0, R139, RZ ;  /* 0x0000008b00c9723e */ /* 0x020fcc00048070ff */
[----:B------:R-:W-:Y:S01]  /*1bab0*/  MUFU.EX2 R143, R143 ;  /* 0x0000008f008f7308 */ /* 0x000fe20000000800 */
[----:B------:R-:W-:Y:S01]  /*1bac0*/  IADD3 R5, R5, R106, -R108 ;  /* 0x0000006a05057210 */ /* 0x000fe20007ffe86c */
[----:B------:R-:W-:-:S06]  /*1bad0*/  FADD.FTZ R37, R40, R37 ;  /* 0x0000002528257221 */ /* 0x000fcc0000010000 */
[----:B------:R-:W3:Y:S01]  /*1bae0*/  MUFU.EX2 R28, R28 ;  /* 0x0000001c001c7308 */ /* 0x000ee20000000800 */
[----:B------:R-:W-:-:S01]  /*1baf0*/  FADD.FTZ R3, R139, R12 ;  /* 0x0000000c8b037221 */ /* 0x000fc20000010000 */
[----:B------:R-:W-:-:S06]  /*1bb00*/  F2FP.SATFINITE.E4M3.F32.PACK_AB_MERGE_C R201, R4, R137, R201 ;  /* 0x0000008904c9723e */ /* 0x000fcc00048070c9 */
[----:B------:R-:W4:Y:S01]  /*1bb10*/  MUFU.EX2 R6, R43 ;  /* 0x0000002b00067308 */ /* 0x000f220000000800 */
[----:B0-----:R-:W-:-:S01]  /*1bb20*/  FADD.FTZ R4, R42, R37 ;  /* 0x000000252a047221 */ /* 0x001fc20000010000 */
[----:B------:R-:W-:-:S04]  /*1bb30*/  IMAD.HI R7, R5, 0x66666667, RZ ;  /* 0x6666666705077827 */ /* 0x000fc800078e02ff */
[----:B------:R-:W-:-:S01]  /*1bb40*/  FADD.FTZ R0, R0, R3 ;  /* 0x0000000300007221 */ /* 0x000fc20000010000 */
[----:B-1----:R-:W-:Y:S01]  /*1bb50*/  FADD.FTZ R5, R49, R4 ;  /* 0x0000000431057221 */ /* 0x002fe20000010000 */
[----:B------:R-:W-:Y:S02]  /*1bb60*/  SHF.R.U32.HI R4, RZ, 0x1f, R7 ;  /* 0x0000001fff047819 */ /* 0x000fe40000011607 */
[----:B--2---:R-:W-:Y:S01]  /*1bb70*/  FADD.FTZ R3, R141, R0 ;  /* 0x000000008d037221 */ /* 0x004fe20000010000 */
[----:B---3--:R-:W-:Y:S01]  /*1bb80*/  F2FP.SATFINITE.E4M3.F32.PACK_AB_MERGE_C R203, R28, R143, RZ ;  /* 0x0000008f1ccb723e */ /* 0x008fe200048070ff */
[----:B------:R-:W-:Y:S01]  /*1bb90*/  MUFU.EX2 R44, R44 ;  /* 0x0000002c002c7308 */ /* 0x000fe20000000800 */
[----:B------:R-:W-:-:S07]  /*1bba0*/  LEA.HI.SX32 R4, R7, R4, 0x1a ;  /* 0x0000000407047211 */ /* 0x000fce00078fd2ff */
[----:B------:R-:W0:Y:S01]  /*1bbb0*/  MUFU.EX2 R47, R47 ;  /* 0x0000002f002f7308 */ /* 0x000e220000000800 */
[----:B----4-:R-:W-:-:S01]  /*1bbc0*/  FADD.FTZ R0, R6, R3 ;  /* 0x0000000306007221 */ /* 0x010fc20000010000 */
[----:B------:R-:W-:Y:S01]  /*1bbd0*/  F2FP.SATFINITE.E4M3.F32.PACK_AB_MERGE_C R203, R6, R141, R203 ;  /* 0x0000008d06cb723e */ /* 0x000fe200048070cb */
[----:B------:R-:W-:Y:S01]  /*1bbe0*/  VIADD R6, R107, 0xfffffffe ;  /* 0xfffffffe6b067836 */ /* 0x000fe20000000000 */
[----:B------:R-:W-:-:S04]  /*1bbf0*/  VIMNMX R14, R235, R4, !PT ;  /* 0x00000004eb0e7248 */ /* 0x000fc80007fe0100 */
[----:B------:R-:W-:Y:S01]  /*1bc00*/  ISETP.GE.AND P2, PT, R6, R14, PT ;  /* 0x0000000e0600720c */ /* 0x000fe20003f46270 */
[----:B------:R-:W-:-:S01]  /*1bc10*/  FADD.FTZ R143, R143, R0 ;  /* 0x000000008f8f7221 */ /* 0x000fc20000010000 */
[----:B------:R-:W-:Y:S02]  /*1bc20*/  F2FP.SATFINITE.E4M3.F32.PACK_AB_MERGE_C R13, R62, R13, RZ ;  /* 0x0000000d3e0d723e */ /* 0x000fe400048070ff */
[----:B------:R-:W-:Y:S02]  /*1bc30*/  CS2R R24, SRZ ;  /* 0x0000000000187805 */ /* 0x000fe4000001ff00 */
[----:B------:R-:W-:Y:S02]  /*1bc40*/  F2FP.SATFINITE.E4M3.F32.PACK_AB_MERGE_C R218, R39, R34, R218 ;  /* 0x0000002227da723e */ /* 0x000fe400048070da */
[C---:B0-----:R-:W-:Y:S01]  /*1bc50*/  F2FP.SATFINITE.E4M3.F32.PACK_AB_MERGE_C R202, R47.reuse, R44, RZ ;  /* 0x0000002c2fca723e */ /* 0x041fe200048070ff */
[----:B------:R-:W-:Y:S01]  /*1bc60*/  FADD.FTZ R44, R44, R5 ;  /* 0x000000052c2c7221 */ /* 0x000fe20000010000 */
[----:B------:R-:W-:Y:S01]  /*1bc70*/  F2FP.SATFINITE.E4M3.F32.PACK_AB_MERGE_C R219, R46, R219, R56 ;  /* 0x000000db2edb723e */ /* 0x000fe20004807038 */
[----:B------:R-:W-:Y:S01]  /*1bc80*/  FADD.FTZ R0, R28, R143 ;  /* 0x0000008f1c007221 */ /* 0x000fe20000010000 */
[----:B------:R-:W-:Y:S01]  /*1bc90*/  F2FP.SATFINITE.E4M3.F32.PACK_AB_MERGE_C R213, R54, R213, R13 ;  /* 0x000000d536d5723e */ /* 0x000fe2000480700d */
[----:B------:R-:W-:Y:S01]  /*1bca0*/  FADD.FTZ R3, R47, R44 ;  /* 0x0000002c2f037221 */ /* 0x000fe20000010000 */
[----:B------:R-:W-:-:S02]  /*1bcb0*/  F2FP.SATFINITE.E4M3.F32.PACK_AB_MERGE_C R215, R58, R215, R21 ;  /* 0x000000d73ad7723e */ /* 0x000fc40004807015 */
[----:B------:R-:W-:Y:S02]  /*1bcc0*/  CS2R R26, SRZ ;  /* 0x00000000001a7805 */ /* 0x000fe4000001ff00 */
[----:B------:R-:W-:Y:S02]  /*1bcd0*/  F2FP.SATFINITE.E4M3.F32.PACK_AB_MERGE_C R209, R60, R209, R51 ;  /* 0x000000d13cd1723e */ /* 0x000fe40004807033 */
[----:B------:R-:W-:Y:S02]  /*1bce0*/  CS2R R28, SRZ ;  /* 0x00000000001c7805 */ /* 0x000fe4000001ff00 */
[----:B------:R-:W-:Y:S02]  /*1bcf0*/  F2FP.SATFINITE.E4M3.F32.PACK_AB_MERGE_C R211, R64, R211, R57 ;  /* 0x000000d340d3723e */ /* 0x000fe40004807039 */
[----:B------:R-:W-:Y:S02]  /*1bd00*/  CS2R R30, SRZ ;  /* 0x00000000001e7805 */ /* 0x000fe4000001ff00 */
[----:B------:R-:W-:-:S02]  /*1bd10*/  F2FP.SATFINITE.E4M3.F32.PACK_AB_MERGE_C R205, R70, R205, R53 ;  /* 0x000000cd46cd723e */ /* 0x000fc40004807035 */
[----:B------:R-:W-:Y:S02]  /*1bd20*/  CS2R R32, SRZ ;  /* 0x0000000000207805 */ /* 0x000fe4000001ff00 */
[----:B------:R-:W-:Y:S02]  /*1bd30*/  F2FP.SATFINITE.E4M3.F32.PACK_AB_MERGE_C R200, R45, R38, R200 ;  /* 0x000000262dc8723e */ /* 0x000fe400048070c8 */
[----:B------:R-:W-:Y:S02]  /*1bd40*/  CS2R R34, SRZ ;  /* 0x0000000000227805 */ /* 0x000fe4000001ff00 */
[----:B------:R-:W-:Y:S02]  /*1bd50*/  F2FP.SATFINITE.E4M3.F32.PACK_AB_MERGE_C R202, R49, R42, R202 ;  /* 0x0000002a31ca723e */ /* 0x000fe400048070ca */
        /* <DEDUP_REMOVED lines=42> */
[----:B------:R-:W-:Y:S06]  /*1c000*/  @!P2 BRA `(.L_x_2492) ;  /* 0x0000004c0078a947 */ /* 0x000fec0003800000 */
[----:B------:R-:W-:Y:S01]  /*1c010*/  MOV R4, R123 ;  /* 0x0000007b00047202 */ /* 0x000fe20000000f00 */
[----:B------:R-:W-:Y:S01]  /*1c020*/  IMAD.MOV.U32 R5, RZ, RZ, R122 ;  /* 0x000000ffff057224 */ /* 0x000fe200078e007a */
[----:B------:R-:W-:Y:S01]  /*1c030*/  CS2R R118, SRZ ;  /* 0x0000000000767805 */ /* 0x000fe2000001ff00 */
[----:B------:R-:W-:Y:S01]  /*1c040*/  IMAD.MOV.U32 R7, RZ, RZ, R222 ;  /* 0x000000ffff077224 */ /* 0x000fe200078e00de */
        /* <DEDUP_REMOVED lines=47> */
.L_x_2503:
        /* <DEDUP_REMOVED lines=8> */
.L_x_2494:
        /* <DEDUP_REMOVED lines=8> */
.L_x_2495:
[----:B------:R-:W-:Y:S04]  /*1c440*/  BSSY B0, `(.L_x_2493) ;  /* 0x0000004000007945 */ /* 0x000fe80003800000 */
[----:B-1----:R-:W-:Y:S05]  /*1c450*/  @P3 BRA `(.L_x_2496) ;  /* 0x0000000000083947 */ /* 0x002fea0003800000 */
[----:B------:R-:W1:Y:S02]  /*1c460*/  SYNCS.PHASECHK.TRANS64.TRYWAIT P3, [R11+URZ+0x33430], R8 ;  /* 0x033430080b0075a7 */ /* 0x000e64000806017f */
[----:B-1----:R-:W-:Y:S05]  /*1c470*/  @!P3 BRA `(.L_x_2497) ;  /* 0x0000017800d4b947 */ /* 0x002fea0003800000 */
.L_x_2496:
[----:B------:R-:W-:Y:S05]  /*1c480*/  BSYNC B0 ;  /* 0x0000000000007941 */ /* 0x000fea0003800000 */
.L_x_2493:
[----:B01----:R-:W0:Y:S01]  /*1c490*/  S2R R8, SR_TID.X ;  /* 0x0000000000087919 */ /* 0x003e220000002100 */
[----:B------:R-:W-:Y:S05]  /*1c4a0*/  WARPSYNC.ALL ;  /* 0x0000000000007948 */ /* 0x000fea0003800000 */
[----:B------:R-:W-:Y:S01]  /*1c4b0*/  IMAD.MOV.U32 R11, RZ, RZ, -0x7fffffe0 ;  /* 0x80000020ff0b7424 */ /* 0x000fe200078e00ff */
[----:B------:R-:W-:Y:S01]  /*1c4c0*/  UMOV UR48, UR24 ;  /* 0x0000001800307c82 */ /* 0x000fe20008000000 */
[----:B------:R-:W-:Y:S01]  /*1c4d0*/  UMOV UR49, UR25 ;  /* 0x0000001900317c82 */ /* 0x000fe20008000000 */
[----:B------:R-:W-:Y:S01]  /*1c4e0*/  IMAD.MOV.U32 R121, RZ, RZ, -0x7fffffe0 ;  /* 0x80000020ff797424 */ /* 0x000fe200078e00ff */
[----:B------:R-:W-:Y:S01]  /*1c4f0*/  UMOV UR44, UR24 ;  /* 0x00000018002c7c82 */ /* 0x000fe20008000000 */
[----:B------:R-:W-:Y:S01]  /*1c500*/  R2UR UR51, R11 ;  /* 0x000000000b3372ca */ /* 0x000fe200000e0000 */
[----:B------:R-:W-:Y:S01]  /*1c510*/  UMOV UR45, UR25 ;  /* 0x00000019002d7c82 */ /* 0x000fe20008000000 */
[----:B------:R-:W-:Y:S01]  /*1c520*/  IMAD.MOV.U32 R13, RZ, RZ, -0x7fffffe0 ;  /* 0x80000020ff0d7424 */ /* 0x000fe200078e00ff */
[----:B------:R-:W-:Y:S01]  /*1c530*/  R2UR UR47, R121 ;  /* 0x00000000792f72ca */ /* 0x000fe200000e0000 */
[----:B------:R-:W-:Y:S01]  /*1c540*/  UMOV UR32, UR24 ;  /* 0x0000001800207c82 */ /* 0x000fe20008000000 */
[----:B------:R-:W-:Y:S01]  /*1c550*/  MOV R21, 0x80000020 ;  /* 0x8000002000157802 */ /* 0x000fe20000000f00 */
        /* <DEDUP_REMOVED lines=8> */
[----:B------:R-:W-:Y:S01]  /*1c5e0*/  IMAD.MOV.U32 R13, RZ, RZ, -0x7fffffe0 ;  /* 0x80000020ff0d7424 */ /* 0x000fe200078e00ff */
[----:B------:R-:W-:-:S02]  /*1c5f0*/  MOV R11, 0x80000020 ;  /* 0x80000020000b7802 */ /* 0x000fc40000000f00 */
[----:B0-----:R-:W-:Y:S01]  /*1c600*/  SHF.R.U32.HI R10, RZ, 0x7, R8 ;  /* 0x00000007ff0a7819 */ /* 0x001fe20000011608 */
[----:B------:R-:W-:-:S04]  /*1c610*/  VIADD R8, R221, 0x1 ;  /* 0x00000001dd087836 */ /* 0x000fc80000000000 */
[----:B------:R-:W-:-:S05]  /*1c620*/  VIADD R15, R10, 0x8 ;  /* 0x000000080a0f7836 */ /* 0x000fca0000000000 */
[----:B------:R0:W-:Y:S01]  /*1c630*/  BAR.SYNC.DEFER_BLOCKING R15, 0x100 ;  /* 0x0004000f0000751d */ /* 0x0001e20000010000 */
[----:B------:R-:W-:-:S04]  /*1c640*/  ISETP.NE.AND P3, PT, R8, 0x2, PT ;  /* 0x000000020800780c */ /* 0x000fc80003f65270 */
[----:B------:R-:W-:-:S05]  /*1c650*/  SEL R8, R8, RZ, P3 ;  /* 0x000000ff08087207 */ /* 0x000fca0001800000 */
[----:B------:R-:W-:-:S04]  /*1c660*/  IMAD R10, R8, 0x780, R9 ;  /* 0x00000780080a7824 */ /* 0x000fc800078e0209 */
[C---:B------:R-:W-:Y:S01]  /*1c670*/  VIADD R12, R10.reuse, 0x100 ;  /* 0x000001000a0c7836 */ /* 0x040fe20000000000 */
[C---:B------:R-:W-:Y:S01]  /*1c680*/  R2UR UR50, R10.reuse ;  /* 0x000000000a3272ca */ /* 0x040fe200000e0000 */
[C---:B------:R-:W-:Y:S01]  /*1c690*/  VIADD R20, R10.reuse, 0x180 ;  /* 0x000001800a147836 */ /* 0x040fe20000000000 */
[----:B------:R-:W-:Y:S02]  /*1c6a0*/  IADD3 R120, R10, 0x80, RZ ;  /* 0x000000800a787810 */ /* 0x000fe40007ffe0ff */
        /* <DEDUP_REMOVED lines=8> */
[----:B------:R-:W-:Y:S01]  /*1c730*/  R2UR UR30, R120 ;  /* 0x00000000781e72ca */ /* 0x000fe200000e0000 */
[----:B------:R-:W-:-:S02]  /*1c740*/  VIADD R12, R10, 0x102 ;  /* 0x000001020a0c7836 */ /* 0x000fc40000000000 */
        /* <DEDUP_REMOVED lines=14> */
[----:B------:R-:W-:Y:S02]  /*1c830*/  WARPGROUP.DEPBAR.LE gsb0, 0x0 ;  /* 0x00008000000079c5 */ /* 0x000fe40000010000 */
[----:B------:R-:W-:-:S06]  /*1c840*/  WARPGROUP.ARRIVE ;  /* 0x00000000000079c5 */ /* 0x000fcc0000000000 */
[----:B------:R-:W-:Y:S03]  /*1c850*/  QGMMA.64x32x32.F32.E4M3.E4M3 R152, gdesc[UR24], RZ, !UPT, gsb0 ;  /* 0x00600000189879f3 */ /* 0x000fe6000c0008ff */
[----:B------:R-:W-:Y:S02]  /*1c860*/  WARPGROUP.DEPBAR.LE gsb0, 0x0 ;  /* 0x00008000000079c5 */ /* 0x000fe40000010000 */
[----:B------:R-:W-:-:S06]  /*1c870*/  WARPGROUP.ARRIVE ;  /* 0x00000000000079c5 */ /* 0x000fcc0000000000 */
[----:B------:R-:W-:Y:S01]  /*1c880*/  QGMMA.64x32x32.F32.E4M3.E4M3 R136, gdesc[UR32], RZ, !UPT, gsb0 ;  /* 0x00600000208879f3 */ /* 0x000fe2000c0008ff */
[----:B------:R-:W-:Y:S01]  /*1c890*/  UMOV UR32, UR4 ;  /* 0x0000000400207c82 */ /* 0x000fe20008000000 */
        /* <DEDUP_REMOVED lines=38> */
[----:B------:R-:W-:Y:S01]  /*1cb00*/  IMAD.MOV.U32 R13, RZ, RZ, -0x7fffffe0 ;  /* 0x80000020ff0d7424 */ /* 0x000fe200078e00ff */
[----:B------:R-:W-:Y:S01]  /*1cb10*/  IADD3 R12, R10, 0x380, RZ ;  /* 0x000003800a0c7810 */ /* 0x000fe20007ffe0ff */
        /* <DEDUP_REMOVED lines=15> */
[----:B------:R-:W-:Y:S02]  /*1cc10*/  R2UR UR51, R13 ;  /* 0x000000000d3372ca */ /* 0x000fe400000e0000 */
[----:B------:R-:W-:Y:S02]  /*1cc20*/  MOV R13, 0x80000020 ;  /* 0x80000020000d7802 */ /* 0x000fe40000000f00 */
[----:B------:R-:W-:Y:S01]  /*1cc30*/  R2UR UR14, R12 ;  /* 0x000000000c0e72ca */ /* 0x000fe200000e0000 */
[----:B------:R-:W-:Y:S01]  /*1cc40*/  VIADD R12, R10, 0x302 ;  /* 0x000003020a0c7836 */ /* 0x000fe20000000000 */
[----:B------:R-:W-:Y:S01]  /*1cc50*/  R2UR UR15, R13 ;  /* 0x000000000d0f72ca */ /* 0x000fe200000e0000 */
[----:B------:R-:W-:Y:S01]  /*1cc60*/  IMAD.MOV.U32 R13, RZ, RZ, -0x7fffffe0 ;  /* 0x80000020ff0d7424 */ /* 0x000fe200078e00ff */
[----:B------:R-:W-:-:S02]  /*1cc70*/  WARPGROUP.DEPBAR.LE gsb0, 0x0 ;  /* 0x00008000000079c5 */ /* 0x000fc40000010000 */
        /* <DEDUP_REMOVED lines=81> */
[----:B------:R-:W-:Y:S02]  /*1d190*/  R2UR UR22, R12 ;  /* 0x000000000c1672ca */ /* 0x000fe400000e0000 */
[----:B------:R-:W-:Y:S01]  /*1d1a0*/  R2UR UR23, R13 ;  /* 0x000000000d1772ca */ /* 0x000fe200000e0000 */
[----:B------:R-:W-:Y:S01]  /*1d1b0*/  IMAD.MOV.U32 R13, RZ, RZ, -0x7fffffe0 ;  /* 0x80000020ff0d7424 */ /* 0x000fe200078e00ff */
[----:B------:R-:W-:Y:S01]  /*1d1c0*/  IADD3 R12, R10, 0x582, RZ ;  /* 0x000005820a0c7810 */ /* 0x000fe20007ffe0ff */
        /* <DEDUP_REMOVED lines=55> */
.L_x_2499:
[----:B------:R-:W-:Y:S01]  /*1d540*/  SHF.L.U32 R7, R7, 0x1f, RZ ;  /* 0x0000001f07077819 */ /* 0x000fe200000006ff */
[----:B------:R-:W-:-:S04]  /*1d550*/  IMAD R10, R221, 0x8, R16 ;  /* 0x00000008dd0a7824 */ /* 0x000fc800078e0210 */
[----:B------:R0:W1:Y:S01]  /*1d560*/  SYNCS.PHASECHK.TRANS64.TRYWAIT P2, [R10+URZ+0x33450], R7 ;  /* 0x033450070a0075a7 */ /* 0x000062000804017f */
[----:B------:R-:W-:Y:S05]  /*1d570*/  @!P1 BRA `(.L_x_2500) ;  /* 0x0000000000049947 */ /* 0x000fea0003800000 */
[----:B------:R-:W-:Y:S01]  /*1d580*/  BPT.TRAP 0x1 ;  /* 0x000000040000795c */ /* 0x000fe20000300000 */
.L_x_2500:
[----:B-1----:R-:W-:Y:S05]  /*1d590*/  @P2 BRA `(.L_x_2498) ;  /* 0x0000000000082947 */ /* 0x002fea0003800000 */
[----:B------:R-:W1:Y:S02]  /*1d5a0*/  SYNCS.PHASECHK.TRANS64.TRYWAIT P2, [R10+URZ+0x33450], R7 ;  /* 0x033450070a0075a7 */ /* 0x000e64000804017f */
[----:B-1----:R-:W-:Y:S05]  /*1d5b0*/  @!P2 BRA `(.L_x_2501) ;  /* 0x000001680098a947 */ /* 0x002fea0003800000 */
.L_x_2498:
[----:B01----:R-:W-:Y:S01]  /*1d5c0*/  VIADD R7, R16, 0x200 ;  /* 0x0000020010077836 */ /* 0x003fe20000000000 */
[----:B------:R-:W2:Y:S01]  /*1d5d0*/  LDL R15, [R1+0x14] ;  /* 0x00001400010f7983 */ /* 0x000ea20000100800 */
[----:B------:R-:W-:Y:S01]  /*1d5e0*/  IMAD.MOV.U32 R11, RZ, RZ, -0x3ffffff0 ;  /* 0xc0000010ff0b7424 */ /* 0x000fe200078e00ff */
[----:B------:R-:W-:Y:S05]  /*1d5f0*/  WARPSYNC.ALL ;  /* 0x0000000000007948 */ /* 0x000fea0003800000 */
[----:B------:R-:W-:Y:S01]  /*1d600*/  SHF.R.U32.HI R7, RZ, 0x4, R7 ;  /* 0x00000004ff077819 */ /* 0x000fe20000011607 */
[----:B------:R-:W-:Y:S01]  /*1d610*/  WARPGROUP.ARRIVE ;  /* 0x00000000000079c5 */ /* 0x000fe20000000000 */
[----:B------:R-:W-:Y:S01]  /*1d620*/  R2UR UR7, R11 ;  /* 0x000000000b0772ca */ /* 0x000fe200000e0000 */
[----:B------:R-:W-:Y:S01]  /*1d630*/  IMAD.MOV.U32 R13, RZ, RZ, -0x3ffffff0 ;  /* 0xc0000010ff0d7424 */ /* 0x000fe200078e00ff */
[----:B------:R-:W-:Y:S01]  /*1d640*/  LOP3.LUT R7, R7, 0x3fff, RZ, 0xc0, !PT ;  /* 0x00003fff07077812 */ /* 0x000fe200078ec0ff */
[----:B------:R-:W-:-:S03]  /*1d650*/  IMAD.MOV.U32 R11, RZ, RZ, -0x3ffffff0 ;  /* 0xc0000010ff0b7424 */ /* 0x000fc600078e00ff */
[----:B------:R-:W-:-:S05]  /*1d660*/  LOP3.LUT R7, R7, 0x10000, RZ, 0xfc, !PT ;  /* 0x0001000007077812 */ /* 0x000fca00078efcff */
[----:B------:R-:W-:Y:S02]  /*1d670*/  IMAD R10, R221, 0x780, R7 ;  /* 0x00000780dd0a7824 */ /* 0x000fe400078e0207 */
[----:B------:R-:W0:Y:S02]  /*1d680*/  @P0 LDC R7, c[0x0][0x44c] ;  /* 0x00011300ff070b82 */ /* 0x000e240000000800 */
[C---:B------:R-:W-:Y:S01]  /*1d690*/  VIADD R12, R10.reuse, 0x180 ;  /* 0x000001800a0c7836 */ /* 0x040fe20000000000 */
[----:B------:R-:W-:-:S13]  /*1d6a0*/  R2UR UR6, R10 ;  /* 0x000000000a0672ca */ /* 0x000fda00000e0000 */
[----:B------:R-:W-:Y:S01]  /*1d6b0*/  QGMMA.64x192x32.F32.E4M3.E4M3 R24, R216, gdesc[UR4], R24, gsb0 ;  /* 0x02e00004d8187df3 */ /* 0x000fe20008000818 */
[----:B------:R-:W-:Y:S01]  /*1d6c0*/  R2UR UR6, R12 ;  /* 0x000000000c0672ca */ /* 0x000fe200000e0000 */
[----:B------:R-:W-:Y:S01]  /*1d6d0*/  VIADD R12, R10, 0x300 ;  /* 0x000003000a0c7836 */ /* 0x000fe20000000000 */
[----:B------:R-:W-:Y:S02]  /*1d6e0*/  R2UR UR7, R13 ;  /* 0x000000000d0772ca */ /* 0x000fe400000e0000 */
[----:B------:R-:W-:Y:S01]  /*1d6f0*/  MOV R13, 0xc0000010 ;  /* 0xc0000010000d7802 */ /* 0x000fe20000000f00 */
[----:B------:R-:W-:Y:S02]  /*1d700*/  WARPGROUP.DEPBAR.LE gsb0, 0x0 ;  /* 0x00008000000079c5 */ /* 0x000fe40000010000 */
[----:B------:R-:W-:-:S12]  /*1d710*/  WARPGROUP.ARRIVE ;  /* 0x00000000000079c5 */ /* 0x000fd80000000000 */
[----:B------:R-:W-:Y:S01]  /*1d720*/  QGMMA.64x192x32.F32.E4M3.E4M3 R24, R212, gdesc[UR4], R24, gsb0 ;  /* 0x02e00004d4187df3 */ /* 0x000fe20008000818 */
[----:B------:R-:W-:Y:S01]  /*1d730*/  R2UR UR6, R12 ;  /* 0x000000000c0672ca */ /* 0x000fe200000e0000 */
[C---:B------:R-:W-:Y:S01]  /*1d740*/  VIADD R12, R10.reuse, 0x480 ;  /* 0x000004800a0c7836 */ /* 0x040fe20000000000 */
[----:B------:R-:W-:Y:S01]  /*1d750*/  R2UR UR7, R13 ;  /* 0x000000000d0772ca */ /* 0x000fe200000e0000 */
[----:B------:R-:W-:Y:S02]  /*1d760*/  IMAD.MOV.U32 R13, RZ, RZ, -0x3ffffff0 ;  /* 0xc0000010ff0d7424 */ /* 0x000fe400078e00ff */
[----:B------:R-:W-:Y:S01]  /*1d770*/  VIADD R10, R10, 0x600 ;  /* 0x000006000a0a7836 */ /* 0x000fe20000000000 */
[----:B------:R-:W-:Y:S02]  /*1d780*/  WARPGROUP.DEPBAR.LE gsb0, 0x0 ;  /* 0x00008000000079c5 */ /* 0x000fe40000010000 */
[----:B------:R-:W-:-:S11]  /*1d790*/  WARPGROUP.ARRIVE ;  /* 0x00000000000079c5 */ /* 0x000fd60000000000 */
[----:B------:R-:W-:Y:S01]  /*1d7a0*/  QGMMA.64x192x32.F32.E4M3.E4M3 R24, R208, gdesc[UR4], R24, gsb0 ;  /* 0x02e00004d0187df3 */ /* 0x000fe20008000818 */
[----:B------:R-:W-:Y:S02]  /*1d7b0*/  R2UR UR6, R12 ;  /* 0x000000000c0672ca */ /* 0x000fe400000e0000 */
[----:B------:R-:W-:Y:S01]  /*1d7c0*/  R2UR UR7, R13 ;  /* 0x000000000d0772ca */ /* 0x000fe200000e0000 */
[----:B------:R-:W-:Y:S02]  /*1d7d0*/  WARPGROUP.DEPBAR.LE gsb0, 0x0 ;  /* 0x00008000000079c5 */ /* 0x000fe40000010000 */
[----:B------:R-:W-:-:S14]  /*1d7e0*/  WARPGROUP.ARRIVE ;  /* 0x00000000000079c5 */ /* 0x000fdc0000000000 */
[----:B------:R-:W-:Y:S01]  /*1d7f0*/  QGMMA.64x192x32.F32.E4M3.E4M3 R24, R204, gdesc[UR4], R24, gsb0 ;  /* 0x02e00004cc187df3 */ /* 0x000fe20008000818 */
[----:B------:R-:W-:Y:S02]  /*1d800*/  R2UR UR6, R10 ;  /* 0x000000000a0672ca */ /* 0x000fe400000e0000 */
[----:B------:R-:W-:Y:S01]  /*1d810*/  R2UR UR7, R11 ;  /* 0x000000000b0772ca */ /* 0x000fe200000e0000 */
[----:B------:R-:W1:Y:S01]  /*1d820*/  @P0 LDC R10, c[0x0][0x450] ;  /* 0x00011400ff0a0b82 */ /* 0x000e620000000800 */
[----:B--2---:R-:W-:Y:S01]  /*1d830*/  IMAD.IADD R11, R15, 0x1, R236 ;  /* 0x000000010f0b7824 */ /* 0x004fe200078e02ec */
[----:B------:R-:W-:Y:S02]  /*1d840*/  WARPGROUP.DEPBAR.LE gsb0, 0x0 ;  /* 0x00008000000079c5 */ /* 0x000fe40000010000 */
[----:B------:R-:W-:-:S12]  /*1d850*/  WARPGROUP.ARRIVE ;  /* 0x00000000000079c5 */ /* 0x000fd80000000000 */
[----:B------:R-:W-:Y:S03]  /*1d860*/  QGMMA.64x192x32.F32.E4M3.E4M3 R24, R200, gdesc[UR4], R24, gsb0 ;  /* 0x02e00004c8187df3 */ /* 0x000fe60008000818 */
[----:B------:R-:W-:Y:S02]  /*1d870*/  WARPGROUP.DEPBAR.LE gsb0, 0x0 ;  /* 0x00008000000079c5 */ /* 0x000fe40000010000 */
[----:B------:R-:W2:Y:S04]  /*1d880*/  LDL R201, [R1+0x4] ;  /* 0x0000040001c97983 */ /* 0x000ea80000100800 */
[----:B------:R-:W2:Y:S01]  /*1d890*/  LDL R200, [R1] ;  /* 0x0000000001c87983 */ /* 0x000ea20000100800 */
[----:B0-----:R-:W-:-:S04]  /*1d8a0*/  @P0 IMAD.HI.U32 R12, R11, R7, RZ ;  /* 0x000000070b0c0227 */ /* 0x001fc800078e00ff */
[C---:B------:R-:W-:Y:S01]  /*1d8b0*/  FMUL.FTZ R13, R2.reuse, R187 ;  /* 0x000000bb020d7220 */ /* 0x040fe20000410000 */
[C---:B------:R-:W-:Y:S01]  /*1d8c0*/  FMUL.FTZ R187, R2.reuse, R193 ;  /* 0x000000c102bb7220 */ /* 0x040fe20000410000 */
[C---:B------:R-:W-:Y:S01]  /*1d8d0*/  FMUL.FTZ R193, R2.reuse, R168 ;  /* 0x000000a802c17220 */ /* 0x040fe20000410000 */
[----:B------:R-:W-:Y:S02]  /*1d8e0*/  IMAD.MOV.U32 R7, RZ, RZ, R11 ;  /* 0x000000ffff077224 */ /* 0x000fe400078e000b */
[C---:B------:R-:W-:Y:S01]  /*1d8f0*/  FMUL.FTZ R11, R2.reuse, R186 ;  /* 0x000000ba020b7220 */ /* 0x040fe20000410000 */
        /* <DEDUP_REMOVED lines=10> */
[----:B------:R-:W0:Y:S01]  /*1d9a0*/  SHFL.IDX PT, R181, R7, RZ, 0x1c1f ;  /* 0x001c1fff07b57589 */ /* 0x000e2200000e0000 */
[C---:B------:R-:W-:Y:S01]  /*1d9b0*/  FMUL.FTZ R170, R2.reuse, R172 ;  /* 0x000000ac02aa7220 */ /* 0x040fe20000410000 */
[C---:B------:R-:W-:Y:S01]  /*1d9c0*/  FMUL.FTZ R172, R2.reuse, R175 ;  /* 0x000000af02ac7220 */ /* 0x040fe20000410000 */
[C---:B------:R-:W-:Y:S01]  /*1d9d0*/  FMUL.FTZ R10, R2.reuse, R184 ;  /* 0x000000b8020a7220 */ /* 0x040fe20000410000 */
[C---:B------:R-:W-:Y:S01]  /*1d9e0*/  FMUL.FTZ R175, R2.reuse, R178 ;  /* 0x000000b202af7220 */ /* 0x040fe20000410000 */
[----:B------:R-:W-:Y:S01]  /*1d9f0*/  FMUL.FTZ R178, R2, R180 ;  /* 0x000000b402b27220 */ /* 0x000fe20000410000 */
[----:B------:R-:W-:-:S02]  /*1da00*/  IMAD R180, R6, -0xa0, RZ ;  /* 0xffffff6006b47824 */ /* 0x000fc400078e02ff */
[C---:B------:R-:W-:Y:S01]  /*1da10*/  FMUL.FTZ R12, R2.reuse, R185 ;  /* 0x000000b9020c7220 */ /* 0x040fe20000410000 */
[C---:B------:R-:W-:Y:S01]  /*1da20*/  FMUL.FTZ R15, R2.reuse, R188 ;  /* 0x000000bc020f7220 */ /* 0x040fe20000410000 */
[----:B------:R-:W1:Y:S01]  /*1da30*/  MUFU.TANH R10, R10 ;  /* 0x0000000a000a7308 */ /* 0x000e620000002400 */
[C---:B------:R-:W-:Y:S01]  /*1da40*/  FMUL.FTZ R21, R2.reuse, R189 ;  /* 0x000000bd02157220 */ /* 0x040fe20000410000 */
[----:B------:R-:W-:Y:S01]  /*1da50*/  IADD3 R180, -R237, 0x1, R180 ;  /* 0x00000001edb47810 */ /* 0x000fe20007ffe1b4 */
        /* <DEDUP_REMOVED lines=58> */
[----:B------:R-:W-:Y:S01]  /*1de00*/  FMUL.FTZ R126, R2, R126 ;  /* 0x0000007e027e7220 */ /* 0x000fe20000410000 */
[----:B------:R-:W0:Y:S02]  /*1de10*/  S2R R219, SR_TID.X ;  /* 0x0000000000db7919 */ /* 0x000e240000002100 */
[----:B------:R-:W5:Y:S08]  /*1de20*/  MUFU.TANH R193, R193 ;  /* 0x000000c100c17308 */ /* 0x000f700000002400 */
[----:B------:R-:W5:Y:S08]  /*1de30*/  MUFU.TANH R194, R194 ;  /* 0x000000c200c27308 */ /* 0x000f700000002400 */
[----:B------:R-:W5:Y:S08]  /*1de40*/  MUFU.TANH R170, R170 ;  /* 0x000000aa00aa7308 */ /* 0x000f700000002400 */
[----:B------:R-:W5:Y:S01]  /*1de50*/  MUFU.TANH R173, R173 ;  /* 0x000000ad00ad7308 */ /* 0x000f620000002400 */
[----:B0-----:R-:W-:-:S07]  /*1de60*/  LOP3.LUT R197, R219, 0x7f, RZ, 0xc0, !PT ;  /* 0x0000007fdbc57812 */ /* 0x001fce00078ec0ff */
[----:B------:R-:W0:Y:S01]  /*1de70*/  MUFU.TANH R174, R174 ;  /* 0x000000ae00ae7308 */ /* 0x000e220000002400 */
[----:B------:R-:W1:Y:S07]  /*1de80*/  S2R R219, SR_TID.X ;  /* 0x0000000000db7919 */ /* 0x000e6e0000002100 */
[----:B------:R-:W0:Y:S08]  /*1de90*/  MUFU.TANH R176, R176 ;  /* 0x000000b000b07308 */ /* 0x000e300000002400 */
[----:B------:R-:W0:Y:S08]  /*1dea0*/  MUFU.TANH R178, R178 ;  /* 0x000000b200b27308 */ /* 0x000e300000002400 */
[----:B------:R-:W0:Y:S08]  /*1deb0*/  MUFU.TANH R179, R179 ;  /* 0x000000b300b37308 */ /* 0x000e300000002400 */
[----:B------:R-:W0:Y:S01]  /*1dec0*/  MUFU.TANH R152, R152 ;  /* 0x0000009800987308 */ /* 0x000e220000002400 */
[----:B-1----:R-:W-:-:S07]  /*1ded0*/  SHF.R.U32.HI R198, RZ, 0x7, R219 ;  /* 0x00000007ffc67819 */ /* 0x002fce00000116db */
[----:B------:R-:W1:Y:S08]  /*1dee0*/  MUFU.TANH R153, R153 ;  /* 0x0000009900997308 */ /* 0x000e700000002400 */
        /* <DEDUP_REMOVED lines=16> */
[----:B------:R-:W1:Y:S01]  /*1dff0*/  MUFU.TANH R124, R124 ;  /* 0x0000007c007c7308 */ /* 0x000e620000002400 */
[----:B--2---:R-:W-:-:S04]  /*1e000*/  IADD3 R180, -R200, R180, R201 ;  /* 0x000000b4c8b47210 */ /* 0x004fc80007ffe1c9 */
[----:B------:R-:W-:-:S03]  /*1e010*/  IADD3 R125, R180, R181, RZ ;  /* 0x000000b5b47d7210 */ /* 0x000fc60007ffe0ff */
[----:B------:R-:W2:Y:S01]  /*1e020*/  MUFU.TANH R182, R196 ;  /* 0x000000c400b67308 */ /* 0x000ea20000002400 */
[C---:B------:R-:W-:Y:S02]  /*1e030*/  ISETP.GT.AND P4, PT, R125.reuse, RZ, PT ;  /* 0x000000ff7d00720c */ /* 0x040fe40003f84270 */
[C---:B------:R-:W-:Y:S02]  /*1e040*/  ISETP.GT.AND P5, PT, R125.reuse, 0x1, PT ;  /* 0x000000017d00780c */ /* 0x040fe40003fa4270 */
[----:B------:R-:W-:Y:S02]  /*1e050*/  FSEL R181, R10, -INF , P4 ;  /* 0xff8000000ab57808 */ /* 0x000fe40002000000 */
[----:B------:R-:W-:Y:S01]  /*1e060*/  ISETP.GT.AND P2, PT, R125, 0x8, PT ;  /* 0x000000087d00780c */ /* 0x000fe20003f44270 */
[----:B------:R-:W-:Y:S01]  /*1e070*/  MUFU.TANH R13, R13 ;  /* 0x0000000d000d7308 */ /* 0x000fe20000002400 */
[----:B---3--:R-:W-:Y:S02]  /*1e080*/  FSEL R12, R12, -INF , P5 ;  /* 0xff8000000c0c7808 */ /* 0x008fe40002800000 */
[----:B------:R-:W-:-:S02]  /*1e090*/  FMNMX.FTZ R10, R181, R5, !PT ;  /* 0x00000005b50a7209 */ /* 0x000fc40007810000 */
[----:B------:R-:W-:Y:S02]  /*1e0a0*/  ISETP.GT.AND P3, PT, R125, 0x9, PT ;  /* 0x000000097d00780c */ /* 0x000fe40003f64270 */
[----:B----4-:R-:W-:Y:S01]  /*1e0b0*/  FSEL R15, R15, -INF , P2 ;  /* 0xff8000000f0f7808 */ /* 0x010fe20001000000 */
[----:B------:R-:W-:Y:S01]  /*1e0c0*/  MUFU.TANH R184, R184 ;  /* 0x000000b800b87308 */ /* 0x000fe20000002400 */
[----:B------:R-:W-:Y:S02]  /*1e0d0*/  FMNMX.FTZ R10, R12, R10, !PT ;  /* 0x0000000a0c0a7209 */ /* 0x000fe40007810000 */
[----:B------:R-:W-:Y:S02]  /*1e0e0*/  ISETP.GT.AND P4, PT, R125, 0x10, PT ;  /* 0x000000107d00780c */ /* 0x000fe40003f84270 */
[----:B-----5:R-:W-:Y:S02]  /*1e0f0*/  FSEL R21, R21, -INF , P3 ;  /* 0xff80000015157808 */ /* 0x020fe40001800000 */
[----:B------:R-:W-:Y:S01]  /*1e100*/  FMNMX.FTZ R10, R15, R10, !PT ;  /* 0x0000000a0f0a7209 */ /* 0x000fe20007810000 */
[----:B------:R-:W-:Y:S01]  /*1e110*/  MUFU.TANH R188, R188 ;  /* 0x000000bc00bc7308 */ /* 0x000fe20000002400 */
[----:B------:R-:W-:-:S02]  /*1e120*/  ISETP.GT.AND P5, PT, R125, 0x11, PT ;  /* 0x000000117d00780c */ /* 0x000fc40003fa4270 */
[----:B------:R-:W-:Y:S02]  /*1e130*/  FSEL R185, R185, -INF , P4 ;  /* 0xff800000b9b97808 */ /* 0x000fe40002000000 */
[----:B------:R-:W-:Y:S02]  /*1e140*/  FMNMX.FTZ R10, R21, R10, !PT ;  /* 0x0000000a150a7209 */ /* 0x000fe40007810000 */
[----:B------:R-:W-:Y:S01]  /*1e150*/  ISETP.GT.AND P2, PT, R125, 0x18, PT ;  /* 0x000000187d00780c */ /* 0x000fe20003f44270 */
[----:B------:R-:W-:Y:S01]  /*1e160*/  MUFU.TANH R192, R192 ;  /* 0x000000c000c07308 */ /* 0x000fe20000002400 */
[----:B------:R-:W-:Y:S02]  /*1e170*/  FSEL R187, R187, -INF , P5 ;  /* 0xff800000bbbb7808 */ /* 0x000fe40002800000 */
[----:B------:R-:W-:Y:S02]  /*1e180*/  FMNMX.FTZ R10, R185, R10, !PT ;  /* 0x0000000ab90a7209 */ /* 0x000fe40007810000 */
[----:B------:R-:W-:-:S02]  /*1e190*/  ISETP.GT.AND P3, PT, R125, 0x19, PT ;  /* 0x000000197d00780c */ /* 0x000fc40003f64270 */
[----:B------:R-:W-:Y:S01]  /*1e1a0*/  FSEL R189, R189, -INF , P2 ;  /* 0xff800000bdbd7808 */ /* 0x000fe20001000000 */
[----:B------:R-:W-:Y:S01]  /*1e1b0*/  MUFU.TANH R169, R169 ;  /* 0x000000a900a97308 */ /* 0x000fe20000002400 */
[----:B------:R-:W-:Y:S02]  /*1e1c0*/  FMNMX.FTZ R10, R187, R10, !PT ;  /* 0x0000000abb0a7209 */ /* 0x000fe40007810000 */
[----:B------:R-:W-:Y:S02]  /*1e1d0*/  ISETP.GT.AND P4, PT, R125, 0x20, PT ;  /* 0x000000207d00780c */ /* 0x000fe40003f84270 */
[----:B------:R-:W-:Y:S02]  /*1e1e0*/  FSEL R191, R191, -INF , P3 ;  /* 0xff800000bfbf7808 */ /* 0x000fe40001800000 */
        /* <DEDUP_REMOVED lines=18> */
[----:B0-----:R-:W-:Y:S02]  /*1e310*/  FSEL R174, R174, -INF , P4 ;  /* 0xff800000aeae7808 */ /* 0x001fe40002000000 */
[----:B------:R-:W-:Y:S02]  /*1e320*/  FMNMX.FTZ R10, R173, R10, !PT ;  /* 0x0000000aad0a7209 */ /* 0x000fe40007810000 */
[C---:B------:R-:W-:Y:S01]  /*1e330*/  ISETP.GT.AND P2, PT, R125.reuse, 0x38, PT ;  /* 0x000000387d00780c */ /* 0x040fe20003f44270 */
        /* <DEDUP_REMOVED lines=16> */
[----:B-1----:R-:W-:Y:S02]  /*1e440*/  FSEL R153, R153, -INF , P5 ;  /* 0xff80000099997808 */ /* 0x002fe40002800000 */
        /* <DEDUP_REMOVED lines=35> */
[----:B------:R-:W-:Y:S02]  /*1e680*/  FSEL R141, R141, -INF , P3 ;  /* 0xff8000008d8d7808 */ /* 0x000fe40001800000 */
[C---:B------:R-:W-:Y:S02]  /*1e690*/  ISETP.GT.AND P4, PT, R125.reuse, 0x70, PT ;  /* 0x000000707d00780c */ /* 0x040fe40003f84270 */
[C---:B------:R-:W-:Y:S01]  /*1e6a0*/  ISETP.GT.AND P5, PT, R125.reuse, 0x71, PT ;  /* 0x000000717d00780c */ /* 0x040fe20003fa4270 */
[----:B------:R-:W-:Y:S01]  /*1e6b0*/  MUFU.TANH R150, R150 ;  /* 0x0000009600967308 */ /* 0x000fe20000002400 */
[----:B------:R-:W-:-:S02]  /*1e6c0*/  ISETP.GT.AND P2, PT, R125, 0x78, PT ;  /* 0x000000787d00780c */ /* 0x000fc40003f44270 */
[----:B------:R-:W-:Y:S02]  /*1e6d0*/  ISETP.GT.AND P3, PT, R125, 0x79, PT ;  /* 0x000000797d00780c */ /* 0x000fe40003f64270 */
[----:B------:R-:W-:Y:S02]  /*1e6e0*/  FMNMX.FTZ R10, R140, R10, !PT ;  /* 0x0000000a8c0a7209 */ /* 0x000fe40007810000 */
[----:B------:R-:W-:Y:S01]  /*1e6f0*/  FSEL R144, R144, -INF , P4 ;  /* 0xff80000090907808 */ /* 0x000fe20002000000 */
[----:B------:R-:W-:Y:S01]  /*1e700*/  MUFU.TANH R123, R123 ;  /* 0x0000007b007b7308 */ /* 0x000fe20000002400 */
[----:B------:R-:W-:Y:S02]  /*1e710*/  FSEL R145, R145, -INF , P5 ;  /* 0xff80000091917808 */ /* 0x000fe40002800000 */
[----:B------:R-:W-:Y:S02]  /*1e720*/  FSEL R148, R148, -INF , P2 ;  /* 0xff80000094947808 */ /* 0x000fe40001000000 */
[----:B------:R-:W-:-:S02]  /*1e730*/  FSEL R149, R149, -INF , P3 ;  /* 0xff80000095957808 */ /* 0x000fc40001800000 */
[C---:B------:R-:W-:Y:S01]  /*1e740*/  ISETP.GT.AND P4, PT, R125.reuse, 0x80, PT ;  /* 0x000000807d00780c */ /* 0x040fe20003f84270 */
[----:B------:R-:W-:Y:S01]  /*1e750*/  MUFU.TANH R20, R20 ;  /* 0x0000001400147308 */ /* 0x000fe20000002400 */
[C---:B------:R-:W-:Y:S02]  /*1e760*/  ISETP.GT.AND P5, PT, R125.reuse, 0x81, PT ;  /* 0x000000817d00780c */ /* 0x040fe40003fa4270 */
[C---:B------:R-:W-:Y:S02]  /*1e770*/  ISETP.GT.AND P2, PT, R125.reuse, 0x88, PT ;  /* 0x000000887d00780c */ /* 0x040fe40003f44270 */
[----:B------:R-:W-:Y:S02]  /*1e780*/  ISETP.GT.AND P3, PT, R125, 0x89, PT ;  /* 0x000000897d00780c */ /* 0x000fe40003f64270 */
[----:B------:R-:W-:Y:S01]  /*1e790*/  FMNMX.FTZ R10, R141, R10, !PT ;  /* 0x0000000a8d0a7209 */ /* 0x000fe20007810000 */
[----:B------:R-:W-:Y:S01]  /*1e7a0*/  MUFU.TANH R190, R190 ;  /* 0x000000be00be7308 */ /* 0x000fe20000002400 */
[----:B------:R-:W-:-:S02]  /*1e7b0*/  FSEL R120, R120, -INF , P4 ;  /* 0xff80000078787808 */ /* 0x000fc40002000000 */
[----:B------:R-:W-:Y:S02]  /*1e7c0*/  FSEL R121, R121, -INF , P5 ;  /* 0xff80000079797808 */ /* 0x000fe40002800000 */
[----:B------:R-:W-:Y:S02]  /*1e7d0*/  FSEL R124, R124, -INF , P2 ;  /* 0xff8000007c7c7808 */ /* 0x000fe40001000000 */
[----:B--2---:R-:W-:Y:S01]  /*1e7e0*/  FSEL R182, R182, -INF , P3 ;  /* 0xff800000b6b67808 */ /* 0x004fe20001800000 */
[----:B------:R-:W-:Y:S01]  /*1e7f0*/  MUFU.TANH R171, R171 ;  /* 0x000000ab00ab7308 */ /* 0x000fe20000002400 */
[----:B------:R-:W-:Y:S02]  /*1e800*/  FMNMX.FTZ R10, R144, R10, !PT ;  /* 0x0000000a900a7209 */ /* 0x000fe40007810000 */
[C---:B------:R-:W-:Y:S02]  /*1e810*/  ISETP.GT.AND P4, PT, R125.reuse, 0x90, PT ;  /* 0x000000907d00780c */ /* 0x040fe40003f84270 */
[----:B------:R-:W-:-:S02]  /*1e820*/  ISETP.GT.AND P5, PT, R125, 0x91, PT ;  /* 0x000000917d00780c */ /* 0x000fc40003fa4270 */
[C---:B------:R-:W-:Y:S01]  /*1e830*/  ISETP.GT.AND P2, PT, R125.reuse, 0x98, PT ;  /* 0x000000987d00780c */ /* 0x040fe20003f44270 */
[----:B------:R-:W-:Y:S01]  /*1e840*/  MUFU.TANH R177, R177 ;  /* 0x000000b100b17308 */ /* 0x000fe20000002400 */
[----:B------:R-:W-:Y:S01]  /*1e850*/  ISETP.GT.AND P3, PT, R125, 0x99, PT ;  /* 0x000000997d00780c */ /* 0x000fe20003f64270 */
[C---:B------:R-:W-:Y:S01]  /*1e860*/  FMUL.FTZ R125, R2.reuse, R183 ;  /* 0x000000b7027d7220 */ /* 0x040fe20000410000 */
[----:B------:R-:W-:Y:S01]  /*1e870*/  FMUL.FTZ R183, R2, R128 ;  /* 0x0000008002b77220 */ /* 0x000fe20000410000 */
[----:B------:R-:W-:-:S04]  /*1e880*/  FMNMX.FTZ R128, R145, R10, !PT ;  /* 0x0000000a91807209 */ /* 0x000fc80007810000 */
[----:B------:R-:W-:Y:S01]  /*1e890*/  FMNMX.FTZ R128, R148, R128, !PT ;  /* 0x0000008094807209 */ /* 0x000fe20007810000 */
[----:B------:R-:W-:Y:S08]  /*1e8a0*/  MUFU.TANH R183, R183 ;  /* 0x000000b700b77308 */ /* 0x000ff00000002400 */
[----:B------:R0:W-:Y:S08]  /*1e8b0*/  MUFU.TANH R10, R129 ;  /* 0x00000081000a7308 */ /* 0x0001f00000002400 */
[----:B------:R-:W-:Y:S01]  /*1e8c0*/  MUFU.TANH R125, R125 ;  /* 0x0000007d007d7308 */ /* 0x000fe20000002400 */
[----:B0-----:R-:W-:-:S04]  /*1e8d0*/  FMNMX.FTZ R129, R149, R128, !PT ;  /* 0x0000008095817209 */ /* 0x001fc80007810000 */
[----:B------:R-:W-:-:S03]  /*1e8e0*/  FMNMX.FTZ R129, R120, R129, !PT ;  /* 0x0000008178817209 */ /* 0x000fc60007810000 */
[----:B------:R0:W1:Y:S08]  /*1e8f0*/  MUFU.TANH R128, R132 ;  /* 0x0000008400807308 */ /* 0x0000700000002400 */
[----:B------:R-:W-:Y:S01]  /*1e900*/  MUFU.TANH R154, R154 ;  /* 0x0000009a009a7308 */ /* 0x000fe20000002400 */
[----:B0-----:R-:W-:-:S07]  /*1e910*/  FMNMX.FTZ R132, R121, R129, !PT ;  /* 0x0000008179847209 */ /* 0x001fce0007810000 */
[----:B------:R0:W2:Y:S01]  /*1e920*/  MUFU.TANH R129, R133 ;  /* 0x0000008500817308 */ /* 0x0000a20000002400 */
[----:B-1----:R-:W-:-:S07]  /*1e930*/  FSEL R128, R128, -INF , P2 ;  /* 0xff80000080807808 */ /* 0x002fce0001000000 */
[----:B------:R-:W-:Y:S01]  /*1e940*/  MUFU.TANH R159, R159 ;  /* 0x0000009f009f7308 */ /* 0x000fe20000002400 */
[----:B0-----:R-:W-:Y:S02]  /*1e950*/  FMNMX.FTZ R133, R124, R132, !PT ;  /* 0x000000847c857209 */ /* 0x001fe40007810000 */
[----:B------:R-:W-:Y:S02]  /*1e960*/  FSEL R132, R183, -INF , P4 ;  /* 0xff800000b7847808 */ /* 0x000fe40002000000 */
[----:B------:R-:W-:Y:S02]  /*1e970*/  FMNMX.FTZ R183, R182, R133, !PT ;  /* 0x00000085b6b77209 */ /* 0x000fe40007810000 */
[----:B------:R-:W-:Y:S01]  /*1e980*/  FSEL R133, R10, -INF , P5 ;  /* 0xff8000000a857808 */ /* 0x000fe20002800000 */
[----:B------:R-:W-:Y:S01]  /*1e990*/  MUFU.TANH R166, R166 ;  /* 0x000000a600a67308 */ /* 0x000fe20000002400 */
[----:B------:R-:W-:Y:S02]  /*1e9a0*/  FMNMX.FTZ R183, R132, R183, !PT ;  /* 0x000000b784b77209 */ /* 0x000fe40007810000 */
[----:B--2---:R-:W-:-:S02]  /*1e9b0*/  FSEL R129, R129, -INF , P3 ;  /* 0xff80000081817808 */ /* 0x004fc40001800000 */
[----:B------:R-:W-:-:S03]  /*1e9c0*/  FMNMX.FTZ R183, R133, R183, !PT ;  /* 0x000000b785b77209 */ /* 0x000fc60007810000 */
[----:B------:R-:W-:Y:S01]  /*1e9d0*/  MUFU.TANH R139, R139 ;  /* 0x0000008b008b7308 */ /* 0x000fe20000002400 */
[----:B------:R-:W-:-:S04]  /*1e9e0*/  FMNMX.FTZ R183, R128, R183, !PT ;  /* 0x000000b780b77209 */ /* 0x000fc80007810000 */
[----:B------:R-:W-:Y:S01]  /*1e9f0*/  FMNMX.FTZ R196, R129, R183, !PT ;  /* 0x000000b781c47209 */ /* 0x000fe20007810000 */
[----:B------:R-:W-:Y:S02]  /*1ea00*/  FMUL.FTZ R183, R2, R122 ;  /* 0x0000007a02b77220 */ /* 0x000fe40000410000 */
[----:B------:R-:W-:Y:S02]  /*1ea10*/  MUFU.TANH R146, R146 ;  /* 0x0000009200927308 */ /* 0x000fe40000002400 */
[----:B------:R-:W0:Y:S06]  /*1ea20*/  SHFL.BFLY PT, R10, R196, 0x2, 0x1f ;  /* 0x0c401f00c40a7f89 */ /* 0x000e2c00000e0000 */
[----:B------:R-:W1:Y:S08]  /*1ea30*/  MUFU.TANH R183, R183 ;  /* 0x000000b700b77308 */ /* 0x000e700000002400 */
[----:B------:R-:W-:Y:S08]  /*1ea40*/  MUFU.TANH R151, R151 ;  /* 0x0000009700977308 */ /* 0x000ff00000002400 */
[----:B------:R-:W-:Y:S01]  /*1ea50*/  MUFU.TANH R126, R126 ;  /* 0x0000007e007e7308 */ /* 0x000fe20000002400 */
[----:B0-----:R-:W-:-:S02]  /*1ea60*/  FMNMX.FTZ R10, R196, R10, !PT ;  /* 0x0000000ac40a7209 */ /* 0x001fc40007810000 */
[----:B------:R0:W2:Y:S04]  /*1ea70*/  SHFL.IDX PT, R196, R7, 0x1, 0x1c1f ;  /* 0x003c1f0007c47f89 */ /* 0x0000a800000e0000 */
[----:B------:R-:W3:Y:S01]  /*1ea80*/  SHFL.BFLY PT, R122, R10, 0x1, 0x1f ;  /* 0x0c201f000a7a7f89 */ /* 0x000ee200000e0000 */
[----:B0-----:R0:W4:Y:S02]  /*1ea90*/  MUFU.TANH R7, R127 ;  /* 0x0000007f00077308 */ /* 0x0011240000002400 */
[C---:B0-----:R-:W-:Y:S01]  /*1eaa0*/  FMUL.FTZ R127, R2.reuse, R130 ;  /* 0x00000082027f7220 */ /* 0x041fe20000410000 */
[C---:B------:R-:W-:Y:S01]  /*1eab0*/  FMUL.FTZ R130, R2.reuse, R131 ;  /* 0x0000008302827220 */ /* 0x040fe20000410000 */
[C---:B------:R-:W-:Y:S01]  /*1eac0*/  FMUL.FTZ R131, R2.reuse, R134 ;  /* 0x0000008602837220 */ /* 0x040fe20000410000 */
[----:B------:R-:W-:-:S03]  /*1ead0*/  FMUL.FTZ R134, R2, R135 ;  /* 0x0000008702867220 */ /* 0x000fc60000410000 */
[----:B------:R-:W0:Y:S01]  /*1eae0*/  MUFU.TANH R127, R127 ;  /* 0x0000007f007f7308 */ /* 0x000e220000002400 */
[----:B--2---:R-:W-:Y:S01]  /*1eaf0*/  IMAD.IADD R196, R180, 0x1, R196 ;  /* 0x00000001b4c47824 */ /* 0x004fe200078e02c4 */
[----:B---3--:R-:W-:Y:S01]  /*1eb00*/  FMNMX.FTZ R122, R10, R122, !PT ;  /* 0x0000007a0a7a7209 */ /* 0x008fe20007810000 */
[----:B------:R-:W-:-:S03]  /*1eb10*/  IMAD.U32 R10, RZ, RZ, UR57 ;  /* 0x00000039ff0a7e24 */ /* 0x000fc6000f8e00ff */
[C---:B------:R-:W-:Y:S02]  /*1eb20*/  ISETP.GT.AND P5, PT, R196.reuse, 0x1, PT ;  /* 0x00000001c400780c */ /* 0x040fe40003fa4270 */
[----:B------:R-:W2:Y:S01]  /*1eb30*/  MUFU.TANH R130, R130 ;  /* 0x0000008200827308 */ /* 0x000ea20000002400 */
[----:B------:R-:W-:Y:S01]  /*1eb40*/  ISETP.GT.AND P4, PT, R196, 0x9, PT ;  /* 0x00000009c400780c */ /* 0x000fe20003f84270 */
[----:B------:R-:W-:-:S01]  /*1eb50*/  FFMA.FTZ R135, R122, R10, -8 ;  /* 0xc10000007a877423 */ /* 0x000fc2000001000a */
[----:B------:R-:W-:Y:S02]  /*1eb60*/  FSEL R13, R13, -INF , P5 ;  /* 0xff8000000d0d7808 */ /* 0x000fe40002800000 */
[----:B------:R-:W-:Y:S02]  /*1eb70*/  ISETP.GT.AND P5, PT, R196, 0x11, PT ;  /* 0x00000011c400780c */ /* 0x000fe40003fa4270 */
[----:B------:R-:W-:Y:S01]  /*1eb80*/  FSEL R184, R184, -INF , P4 ;  /* 0xff800000b8b87808 */ /* 0x000fe20002000000 */
[----:B------:R-:W3:Y:S01]  /*1eb90*/  MUFU.TANH R131, R131 ;  /* 0x0000008300837308 */ /* 0x000ee20000002400 */
[----:B------:R-:W-:-:S02]  /*1eba0*/  ISETP.GT.AND P4, PT, R196, 0x19, PT ;  /* 0x00000019c400780c */ /* 0x000fc40003f84270 */
[----:B------:R-:W-:Y:S02]  /*1ebb0*/  FSEL R188, R188, -INF , P5 ;  /* 0xff800000bcbc7808 */ /* 0x000fe40002800000 */
[----:B------:R-:W-:Y:S02]  /*1ebc0*/  ISETP.GT.AND P5, PT, R196, 0x21, PT ;  /* 0x00000021c400780c */ /* 0x000fe40003fa4270 */
[----:B------:R-:W-:Y:S01]  /*1ebd0*/  FSEL R192, R192, -INF , P4 ;  /* 0xff800000c0c07808 */ /* 0x000fe20002000000 */
[----:B------:R-:W5:Y:S01]  /*1ebe0*/  MUFU.TANH R134, R134 ;  /* 0x0000008600867308 */ /* 0x000f620000002400 */
[C---:B------:R-:W-:Y:S02]  /*1ebf0*/  ISETP.GT.AND P4, PT, R196.reuse, 0x29, PT ;  /* 0x00000029c400780c */ /* 0x040fe40003f84270 */
[----:B------:R-:W-:Y:S02]  /*1ec00*/  FSEL R169, R169, -INF , P5 ;  /* 0xff800000a9a97808 */ /* 0x000fe40002800000 */
[----:B------:R-:W-:-:S02]  /*1ec10*/  ISETP.GT.AND P5, PT, R196, 0x30, PT ;  /* 0x00000030c400780c */ /* 0x000fc40003fa4270 */
[----:B------:R-:W-:Y:S02]  /*1ec20*/  ISETP.GT.AND P2, PT, R196, RZ, PT ;  /* 0x000000ffc400720c */ /* 0x000fe40003f44270 */
[----:B------:R-:W-:Y:S02]  /*1ec30*/  FSEL R172, R172, -INF , P4 ;  /* 0xff800000acac7808 */ /* 0x000fe40002000000 */
[C---:B------:R-:W-:Y:S02]  /*1ec40*/  ISETP.GT.AND P4, PT, R196.reuse, 0x38, PT ;  /* 0x00000038c400780c */ /* 0x040fe40003f84270 */
[----:B------:R-:W-:Y:S02]  /*1ec50*/  FSEL R175, R175, -INF , P5 ;  /* 0xff800000afaf7808 */ /* 0x000fe40002800000 */
[----:B------:R-:W-:Y:S02]  /*1ec60*/  ISETP.GT.AND P5, PT, R196, 0x39, PT ;  /* 0x00000039c400780c */ /* 0x000fe40003fa4270 */
[----:B------:R-:W-:-:S02]  /*1ec70*/  FSEL R11, R11, -INF , P2 ;  /* 0xff8000000b0b7808 */ /* 0x000fc40001000000 */
[C---:B------:R-:W-:Y:S02]  /*1ec80*/  ISETP.GT.AND P2, PT, R196.reuse, 0x10, PT ;  /* 0x00000010c400780c */ /* 0x040fe40003f44270 */
[----:B------:R-:W-:Y:S02]  /*1ec90*/  FSEL R195, R195, -INF , P4 ;  /* 0xff800000c3c37808 */ /* 0x000fe40002000000 */
[C---:B------:R-:W-:Y:S02]  /*1eca0*/  ISETP.GT.AND P4, PT, R196.reuse, 0x41, PT ;  /* 0x00000041c400780c */ /* 0x040fe40003f84270 */
[----:B------:R-:W-:Y:S02]  /*1ecb0*/  FSEL R125, R125, -INF , P5 ;  /* 0xff8000007d7d7808 */ /* 0x000fe40002800000 */
[----:B------:R-:W-:Y:S02]  /*1ecc0*/  ISETP.GT.AND P5, PT, R196, 0x48, PT ;  /* 0x00000048c400780c */ /* 0x000fe40003fa4270 */
[----:B------:R-:W-:-:S02]  /*1ecd0*/  FSEL R186, R186, -INF , P2 ;  /* 0xff800000baba7808 */ /* 0x000fc40001000000 */
[C---:B------:R-:W-:Y:S02]  /*1ece0*/  ISETP.GT.AND P2, PT, R196.reuse, 0x20, PT ;  /* 0x00000020c400780c */ /* 0x040fe40003f44270 */
[----:B------:R-:W-:Y:S02]  /*1ecf0*/  FSEL R155, R155, -INF , P4 ;  /* 0xff8000009b9b7808 */ /* 0x000fe40002000000 */
[----:B------:R-:W-:Y:S02]  /*1ed00*/  ISETP.GT.AND P4, PT, R196, 0x50, PT ;  /* 0x00000050c400780c */ /* 0x000fe40003f84270 */
[----:B------:R-:W-:Y:S02]  /*1ed10*/  FSEL R158, R158, -INF , P5 ;  /* 0xff8000009e9e7808 */ /* 0x000fe40002800000 */
[----:B------:R-:W-:Y:S02]  /*1ed20*/  ISETP.GT.AND P5, PT, R196, 0x51, PT ;  /* 0x00000051c400780c */ /* 0x000fe40003fa4270 */
[----:B------:R-:W-:-:S02]  /*1ed30*/  FSEL R168, R168, -INF , P2 ;  /* 0xff800000a8a87808 */ /* 0x000fc40001000000 */
[----:B------:R-:W-:Y:S02]  /*1ed40*/  FSETP.NEU.FTZ.AND P2, PT, R122, -INF , PT ;  /* 0xff8000007a00780b */ /* 0x000fe40003f5d000 */
[----:B------:R-:W-:Y:S02]  /*1ed50*/  FSEL R162, R162, -INF , P4 ;  /* 0xff800000a2a27808 */ /* 0x000fe40002000000 */
[C---:B------:R-:W-:Y:S02]  /*1ed60*/  ISETP.GT.AND P4, PT, R196.reuse, 0x59, PT ;  /* 0x00000059c400780c */ /* 0x040fe40003f84270 */
[----:B------:R-:W-:Y:S02]  /*1ed70*/  FSEL R163, R163, -INF , P5 ;  /* 0xff800000a3a37808 */ /* 0x000fe40002800000 */
[----:B------:R-:W-:Y:S02]  /*1ed80*/  ISETP.GT.AND P5, PT, R196, 0x60, PT ;  /* 0x00000060c400780c */ /* 0x000fe40003fa4270 */
[----:B------:R-:W-:-:S02]  /*1ed90*/  FSEL R135, R135, RZ, P2 ;  /* 0x000000ff87877208 */ /* 0x000fc40001000000 */
[----:B------:R-:W-:Y:S02]  /*1eda0*/  FSEL R167, R167, -INF , P4 ;  /* 0xff800000a7a77808 */ /* 0x000fe40002000000 */
[----:B------:R-:W-:Y:S01]  /*1edb0*/  ISETP.GT.AND P4, PT, R196, 0x68, PT ;  /* 0x00000068c400780c */ /* 0x000fe20003f84270 */
[-CC-:B------:R-:W-:Y:S01]  /*1edc0*/  FFMA.FTZ R180, R181, R10.reuse, -R135.reuse ;  /* 0x0000000ab5b47223 */ /* 0x180fe20000010887 */
[----:B------:R-:W-:Y:S01]  /*1edd0*/  FSEL R138, R138, -INF , P5 ;  /* 0xff8000008a8a7808 */ /* 0x000fe20002800000 */
[-CC-:B------:R-:W-:Y:S01]  /*1ede0*/  FFMA.FTZ R185, R185, R10.reuse, -R135.reuse ;  /* 0x0000000ab9b97223 */ /* 0x180fe20000010887 */
[----:B------:R-:W-:Y:S01]  /*1edf0*/  ISETP.GT.AND P5, PT, R196, 0x69, PT ;  /* 0x00000069c400780c */ /* 0x000fe20003fa4270 */
[-CC-:B------:R-:W-:Y:S01]  /*1ee00*/  FFMA.FTZ R187, R187, R10.reuse, -R135.reuse ;  /* 0x0000000abbbb7223 */ /* 0x180fe20000010887 */
[----:B------:R-:W-:Y:S01]  /*1ee10*/  FSEL R181, R142, -INF , P4 ;  /* 0xff8000008eb57808 */ /* 0x000fe20002000000 */
[-CC-:B------:R-:W-:Y:S01]  /*1ee20*/  FFMA.FTZ R189, R189, R10.reuse, -R135.reuse ;  /* 0x0000000abdbd7223 */ /* 0x180fe20000010887 */
[----:B------:R-:W-:Y:S01]  /*1ee30*/  ISETP.GT.AND P4, PT, R196, 0x71, PT ;  /* 0x00000071c400780c */ /* 0x000fe20003f84270 */
[----:B------:R1:W-:Y:S01]  /*1ee40*/  MUFU.EX2 R142, R185 ;  /* 0x000000b9008e7308 */ /* 0x0003e20000000800 */
[----:B------:R-:W-:Y:S01]  /*1ee50*/  FSEL R143, R143, -INF , P5 ;  /* 0xff8000008f8f7808 */ /* 0x000fe20002800000 */
[-CC-:B------:R-:W-:Y:S01]  /*1ee60*/  FFMA.FTZ R128, R128, R10.reuse, -R135.reuse ;  /* 0x0000000a80807223 */ /* 0x180fe20000010887 */
[----:B------:R-:W-:Y:S01]  /*1ee70*/  ISETP.GT.AND P5, PT, R196, 0x78, PT ;  /* 0x00000078c400780c */ /* 0x000fe20003fa4270 */
[-CC-:B------:R-:W-:Y:S01]  /*1ee80*/  FFMA.FTZ R12, R12, R10.reuse, -R135.reuse ;  /* 0x0000000a0c0c7223 */ /* 0x180fe20000010887 */
[----:B------:R-:W-:Y:S01]  /*1ee90*/  ISETP.GT.AND P3, PT, R196, 0x8, PT ;  /* 0x00000008c400780c */ /* 0x000fe20003f64270 */
[-CC-:B------:R-:W-:Y:S01]  /*1eea0*/  FFMA.FTZ R15, R15, R10.reuse, -R135.reuse ;  /* 0x0000000a0f0f7223 */ /* 0x180fe20000010887 */
[----:B------:R-:W-:Y:S01]  /*1eeb0*/  FSEL R150, R150, -INF , P5 ;  /* 0xff80000096967808 */ /* 0x000fe20002800000 */
[-CC-:B------:R-:W-:Y:S01]  /*1eec0*/  FFMA.FTZ R21, R21, R10.reuse, -R135.reuse ;  /* 0x0000000a15157223 */ /* 0x180fe20000010887 */
[----:B-1----:R-:W-:Y:S01]  /*1eed0*/  FSEL R185, R147, -INF , P4 ;  /* 0xff80000093b97808 */ /* 0x002fe20002000000 */
[-CC-:B------:R-:W-:Y:S01]  /*1eee0*/  FFMA.FTZ R193, R193, R10.reuse, -R135.reuse ;  /* 0x0000000ac1c17223 */ /* 0x180fe20000010887 */
[C---:B------:R-:W-:Y:S01]  /*1eef0*/  ISETP.GT.AND P4, PT, R196.reuse, 0x80, PT ;  /* 0x00000080c400780c */ /* 0x040fe20003f84270 */
[----:B------:R1:W-:Y:S01]  /*1ef00*/  MUFU.EX2 R147, R187 ;  /* 0x000000bb00937308 */ /* 0x0003e20000000800 */
[----:B------:R-:W-:Y:S01]  /*1ef10*/  ISETP.GT.AND P5, PT, R196, 0x81, PT ;  /* 0x00000081c400780c */ /* 0x000fe20003fa4270 */
[-CC-:B------:R-:W-:Y:S01]  /*1ef20*/  FFMA.FTZ R194, R194, R10.reuse, -R135.reuse ;  /* 0x0000000ac2c27223 */ /* 0x180fe20000010887 */
[----:B------:R-:W-:Y:S01]  /*1ef30*/  FSEL R20, R20, -INF , P3 ;  /* 0xff80000014147808 */ /* 0x000fe20001800000 */
[-CC-:B------:R-:W-:Y:S01]  /*1ef40*/  FFMA.FTZ R170, R170, R10.reuse, -R135.reuse ;  /* 0x0000000aaaaa7223 */ /* 0x180fe20000010887 */
[----:B------:R-:W-:Y:S01]  /*1ef50*/  ISETP.GT.AND P3, PT, R196, 0x18, PT ;  /* 0x00000018c400780c */ /* 0x000fe20003f64270 */
[-CC-:B------:R-:W-:Y:S01]  /*1ef60*/  FFMA.FTZ R173, R173, R10.reuse, -R135.reuse ;  /* 0x0000000aadad7223 */ /* 0x180fe20000010887 */
[----:B------:R-:W-:-:S01]  /*1ef70*/  FFMA.FTZ R174, R174, R10, -R135 ;  /* 0x0000000aaeae7223 */ /* 0x000fc20000010887 */
[-CC-:B------:R-:W-:Y:S01]  /*1ef80*/  FFMA.FTZ R176, R176, R10.reuse, -R135.reuse ;  /* 0x0000000ab0b07223 */ /* 0x180fe20000010887 */
[----:B-1----:R-:W-:Y:S01]  /*1ef90*/  FSEL R187, R183, -INF , P4 ;  /* 0xff800000b7bb7808 */ /* 0x002fe20002000000 */
[-CC-:B------:R-:W-:Y:S01]  /*1efa0*/  FFMA.FTZ R178, R178, R10.reuse, -R135.reuse ;  /* 0x0000000ab2b27223 */ /* 0x180fe20000010887 */
        /* <DEDUP_REMOVED lines=11> */
[----:B----4-:R-:W-:Y:S01]  /*1f060*/  FSEL R191, R7, -INF , P4 ;  /* 0xff80000007bf7808 */ /* 0x010fe20002000000 */
[-CC-:B------:R-:W-:Y:S01]  /*1f070*/  FFMA.FTZ R160, R160, R10.reuse, -R135.reuse ;  /* 0x0000000aa0a07223 */ /* 0x180fe20000010887 */
[----:B------:R-:W-:Y:S01]  /*1f080*/  FSEL R171, R171, -INF , P3 ;  /* 0xff800000abab7808 */ /* 0x000fe20001800000 */
[----:B------:R1:W-:Y:S01]  /*1f090*/  MUFU.EX2 R7, R123 ;  /* 0x0000007b00077308 */ /* 0x0003e20000000800 */
[C---:B------:R-:W-:Y:S01]  /*1f0a0*/  ISETP.GT.AND P3, PT, R196.reuse, 0x31, PT ;  /* 0x00000031c400780c */ /* 0x040fe20003f64270 */
[-CC-:B------:R-:W-:Y:S01]  /*1f0b0*/  FFMA.FTZ R161, R161, R10.reuse, -R135.reuse ;  /* 0x0000000aa1a17223 */ /* 0x180fe20000010887 */
[----:B------:R-:W-:Y:S01]  /*1f0c0*/  ISETP.GT.AND P5, PT, R196, 0x90, PT ;  /* 0x00000090c400780c */ /* 0x000fe20003fa4270 */
[-CC-:B------:R-:W-:Y:S01]  /*1f0d0*/  FFMA.FTZ R164, R164, R10.reuse, -R135.reuse ;  /* 0x0000000aa4a47223 */ /* 0x180fe20000010887 */
[----:B------:R-:W-:Y:S01]  /*1f0e0*/  FSEL R177, R177, -INF , P3 ;  /* 0xff800000b1b17808 */ /* 0x000fe20001800000 */
[-CC-:B------:R-:W-:Y:S01]  /*1f0f0*/  FFMA.FTZ R165, R165, R10.reuse, -R135.reuse ;  /* 0x0000000aa5a57223 */ /* 0x180fe20000010887 */
[----:B------:R-:W-:Y:S01]  /*1f100*/  ISETP.GT.AND P3, PT, R196, 0x40, PT ;  /* 0x00000040c400780c */ /* 0x000fe20003f64270 */
[--C-:B------:R-:W-:Y:S01]  /*1f110*/  FFMA.FTZ R136, R136, R10, -R135.reuse ;  /* 0x0000000a88887223 */ /* 0x100fe20000010887 */
[----:B-1----:R-:W-:Y:S01]  /*1f120*/  FMNMX.FTZ R123, R11, R4, !PT ;  /* 0x000000040b7b7209 */ /* 0x002fe20007810000 */
[-CC-:B------:R-:W-:Y:S01]  /*1f130*/  FFMA.FTZ R137, R137, R10.reuse, -R135.reuse ;  /* 0x0000000a89897223 */ /* 0x180fe20000010887 */
[----:B------:R-:W-:Y:S01]  /*1f140*/  FSEL R154, R154, -INF , P3 ;  /* 0xff8000009a9a7808 */ /* 0x000fe20001800000 */
[-CC-:B------:R-:W-:Y:S01]  /*1f150*/  FFMA.FTZ R141, R141, R10.reuse, -R135.reuse ;  /* 0x0000000a8d8d7223 */ /* 0x180fe20000010887 */
[----:B------:R-:W-:Y:S01]  /*1f160*/  FMNMX.FTZ R123, R13, R123, !PT ;  /* 0x0000007b0d7b7209 */ /* 0x000fe20007810000 */
[-CC-:B------:R-:W-:Y:S01]  /*1f170*/  FFMA.FTZ R144, R144, R10.reuse, -R135.reuse ;  /* 0x0000000a90907223 */ /* 0x180fe20000010887 */
[----:B------:R-:W-:Y:S01]  /*1f180*/  ISETP.GT.AND P3, PT, R196, 0x49, PT ;  /* 0x00000049c400780c */ /* 0x000fe20003f64270 */
[-CC-:B------:R-:W-:Y:S01]  /*1f190*/  FFMA.FTZ R145, R145, R10.reuse, -R135.reuse ;  /* 0x0000000a91917223 */ /* 0x180fe20000010887 */
[----:B------:R-:W-:Y:S01]  /*1f1a0*/  FMNMX.FTZ R123, R20, R123, !PT ;  /* 0x0000007b147b7209 */ /* 0x000fe20007810000 */
        /* <DEDUP_REMOVED lines=14> */
[----:B------:R-:W-:Y:S01]  /*1f290*/  FFMA.FTZ R133, R133, R10, -R135 ;  /* 0x0000000a85857223 */ /* 0x000fe20000010887 */
[----:B------:R-:W-:Y:S01]  /*1f2a0*/  FMNMX.FTZ R123, R190, R123, !PT ;  /* 0x0000007bbe7b7209 */ /* 0x000fe20007810000 */
[----:B------:R-:W-:Y:S01]  /*1f2b0*/  MUFU.EX2 R180, R180 ;  /* 0x000000b400b47308 */ /* 0x000fe20000000800 */
[----:B------:R-:W-:-:S02]  /*1f2c0*/  FSEL R139, R139, -INF , P3 ;  /* 0xff8000008b8b7808 */ /* 0x000fc40001800000 */
[----:B------:R-:W-:Y:S02]  /*1f2d0*/  FMNMX.FTZ R123, R192, R123, !PT ;  /* 0x0000007bc07b7209 */ /* 0x000fe40007810000 */
[----:B------:R-:W-:Y:S02]  /*1f2e0*/  ISETP.GT.AND P3, PT, R196, 0x70, PT ;  /* 0x00000070c400780c */ /* 0x000fe40003f64270 */
[----:B------:R-:W-:Y:S01]  /*1f2f0*/  FMNMX.FTZ R123, R168, R123, !PT ;  /* 0x0000007ba87b7209 */ /* 0x000fe20007810000 */
[----:B------:R-:W-:Y:S01]  /*1f300*/  MUFU.EX2 R12, R12 ;  /* 0x0000000c000c7308 */ /* 0x000fe20000000800 */
[----:B------:R-:W-:Y:S02]  /*1f310*/  FSEL R146, R146, -INF , P3 ;  /* 0xff80000092927808 */ /* 0x000fe40001800000 */
[----:B------:R-:W-:Y:S02]  /*1f320*/  FMNMX.FTZ R123, R169, R123, !PT ;  /* 0x0000007ba97b7209 */ /* 0x000fe40007810000 */
[----:B------:R-:W-:-:S02]  /*1f330*/  ISETP.GT.AND P3, PT, R196, 0x79, PT ;  /* 0x00000079c400780c */ /* 0x000fc40003f64270 */
[----:B------:R-:W-:Y:S01]  /*1f340*/  FMNMX.FTZ R123, R171, R123, !PT ;  /* 0x0000007bab7b7209 */ /* 0x000fe20007810000 */
[----:B------:R-:W-:Y:S01]  /*1f350*/  MUFU.EX2 R15, R15 ;  /* 0x0000000f000f7308 */ /* 0x000fe20000000800 */
[----:B------:R-:W-:Y:S02]  /*1f360*/  FSEL R151, R151, -INF , P3 ;  /* 0xff80000097977808 */ /* 0x000fe40001800000 */
[----:B------:R-:W-:Y:S02]  /*1f370*/  FMNMX.FTZ R123, R172, R123, !PT ;  /* 0x0000007bac7b7209 */ /* 0x000fe40007810000 */
[----:B------:R-:W-:Y:S02]  /*1f380*/  ISETP.GT.AND P3, PT, R196, 0x88, PT ;  /* 0x00000088c400780c */ /* 0x000fe40003f64270 */
[----:B------:R-:W-:Y:S01]  /*1f390*/  FMNMX.FTZ R123, R175, R123, !PT ;  /* 0x0000007baf7b7209 */ /* 0x000fe20007810000 */
[----:B------:R-:W-:Y:S01]  /*1f3a0*/  MUFU.EX2 R21, R21 ;  /* 0x0000001500157308 */ /* 0x000fe20000000800 */
[----:B------:R-:W-:-:S02]  /*1f3b0*/  FSEL R126, R126, -INF , P3 ;  /* 0xff8000007e7e7808 */ /* 0x000fc40001800000 */
[----:B------:R-:W-:Y:S02]  /*1f3c0*/  FMNMX.FTZ R123, R177, R123, !PT ;  /* 0x0000007bb17b7209 */ /* 0x000fe40007810000 */
[C---:B------:R-:W-:Y:S02]  /*1f3d0*/  ISETP.GT.AND P3, PT, R196.reuse, 0x91, PT ;  /* 0x00000091c400780c */ /* 0x040fe40003f64270 */
[----:B------:R-:W-:Y:S01]  /*1f3e0*/  FMNMX.FTZ R123, R195, R123, !PT ;  /* 0x0000007bc37b7209 */ /* 0x000fe20007810000 */
[----:B------:R-:W-:Y:S01]  /*1f3f0*/  MUFU.EX2 R193, R193 ;  /* 0x000000c100c17308 */ /* 0x000fe20000000800 */
[----:B0-----:R-:W-:Y:S02]  /*1f400*/  FSEL R127, R127, -INF , P5 ;  /* 0xff8000007f7f7808 */ /* 0x001fe40002800000 */
[----:B------:R-:W-:Y:S02]  /*1f410*/  FMNMX.FTZ R123, R125, R123, !PT ;  /* 0x0000007b7d7b7209 */ /* 0x000fe40007810000 */
[----:B------:R-:W-:-:S02]  /*1f420*/  ISETP.GT.AND P4, PT, R196, 0x98, PT ;  /* 0x00000098c400780c */ /* 0x000fc40003f84270 */
[----:B------:R-:W-:Y:S01]  /*1f430*/  FMNMX.FTZ R123, R154, R123, !PT ;  /* 0x0000007b9a7b7209 */ /* 0x000fe20007810000 */
[----:B------:R-:W-:Y:S01]  /*1f440*/  MUFU.EX2 R194, R194 ;  /* 0x000000c200c27308 */ /* 0x000fe20000000800 */
[----:B--2---:R-:W-:Y:S02]  /*1f450*/  FSEL R130, R130, -INF , P3 ;  /* 0xff80000082827808 */ /* 0x004fe40001800000 */
[----:B------:R-:W-:Y:S02]  /*1f460*/  FMNMX.FTZ R123, R155, R123, !PT ;  /* 0x0000007b9b7b7209 */ /* 0x000fe40007810000 */
[----:B------:R-:W-:Y:S01]  /*1f470*/  ISETP.GT.AND P5, PT, R196, 0x99, PT ;  /* 0x00000099c400780c */ /* 0x000fe20003fa4270 */
[----:B------:R-:W-:Y:S01]  /*1f480*/  FFMA.FTZ R196, R140, R10, -R135 ;  /* 0x0000000a8cc47223 */ /* 0x000fe20000010887 */
[----:B------:R-:W-:Y:S01]  /*1f490*/  FMNMX.FTZ R123, R158, R123, !PT ;  /* 0x0000007b9e7b7209 */ /* 0x000fe20007810000 */
[----:B------:R-:W-:Y:S01]  /*1f4a0*/  MUFU.EX2 R170, R170 ;  /* 0x000000aa00aa7308 */ /* 0x000fe20000000800 */
[----:B---3--:R-:W-:-:S02]  /*1f4b0*/  FSEL R140, R131, -INF , P4 ;  /* 0xff800000838c7808 */ /* 0x008fc40002000000 */
[----:B------:R-:W-:Y:S02]  /*1f4c0*/  FMNMX.FTZ R123, R159, R123, !PT ;  /* 0x0000007b9f7b7209 */ /* 0x000fe40007810000 */
[----:B-----5:R-:W-:Y:S02]  /*1f4d0*/  FSEL R134, R134, -INF , P5 ;  /* 0xff80000086867808 */ /* 0x020fe40002800000 */
[----:B------:R-:W-:Y:S01]  /*1f4e0*/  FMNMX.FTZ R123, R162, R123, !PT ;  /* 0x0000007ba27b7209 */ /* 0x000fe20007810000 */
[----:B------:R-:W-:Y:S01]  /*1f4f0*/  MUFU.EX2 R131, R196 ;  /* 0x000000c400837308 */ /* 0x000fe20000000800 */
[----:B------:R-:W-:Y:S02]  /*1f500*/  ISETP.NE.AND P4, PT, R197, RZ, PT ;  /* 0x000000ffc500720c */ /* 0x000fe40003f85270 */
[----:B------:R-:W-:Y:S02]  /*1f510*/  FMNMX.FTZ R123, R163, R123, !PT ;  /* 0x0000007ba37b7209 */ /* 0x000fe40007810000 */
[----:B------:R-:W-:-:S02]  /*1f520*/  FSEL R197, R122, RZ, P2 ;  /* 0x000000ff7ac57208 */ /* 0x000fc40001000000 */
[----:B------:R-:W-:Y:S01]  /*1f530*/  FMNMX.FTZ R123, R166, R123, !PT ;  /* 0x0000007ba67b7209 */ /* 0x000fe20007810000 */
[----:B------:R-:W-:Y:S02]  /*1f540*/  MUFU.EX2 R173, R173 ;  /* 0x000000ad00ad7308 */ /* 0x000fe40000000800 */
[----:B------:R-:W-:-:S01]  /*1f550*/  FADD.FTZ R197, -R197, R5 ;  /* 0x00000005c5c57221 */ /* 0x000fc20000010100 */
[----:B------:R-:W-:-:S03]  /*1f560*/  FMNMX.FTZ R123, R167, R123, !PT ;  /* 0x0000007ba77b7209 */ /* 0x000fc60007810000 */
[----:B------:R-:W-:Y:S01]  /*1f570*/  FMUL.FTZ R197, R197, R10 ;  /* 0x0000000ac5c57220 */ /* 0x000fe20000410000 */
        /* <DEDUP_REMOVED lines=8> */
[----:B------:R-:W-:-:S04]  /*1f600*/  FMNMX.FTZ R123, R185, R123, !PT ;  /* 0x0000007bb97b7209 */ /* 0x000fc80007810000 */
[----:B------:R-:W-:Y:S01]  /*1f610*/  FMNMX.FTZ R123, R150, R123, !PT ;  /* 0x0000007b967b7209 */ /* 0x000fe20007810000 */
[----:B------:R-:W-:Y:S01]  /*1f620*/  MUFU.EX2 R178, R178 ;  /* 0x000000b200b27308 */ /* 0x000fe20000000800 */
[----:B0-----:R-:W-:-:S02]  /*1f630*/  FFMA.FTZ R3, R197, R3, R180 ;  /* 0x00000003c5037223 */ /* 0x001fc400000100b4 */
[----:B------:R-:W-:Y:S02]  /*1f640*/  FMNMX.FTZ R123, R151, R123, !PT ;  /* 0x0000007b977b7209 */ /* 0x000fe40007810000 */
[----:B------:R-:W-:-:S02]  /*1f650*/  FADD.FTZ R3, R12, R3 ;  /* 0x000000030c037221 */ /* 0x000fc40000010000 */
        /* <DEDUP_REMOVED lines=23> */
[----:B------:R-:W-:-:S03]  /*1f7d0*/  FFMA.FTZ R196, R129, R10, -R135 ;  /* 0x0000000a81c47223 */ /* 0x000fc60000010887 */
[----:B------:R-:W-:-:S03]  /*1f7e0*/  FSETP.NEU.FTZ.AND P3, PT, R123, -INF , PT ;  /* 0xff8000007b00780b */ /* 0x000fc60003f7d000 */
[----:B------:R-:W-:Y:S01]  /*1f7f0*/  MUFU.EX2 R129, R128 ;  /* 0x0000008000817308 */ /* 0x000fe20000000800 */
[----:B------:R-:W-:-:S05]  /*1f800*/  FFMA.FTZ R135, R123, R10, -8 ;  /* 0xc10000007b877423 */ /* 0x000fca000001000a */
[----:B------:R-:W-:Y:S02]  /*1f810*/  FSEL R135, R135, RZ, P3 ;  /* 0x000000ff87877208 */ /* 0x000fe40001800000 */
[----:B------:R0:W-:Y:S03]  /*1f820*/  MUFU.EX2 R128, R196 ;  /* 0x000000c400807308 */ /* 0x0001e60000000800 */
[----:B------:R-:W-:-:S01]  /*1f830*/  FFMA.FTZ R11, R11, R10, -R135 ;  /* 0x0000000a0b0b7223 */ /* 0x000fc20000010887 */
[-CC-:B------:R-:W-:Y:S01]  /*1f840*/  FFMA.FTZ R13, R13, R10.reuse, -R135.reuse ;  /* 0x0000000a0d0d7223 */ /* 0x180fe20000010887 */
[----:B------:R-:W-:-:S01]  /*1f850*/  FFMA.FTZ R20, R20, R10, -R135 ;  /* 0x0000000a14147223 */ /* 0x000fc20000010887 */
[-CC-:B------:R-:W-:Y:S01]  /*1f860*/  FFMA.FTZ R184, R184, R10.reuse, -R135.reuse ;  /* 0x0000000ab8b87223 */ /* 0x180fe20000010887 */
[----:B------:R-:W-:-:S01]  /*1f870*/  FFMA.FTZ R186, R186, R10, -R135 ;  /* 0x0000000ababa7223 */ /* 0x000fc20000010887 */
[-CC-:B------:R-:W-:Y:S01]  /*1f880*/  FFMA.FTZ R188, R188, R10.reuse, -R135.reuse ;  /* 0x0000000abcbc7223 */ /* 0x180fe20000010887 */
[----:B0-----:R-:W-:Y:S01]  /*1f890*/  FSEL R196, R123, RZ, P3 ;  /* 0x000000ff7bc47208 */ /* 0x001fe20001800000 */
[----:B------:R-:W-:Y:S01]  /*1f8a0*/  MUFU.EX2 R11, R11 ;  /* 0x0000000b000b7308 */ /* 0x000fe20000000800 */
[----:B------:R-:W-:-:S01]  /*1f8b0*/  FFMA.FTZ R190, R190, R10, -R135 ;  /* 0x0000000abebe7223 */ /* 0x000fc20000010887 */
[-CC-:B------:R-:W-:Y:S01]  /*1f8c0*/  FFMA.FTZ R192, R192, R10.reuse, -R135.reuse ;  /* 0x0000000ac0c07223 */ /* 0x180fe20000010887 */
[----:B------:R-:W-:-:S01]  /*1f8d0*/  FFMA.FTZ R168, R168, R10, -R135 ;  /* 0x0000000aa8a87223 */ /* 0x000fc20000010887 */
[----:B------:R-:W-:Y:S01]  /*1f8e0*/  FADD.FTZ R196, -R196, R4 ;  /* 0x00000004c4c47221 */ /* 0x000fe20000010100 */
[----:B------:R-:W-:Y:S01]  /*1f8f0*/  IADD3 R4, -R198, 0xb, RZ ;  /* 0x0000000bc6047810 */ /* 0x000fe20007ffe1ff */
[-CC-:B------:R-:W-:Y:S01]  /*1f900*/  FFMA.FTZ R169, R169, R10.reuse, -R135.reuse ;  /* 0x0000000aa9a97223 */ /* 0x180fe20000010887 */
        /* <DEDUP_REMOVED lines=28> */
[----:B------:R0:W-:Y:S06]  /*1fad0*/  BAR.ARV R4, 0x100 ;  /* 0x000400040000751d */ /* 0x0001ec0000002000 */
[----:B------:R-:W3:Y:S01]  /*1fae0*/  MUFU.EX2 R186, R186 ;  /* 0x000000ba00ba7308 */ /* 0x000ee20000000800 */
[----:B------:R-:W-:-:S01]  /*1faf0*/  FFMA.FTZ R187, R187, R10, -R135 ;  /* 0x0000000abbbb7223 */ /* 0x000fc20000010887 */
[----:B0-----:R-:W-:Y:S01]  /*1fb00*/  FADD.FTZ R4, R13, R0 ;  /* 0x000000000d047221 */ /* 0x001fe20000010000 */
[----:B------:R-:W-:-:S01]  /*1fb10*/  FADD.FTZ R0, R15, R3 ;  /* 0x000000030f007221 */ /* 0x000fc20000010000 */
[-CC-:B------:R-:W-:Y:S01]  /*1fb20*/  FFMA.FTZ R189, R189, R10.reuse, -R135.reuse ;  /* 0x0000000abdbd7223 */ /* 0x180fe20000010887 */
[----:B------:R-:W-:-:S01]  /*1fb30*/  FFMA.FTZ R126, R126, R10, -R135 ;  /* 0x0000000a7e7e7223 */ /* 0x000fc20000010887 */
[----:B-1----:R-:W-:Y:S01]  /*1fb40*/  FADD.FTZ R3, R20, R4 ;  /* 0x0000000414037221 */ /* 0x002fe20000010000 */
[----:B------:R-:W-:-:S01]  /*1fb50*/  FADD.FTZ R0, R21, R0 ;  /* 0x0000000015007221 */ /* 0x000fc20000010000 */
[----:B------:R-:W0:Y:S01]  /*1fb60*/  MUFU.EX2 R188, R188 ;  /* 0x000000bc00bc7308 */ /* 0x000e220000000800 */
[----:B------:R-:W-:-:S01]  /*1fb70*/  FFMA.FTZ R191, R191, R10, -R135 ;  /* 0x0000000abfbf7223 */ /* 0x000fc20000010887 */
[----:B--2---:R-:W-:Y:S01]  /*1fb80*/  FADD.FTZ R3, R184, R3 ;  /* 0x00000003b8037221 */ /* 0x004fe20000010000 */
[----:B------:R-:W-:-:S01]  /*1fb90*/  FADD.FTZ R0, R142, R0 ;  /* 0x000000008e007221 */ /* 0x000fc20000010000 */
[-CC-:B------:R-:W-:Y:S01]  /*1fba0*/  FFMA.FTZ R127, R127, R10.reuse, -R135.reuse ;  /* 0x0000000a7f7f7223 */ /* 0x180fe20000010887 */
[----:B------:R-:W-:-:S01]  /*1fbb0*/  FFMA.FTZ R130, R130, R10, -R135 ;  /* 0x0000000a82827223 */ /* 0x000fc20000010887 */
[----:B------:R-:W-:Y:S01]  /*1fbc0*/  FFMA.FTZ R140, R140, R10, -R135 ;  /* 0x0000000a8c8c7223 */ /* 0x000fe20000010887 */
[----:B------:R-:W-:-:S01]  /*1fbd0*/  FADD.FTZ R0, R147, R0 ;  /* 0x0000000093007221 */ /* 0x000fc20000010000 */
[----:B------:R-:W1:Y:S01]  /*1fbe0*/  MUFU.EX2 R190, R190 ;  /* 0x000000be00be7308 */ /* 0x000e620000000800 */
[----:B---3--:R-:W-:-:S01]  /*1fbf0*/  FADD.FTZ R3, R186, R3 ;  /* 0x00000003ba037221 */ /* 0x008fc20000010000 */
[----:B------:R-:W-:Y:S01]  /*1fc00*/  FFMA.FTZ R134, R134, R10, -R135 ;  /* 0x0000000a86867223 */ /* 0x000fe20000010887 */
[----:B------:R-:W-:-:S04]  /*1fc10*/  FADD.FTZ R0, R183, R0 ;  /* 0x00000000b7007221 */ /* 0x000fc80000010000 */
[----:B------:R-:W-:Y:S01]  /*1fc20*/  FADD.FTZ R0, R7, R0 ;  /* 0x0000000007007221 */ /* 0x000fe20000010000 */
[----:B------:R-:W2:Y:S01]  /*1fc30*/  MUFU.EX2 R192, R192 ;  /* 0x000000c000c07308 */ /* 0x000ea20000000800 */
[----:B0-----:R-:W-:-:S02]  /*1fc40*/  FADD.FTZ R3, R188, R3 ;  /* 0x00000003bc037221 */ /* 0x001fc40000010000 */
[----:B------:R-:W-:-:S04]  /*1fc50*/  FADD.FTZ R0, R193, R0 ;  /* 0x00000000c1007221 */ /* 0x000fc80000010000 */
[----:B------:R-:W-:Y:S01]  /*1fc60*/  FADD.FTZ R0, R194, R0 ;  /* 0x00000000c2007221 */ /* 0x000fe20000010000 */
[----:B------:R-:W0:Y:S01]  /*1fc70*/  MUFU.EX2 R168, R168 ;  /* 0x000000a800a87308 */ /* 0x000e220000000800 */
[----:B-1----:R-:W-:-:S02]  /*1fc80*/  FADD.FTZ R3, R190, R3 ;  /* 0x00000003be037221 */ /* 0x002fc40000010000 */
[----:B------:R-:W-:-:S04]  /*1fc90*/  FADD.FTZ R0, R170, R0 ;  /* 0x00000000aa007221 */ /* 0x000fc80000010000 */
[----:B------:R-:W-:Y:S01]  /*1fca0*/  FADD.FTZ R0, R173, R0 ;  /* 0x00000000ad007221 */ /* 0x000fe20000010000 */
[----:B------:R-:W1:Y:S01]  /*1fcb0*/  MUFU.EX2 R169, R169 ;  /* 0x000000a900a97308 */ /* 0x000e620000000800 */
[----:B--2---:R-:W-:-:S02]  /*1fcc0*/  FADD.FTZ R3, R192, R3 ;  /* 0x00000003c0037221 */ /* 0x004fc40000010000 */
        /* <DEDUP_REMOVED lines=28> */
[----:B------:R-:W-:-:S05]  /*1fe90*/  FADD.FTZ R0, R131, R0 ;  /* 0x0000000083007221 */ /* 0x000fca0000010000 */
[----:B------:R-:W0:Y:S01]  /*1fea0*/  MUFU.EX2 R155, R155 ;  /* 0x0000009b009b7308 */ /* 0x000e220000000800 */
[----:B-1----:R-:W-:-:S07]  /*1feb0*/  FADD.FTZ R3, R125, R3 ;  /* 0x000000037d037221 */ /* 0x002fce0000010000 */
[----:B------:R-:W1:Y:S01]  /*1fec0*/  MUFU.EX2 R158, R158 ;  /* 0x0000009e009e7308 */ /* 0x000e620000000800 */
[----:B--2---:R-:W-:-:S07]  /*1fed0*/  FADD.FTZ R3, R154, R3 ;  /* 0x000000039a037221 */ /* 0x004fce0000010000 */
[----:B------:R2:W3:Y:S01]  /*1fee0*/  MUFU.EX2 R5, R159 ;  /* 0x0000009f00057308 */ /* 0x0004e20000000800 */
[----:B0-----:R-:W-:-:S07]  /*1fef0*/  FADD.FTZ R3, R155, R3 ;  /* 0x000000039b037221 */ /* 0x001fce0000010000 */
[----:B------:R-:W0:Y:S01]  /*1ff00*/  MUFU.EX2 R162, R162 ;  /* 0x000000a200a27308 */ /* 0x000e220000000800 */
[----:B-1----:R-:W-:-:S01]  /*1ff10*/  FADD.FTZ R3, R158, R3 ;  /* 0x000000039e037221 */ /* 0x002fc20000010000 */
[----:B--2---:R-:W-:-:S04]  /*1ff20*/  @!P4 IMAD R159, R8, 0x8, R16 ;  /* 0x00000008089fc824 */ /* 0x004fc800078e0210 */
[----:B------:R-:W-:Y:S02]  /*1ff30*/  @!P4 VIADD R159, R159, 0x33440 ;  /* 0x000334409f9fc836 */ /* 0x000fe40000000000 */
[----:B------:R-:W1:Y:S01]  /*1ff40*/  MUFU.EX2 R163, R163 ;  /* 0x000000a300a37308 */ /* 0x000e620000000800 */
[----:B---3--:R-:W-:-:S02]  /*1ff50*/  FADD.FTZ R3, R5, R3 ;  /* 0x0000000305037221 */ /* 0x008fc40000010000 */
[----:B------:R-:W-:-:S04]  /*1ff60*/  @!P4 PRMT R159, RZ, 0x654, R159 ;  /* 0x00000654ff9fc816 */ /* 0x000fc8000000009f */
[----:B------:R2:W-:Y:S01]  /*1ff70*/  @!P4 SYNCS.ARRIVE.TRANS64.RED.A1T0 RZ, [R159+URZ], RZ ;  /* 0x000000ff9fffc9a7 */ /* 0x0005e2000810043f */
        /* <DEDUP_REMOVED lines=55> */
[----:B0-----:R-:W-:-:S04]  /*202f0*/  FADD.FTZ R0, R133, R0 ;  /* 0x0000000085007221 */ /* 0x001fc80000010000 */
[----:B------:R-:W-:-:S03]  /*20300*/  FADD.FTZ R0, R129, R0 ;  /* 0x0000000081007221 */ /* 0x000fc60000010000 */
[----:B------:R-:W0:Y:S01]  /*20310*/  MUFU.EX2 R134, R134 ;  /* 0x0000008600867308 */ /* 0x000e220000000800 */
[----:B-1----:R-:W-:-:S04]  /*20320*/  FADD.FTZ R3, R130, R3 ;  /* 0x0000000382037221 */ /* 0x002fc80000010000 */
[----:B---3--:R-:W-:Y:S01]  /*20330*/  FADD.FTZ R4, R140, R3 ;  /* 0x000000038c047221 */ /* 0x008fe20000010000 */
[----:B------:R-:W-:-:S03]  /*20340*/  FADD.FTZ R3, R128, R0 ;  /* 0x0000000080037221 */ /* 0x000fc60000010000 */
[----:B0-----:R-:W-:Y:S01]  /*20350*/  FADD.FTZ R0, R134, R4 ;  /* 0x0000000486007221 */ /* 0x001fe20000010000 */
[----:B--2---:R-:W-:Y:S06]  /*20360*/  @!P1 BRA `(.L_x_2502) ;  /* 0x0000000000049947 */ /* 0x004fec0003800000 */
[----:B------:R-:W-:Y:S01]  /*20370*/  BPT.TRAP 0x1 ;  /* 0x000000040000795c */ /* 0x000fe20000300000 */
.L_x_2502:
[----:B------:R-:W-:Y:S01]  /*20380*/  IMAD R4, R221, 0x8, R16 ;  /* 0x00000008dd047824 */ /* 0x000fe200078e0210 */
[----:B------:R-:W-:Y:S01]  /*20390*/  ISETP.GT.AND P2, PT, R6, R14, PT ;  /* 0x0000000e0600720c */ /* 0x000fe20003f44270 */
[----:B------:R-:W-:Y:S01]  /*203a0*/  FMUL.FTZ R24, R24, R197 ;  /* 0x000000c518187220 */ /* 0x000fe20000410000 */
[----:B------:R-:W-:Y:S01]  /*203b0*/  MOV R135, UR42 ;  /* 0x0000002a00877c02 */ /* 0x000fe20008000f00 */
[----:B------:R-:W-:Y:S01]  /*203c0*/  VIADD R4, R4, 0x33460 ;  /* 0x0003346004047836 */ /* 0x000fe20000000000 */
        /* <DEDUP_REMOVED lines=43> */
[----:B------:R-:W-:Y:S01]  /*20680*/  FMUL.FTZ R65, R65, R197 ;  /* 0x000000c541417220 */ /* 0x000fe20000410000 */
        /* <DEDUP_REMOVED lines=23> */
[----:B------:R-:W-:Y:S01]  /*20800*/  FMUL.FTZ R89, R89, R197 ;  /* 0x000000c559597220 */ /* 0x000fe20000410000 */
        /* <DEDUP_REMOVED lines=69> */
[----:B------:R-:W-:Y:S01]  /*20c60*/  VIADD R6, R6, 0xffffffff ;  /* 0xffffffff06067836 */ /* 0x000fe20000000000 */
[----:B------:R-:W-:Y:S01]  /*20c70*/  MOV R217, R20 ;  /* 0x0000001400d97202 */ /* 0x000fe20000000f00 */
[----:B0-----:R-:W-:Y:S01]  /*20c80*/  IMAD.MOV.U32 R4, RZ, RZ, R123 ;  /* 0x000000ffff047224 */ /* 0x001fe200078e007b */
        /* <DEDUP_REMOVED lines=19> */
[----:B------:R-:W-:Y:S01]  /*20dc0*/  IMAD.MOV.U32 R201, RZ, RZ, R126 ;  /* 0x000000ffffc97224 */ /* 0x000fe200078e007e */
[----:B------:R-:W-:Y:S06]  /*20dd0*/  @P2 BRA `(.L_x_2503) ;  /* 0xffffffb400582947 */ /* 0x000fec000383ffff */
[----:B------:R-:W-:-:S07]  /*20de0*/  IMAD.MOV.U32 R221, RZ, RZ, R8 ;  /* 0x000000ffffdd7224 */ /* 0x000fce00078e0008 */
.L_x_2492:
[----:B------:R-:W-:-:S13]  /*20df0*/  ISETP.GE.AND P0, PT, R6, R235, PT ;  /* 0x000000eb0600720c */ /* 0x000fda0003f06270 */
[----:B------:R-:W-:Y:S05]  /*20e00*/  @!P0 BRA `(.L_x_2504) ;  /* 0x0000003c00c48947 */ /* 0x000fea0003800000 */
[----:B------:R-:W-:Y:S01]  /*20e10*/  IMAD.MOV.U32 R4, RZ, RZ, R123 ;  /* 0x000000ffff047224 */ /* 0x000fe200078e007b */
[----:B------:R-:W-:Y:S01]  /*20e20*/  MOV R8, R221 ;  /* 0x000000dd00087202 */ /* 0x000fe20000000f00 */
[----:B------:R-:W-:Y:S02]  /*20e30*/  IMAD.MOV.U32 R5, RZ, RZ, R122 ;  /* 0x000000ffff057224 */ /* 0x000fe400078e007a */
[----:B------:R-:W-:-:S07]  /*20e40*/  IMAD.MOV.U32 R7, RZ, RZ, R222 ;  /* 0x000000ffff077224 */ /* 0x000fce00078e00de */
.L_x_2515:
[----:B------:R-:W-:Y:S01]  /*20e50*/  ISETP.NE.AND P2, PT, R229, RZ, PT ;  /* 0x000000ffe500720c */ /* 0x000fe20003f45270 */
[----:B------:R-:W-:Y:S01]  /*20e60*/  VIADD R221, R8, 0x1 ;  /* 0x0000000108dd7836 */ /* 0x000fe20000000000 */
[----:B------:R-:W-:Y:S05]  /*20e70*/  YIELD ;  /* 0x0000000000007946 */ /* 0x000fea0003800000 */
[----:B------:R-:W-:-:S04]  /*20e80*/  ISETP.NE.AND P0, PT, R221, 0x2, PT ;  /* 0x00000002dd00780c */ /* 0x000fc80003f05270 */
[----:B------:R-:W-:Y:S02]  /*20e90*/  SEL R222, RZ, 0x1, P0 ;  /* 0x00000001ffde7807 */ /* 0x000fe40000000000 */
[----:B------:R-:W-:Y:S02]  /*20ea0*/  SEL R221, R221, RZ, P0 ;  /* 0x000000ffdddd7207 */ /* 0x000fe40000000000 */
[----:B------:R-:W-:Y:S01]  /*20eb0*/  LOP3.LUT R222, R7, R222, RZ, 0x3c, !PT ;  /* 0x000000de07de7212 */ /* 0x000fe200078e3cff */
[----:B------:R-:W-:Y:S06]  /*20ec0*/  @P2 BRA `(.L_x_2505) ;  /* 0x0000000000302947 */ /* 0x000fec0003800000 */
[----:B------:R-:W-:Y:S05]  /*20ed0*/  @!P1 BRA `(.L_x_2506) ;  /* 0x0000000000049947 */ /* 0x000fea0003800000 */
[----:B------:R-:W-:Y:S01]  /*20ee0*/  BPT.TRAP 0x1 ;  /* 0x000000040000795c */ /* 0x000fe20000300000 */
.L_x_2506:
[----:B------:R-:W-:Y:S01]  /*20ef0*/  IMAD R10, R221, 0x8, R16 ;  /* 0x00000008dd0a7824 */ /* 0x000fe200078e0210 */
[----:B------:R-:W-:-:S04]  /*20f00*/  SHF.L.U32 R11, R222, 0x1f, RZ ;  /* 0x0000001fde0b7819 */ /* 0x000fc800000006ff */
[----:B------:R0:W1:Y:S01]  /*20f10*/  SYNCS.PHASECHK.TRANS64.TRYWAIT P0, [R10+URZ+0x33430], R11 ;  /* 0x0334300b0a0075a7 */ /* 0x000062000800017f */
[----:B------:R-:W-:Y:S05]  /*20f20*/  @!P1 BRA `(.L_x_2507) ;  /* 0x0000000000049947 */ /* 0x000fea0003800000 */
[----:B------:R-:W-:Y:S01]  /*20f30*/  BPT.TRAP 0x1 ;  /* 0x000000040000795c */ /* 0x000fe20000300000 */
.L_x_2507:
[----:B------:R-:W-:Y:S04]  /*20f40*/  BSSY B0, `(.L_x_2505) ;  /* 0x0000004000007945 */ /* 0x000fe80003800000 */
[----:B-1----:R-:W-:Y:S05]  /*20f50*/  @P0 BRA `(.L_x_2508) ;  /* 0x0000000000080947 */ /* 0x002fea0003800000 */
[----:B------:R-:W1:Y:S02]  /*20f60*/  SYNCS.PHASECHK.TRANS64.TRYWAIT P0, [R10+URZ+0x33430], R11 ;  /* 0x0334300b0a0075a7 */ /* 0x000e64000800017f */
[----:B-1----:R-:W-:Y:S05]  /*20f70*/  @!P0 BRA `(.L_x_2509) ;  /* 0x00000130003c8947 */ /* 0x002fea0003800000 */
.L_x_2508:
[----:B------:R-:W-:Y:S05]  /*20f80*/  BSYNC B0 ;  /* 0x0000000000007941 */ /* 0x000fea0003800000 */
.L_x_2505:
        /* <DEDUP_REMOVED lines=11> */
[----:B------:R-:W-:Y:S01]  /*21040*/  IMAD.MOV.U32 R15, RZ, RZ, -0x7fffffe0 ;  /* 0x80000020ff0f7424 */ /* 0x000fe200078e00ff */
[----:B------:R-:W-:Y:S01]  /*21050*/  UMOV UR32, UR24 ;  /* 0x0000001800207c82 */ /* 0x000fe20008000000 */
        /* <DEDUP_REMOVED lines=10> */
[----:B0-----:R-:W-:-:S05]  /*21100*/  SHF.R.U32.HI R10, RZ, 0x7, R10 ;  /* 0x00000007ff0a7819 */ /* 0x001fca000001160a */
[----:B------:R-:W-:Y:S02]  /*21110*/  VIADD R120, R10, 0x8 ;  /* 0x000000080a787836 */ /* 0x000fe40000000000 */
[----:B------:R-:W-:-:S03]  /*21120*/  IMAD R10, R221, 0x780, R9 ;  /* 0x00000780dd0a7824 */ /* 0x000fc600078e0209 */
[----:B------:R0:W-:Y:S01]  /*21130*/  BAR.SYNC.DEFER_BLOCKING R120, 0x100 ;  /* 0x000400780000751d */ /* 0x0001e20000010000 */
        /* <DEDUP_REMOVED lines=9> */
[----:B------:R-:W-:Y:S01]  /*211d0*/  VIADD R14, R10, 0x82 ;  /* 0x000000820a0e7836 */ /* 0x000fe20000000000 */
[----:B------:R-:W-:-:S02]  /*211e0*/  R2UR UR30, R20 ;  /* 0x00000000141e72ca */ /* 0x000fc400000e0000 */
[----:B------:R-:W-:Y:S02]  /*211f0*/  R2UR UR6, R12 ;  /* 0x000000000c0672ca */ /* 0x000fe400000e0000 */
[----:B------:R-:W-:Y:S01]  /*21200*/  IADD3 R12, R10, 0x102, RZ ;  /* 0x000001020a0c7810 */ /* 0x000fe20007ffe0ff */
        /* <DEDUP_REMOVED lines=24> */
[----:B0-----:R-:W-:-:S06]  /*21390*/  WARPGROUP.ARRIVE ;  /* 0x00000000000079c5 */ /* 0x001fcc0000000000 */
[----:B------:R-:W-:Y:S01]  /*213a0*/  QGMMA.64x32x32.F32.E4M3.E4M3 R120, gdesc[UR28], RZ, !UPT, gsb0 ;  /* 0x006000001c7879f3 */ /* 0x000fe2000c0008ff */
        /* <DEDUP_REMOVED lines=9> */
[----:B------:R-:W-:-:S04]  /*21440*/  IADD3 R12, R10, 0x280, RZ ;  /* 0x000002800a0c7810 */ /* 0x000fc80007ffe0ff */
        /* <DEDUP_REMOVED lines=185> */
[----:B------:R-:W-:Y:S05]  /*21fe0*/  @P2 BRA `(.L_x_2510) ;  /* 0x0000000000282947 */ /* 0x000fea0003800000 */
[----:B------:R-:W-:Y:S05]  /*21ff0*/  @!P1 BRA `(.L_x_2511) ;  /* 0x0000000000049947 */ /* 0x000fea0003800000 */
[----:B------:R-:W-:Y:S01]  /*22000*/  BPT.TRAP 0x1 ;  /* 0x000000040000795c */ /* 0x000fe20000300000 */
.L_x_2511:
[----:B------:R-:W-:Y:S01]  /*22010*/  SHF.L.U32 R7, R7, 0x1f, RZ ;  /* 0x0000001f07077819 */ /* 0x000fe200000006ff */
[----:B------:R-:W-:-:S04]  /*22020*/  IMAD R10, R8, 0x8, R16 ;  /* 0x00000008080a7824 */ /* 0x000fc800078e0210 */
[----:B------:R0:W1:Y:S01]  /*22030*/  SYNCS.PHASECHK.TRANS64.TRYWAIT P0, [R10+URZ+0x33450], R7 ;  /* 0x033450070a0075a7 */ /* 0x000062000800017f */
[----:B------:R-:W-:Y:S05]  /*22040*/  @!P1 BRA `(.L_x_2512) ;  /* 0x0000000000049947 */ /* 0x000fea0003800000 */
[----:B------:R-:W-:Y:S01]  /*22050*/  BPT.TRAP 0x1 ;  /* 0x000000040000795c */ /* 0x000fe20000300000 */
.L_x_2512:
[----:B-1----:R-:W-:Y:S05]  /*22060*/  @P0 BRA `(.L_x_2510) ;  /* 0x0000000000080947 */ /* 0x002fea0003800000 */
[----:B------:R-:W1:Y:S02]  /*22070*/  SYNCS.PHASECHK.TRANS64.TRYWAIT P0, [R10+URZ+0x33450], R7 ;  /* 0x033450070a0075a7 */ /* 0x000e64000800017f */
[----:B-1----:R-:W-:Y:S05]  /*22080*/  @!P0 BRA `(.L_x_2513) ;  /* 0x00000120000c8947 */ /* 0x002fea0003800000 */
.L_x_2510:
[----:B01----:R-:W-:Y:S01]  /*22090*/  VIADD R7, R16, 0x200 ;  /* 0x0000020010077836 */ /* 0x003fe20000000000 */
[----:B------:R-:W-:Y:S01]  /*220a0*/  MOV R11, 0xc0000010 ;  /* 0xc0000010000b7802 */ /* 0x000fe20000000f00 */
        /* <DEDUP_REMOVED lines=8> */
[C---:B------:R-:W-:Y:S01]  /*22130*/  FMUL.FTZ R20, R2.reuse, R190 ;  /* 0x000000be02147220 */ /* 0x040fe20000410000 */
        /* <DEDUP_REMOVED lines=37> */
[----:B0-----:R-:W-:Y:S01]  /*22390*/  FMNMX.FTZ R193, R7, R5, !PT ;  /* 0x0000000507c17209 */ /* 0x001fe20007810000 */
[C---:B------:R-:W-:Y:S01]  /*223a0*/  FMUL.FTZ R182, R2.reuse, R182 ;  /* 0x000000b602b67220 */ /* 0x040fe20000410000 */
[C---:B------:R-:W-:Y:S01]  /*223b0*/  FMUL.FTZ R181, R2.reuse, R181 ;  /* 0x000000b502b57220 */ /* 0x040fe20000410000 */
[C---:B------:R-:W-:Y:S01]  /*223c0*/  FMUL.FTZ R183, R2.reuse, R183 ;  /* 0x000000b702b77220 */ /* 0x040fe20000410000 */
[----:B------:R-:W-:Y:S01]  /*223d0*/  FMNMX.FTZ R193, R11, R193, !PT ;  /* 0x000000c10bc17209 */ /* 0x000fe20007810000 */
[C---:B------:R-:W-:Y:S01]  /*223e0*/  FMUL.FTZ R152, R2.reuse, R152 ;  /* 0x0000009802987220 */ /* 0x040fe20000410000 */
[----:B------:R-:W-:Y:S01]  /*223f0*/  FMUL.FTZ R154, R2, R154 ;  /* 0x0000009a029a7220 */ /* 0x000fe20000410000 */
[----:B------:R-:W-:Y:S01]  /*22400*/  MUFU.TANH R21, R21 ;  /* 0x0000001500157308 */ /* 0x000fe20000002400 */
[----:B------:R-:W-:Y:S01]  /*22410*/  FMNMX.FTZ R193, R14, R193, !PT ;  /* 0x000000c10ec17209 */ /* 0x000fe20007810000 */
        /* <DEDUP_REMOVED lines=31> */
[----:B-1----:R-:W-:Y:S01]  /*22610*/  FMNMX.FTZ R193, R185, R193, !PT ;  /* 0x000000c1b9c17209 */ /* 0x002fe20007810000 */
[C---:B------:R-:W-:Y:S01]  /*22620*/  FMUL.FTZ R147, R2.reuse, R147 ;  /* 0x0000009302937220 */ /* 0x040fe20000410000 */
[C---:B------:R-:W-:Y:S01]  /*22630*/  FMUL.FTZ R148, R2.reuse, R148 ;  /* 0x0000009402947220 */ /* 0x040fe20000410000 */
[C---:B------:R-:W-:Y:S01]  /*22640*/  FMUL.FTZ R150, R2.reuse, R150 ;  /* 0x0000009602967220 */ /* 0x040fe20000410000 */
[C---:B------:R-:W-:Y:S01]  /*22650*/  FMUL.FTZ R149, R2.reuse, R149 ;  /* 0x0000009502957220 */ /* 0x040fe20000410000 */
[C---:B------:R-:W-:Y:S01]  /*22660*/  FMUL.FTZ R151, R2.reuse, R151 ;  /* 0x0000009702977220 */ /* 0x040fe20000410000 */
[----:B------:R-:W-:Y:S01]  /*22670*/  FMUL.FTZ R124, R2, R124 ;  /* 0x0000007c027c7220 */ /* 0x000fe20000410000 */
[----:B------:R-:W-:Y:S01]  /*22680*/  MUFU.TANH R189, R189 ;  /* 0x000000bd00bd7308 */ /* 0x000fe20000002400 */
[----:B--2---:R-:W-:Y:S01]  /*22690*/  FMNMX.FTZ R193, R188, R193, !PT ;  /* 0x000000c1bcc17209 */ /* 0x004fe20007810000 */
        /* <DEDUP_REMOVED lines=31> */
[----:B------:R-:W0:Y:S01]  /*22890*/  S2R R219, SR_TID.X ;  /* 0x0000000000db7919 */ /* 0x000e220000002100 */
[----:B------:R-:W-:Y:S01]  /*228a0*/  MUFU.TANH R154, R154 ;  /* 0x0000009a009a7308 */ /* 0x000fe20000002400 */
[----:B------:R-:W-:Y:S01]  /*228b0*/  QGMMA.64x192x32.F32.E4M3.E4M3 R24, R212, gdesc[UR4], R24, gsb0 ;  /* 0x02e00004d4187df3 */ /* 0x000fe20008000818 */
[----:B------:R-:W-:Y:S01]  /*228c0*/  R2UR UR6, R12 ;  /* 0x000000000c0672ca */ /* 0x000fe200000e0000 */
[----:B------:R-:W-:Y:S01]  /*228d0*/  VIADD R12, R10, 0x480 ;  /* 0x000004800a0c7836 */ /* 0x000fe20000000000 */
[----:B------:R-:W-:Y:S01]  /*228e0*/  R2UR UR7, R13 ;  /* 0x000000000d0772ca */ /* 0x000fe200000e0000 */
[----:B------:R-:W-:-:S03]  /*228f0*/  IMAD.MOV.U32 R13, RZ, RZ, -0x3ffffff0 ;  /* 0xc0000010ff0d7424 */ /* 0x000fc600078e00ff */
[----:B------:R-:W-:Y:S08]  /*22900*/  MUFU.TANH R153, R153 ;  /* 0x0000009900997308 */ /* 0x000ff00000002400 */
[----:B------:R-:W-:Y:S08]  /*22910*/  MUFU.TANH R155, R155 ;  /* 0x0000009b009b7308 */ /* 0x000ff00000002400 */
[----:B------:R-:W-:Y:S01]  /*22920*/  MUFU.TANH R156, R156 ;  /* 0x0000009c009c7308 */ /* 0x000fe20000002400 */
[----:B0-----:R-:W-:-:S07]  /*22930*/  LOP3.LUT R219, R219, 0x7f, RZ, 0xc0, !PT ;  /* 0x0000007fdbdb7812 */ /* 0x001fce00078ec0ff */
[----:B------:R-:W-:Y:S01]  /*22940*/  MUFU.TANH R158, R158 ;  /* 0x0000009e009e7308 */ /* 0x000fe20000002400 */
[----:B------:R-:W-:Y:S02]  /*22950*/  ISETP.NE.AND P0, PT, R219, RZ, PT ;  /* 0x000000ffdb00720c */ /* 0x000fe40003f05270 */
[----:B------:R-:W0:Y:S05]  /*22960*/  S2R R219, SR_TID.X ;  /* 0x0000000000db7919 */ /* 0x000e2a0000002100 */
        /* <DEDUP_REMOVED lines=31> */
[C---:B------:R-:W-:Y:S01]  /*22b60*/  FMUL.FTZ R187, R2.reuse, R195 ;  /* 0x000000c302bb7220 */ /* 0x040fe20000410000 */
[----:B------:R-:W-:Y:S01]  /*22b70*/  MUFU.TANH R148, R148 ;  /* 0x0000009400947308 */ /* 0x000fe20000002400 */
[----:B------:R-:W-:-:S07]  /*22b80*/  FMUL.FTZ R195, R2, R123 ;  /* 0x0000007b02c37220 */ /* 0x000fce0000410000 */
[----:B------:R-:W0:Y:S08]  /*22b90*/  MUFU.TANH R12, R12 ;  /* 0x0000000c000c7308 */ /* 0x000e300000002400 */
[----:B------:R-:W1:Y:S08]  /*22ba0*/  MUFU.TANH R13, R13 ;  /* 0x0000000d000d7308 */ /* 0x000e700000002400 */
[----:B------:R-:W2:Y:S01]  /*22bb0*/  MUFU.TANH R186, R186 ;  /* 0x000000ba00ba7308 */ /* 0x000ea20000002400 */
[----:B0-----:R-:W-:-:S07]  /*22bc0*/  FMNMX.FTZ R194, R12, R4, !PT ;  /* 0x000000040cc27209 */ /* 0x001fce0007810000 */
[----:B------:R-:W0:Y:S01]  /*22bd0*/  MUFU.TANH R187, R187 ;  /* 0x000000bb00bb7308 */ /* 0x000e220000002400 */
[----:B-1----:R-:W-:-:S04]  /*22be0*/  FMNMX.FTZ R194, R13, R194, !PT ;  /* 0x000000c20dc27209 */ /* 0x002fc80007810000 */
[----:B------:R-:W-:-:S03]  /*22bf0*/  FMNMX.FTZ R194, R20, R194, !PT ;  /* 0x000000c214c27209 */ /* 0x000fc60007810000 */
[----:B------:R-:W-:Y:S01]  /*22c00*/  MUFU.TANH R150, R150 ;  /* 0x0000009600967308 */ /* 0x000fe20000002400 */
[----:B------:R-:W-:-:S04]  /*22c10*/  FMNMX.FTZ R194, R21, R194, !PT ;  /* 0x000000c215c27209 */ /* 0x000fc80007810000 */
[----:B--2---:R-:W-:Y:S01]  /*22c20*/  FMNMX.FTZ R120, R186, R194, !PT ;  /* 0x000000c2ba787209 */ /* 0x004fe20007810000 */
[----:B------:R-:W-:Y:S01]  /*22c30*/  FMUL.FTZ R194, R2, R121 ;  /* 0x0000007902c27220 */ /* 0x000fe20000410000 */
[----:B------:R-:W-:Y:S01]  /*22c40*/  FMNMX.FTZ R121, R189, R193, !PT ;  /* 0x000000c1bd797209 */ /* 0x000fe20007810000 */
[----:B------:R-:W1:Y:S01]  /*22c50*/  MUFU.TANH R149, R149 ;  /* 0x0000009500957308 */ /* 0x000e620000002400 */
[----:B0-----:R-:W-:Y:S02]  /*22c60*/  FMNMX.FTZ R120, R187, R120, !PT ;  /* 0x00000078bb787209 */ /* 0x001fe40007810000 */
[----:B------:R-:W-:Y:S02]  /*22c70*/  FMNMX.FTZ R121, R168, R121, !PT ;  /* 0x00000079a8797209 */ /* 0x000fe40007810000 */
[----:B------:R-:W-:Y:S02]  /*22c80*/  FMNMX.FTZ R120, R190, R120, !PT ;  /* 0x00000078be787209 */ /* 0x000fe40007810000 */
[----:B------:R-:W-:Y:S01]  /*22c90*/  FMNMX.FTZ R121, R169, R121, !PT ;  /* 0x00000079a9797209 */ /* 0x000fe20007810000 */
[----:B------:R0:W-:Y:S01]  /*22ca0*/  MUFU.TANH R193, R194 ;  /* 0x000000c200c17308 */ /* 0x0001e20000002400 */
[----:B------:R-:W-:-:S02]  /*22cb0*/  FMNMX.FTZ R120, R191, R120, !PT ;  /* 0x00000078bf787209 */ /* 0x000fc40007810000 */
[----:B------:R-:W-:Y:S02]  /*22cc0*/  FMNMX.FTZ R121, R172, R121, !PT ;  /* 0x00000079ac797209 */ /* 0x000fe40007810000 */
[----:B------:R-:W-:Y:S02]  /*22cd0*/  FMNMX.FTZ R120, R170, R120, !PT ;  /* 0x00000078aa787209 */ /* 0x000fe40007810000 */
[----:B------:R-:W-:Y:S01]  /*22ce0*/  FMNMX.FTZ R121, R173, R121, !PT ;  /* 0x00000079ad797209 */ /* 0x000fe20007810000 */
[----:B------:R-:W-:Y:S01]  /*22cf0*/  MUFU.TANH R151, R151 ;  /* 0x0000009700977308 */ /* 0x000fe20000002400 */
[----:B------:R-:W-:Y:S01]  /*22d00*/  FMNMX.FTZ R120, R171, R120, !PT ;  /* 0x00000078ab787209 */ /* 0x000fe20007810000 */
[----:B0-----:R-:W-:Y:S01]  /*22d10*/  FMUL.FTZ R194, R2, R122 ;  /* 0x0000007a02c27220 */ /* 0x001fe20000410000 */
[----:B------:R-:W-:Y:S02]  /*22d20*/  FMNMX.FTZ R121, R176, R121, !PT ;  /* 0x00000079b0797209 */ /* 0x000fe40007810000 */
[----:B------:R-:W-:-:S02]  /*22d30*/  FMNMX.FTZ R120, R174, R120, !PT ;  /* 0x00000078ae787209 */ /* 0x000fc40007810000 */
[----:B------:R-:W-:Y:S01]  /*22d40*/  FMNMX.FTZ R121, R177, R121, !PT ;  /* 0x00000079b1797209 */ /* 0x000fe20007810000 */
[----:B------:R-:W0:Y:S01]  /*22d50*/  MUFU.TANH R192, R192 ;  /* 0x000000c000c07308 */ /* 0x000e220000002400 */
[----:B------:R-:W-:Y:S02]  /*22d60*/  FMNMX.FTZ R120, R175, R120, !PT ;  /* 0x00000078af787209 */ /* 0x000fe40007810000 */
[----:B------:R-:W-:Y:S02]  /*22d70*/  FMNMX.FTZ R121, R180, R121, !PT ;  /* 0x00000079b4797209 */ /* 0x000fe40007810000 */
[----:B------:R-:W-:Y:S02]  /*22d80*/  FMNMX.FTZ R120, R178, R120, !PT ;  /* 0x00000078b2787209 */ /* 0x000fe40007810000 */
[----:B------:R-:W-:Y:S01]  /*22d90*/  FMNMX.FTZ R121, R181, R121, !PT ;  /* 0x00000079b5797209 */ /* 0x000fe20007810000 */
[----:B------:R-:W-:Y:S01]  /*22da0*/  MUFU.TANH R194, R194 ;  /* 0x000000c200c27308 */ /* 0x000fe20000002400 */
[----:B------:R-:W-:-:S02]  /*22db0*/  FMNMX.FTZ R120, R179, R120, !PT ;  /* 0x00000078b3787209 */ /* 0x000fc40007810000 */
[----:B------:R-:W-:Y:S02]  /*22dc0*/  FMNMX.FTZ R121, R152, R121, !PT ;  /* 0x0000007998797209 */ /* 0x000fe40007810000 */
[----:B------:R-:W-:Y:S02]  /*22dd0*/  FMNMX.FTZ R120, R182, R120, !PT ;  /* 0x00000078b6787209 */ /* 0x000fe40007810000 */
[----:B------:R-:W-:Y:S01]  /*22de0*/  FMNMX.FTZ R121, R153, R121, !PT ;  /* 0x0000007999797209 */ /* 0x000fe20007810000 */
[----:B------:R-:W-:Y:S01]  /*22df0*/  MUFU.TANH R195, R195 ;  /* 0x000000c300c37308 */ /* 0x000fe20000002400 */
        /* <DEDUP_REMOVED lines=14> */
[----:B------:R-:W3:Y:S01]  /*22ee0*/  MUFU.TANH R125, R125 ;  /* 0x0000007d007d7308 */ /* 0x000ee20000002400 */
[----:B------:R-:W-:Y:S02]  /*22ef0*/  FMNMX.FTZ R120, R163, R120, !PT ;  /* 0x00000078a3787209 */ /* 0x000fe40007810000 */
[----:B------:R-:W-:Y:S02]  /*22f00*/  FMNMX.FTZ R121, R136, R121, !PT ;  /* 0x0000007988797209 */ /* 0x000fe40007810000 */
[----:B------:R-:W-:-:S02]  /*22f10*/  FMNMX.FTZ R120, R166, R120, !PT ;  /* 0x00000078a6787209 */ /* 0x000fc40007810000 */
[----:B------:R-:W-:Y:S01]  /*22f20*/  FMNMX.FTZ R121, R137, R121, !PT ;  /* 0x0000007989797209 */ /* 0x000fe20007810000 */
[----:B------:R-:W-:Y:S01]  /*22f30*/  MUFU.TANH R127, R127 ;  /* 0x0000007f007f7308 */ /* 0x000fe20000002400 */
[----:B------:R-:W-:Y:S02]  /*22f40*/  FMNMX.FTZ R120, R167, R120, !PT ;  /* 0x00000078a7787209 */ /* 0x000fe40007810000 */
[----:B------:R-:W-:Y:S02]  /*22f50*/  FMNMX.FTZ R121, R140, R121, !PT ;  /* 0x000000798c797209 */ /* 0x000fe40007810000 */
[----:B------:R-:W-:Y:S02]  /*22f60*/  FMNMX.FTZ R120, R138, R120, !PT ;  /* 0x000000788a787209 */ /* 0x000fe40007810000 */
[----:B------:R-:W-:Y:S01]  /*22f70*/  FMNMX.FTZ R121, R141, R121, !PT ;  /* 0x000000798d797209 */ /* 0x000fe20007810000 */
[----:B------:R-:W4:Y:S01]  /*22f80*/  MUFU.TANH R128, R128 ;  /* 0x0000008000807308 */ /* 0x000f220000002400 */
        /* <DEDUP_REMOVED lines=8> */
[----:B-1----:R-:W-:Y:S01]  /*23010*/  FMNMX.FTZ R121, R149, R121, !PT ;  /* 0x0000007995797209 */ /* 0x002fe20007810000 */
[----:B------:R-:W1:Y:S01]  /*23020*/  MUFU.TANH R129, R129 ;  /* 0x0000008100817308 */ /* 0x000e620000002400 */
[----:B------:R-:W-:Y:S02]  /*23030*/  FMNMX.FTZ R120, R147, R120, !PT ;  /* 0x0000007893787209 */ /* 0x000fe40007810000 */
[----:B0-----:R-:W-:Y:S02]  /*23040*/  FMNMX.FTZ R121, R192, R121, !PT ;  /* 0x00000079c0797209 */ /* 0x001fe40007810000 */
[----:B------:R-:W-:Y:S02]  /*23050*/  FMNMX.FTZ R120, R150, R120, !PT ;  /* 0x0000007896787209 */ /* 0x000fe40007810000 */
[----:B------:R-:W-:Y:S01]  /*23060*/  FMNMX.FTZ R121, R193, R121, !PT ;  /* 0x00000079c1797209 */ /* 0x000fe20007810000 */
[----:B------:R-:W0:Y:S01]  /*23070*/  MUFU.TANH R131, R131 ;  /* 0x0000008300837308 */ /* 0x000e220000002400 */
[----:B------:R-:W-:-:S02]  /*23080*/  FMNMX.FTZ R120, R151, R120, !PT ;  /* 0x0000007897787209 */ /* 0x000fc40007810000 */
[----:B--2---:R-:W-:Y:S02]  /*23090*/  FMNMX.FTZ R121, R124, R121, !PT ;  /* 0x000000797c797209 */ /* 0x004fe40007810000 */
[----:B------:R-:W-:Y:S02]  /*230a0*/  FMNMX.FTZ R120, R194, R120, !PT ;  /* 0x00000078c2787209 */ /* 0x000fe40007810000 */
[----:B---3--:R-:W-:Y:S01]  /*230b0*/  FMNMX.FTZ R121, R125, R121, !PT ;  /* 0x000000797d797209 */ /* 0x008fe20007810000 */
[----:B------:R-:W2:Y:S01]  /*230c0*/  MUFU.TANH R132, R132 ;  /* 0x0000008400847308 */ /* 0x000ea20000002400 */
[----:B------:R-:W-:Y:S02]  /*230d0*/  FMNMX.FTZ R120, R195, R120, !PT ;  /* 0x00000078c3787209 */ /* 0x000fe40007810000 */
[----:B----4-:R-:W-:Y:S02]  /*230e0*/  FMNMX.FTZ R121, R128, R121, !PT ;  /* 0x0000007980797209 */ /* 0x010fe40007810000 */
[----:B------:R-:W-:-:S02]  /*230f0*/  FMNMX.FTZ R120, R126, R120, !PT ;  /* 0x000000787e787209 */ /* 0x000fc40007810000 */
[----:B-1----:R-:W-:Y:S01]  /*23100*/  FMNMX.FTZ R121, R129, R121, !PT ;  /* 0x0000007981797209 */ /* 0x002fe20007810000 */
[----:B------:R-:W1:Y:S01]  /*23110*/  MUFU.TANH R134, R134 ;  /* 0x0000008600867308 */ /* 0x000e620000002400 */
[----:B------:R-:W-:-:S04]  /*23120*/  FMNMX.FTZ R120, R127, R120, !PT ;  /* 0x000000787f787209 */ /* 0x000fc80007810000 */
[----:B------:R-:W-:-:S03]  /*23130*/  FMNMX.FTZ R120, R130, R120, !PT ;  /* 0x0000007882787209 */ /* 0x000fc60007810000 */
[----:B------:R-:W3:Y:S01]  /*23140*/  MUFU.TANH R133, R133 ;  /* 0x0000008500857308 */ /* 0x000ee20000002400 */
[----:B0-----:R-:W-:Y:S02]  /*23150*/  FMNMX.FTZ R120, R131, R120, !PT ;  /* 0x0000007883787209 */ /* 0x001fe40007810000 */
[----:B--2---:R-:W-:-:S05]  /*23160*/  FMNMX.FTZ R121, R132, R121, !PT ;  /* 0x0000007984797209 */ /* 0x004fca0007810000 */
[----:B------:R-:W0:Y:S01]  /*23170*/  MUFU.TANH R135, R135 ;  /* 0x0000008700877308 */ /* 0x000e220000002400 */
[----:B-1----:R-:W-:Y:S02]  /*23180*/  FMNMX.FTZ R120, R134, R120, !PT ;  /* 0x0000007886787209 */ /* 0x002fe40007810000 */
[----:B---3--:R-:W-:-:S05]  /*23190*/  FMNMX.FTZ R121, R133, R121, !PT ;  /* 0x0000007985797209 */ /* 0x008fca0007810000 */
[----:B------:R-:W1:Y:S01]  /*231a0*/  SHFL.BFLY PT, R123, R121, 0x2, 0x1f ;  /* 0x0c401f00797b7f89 */ /* 0x000e6200000e0000 */
[----:B------:R-:W-:Y:S02]  /*231b0*/  WARPGROUP.DEPBAR.LE gsb0, 0x0 ;  /* 0x00008000000079c5 */ /* 0x000fe40000010000 */
[----:B------:R-:W-:Y:S01]  /*231c0*/  WARPGROUP.ARRIVE ;  /* 0x00000000000079c5 */ /* 0x000fe20000000000 */
[----:B0-----:R-:W-:Y:S02]  /*231d0*/  FMNMX.FTZ R122, R135, R120, !PT ;  /* 0x00000078877a7209 */ /* 0x001fe40007810000 */
[----:B------:R-:W-:-:S03]  /*231e0*/  IADD3 R120, R10, 0x600, RZ ;  /* 0x000006000a787810 */ /* 0x000fc60007ffe0ff */
[----:B------:R-:W-:Y:S01]  /*231f0*/  QGMMA.64x192x32.F32.E4M3.E4M3 R24, R204, gdesc[UR4], R24, gsb0 ;  /* 0x02e00004cc187df3 */ /* 0x000fe20008000818 */
[----:B------:R-:W0:Y:S01]  /*23200*/  SHFL.BFLY PT, R196, R122, 0x2, 0x1f ;  /* 0x0c401f007ac47f89 */ /* 0x000e2200000e0000 */
[----:B------:R-:W-:Y:S02]  /*23210*/  R2UR UR6, R120 ;  /* 0x00000000780672ca */ /* 0x000fe400000e0000 */
[----:B-1----:R-:W-:Y:S01]  /*23220*/  FMNMX.FTZ R123, R121, R123, !PT ;  /* 0x0000007b797b7209 */ /* 0x002fe20007810000 */
[----:B------:R-:W-:-:S05]  /*23230*/  IMAD.MOV.U32 R121, RZ, RZ, -0x3ffffff0 ;  /* 0xc0000010ff797424 */ /* 0x000fca00078e00ff */
[----:B------:R-:W-:Y:S02]  /*23240*/  R2UR UR7, R121 ;  /* 0x00000000790772ca */ /* 0x000fe400000e0000 */
[----:B0-----:R-:W-:Y:S02]  /*23250*/  FMNMX.FTZ R196, R122, R196, !PT ;  /* 0x000000c47ac47209 */ /* 0x001fe40007810000 */
[----:B------:R-:W0:Y:S04]  /*23260*/  SHFL.BFLY PT, R122, R123, 0x1, 0x1f ;  /* 0x0c201f007b7a7f89 */ /* 0x000e2800000e0000 */
[----:B------:R-:W1:Y:S01]  /*23270*/  SHFL.BFLY PT, R10, R196, 0x1, 0x1f ;  /* 0x0c201f00c40a7f89 */ /* 0x000e6200000e0000 */
[----:B0-----:R-:W-:Y:S02]  /*23280*/  FMNMX.FTZ R122, R123, R122, !PT ;  /* 0x0000007a7b7a7209 */ /* 0x001fe40007810000 */
[----:B-1----:R-:W-:Y:S01]  /*23290*/  FMNMX.FTZ R123, R196, R10, !PT ;  /* 0x0000000ac47b7209 */ /* 0x002fe20007810000 */
[----:B------:R-:W-:-:S02]  /*232a0*/  IMAD.U32 R10, RZ, RZ, UR56 ;  /* 0x00000038ff0a7e24 */ /* 0x000fc4000f8e00ff */
[C---:B------:R-:W-:Y:S01]  /*232b0*/  FADD.FTZ R5, -R122.reuse, R5 ;  /* 0x000000057a057221 */ /* 0x040fe20000010100 */
[----:B------:R-:W-:Y:S01]  /*232c0*/  IADD3 R196, -R219, 0xb, RZ ;  /* 0x0000000bdbc47810 */ /* 0x000fe20007ffe1ff */
[----:B------:R-:W-:Y:S01]  /*232d0*/  FFMA.FTZ R121, R122, R10, -8 ;  /* 0xc10000007a797423 */ /* 0x000fe2000001000a */
[----:B------:R-:W-:-:S01]  /*232e0*/  FADD.FTZ R4, -R123, R4 ;  /* 0x000000047b047221 */ /* 0x000fc20000010100 */
[-C--:B------:R-:W-:Y:S02]  /*232f0*/  FMUL.FTZ R5, R5, R10.reuse ;  /* 0x0000000a05057220 */ /* 0x080fe40000410000 */
        /* <DEDUP_REMOVED lines=39> */
[-C--:B------:R-:W-:Y:S01]  /*23570*/  FFMA.FTZ R121, R133, R10.reuse, -R121 ;  /* 0x0000000a85797223 */ /* 0x080fe20000010879 */
[----:B------:R-:W-:-:S01]  /*23580*/  FFMA.FTZ R133, R123, R10, -8 ;  /* 0xc10000007b857423 */ /* 0x000fc2000001000a */
        /* <DEDUP_REMOVED lines=52> */
[----:B------:R-:W-:-:S05]  /*238d0*/  @!P0 VIADD R193, R193, 0x33440 ;  /* 0x00033440c1c18836 */ /* 0x000fca0000000000 */
[----:B------:R-:W0:Y:S01]  /*238e0*/  MUFU.EX2 R20, R20 ;  /* 0x0000001400147308 */ /* 0x000e220000000800 */
[----:B--2---:R-:W-:-:S01]  /*238f0*/  FADD.FTZ R135, R13, R0 ;  /* 0x000000000d877221 */ /* 0x004fc20000010000 */
[----:B------:R-:W-:-:S06]  /*23900*/  @!P0 PRMT R193, RZ, 0x654, R193 ;  /* 0x00000654ffc18816 */ /* 0x000fcc00000000c1 */
        /* <DEDUP_REMOVED lines=158> */
.L_x_2514:
[----:B------:R-:W-:Y:S01]  /*242f0*/  IMAD R8, R8, 0x8, R16 ;  /* 0x0000000808087824 */ /* 0x000fe200078e0210 */
[----:B------:R-:W-:Y:S01]  /*24300*/  ISETP.GT.AND P0, PT, R6, R235, PT ;  /* 0x000000eb0600720c */ /* 0x000fe20003f04270 */
[-C--:B------:R-:W-:Y:S01]  /*24310*/  FMUL.FTZ R24, R24, R5.reuse ;  /* 0x0000000518187220 */ /* 0x080fe20000410000 */
        /* <DEDUP_REMOVED lines=33> */
[----:B------:R-:W-:Y:S01]  /*24530*/  FMUL.FTZ R56, R56, R5 ;  /* 0x0000000538387220 */ /* 0x000fe20000410000 */
        /* <DEDUP_REMOVED lines=124> */
[----:B------:R-:W-:Y:S01]  /*24d00*/  IMAD.MOV.U32 R206, RZ, RZ, R148 ;  /* 0x000000ffffce7224 */ /* 0x000fe200078e0094 */
[----:B------:R-:W-:Y:S06]  /*24d10*/  @P0 BRA `(.L_x_2515) ;  /* 0xffffffc0004c0947 */ /* 0x000fec000383ffff */
.L_x_2504:
[----:B------:R-:W-:Y:S05]  /*24d20*/  WARPSYNC.ALL ;  /* 0x0000000000007948 */ /* 0x000fea0003800000 */
[----:B------:R-:W-:Y:S06]  /*24d30*/  BAR.ARV 0x8, 0x180 ;  /* 0x0206000000007b1d */ /* 0x000fec0000002000 */
[----:B------:R-:W-:Y:S05]  /*24d40*/  @!P1 BRA `(.L_x_2516) ;  /* 0x0000000000049947 */ /* 0x000fea0003800000 */
[----:B------:R-:W-:Y:S01]  /*24d50*/  BPT.TRAP 0x1 ;  /* 0x000000040000795c */ /* 0x000fe20000300000 */
.L_x_2516:
[----:B------:R-:W-:Y:S02]  /*24d60*/  LEA R2, R221, R16, 0x3 ;  /* 0x00000010dd027211 */ /* 0x000fe400078e18ff */
[----:B------:R-:W-:-:S04]  /*24d70*/  SHF.L.U32 R5, R222, 0x1f, RZ ;  /* 0x0000001fde057819 */ /* 0x000fc800000006ff */
[----:B------:R0:W1:Y:S01]  /*24d80*/  SYNCS.PHASECHK.TRANS64.TRYWAIT P0, [R2+URZ+0x33450], R5 ;  /* 0x03345005020075a7 */ /* 0x000062000800017f */
[----:B------:R-:W-:Y:S05]  /*24d90*/  @!P1 BRA `(.L_x_2517) ;  /* 0x0000000000049947 */ /* 0x000fea0003800000 */
[----:B------:R-:W-:Y:S01]  /*24da0*/  BPT.TRAP 0x1 ;  /* 0x000000040000795c */ /* 0x000fe20000300000 */
.L_x_2517:
[----:B------:R-:W-:-:S05]  /*24db0*/  VIADD R16, R16, 0x200 ;  /* 0x0000020010107836 */ /* 0x000fca0000000000 */
[----:B------:R-:W-:-:S04]  /*24dc0*/  SHF.R.U32.HI R16, RZ, 0x4, R16 ;  /* 0x00000004ff107819 */ /* 0x000fc80000011610 */
[----:B------:R-:W-:-:S04]  /*24dd0*/  LOP3.LUT R16, R16, 0x3fff, RZ, 0xc0, !PT ;  /* 0x00003fff10107812 */ /* 0x000fc800078ec0ff */
[----:B------:R-:W-:Y:S01]  /*24de0*/  LOP3.LUT R16, R16, 0x10000, RZ, 0xfc, !PT ;  /* 0x0001000010107812 */ /* 0x000fe200078efcff */
[----:B-1----:R-:W-:Y:S06]  /*24df0*/  @P0 BRA `(.L_x_2518) ;  /* 0x0000000000080947 */ /* 0x002fec0003800000 */
[----:B------:R-:W1:Y:S02]  /*24e00*/  SYNCS.PHASECHK.TRANS64.TRYWAIT P0, [R2+URZ+0x33450], R5 ;  /* 0x03345005020075a7 */ /* 0x000e64000800017f */
[----:B-1----:R-:W-:Y:S05]  /*24e10*/  @!P0 BRA `(.L_x_2519) ;  /* 0x000000f000bc8947 */ /* 0x002fea0003800000 */
.L_x_2518:
[----:B------:R-:W-:Y:S01]  /*24e20*/  IMAD R4, R221, 0x780, R16 ;  /* 0x00000780dd047824 */ /* 0x000fe200078e0210 */
[----:B------:R-:W2:Y:S01]  /*24e30*/  LDL R12, [R1+0x28] ;  /* 0x00002800010c7983 */ /* 0x000ea20000100800 */
[----:B01----:R-:W-:Y:S01]  /*24e40*/  IMAD.MOV.U32 R5, RZ, RZ, -0x3ffffff0 ;  /* 0xc0000010ff057424 */ /* 0x003fe200078e00ff */
[----:B------:R-:W-:Y:S05]  /*24e50*/  WARPSYNC.ALL ;  /* 0x0000000000007948 */ /* 0x000fea0003800000 */
[----:B------:R-:W-:Y:S01]  /*24e60*/  R2UR UR6, R4 ;  /* 0x00000000040672ca */ /* 0x000fe200000e0000 */
[----:B------:R-:W3:Y:S01]  /*24e70*/  LDL R13, [R1+0x18] ;  /* 0x00001800010d7983 */ /* 0x000ee20000100800 */
[----:B------:R-:W-:Y:S01]  /*24e80*/  R2UR UR7, R5 ;  /* 0x00000000050772ca */ /* 0x000fe200000e0000 */
[----:B------:R-:W-:-:S02]  /*24e90*/  WARPGROUP.ARRIVE ;  /* 0x00000000000079c5 */ /* 0x000fc40000000000 */
[----:B------:R-:W4:Y:S01]  /*24ea0*/  LDL R11, [R1+0x8] ;  /* 0x00000800010b7983 */ /* 0x000f220000100800 */
[----:B------:R-:W-:Y:S01]  /*24eb0*/  VIADD R6, R4, 0x180 ;  /* 0x0000018004067836 */ /* 0x000fe20000000000 */
[----:B------:R-:W-:Y:S01]  /*24ec0*/  ULDC.64 UR4, c[0x0][0x9a0] ;  /* 0x0002680000047ab9 */ /* 0x000fe20000000a00 */
[----:B------:R-:W-:Y:S01]  /*24ed0*/  IMAD.MOV.U32 R7, RZ, RZ, -0x3ffffff0 ;  /* 0xc0000010ff077424 */ /* 0x000fe200078e00ff */
[----:B------:R-:W-:-:S04]  /*24ee0*/  ISETP.NE.U32.AND P0, PT, RZ, UR4, PT ;  /* 0x00000004ff007c0c */ /* 0x000fc8000bf05070 */
[----:B------:R-:W-:Y:S02]  /*24ef0*/  ISETP.NE.AND.EX P0, PT, RZ, UR5, PT, P0 ;  /* 0x00000005ff007c0c */ /* 0x000fe4000bf05300 */
[----:B------:R-:W-:Y:S01]  /*24f00*/  QGMMA.64x192x32.F32.E4M3.E4M3 R24, R216, gdesc[UR4], R24, gsb0 ;  /* 0x02e00004d8187df3 */ /* 0x000fe20008000818 */
[----:B------:R-:W-:Y:S01]  /*24f10*/  R2UR UR6, R6 ;  /* 0x00000000060672ca */ /* 0x000fe200000e0000 */
[----:B------:R-:W-:Y:S01]  /*24f20*/  VIADD R6, R4, 0x300 ;  /* 0x0000030004067836 */ /* 0x000fe20000000000 */
[----:B------:R-:W-:Y:S01]  /*24f30*/  R2UR UR7, R7 ;  /* 0x00000000070772ca */ /* 0x000fe200000e0000 */
[----:B------:R-:W-:-:S07]  /*24f40*/  IMAD.MOV.U32 R7, RZ, RZ, -0x3ffffff0 ;  /* 0xc0000010ff077424 */ /* 0x000fce00078e00ff */
[----:B------:R-:W2:Y:S01]  /*24f50*/  @P0 LDC.64 R8, c[0x0][0x9c8] ;  /* 0x00027200ff080b82 */ /* 0x000ea20000000a00 */
[----:B------:R-:W-:Y:S02]  /*24f60*/  WARPGROUP.DEPBAR.LE gsb0, 0x0 ;  /* 0x00008000000079c5 */ /* 0x000fe40000010000 */
[----:B------:R-:W-:-:S06]  /*24f70*/  WARPGROUP.ARRIVE ;  /* 0x00000000000079c5 */ /* 0x000fcc0000000000 */
[----:B------:R-:W-:Y:S01]  /*24f80*/  QGMMA.64x192x32.F32.E4M3.E4M3 R24, R212, gdesc[UR4], R24, gsb0 ;  /* 0x02e00004d4187df3 */ /* 0x000fe20008000818 */
[----:B------:R-:W-:Y:S02]  /*24f90*/  R2UR UR6, R6 ;  /* 0x00000000060672ca */ /* 0x000fe400000e0000 */
[----:B------:R-:W-:Y:S02]  /*24fa0*/  R2UR UR7, R7 ;  /* 0x00000000070772ca */ /* 0x000fe400000e0000 */
[----:B------:R-:W4:Y:S01]  /*24fb0*/  @P0 LDC.64 R6, c[0x0][0x9d0] ;  /* 0x00027400ff060b82 */ /* 0x000f220000000a00 */
[----:B--2---:R-:W-:-:S04]  /*24fc0*/  @P0 IMAD R12, R12, R8, RZ ;  /* 0x000000080c0c0224 */ /* 0x004fc800078e02ff */
[C---:B---3--:R-:W-:Y:S02]  /*24fd0*/  @P0 IMAD R5, R13.reuse, R9, R12 ;  /* 0x000000090d050224 */ /* 0x048fe400078e020c */
[----:B------:R-:W-:-:S05]  /*24fe0*/  @P0 IMAD.WIDE.U32 R8, R13, R8, RZ ;  /* 0x000000080d080225 */ /* 0x000fca00078e00ff */
[----:B------:R-:W-:-:S03]  /*24ff0*/  @P0 IADD3 R9, R9, R5, RZ ;  /* 0x0000000509090210 */ /* 0x000fc60007ffe0ff */
[----:B----4-:R-:W-:-:S04]  /*25000*/  @P0 IMAD.WIDE.U32 R8, R11, R6, R8 ;  /* 0x000000060b080225 */ /* 0x010fc800078e0008 */
        /* <DEDUP_REMOVED lines=12> */
[----:B------:R-:W-:Y:S02]  /*250d0*/  VIADD R4, R4, 0x600 ;  /* 0x0000060004047836 */ /* 0x000fe40000000000 */
[----:B------:R-:W-:Y:S01]  /*250e0*/  IMAD.MOV.U32 R5, RZ, RZ, -0x3ffffff0 ;  /* 0xc0000010ff057424 */ /* 0x000fe200078e00ff */
[----:B------:R-:W0:Y:S01]  /*250f0*/  SHFL.BFLY PT, R9, R0, 0x2, 0x1f ;  /* 0x0c401f0000097f89 */ /* 0x000e2200000e0000 */
[----:B------:R-:W-:Y:S02]  /*25100*/  WARPGROUP.DEPBAR.LE gsb0, 0x0 ;  /* 0x00008000000079c5 */ /* 0x000fe40000010000 */
[----:B------:R-:W-:-:S06]  /*25110*/  WARPGROUP.ARRIVE ;  /* 0x00000000000079c5 */ /* 0x000fcc0000000000 */
        /* <DEDUP_REMOVED lines=8> */
[----:B0-----:R-:W-:-:S01]  /*251a0*/  FADD.FTZ R6, R9, R6 ;  /* 0x0000000609067221 */ /* 0x001fc20000010000 */
[----:B------:R-:W-:-:S03]  /*251b0*/  IMAD.MOV.U32 R3, RZ, RZ, RZ ;  /* 0x000000ffff037224 */ /* 0x000fc600078e00ff */
[----:B------:R-:W-:Y:S01]  /*251c0*/  FMUL.FTZ R13, R6, 0.00390625 ;  /* 0x3b800000060d7820 */ /* 0x000fe20000410000 */
[----:B-1----:R-:W-:-:S05]  /*251d0*/  FADD.FTZ R11, R4, R5 ;  /* 0x00000005040b7221 */ /* 0x002fca0000010000 */
[C---:B------:R-:W-:Y:S01]  /*251e0*/  FSETP.NE.FTZ.AND P0, PT, R11.reuse, RZ, PT ;  /* 0x000000ff0b00720b */ /* 0x040fe20003f15000 */
[----:B------:R-:W-:Y:S01]  /*251f0*/  FMUL.FTZ R12, R11, 0.00390625 ;  /* 0x3b8000000b0c7820 */ /* 0x000fe20000410000 */
[----:B------:R-:W-:-:S04]  /*25200*/  FSETP.NE.FTZ.AND P3, PT, R13, RZ, PT ;  /* 0x000000ff0d00720b */ /* 0x000fc80003f75000 */
[----:B------:R-:W-:-:S07]  /*25210*/  FSETP.NE.FTZ.AND P2, PT, R12, RZ, PT ;  /* 0x000000ff0c00720b */ /* 0x000fce0003f55000 */
[----:B------:R-:W-:Y:S01]  /*25220*/  @P0 MUFU.RCP R3, R11 ;  /* 0x0000000b00030308 */ /* 0x000fe20000001000 */
[----:B------:R-:W-:Y:S02]  /*25230*/  FSETP.NE.FTZ.AND P0, PT, R6, RZ, PT ;  /* 0x000000ff0600720b */ /* 0x000fe40003f15000 */
[----:B------:R-:W-:-:S05]  /*25240*/  MOV R7, RZ ;  /* 0x000000ff00077202 */ /* 0x000fca0000000f00 */
        /* <DEDUP_REMOVED lines=19> */
.L_x_2520:
[----:B------:R-:W-:Y:S02]  /*25380*/  VIADD R221, R221, 0x1 ;  /* 0x00000001dddd7836 */ /* 0x000fe40000000000 */
[-C--:B------:R-:W-:Y:S01]  /*25390*/  FMUL.FTZ R20, R69, R15.reuse ;  /* 0x0000000f45147220 */ /* 0x080fe20000410000 */
[----:B------:R-:W-:Y:S02]  /*253a0*/  VIADD R4, R2, 0x33460 ;  /* 0x0003346002047836 */ /* 0x000fe40000000000 */
[----:B------:R-:W-:Y:S01]  /*253b0*/  FMUL.FTZ R123, R105, R15 ;  /* 0x0000000f697b7220 */ /* 0x000fe20000410000 */
[----:B------:R-:W-:Y:S01]  /*253c0*/  IMAD.U32 R5, RZ, RZ, UR42 ;  /* 0x0000002aff057e24 */ /* 0x000fe2000f8e00ff */
[----:B------:R-:W-:Y:S01]  /*253d0*/  ISETP.NE.AND P1, PT, R221, 0x2, PT ;  /* 0x00000002dd00780c */ /* 0x000fe20003f25270 */
[----:B------:R-:W-:Y:S01]  /*253e0*/  FMUL.FTZ R149, R27, R3 ;  /* 0x000000031b957220 */ /* 0x000fe20000410000 */
[-C--:B------:R-:W-:Y:S01]  /*253f0*/  FMUL.FTZ R0, R24, R15.reuse ;  /* 0x0000000f18007220 */ /* 0x080fe20000410000 */
[-C--:B------:R-:W-:Y:S01]  /*25400*/  FMUL.FTZ R2, R29, R15.reuse ;  /* 0x0000000f1d027220 */ /* 0x080fe20000410000 */
[----:B------:R-:W-:Y:S01]  /*25410*/  PRMT R12, R5, 0x654, R4 ;  /* 0x00000654050c7816 */ /* 0x000fe20000000004 */
        /* <DEDUP_REMOVED lines=74> */
[-C--:B0-----:R-:W-:Y:S01]  /*258c0*/  FMUL.FTZ R12, R114, R3.reuse ;  /* 0x00000003720c7220 */ /* 0x081fe20000410000 */
        /* <DEDUP_REMOVED lines=22> */
.L_x_2452:
        /* <DEDUP_REMOVED lines=16> */
[----:B------:R-:W1:Y:S01]  /*25b30*/  S2R R164, SR_TID.X ;  /* 0x0000000000a47919 */ /* 0x000e620000002100 */
[----:B------:R-:W3:Y:S01]  /*25b40*/  S2R R27, SR_SWINHI ;  /* 0x00000000001b7919 */ /* 0x000ee20000002f00 */
[----:B-1----:R-:W-:Y:S02]  /*25b50*/  SHF.L.U32 R3, R164, 0x2, RZ ;  /* 0x00000002a4037819 */ /* 0x002fe400000006ff */
[----:B------:R-:W-:Y:S02]  /*25b60*/  MOV R86, R16 ;  /* 0x0000001000567202 */ /* 0x000fe40000000f00 */
[----:B---3--:R-:W-:Y:S02]  /*25b70*/  MOV R87, R27 ;  /* 0x0000001b00577202 */ /* 0x008fe40000000f00 */
        /* <DEDUP_REMOVED lines=22> */
[----:B------:R-:W-:Y:S02]  /*25ce0*/  LOP3.LUT R30, R31, 0x380, RZ, 0xc0, !PT ;  /* 0x000003801f1e7812 */ /* 0x000fe400078ec0ff */
[----:B------:R-:W-:Y:S02]  /*25cf0*/  LOP3.LUT R34, R35, 0x380, RZ, 0xc0, !PT ;  /* 0x0000038023227812 */ /* 0x000fe400078ec0ff */
[----:B------:R-:W-:-:S02]  /*25d00*/  LOP3.LUT R36, R37, 0x380, RZ, 0xc0, !PT ;  /* 0x0000038025247812 */ /* 0x000fc400078ec0ff */
[----:B------:R-:W-:Y:S02]  /*25d10*/  LOP3.LUT R38, R39, 0x380, RZ, 0xc0, !PT ;  /* 0x0000038027267812 */ /* 0x000fe400078ec0ff */
[----:B------:R-:W-:Y:S02]  /*25d20*/  LOP3.LUT R66, R67, 0x380, RZ, 0xc0, !PT ;  /* 0x0000038043427812 */ /* 0x000fe400078ec0ff */
[----:B------:R-:W-:Y:S02]  /*25d30*/  SHF.R.U64 R30, R30, 0x3, RZ ;  /* 0x000000031e1e7819 */ /* 0x000fe400000012ff */
[----:B------:R-:W-:Y:S02]  /*25d40*/  SHF.R.U64 R34, R34, 0x3, RZ ;  /* 0x0000000322227819 */ /* 0x000fe400000012ff */
[----:B------:R-:W-:Y:S02]  /*25d50*/  SHF.R.U64 R36, R36, 0x3, RZ ;  /* 0x0000000324247819 */ /* 0x000fe400000012ff */
[----:B------:R-:W-:-:S02]  /*25d60*/  SHF.R.U64 R38, R38, 0x3, RZ ;  /* 0x0000000326267819 */ /* 0x000fc400000012ff */
        /* <DEDUP_REMOVED lines=11> */
[C---:B------:R-:W-:Y:S02]  /*25e20*/  IADD3 R71, P4, R84.reuse, 0x4020, RZ ;  /* 0x0000402054477810 */ /* 0x040fe40007f9e0ff */
[C---:B------:R-:W-:Y:S02]  /*25e30*/  IADD3 R75, P5, R84.reuse, 0x4000, RZ ;  /* 0x00004000544b7810 */ /* 0x040fe40007fbe0ff */
[C---:B------:R-:W-:Y:S02]  /*25e40*/  IADD3 R79, P1, R84.reuse, 0x60, RZ ;  /* 0x00000060544f7810 */ /* 0x040fe40007f3e0ff */
[C---:B------:R-:W-:Y:S02]  /*25e50*/  IADD3 R81, P2, R84.reuse, 0x40, RZ ;  /* 0x0000004054517810 */ /* 0x040fe40007f5e0ff */
[----:B------:R-:W-:-:S02]  /*25e60*/  IADD3 R83, P3, R84, 0x20, RZ ;  /* 0x0000002054537810 */ /* 0x000fc40007f7e0ff */
[----:B------:R-:W-:Y:S02]  /*25e70*/  LOP3.LUT R70, R71, 0x380, RZ, 0xc0, !PT ;  /* 0x0000038047467812 */ /* 0x000fe400078ec0ff */
[----:B------:R-:W-:Y:S02]  /*25e80*/  LOP3.LUT R74, R75, 0x380, RZ, 0xc0, !PT ;  /* 0x000003804b4a7812 */ /* 0x000fe400078ec0ff */
[----:B------:R-:W-:Y:S02]  /*25e90*/  LOP3.LUT R78, R79, 0x380, RZ, 0xc0, !PT ;  /* 0x000003804f4e7812 */ /* 0x000fe400078ec0ff */
[----:B------:R-:W-:Y:S02]  /*25ea0*/  LOP3.LUT R80, R81, 0x380, RZ, 0xc0, !PT ;  /* 0x0000038051507812 */ /* 0x000fe400078ec0ff */
[----:B------:R-:W-:Y:S02]  /*25eb0*/  LOP3.LUT R82, R83, 0x380, RZ, 0xc0, !PT ;  /* 0x0000038053527812 */ /* 0x000fe400078ec0ff */
[----:B-1----:R-:W-:-:S02]  /*25ec0*/  LOP3.LUT R45, R84, 0x380, RZ, 0xc0, !PT ;  /* 0x00000380542d7812 */ /* 0x002fc400078ec0ff */
[----:B------:R-:W-:Y:S02]  /*25ed0*/  SHF.R.U64 R70, R70, 0x3, RZ ;  /* 0x0000000346467819 */ /* 0x000fe400000012ff */
[----:B------:R-:W-:Y:S02]  /*25ee0*/  SHF.R.U64 R74, R74, 0x3, RZ ;  /* 0x000000034a4a7819 */ /* 0x000fe400000012ff */
[----:B------:R-:W-:Y:S02]  /*25ef0*/  SHF.R.U64 R78, R78, 0x3, RZ ;  /* 0x000000034e4e7819 */ /* 0x000fe400000012ff */
[----:B------:R-:W-:Y:S02]  /*25f00*/  SHF.R.U64 R80, R80, 0x3, RZ ;  /* 0x0000000350507819 */ /* 0x000fe400000012ff */
[----:B------:R-:W-:Y:S02]  /*25f10*/  SHF.R.U64 R82, R82, 0x3, RZ ;  /* 0x0000000352527819 */ /* 0x000fe400000012ff */
[----:B------:R-:W-:-:S02]  /*25f20*/  SHF.R.U64 R45, R45, 0x3, RZ ;  /* 0x000000032d2d7819 */ /* 0x000fc400000012ff */
        /* <DEDUP_REMOVED lines=57> */
[----:B------:R-:W-:Y:S01]  /*262c0*/  LOP3.LUT R77, R44, 0x2, RZ, 0x3c, !PT ;  /* 0x000000022c4d7812 */ /* 0x000fe200078e3cff */
        /* <DEDUP_REMOVED lines=12> */
[----:B------:R-:W1:Y:S01]  /*26390*/  SHFL.IDX PT, R9, R9, R77, 0x1c1f ;  /* 0x001c1f4d09097589 */ /* 0x000e6200000e0000 */
        /* <DEDUP_REMOVED lines=29> */
[----:B------:R-:W2:Y:S01]  /*26570*/  SHFL.IDX PT, R29, R29, R77, 0x1c1f ;  /* 0x001c1f4d1d1d7589 */ /* 0x000ea200000e0000 */
        /* <DEDUP_REMOVED lines=14> */
[----:B------:R1:W-:Y:S01]  /*26660*/  SHFL.IDX PT, R75, R8, R77, 0x1c1f ;  /* 0x001c1f4d084b7589 */ /* 0x0003e200000e0000 */
        /* <DEDUP_REMOVED lines=20> */
[----:B------:R-:W3:Y:S01]  /*267b0*/  SHFL.IDX PT, R103, R2, R77, 0x1c1f ;  /* 0x001c1f4d02677589 */ /* 0x000ee200000e0000 */
[----:B------:R-:W-:-:S02]  /*267c0*/  SEL R73, R73, R95, P0 ;  /* 0x0000005f49497207 */ /* 0x000fc40000000000 */
[----:B------:R-:W-:Y:S01]  /*267d0*/  SEL R45, R12, R46, P0 ;  /* 0x0000002e0c2d7207 */ /* 0x000fe20000000000 */
[----:B------:R-:W-:Y:S01]  /*267e0*/  SHFL.IDX PT, R95, R92, R44, 0x1c1f ;  /* 0x001c1f2c5c5f7589 */ /* 0x000fe200000e0000 */
[----:B------:R-:W-:Y:S02]  /*267f0*/  SEL R112, R104, R123, P0 ;  /* 0x0000007b68707207 */ /* 0x000fe40000000000 */
[----:B------:R-:W-:Y:S01]  /*26800*/  SEL R125, R135, R68, P0 ;  /* 0x00000044877d7207 */ /* 0x000fe20000000000 */
[----:B------:R3:W4:Y:S01]  /*26810*/  SHFL.IDX PT, R99, R85, R44, 0x1c1f ;  /* 0x001c1f2c55637589 */ /* 0x00072200000e0000 */
[----:B------:R-:W-:Y:S02]  /*26820*/  SEL R49, R119, R49, P0 ;  /* 0x0000003177317207 */ /* 0x000fe40000000000 */
[----:B------:R-:W-:Y:S01]  /*26830*/  SEL R53, R53, R106, P0 ;  /* 0x0000006a35357207 */ /* 0x000fe20000000000 */
[----:B------:R0:W4:Y:S01]  /*26840*/  SHFL.IDX PT, R2, R0, R77, 0x1c1f ;  /* 0x001c1f4d00027589 */ /* 0x00012200000e0000 */
[----:B------:R-:W-:-:S02]  /*26850*/  SEL R78, R118, R76, P0 ;  /* 0x0000004c764e7207 */ /* 0x000fc40000000000 */
[----:B------:R-:W-:Y:S01]  /*26860*/  SEL R46, R46, R12, P0 ;  /* 0x0000000c2e2e7207 */ /* 0x000fe20000000000 */
[----:B------:R-:W4:Y:S01]  /*26870*/  SHFL.IDX PT, R92, R7, R77, 0x1c1f ;  /* 0x001c1f4d075c7589 */ /* 0x000f2200000e0000 */
[----:B------:R-:W-:Y:S02]  /*26880*/  SEL R68, R68, R135, P0 ;  /* 0x0000008744447207 */ /* 0x000fe40000000000 */
[----:B------:R-:W-:Y:S01]  /*26890*/  SEL R76, R76, R118, P0 ;  /* 0x000000764c4c7207 */ /* 0x000fe20000000000 */
[----:B------:R-:W-:Y:S01]  /*268a0*/  SHFL.IDX PT, R12, R71, R77, 0x1c1f ;  /* 0x001c1f4d470c7589 */ /* 0x000fe200000e0000 */
[----:B-1----:R-:W-:Y:S02]  /*268b0*/  SEL R8, R25, R9, P0 ;  /* 0x0000000919087207 */ /* 0x002fe40000000000 */
[----:B--2---:R-:W-:Y:S01]  /*268c0*/  SEL R28, R34, R29, P0 ;  /* 0x0000001d221c7207 */ /* 0x004fe20000000000 */
[----:B------:R-:W-:Y:S01]  /*268d0*/  SHFL.IDX PT, R118, R110, R44, 0x1c1f ;  /* 0x001c1f2c6e767589 */ /* 0x000fe200000e0000 */
[----:B---3--:R-:W-:-:S02]  /*268e0*/  SEL R85, R101, R103, P0 ;  /* 0x0000006765557207 */ /* 0x008fc40000000000 */
[----:B0-----:R-:W-:Y:S01]  /*268f0*/  SEL R0, R103, R101, P0 ;  /* 0x0000006567007207 */ /* 0x001fe20000000000 */
[----:B------:R-:W0:Y:S01]  /*26900*/  SHFL.IDX PT, R98, R94, R44, 0x1c1f ;  /* 0x001c1f2c5e627589 */ /* 0x000e2200000e0000 */
[----:B------:R-:W-:Y:S02]  /*26910*/  SEL R4, R105, R93, P0 ;  /* 0x0000005d69047207 */ /* 0x000fe40000000000 */
[----:B------:R-:W-:Y:S01]  /*26920*/  SEL R9, R9, R25, P0 ;  /* 0x0000001909097207 */ /* 0x000fe20000000000 */
[----:B------:R-:W1:Y:S01]  /*26930*/  SHFL.IDX PT, R104, R137, R44, 0x1c1f ;  /* 0x001c1f2c89687589 */ /* 0x000e6200000e0000 */
[----:B----4-:R-:W-:Y:S02]  /*26940*/  SEL R5, R99, R139, P0 ;  /* 0x0000008b63057207 */ /* 0x010fe40000000000 */
[----:B------:R-:W-:Y:S01]  /*26950*/  SEL R29, R29, R34, P0 ;  /* 0x000000221d1d7207 */ /* 0x000fe20000000000 */
[----:B------:R-:W2:Y:S01]  /*26960*/  SHFL.IDX PT, R71, R32, R77, 0x1c1f ;  /* 0x001c1f4d20477589 */ /* 0x000ea200000e0000 */
[----:B------:R-:W-:-:S02]  /*26970*/  SEL R138, R3, R2, P0 ;  /* 0x00000002038a7207 */ /* 0x000fc40000000000 */
[----:B------:R-:W-:Y:S01]  /*26980*/  SEL R2, R2, R3, P0 ;  /* 0x0000000302027207 */ /* 0x000fe20000000000 */
[----:B------:R-:W3:Y:S01]  /*26990*/  SHFL.IDX PT, R106, R128, R44, 0x1c1f ;  /* 0x001c1f2c806a7589 */ /* 0x000ee200000e0000 */
[----:B------:R-:W-:Y:S02]  /*269a0*/  SEL R7, R97, R92, P0 ;  /* 0x0000005c61077207 */ /* 0x000fe40000000000 */
[----:B------:R-:W-:Y:S01]  /*269b0*/  SEL R92, R92, R97, P0 ;  /* 0x000000615c5c7207 */ /* 0x000fe20000000000 */
[----:B------:R-:W-:Y:S01]  /*269c0*/  SHFL.IDX PT, R115, R115, R44, 0x1c1f ;  /* 0x001c1f2c73737589 */ /* 0x000fe200000e0000 */
[----:B------:R-:W-:-:S03]  /*269d0*/  SEL R3, R93, R105, P0 ;  /* 0x000000695d037207 */ /* 0x000fc60000000000 */
[----:B------:R-:W-:Y:S04]  /*269e0*/  SHFL.IDX PT, R119, R116, R44, 0x1c1f ;  /* 0x001c1f2c74777589 */ /* 0x000fe800000e0000 */
[----:B------:R-:W-:Y:S01]  /*269f0*/  SHFL.IDX PT, R134, R80, R44, 0x1c1f ;  /* 0x001c1f2c50867589 */ /* 0x000fe200000e0000 */
[----:B0-----:R-:W-:Y:S02]  /*26a00*/  SEL R97, R98, R27, P0 ;  /* 0x0000001b62617207 */ /* 0x001fe40000000000 */
[----:B------:R-:W-:Y:S01]  /*26a10*/  SEL R98, R27, R98, P0 ;  /* 0x000000621b627207 */ /* 0x000fe20000000000 */
[----:B------:R-:W-:Y:S01]  /*26a20*/  SHFL.IDX PT, R127, R89, R44, 0x1c1f ;  /* 0x001c1f2c597f7589 */ /* 0x000fe200000e0000 */
[----:B-1----:R-:W-:Y:S02]  /*26a30*/  SEL R103, R104, R82, P0 ;  /* 0x0000005268677207 */ /* 0x002fe40000000000 */
[----:B------:R-:W-:Y:S01]  /*26a40*/  SEL R104, R82, R104, P0 ;  /* 0x0000006852687207 */ /* 0x000fe20000000000 */
[----:B------:R-:W-:Y:S01]  /*26a50*/  SHFL.IDX PT, R84, R124, R44, 0x1c1f ;  /* 0x001c1f2c7c547589 */ /* 0x000fe200000e0000 */
[----:B--2---:R-:W-:-:S02]  /*26a60*/  SEL R32, R132, R71, P0 ;  /* 0x0000004784207207 */ /* 0x004fc40000000000 */
[----:B------:R-:W-:Y:S01]  /*26a70*/  SEL R33, R71, R132, P0 ;  /* 0x0000008447217207 */ /* 0x000fe20000000000 */
[----:B------:R-:W-:Y:S01]  /*26a80*/  SHFL.IDX PT, R130, R126, R44, 0x1c1f ;  /* 0x001c1f2c7e827589 */ /* 0x000fe200000e0000 */
[----:B---3--:R-:W-:Y:S02]  /*26a90*/  SEL R105, R106, R11, P0 ;  /* 0x0000000b6a697207 */ /* 0x008fe40000000000 */
[----:B------:R-:W-:Y:S01]  /*26aa0*/  SEL R106, R11, R106, P0 ;  /* 0x0000006a0b6a7207 */ /* 0x000fe20000000000 */
[----:B------:R-:W-:Y:S01]  /*26ab0*/  SHFL.IDX PT, R83, R57, R44, 0x1c1f ;  /* 0x001c1f2c39537589 */ /* 0x000fe200000e0000 */
[----:B------:R-:W-:-:S03]  /*26ac0*/  IMAD.MOV.U32 R11, RZ, RZ, RZ ;  /* 0x000000ffff0b7224 */ /* 0x000fc600078e00ff */
[----:B------:R0:W1:Y:S04]  /*26ad0*/  SHFL.IDX PT, R140, R6, R77, 0x1c1f ;  /* 0x001c1f4d068c7589 */ /* 0x00006800000e0000 */
[----:B------:R2:W3:Y:S04]  /*26ae0*/  SHFL.IDX PT, R142, R10, R77, 0x1c1f ;  /* 0x001c1f4d0a8e7589 */ /* 0x0004e800000e0000 */
[----:B------:R-:W4:Y:S01]  /*26af0*/  SHFL.IDX PT, R141, R21, R77, 0x1c1f ;  /* 0x001c1f4d158d7589 */ /* 0x000f2200000e0000 */
[----:B0-----:R-:W-:-:S03]  /*26b00*/  SEL R6, R139, R99, P0 ;  /* 0x000000638b067207 */ /* 0x001fc60000000000 */
[----:B------:R-:W0:Y:S01]  /*26b10*/  SHFL.IDX PT, R40, R40, R77, 0x1c1f ;  /* 0x001c1f4d28287589 */ /* 0x000e2200000e0000 */
[----:B------:R-:W-:Y:S02]  /*26b20*/  SEL R99, R100, R70, P0 ;  /* 0x0000004664637207 */ /* 0x000fe40000000000 */
[----:B------:R-:W-:Y:S01]  /*26b30*/  SEL R100, R70, R100, P0 ;  /* 0x0000006446647207 */ /* 0x000fe20000000000 */
[----:B------:R-:W-:Y:S01]  /*26b40*/  SHFL.IDX PT, R69, R69, R77, 0x1c1f ;  /* 0x001c1f4d45457589 */ /* 0x000fe200000e0000 */
[----:B--2---:R-:W-:Y:S02]  /*26b50*/  SEL R10, R20, R75, P0 ;  /* 0x0000004b140a7207 */ /* 0x004fe40000000000 */
[----:B------:R-:W-:Y:S01]  /*26b60*/  SEL R20, R75, R20, P0 ;  /* 0x000000144b147207 */ /* 0x000fe20000000000 */
[----:B------:R-:W-:Y:S04]  /*26b70*/  SHFL.IDX PT, R81, R81, R77, 0x1c1f ;  /* 0x001c1f4d51517589 */ /* 0x000fe800000e0000 */
[----:B------:R2:W0:Y:S01]  /*26b80*/  SHFL.IDX PT, R145, R30, R77, 0x1c1f ;  /* 0x001c1f4d1e917589 */ /* 0x00042200000e0000 */
[----:B-1----:R-:W-:-:S02]  /*26b90*/  SEL R93, R95, R140, P0 ;  /* 0x0000008c5f5d7207 */ /* 0x002fc40000000000 */
[----:B------:R-:W-:Y:S01]  /*26ba0*/  SEL R94, R140, R95, P0 ;  /* 0x0000005f8c5e7207 */ /* 0x000fe20000000000 */
[----:B------:R-:W1:Y:S01]  /*26bb0*/  SHFL.IDX PT, R146, R35, R77, 0x1c1f ;  /* 0x001c1f4d23927589 */ /* 0x000e6200000e0000 */
[----:B---3--:R-:W-:-:S03]  /*26bc0*/  SEL R25, R122, R142, P0 ;  /* 0x0000008e7a197207 */ /* 0x008fc60000000000 */
[----:B------:R3:W1:Y:S01]  /*26bd0*/  SHFL.IDX PT, R150, R38, R77, 0x1c1f ;  /* 0x001c1f4d26967589 */ /* 0x00066200000e0000 */
[----:B----4-:R-:W-:Y:S02]  /*26be0*/  SEL R21, R136, R141, P0 ;  /* 0x0000008d88157207 */ /* 0x010fe40000000000 */
[----:B--2---:R-:W-:Y:S01]  /*26bf0*/  SEL R30, R31, R36, P0 ;  /* 0x000000241f1e7207 */ /* 0x004fe20000000000 */
[----:B------:R-:W-:Y:S01]  /*26c00*/  SHFL.IDX PT, R79, R79, R77, 0x1c1f ;  /* 0x001c1f4d4f4f7589 */ /* 0x000fe200000e0000 */
[----:B------:R-:W-:Y:S02]  /*26c10*/  SEL R31, R36, R31, P0 ;  /* 0x0000001f241f7207 */ /* 0x000fe40000000000 */
[----:B0-----:R-:W-:Y:S01]  /*26c20*/  SEL R110, R111, R40, P0 ;  /* 0x000000286f6e7207 */ /* 0x001fe20000000000 */
[----:B------:R-:W-:Y:S01]  /*26c30*/  SHFL.IDX PT, R109, R108, R44, 0x1c1f ;  /* 0x001c1f2c6c6d7589 */ /* 0x000fe200000e0000 */
[----:B------:R-:W-:Y:S02]  /*26c40*/  SEL R111, R40, R111, P0 ;  /* 0x0000006f286f7207 */ /* 0x000fe40000000000 */
[----:B---3--:R-:W-:Y:S01]  /*26c50*/  SEL R38, R129, R147, P0 ;  /* 0x0000009381267207 */ /* 0x008fe20000000000 */
[----:B------:R0:W-:Y:S04]  /*26c60*/  SHFL.IDX PT, R117, R112, R44, 0x1c1f ;  /* 0x001c1f2c70757589 */ /* 0x0001e800000e0000 */
[----:B------:R2:W-:Y:S01]  /*26c70*/  SHFL.IDX PT, R123, R114, R44, 0x1c1f ;  /* 0x001c1f2c727b7589 */ /* 0x0005e200000e0000 */
[----:B------:R-:W-:-:S02]  /*26c80*/  SEL R34, R134, R145, P0 ;  /* 0x0000009186227207 */ /* 0x000fc40000000000 */
[----:B------:R-:W-:Y:S01]  /*26c90*/  SEL R35, R145, R134, P0 ;  /* 0x0000008691237207 */ /* 0x000fe20000000000 */
[----:B------:R-:W-:Y:S01]  /*26ca0*/  SHFL.IDX PT, R89, R88, R44, 0x1c1f ;  /* 0x001c1f2c58597589 */ /* 0x000fe200000e0000 */
[----:B-1----:R-:W-:Y:S02]  /*26cb0*/  SEL R36, R127, R146, P0 ;  /* 0x000000927f247207 */ /* 0x002fe40000000000 */
[----:B0-----:R-:W-:Y:S01]  /*26cc0*/  SEL R112, R118, R113, P0 ;  /* 0x0000007176707207 */ /* 0x001fe20000000000 */
[----:B------:R-:W-:Y:S01]  /*26cd0*/  SHFL.IDX PT, R128, R90, R44, 0x1c1f ;  /* 0x001c1f2c5a807589 */ /* 0x000fe200000e0000 */
[----:B------:R-:W-:Y:S02]  /*26ce0*/  SEL R113, R113, R118, P0 ;  /* 0x0000007671717207 */ /* 0x000fe40000000000 */
[----:B--2---:R-:W-:Y:S01]  /*26cf0*/  SEL R114, R115, R69, P0 ;  /* 0x0000004573727207 */ /* 0x004fe20000000000 */
        /* <DEDUP_REMOVED lines=10> */
[----:B------:R-:W0:Y:S04]  /*26da0*/  SHFL.IDX PT, R60, R60, R77, 0x1c1f ;  /* 0x001c1f4d3c3c7589 */ /* 0x000e2800000e0000 */
[----:B------:R-:W1:Y:S04]  /*26db0*/  SHFL.IDX PT, R66, R66, R77, 0x1c1f ;  /* 0x001c1f4d42427589 */ /* 0x000e6800000e0000 */
[----:B------:R2:W3:Y:S04]  /*26dc0*/  SHFL.IDX PT, R144, R24, R77, 0x1c1f ;  /* 0x001c1f4d18907589 */ /* 0x0004e800000e0000 */
[----:B------:R4:W3:Y:S04]  /*26dd0*/  SHFL.IDX PT, R143, R26, R77, 0x1c1f ;  /* 0x001c1f4d1a8f7589 */ /* 0x0008e800000e0000 */
[----:B------:R-:W3:Y:S01]  /*26de0*/  SHFL.IDX PT, R65, R65, R77, 0x1c1f ;  /* 0x001c1f4d41417589 */ /* 0x000ee200000e0000 */
[----:B--2---:R-:W-:-:S03]  /*26df0*/  SEL R24, R141, R136, P0 ;  /* 0x000000888d187207 */ /* 0x004fc60000000000 */
[----:B------:R-:W-:Y:S01]  /*26e00*/  SHFL.IDX PT, R64, R64, R77, 0x1c1f ;  /* 0x001c1f4d40407589 */ /* 0x000fe200000e0000 */
[----:B----4-:R-:W-:-:S03]  /*26e10*/  SEL R26, R142, R122, P0 ;  /* 0x0000007a8e1a7207 */ /* 0x010fc60000000000 */
[----:B------:R-:W2:Y:S01]  /*26e20*/  SHFL.IDX PT, R47, R47, R77, 0x1c1f ;  /* 0x001c1f4d2f2f7589 */ /* 0x000ea200000e0000 */
[----:B0-----:R-:W-:Y:S02]  /*26e30*/  SEL R95, R96, R60, P0 ;  /* 0x0000003c605f7207 */ /* 0x001fe40000000000 */
[----:B------:R-:W-:Y:S01]  /*26e40*/  SEL R122, R123, R12, P0 ;  /* 0x0000000c7b7a7207 */ /* 0x000fe20000000000 */
[----:B------:R-:W0:Y:S01]  /*26e50*/  SHFL.IDX PT, R51, R51, R77, 0x1c1f ;  /* 0x001c1f4d33337589 */ /* 0x000e2200000e0000 */
[----:B-1----:R-:W-:Y:S02]  /*26e60*/  SEL R101, R102, R66, P0 ;  /* 0x0000004266657207 */ /* 0x002fe40000000000 */
[----:B------:R-:W-:Y:S01]  /*26e70*/  SEL R96, R60, R96, P0 ;  /* 0x000000603c607207 */ /* 0x000fe20000000000 */
[----:B------:R-:W1:Y:S01]  /*26e80*/  SHFL.IDX PT, R58, R58, R77, 0x1c1f ;  /* 0x001c1f4d3a3a7589 */ /* 0x000e6200000e0000 */
[----:B---3--:R-:W-:Y:S02]  /*26e90*/  SEL R108, R109, R144, P0 ;  /* 0x000000906d6c7207 */ /* 0x008fe40000000000 */
[----:B------:R-:W-:Y:S01]  /*26ea0*/  SEL R102, R66, R102, P0 ;  /* 0x0000006642667207 */ /* 0x000fe20000000000 */
[----:B------:R-:W3:Y:S01]  /*26eb0*/  SHFL.IDX PT, R59, R59, R77, 0x1c1f ;  /* 0x001c1f4d3b3b7589 */ /* 0x000ee200000e0000 */
[----:B------:R-:W-:-:S02]  /*26ec0*/  SEL R27, R107, R143, P0 ;  /* 0x0000008f6b1b7207 */ /* 0x000fc40000000000 */
[----:B------:R-:W-:Y:S01]  /*26ed0*/  SEL R109, R144, R109, P0 ;  /* 0x0000006d906d7207 */ /* 0x000fe20000000000 */
[----:B------:R-:W4:Y:S01]  /*26ee0*/  SHFL.IDX PT, R63, R63, R77, 0x1c1f ;  /* 0x001c1f4d3f3f7589 */ /* 0x000f2200000e0000 */
[----:B------:R-:W-:Y:S02]  /*26ef0*/  SEL R116, R117, R65, P0 ;  /* 0x0000004175747207 */ /* 0x000fe40000000000 */
[----:B------:R-:W-:Y:S01]  /*26f00*/  SEL R107, R143, R107, P0 ;  /* 0x0000006b8f6b7207 */ /* 0x000fe20000000000 */
[----:B------:R-:W4:Y:S01]  /*26f10*/  SHFL.IDX PT, R57, R73, R77, 0x1c1f ;  /* 0x001c1f4d49397589 */ /* 0x000f2200000e0000 */
[----:B------:R-:W-:Y:S02]  /*26f20*/  SEL R117, R65, R117, P0 ;  /* 0x0000007541757207 */ /* 0x000fe40000000000 */
[----:B------:R-:W-:Y:S01]  /*26f30*/  SEL R123, R12, R123, P0 ;  /* 0x0000007b0c7b7207 */ /* 0x000fe20000000000 */
[----:B------:R-:W-:Y:S01]  /*26f40*/  SHFL.IDX PT, R91, R91, R44, 0x1c1f ;  /* 0x001c1f2c5b5b7589 */ /* 0x000fe200000e0000 */
[----:B--2---:R-:W-:-:S02]  /*26f50*/  SEL R74, R80, R47, P0 ;  /* 0x0000002f504a7207 */ /* 0x004fc40000000000 */
[----:B------:R-:W-:Y:S01]  /*26f60*/  SEL R75, R47, R80, P0 ;  /* 0x000000502f4b7207 */ /* 0x000fe20000000000 */
[----:B------:R-:W-:Y:S01]  /*26f70*/  SHFL.IDX PT, R88, R125, R44, 0x1c1f ;  /* 0x001c1f2c7d587589 */ /* 0x000fe200000e0000 */
[----:B0-----:R-:W-:Y:S02]  /*26f80*/  SEL R82, R83, R51, P0 ;  /* 0x0000003353527207 */ /* 0x001fe40000000000 */
[----:B------:R-:W-:Y:S01]  /*26f90*/  SEL R83, R51, R83, P0 ;  /* 0x0000005333537207 */ /* 0x000fe20000000000 */
[----:B------:R-:W-:Y:S01]  /*26fa0*/  SHFL.IDX PT, R55, R55, R44, 0x1c1f ;  /* 0x001c1f2c37377589 */ /* 0x000fe200000e0000 */
[----:B-1----:R-:W-:Y:S02]  /*26fb0*/  SEL R132, R133, R58, P0 ;  /* 0x0000003a85847207 */ /* 0x002fe40000000000 */
[----:B------:R-:W-:Y:S01]  /*26fc0*/  SEL R133, R58, R133, P0 ;  /* 0x000000853a857207 */ /* 0x000fe20000000000 */
[----:B------:R-:W-:Y:S01]  /*26fd0*/  SHFL.IDX PT, R54, R54, R44, 0x1c1f ;  /* 0x001c1f2c36367589 */ /* 0x000fe200000e0000 */
[----:B---3--:R-:W-:-:S02]  /*26fe0*/  SEL R84, R131, R59, P0 ;  /* 0x0000003b83547207 */ /* 0x008fc40000000000 */
[----:B------:R-:W-:Y:S01]  /*26ff0*/  SEL R131, R59, R131, P0 ;  /* 0x000000833b837207 */ /* 0x000fe20000000000 */
[----:B------:R-:W-:Y:S01]  /*27000*/  SHFL.IDX PT, R56, R56, R44, 0x1c1f ;  /* 0x001c1f2c38387589 */ /* 0x000fe200000e0000 */
[----:B----4-:R-:W-:Y:S02]  /*27010*/  SEL R136, R137, R63, P0 ;  /* 0x0000003f89887207 */ /* 0x010fe40000000000 */
[----:B------:R-:W-:Y:S01]  /*27020*/  SEL R137, R63, R137, P0 ;  /* 0x000000893f897207 */ /* 0x000fe20000000000 */
[----:B------:R-:W-:Y:S01]  /*27030*/  SHFL.IDX PT, R62, R62, R44, 0x1c1f ;  /* 0x001c1f2c3e3e7589 */ /* 0x000fe200000e0000 */
[----:B------:R-:W-:Y:S02]  /*27040*/  SEL R134, R135, R57, P0 ;  /* 0x0000003987867207 */ /* 0x000fe40000000000 */
[----:B------:R-:W-:Y:S01]  /*27050*/  SEL R135, R57, R135, P0 ;  /* 0x0000008739877207 */ /* 0x000fe20000000000 */
[----:B------:R0:W1:Y:S04]  /*27060*/  SHFL.IDX PT, R149, R37, R77, 0x1c1f ;  /* 0x001c1f4d25957589 */ /* 0x00006800000e0000 */
[----:B------:R2:W3:Y:S04]  /*27070*/  SHFL.IDX PT, R148, R39, R77, 0x1c1f ;  /* 0x001c1f4d27947589 */ /* 0x0004e800000e0000 */
[----:B------:R4:W4:Y:S01]  /*27080*/  SHFL.IDX PT, R90, R68, R77, 0x1c1f ;  /* 0x001c1f4d445a7589 */ /* 0x00092200000e0000 */
[----:B0-----:R-:W-:-:S03]  /*27090*/  SEL R37, R146, R127, P0 ;  /* 0x0000007f92257207 */ /* 0x001fc60000000000 */
[----:B------:R-:W0:Y:S01]  /*270a0*/  SHFL.IDX PT, R48, R48, R77, 0x1c1f ;  /* 0x001c1f4d30307589 */ /* 0x000e2200000e0000 */
[----:B------:R-:W-:Y:S02]  /*270b0*/  SEL R127, R128, R64, P0 ;  /* 0x00000040807f7207 */ /* 0x000fe40000000000 */
[----:B--2---:R-:W-:Y:S01]  /*270c0*/  SEL R39, R147, R129, P0 ;  /* 0x0000008193277207 */ /* 0x004fe20000000000 */
[----:B------:R-:W2:Y:S01]  /*270d0*/  SHFL.IDX PT, R49, R49, R77, 0x1c1f ;  /* 0x001c1f4d31317589 */ /* 0x000ea200000e0000 */
[----:B------:R-:W-:Y:S02]  /*270e0*/  SEL R129, R130, R79, P0 ;  /* 0x0000004f82817207 */ /* 0x000fe40000000000 */
[----:B------:R-:W-:Y:S01]  /*270f0*/  SEL R130, R79, R130, P0 ;  /* 0x000000824f827207 */ /* 0x000fe20000000000 */
[----:B------:R-:W-:Y:S01]  /*27100*/  SHFL.IDX PT, R50, R50, R77, 0x1c1f ;  /* 0x001c1f4d32327589 */ /* 0x000fe200000e0000 */
[----:B------:R-:W-:-:S03]  /*27110*/  SEL R128, R64, R128, P0 ;  /* 0x0000008040807207 */ /* 0x000fc60000000000 */
[----:B------:R-:W2:Y:S01]  /*27120*/  SHFL.IDX PT, R53, R53, R77, 0x1c1f ;  /* 0x001c1f4d35357589 */ /* 0x000ea200000e0000 */
[----:B-1----:R-:W-:Y:S02]  /*27130*/  SEL R69, R89, R149, P0 ;  /* 0x0000009559457207 */ /* 0x002fe40000000000 */
[----:B------:R-:W-:Y:S01]  /*27140*/  SEL R124, R149, R89, P0 ;  /* 0x00000059957c7207 */ /* 0x000fe20000000000 */
[----:B------:R-:W1:Y:S01]  /*27150*/  SHFL.IDX PT, R45, R45, R44, 0x1c1f ;  /* 0x001c1f2c2d2d7589 */ /* 0x000e6200000e0000 */
[----:B---3--:R-:W-:Y:S02]  /*27160*/  SEL R40, R91, R148, P0 ;  /* 0x000000945b287207 */ /* 0x008fe40000000000 */
[----:B----4-:R-:W-:Y:S01]  /*27170*/  SEL R68, R148, R91, P0 ;  /* 0x0000005b94447207 */ /* 0x010fe20000000000 */
[----:B------:R3:W4:Y:S01]  /*27180*/  SHFL.IDX PT, R52, R78, R44, 0x1c1f ;  /* 0x001c1f2c4e347589 */ /* 0x00072200000e0000 */
[----:B------:R-:W-:Y:S02]  /*27190*/  SEL R125, R88, R90, P0 ;  /* 0x0000005a587d7207 */ /* 0x000fe40000000000 */
[----:B------:R-:W-:Y:S01]  /*271a0*/  SEL R126, R90, R88, P0 ;  /* 0x000000585a7e7207 */ /* 0x000fe20000000000 */
[----:B------:R-:W1:Y:S01]  /*271b0*/  SHFL.IDX PT, R14, R46, R77, 0x1c1f ;  /* 0x001c1f4d2e0e7589 */ /* 0x000e6200000e0000 */
[----:B0-----:R-:W-:-:S02]  /*271c0*/  SEL R72, R55, R48, P0 ;  /* 0x0000003037487207 */ /* 0x001fc40000000000 */
[----:B------:R-:W-:Y:S01]  /*271d0*/  SEL R73, R48, R55, P0 ;  /* 0x0000003730497207 */ /* 0x000fe20000000000 */
[----:B------:R0:W1:Y:S01]  /*271e0*/  SHFL.IDX PT, R44, R76, R77, 0x1c1f ;  /* 0x001c1f4d4c2c7589 */ /* 0x00006200000e0000 */
[----:B--2---:R-:W-:Y:S02]  /*271f0*/  SEL R79, R49, R54, P0 ;  /* 0x00000036314f7207 */ /* 0x004fe40000000000 */
[----:B---3--:R-:W-:Y:S02]  /*27200*/  SEL R78, R54, R49, P0 ;  /* 0x00000031364e7207 */ /* 0x008fe40000000000 */
[----:B------:R-:W-:Y:S02]  /*27210*/  SEL R80, R62, R53, P0 ;  /* 0x000000353e507207 */ /* 0x000fe40000000000 */
[----:B0-----:R-:W-:Y:S02]  /*27220*/  SEL R76, R56, R50, P0 ;  /* 0x00000032384c7207 */ /* 0x001fe40000000000 */
[----:B------:R-:W-:-:S02]  /*27230*/  SEL R77, R50, R56, P0 ;  /* 0x00000038324d7207 */ /* 0x000fc40000000000 */
[----:B------:R-:W-:-:S07]  /*27240*/  SEL R81, R53, R62, P0 ;  /* 0x0000003e35517207 */ /* 0x000fce0000000000 */
.L_x_2816:
[----:B------:R-:W2:Y:S04]  /*27250*/  LDL.LU R140, [R1+0x20] ;  /* 0x00002000018c7983 */ /* 0x000ea80000300800 */
[----:B------:R-:W3:Y:S01]  /*27260*/  LDL.LU R139, [R1+0x24] ;  /* 0x00002400018b7983 */ /* 0x000ee20000300800 */
[----:B------:R-:W-:Y:S05]  /*27270*/  WARPSYNC.ALL ;  /* 0x0000000000007948 */ /* 0x000fea0003800000 */
[----:B-1--4-:R-:W-:Y:S01]  /*27280*/  SEL R89, R52, R44, P0 ;  /* 0x0000002c34597207 */ /* 0x012fe20000000000 */
        /* <DEDUP_REMOVED lines=42> */
[----:B----4-:R-:W-:Y:S02]  /*27530*/  F2FP.BF16.F32.PACK_AB R56, R21, R25 ;  /* 0x000000191538723e */ /* 0x010fe400000010ff */
        /* <DEDUP_REMOVED lines=19> */
[----:B------:R0:W-:Y:S01]  /*27670*/  STSM.16.M88.4 [R161], R12 ;  /* 0x0000000ca1007844 */ /* 0x0001e20000000200 */
[----:B------:R-:W-:-:S02]  /*27680*/  F2FP.BF16.F32.PACK_AB R45, R89, R88 ;  /* 0x00000058592d723e */ /* 0x000fc400000010ff */
[----:B------:R-:W-:Y:S02]  /*27690*/  F2FP.BF16.F32.PACK_AB R47, R91, R90 ;  /* 0x0000005a5b2f723e */ /* 0x000fe400000010ff */
[----:B------:R-:W-:Y:S02]  /*276a0*/  ISETP.NE.U32.AND P3, PT, RZ, UR6, PT ;  /* 0x00000006ff007c0c */ /* 0x000fe4000bf65070 */
[----:B------:R-:W-:Y:S01]  /*276b0*/  ISETP.NE.U32.AND P0, PT, RZ, UR4, PT ;  /* 0x00000004ff007c0c */ /* 0x000fe2000bf05070 */
[----:B------:R1:W-:Y:S01]  /*276c0*/  STSM.16.M88.4 [R162], R44 ;  /* 0x0000002ca2007844 */ /* 0x0003e20000000200 */
[----:B------:R-:W-:Y:S01]  /*276d0*/  BAR.SYNC.DEFER_BLOCKING 0x1, 0x100 ;  /* 0x0044000000007b1d */ /* 0x000fe20000010000 */
[----:B------:R-:W-:Y:S02]  /*276e0*/  ISETP.NE.AND.EX P3, PT, RZ, UR7, PT, P3 ;  /* 0x00000007ff007c0c */ /* 0x000fe4000bf65330 */
[----:B------:R-:W-:Y:S02]  /*276f0*/  ISETP.NE.AND.EX P0, PT, RZ, UR5, PT, P0 ;  /* 0x00000005ff007c0c */ /* 0x000fe4000bf05300 */
[----:B--2---:R-:W-:-:S04]  /*27700*/  IADD3 R48, P1, R140, UR4, RZ ;  /* 0x000000048c307c10 */ /* 0x004fc8000ff3e0ff */
[----:B---3--:R-:W-:-:S05]  /*27710*/  IADD3.X R49, R139, UR5, RZ, P1, !PT ;  /* 0x000000058b317c10 */ /* 0x008fca0008ffe4ff */
[----:B0-----:R-:W-:Y:S01]  /*27720*/  @P3 IADD3 R12, P1, R140, UR6, RZ ;  /* 0x000000068c0c3c10 */ /* 0x001fe2000ff3e0ff */
[----:B------:R-:W-:Y:S01]  /*27730*/  ULDC UR6, c[0x0][0xa88] ;  /* 0x0002a20000067ab9 */ /* 0x000fe20000000800 */
[----:B------:R-:W-:Y:S01]  /*27740*/  IMAD.MOV.U32 R52, RZ, RZ, 0x9b8 ;  /* 0x000009b8ff347424 */ /* 0x000fe200078e00ff */
[----:B------:R-:W-:Y:S01]  /*27750*/  MOV R53, UR6 ;  /* 0x0000000600357c02 */ /* 0x000fe20008000f00 */
[----:B------:R0:W5:Y:S01]  /*27760*/  @P0 LDG.E R11, desc[UR54][R48.64] ;  /* 0x00000036300b0981 */ /* 0x000162000c1e1900 */
[----:B------:R-:W-:Y:S01]  /*27770*/  @P3 IADD3.X R13, R139, UR7, RZ, P1, !PT ;  /* 0x000000078b0d3c10 */ /* 0x000fe20008ffe4ff */
[----:B------:R-:W2:Y:S04]  /*27780*/  LDC R140, c[0x0][0xbe8] ;  /* 0x0002fa00ff8c7b82 */ /* 0x000ea80000000800 */
[----:B------:R0:W5:Y:S01]  /*27790*/  @P3 LDG.E R53, desc[UR54][R12.64] ;  /* 0x000000360c353981 */ /* 0x000162000c1e1900 */
[----:B------:R-:W-:-:S04]  /*277a0*/  ISETP.GT.AND P2, PT, R163, 0x1, PT ;  /* 0x00000001a300780c */ /* 0x000fc80003f44270 */
[----:B------:R-:W-:-:S04]  /*277b0*/  SEL R52, R52, 0x978, P2 ;  /* 0x0000097834347807 */ /* 0x000fc80001000000 */
[----:B-1----:R0:W1:Y:S08]  /*277c0*/  LDC.64 R46, c[0x0][R52+0x220] ;  /* 0x00008800342e7b82 */ /* 0x0020700000000a00 */
[----:B------:R0:W3:Y:S01]  /*277d0*/  LDC.64 R50, c[0x0][R52+0x218] ;  /* 0x0000860034327b82 */ /* 0x0000e20000000a00 */
[----:B--2---:R-:W-:-:S07]  /*277e0*/  ISETP.NE.AND P1, PT, R140, 0x1, PT ;  /* 0x000000018c00780c */ /* 0x004fce0003f25270 */
[----:B------:R0:W2:Y:S01]  /*277f0*/  LDC.64 R44, c[0x0][R52+0x228] ;  /* 0x00008a00342c7b82 */ /* 0x0000a20000000a00 */
[----:B------:R-:W-:Y:S05]  /*27800*/  @P3 BRA `(.L_x_2524) ;  /* 0x0000000000103947 */ /* 0x000fea0003800000 */
[----:B------:R-:W-:Y:S05]  /*27810*/  @!P0 BRA `(.L_x_2524) ;  /* 0x00000000000c8947 */ /* 0x000fea0003800000 */
[----:B0-----:R-:W4:Y:S04]  /*27820*/  LDG.E R12, desc[UR54][R48.64] ;  /* 0x00000036300c7981 */ /* 0x001f28000c1e1900 */
[----:B-----5:R-:W4:Y:S02]  /*27830*/  LDG.E R53, desc[UR54][R48.64+0x4] ;  /* 0x0000043630357981 */ /* 0x020f24000c1e1900 */
[----:B----4-:R-:W-:-:S07]  /*27840*/  IMAD.IADD R53, R53, 0x1, -R12 ;  /* 0x0000000135357824 */ /* 0x010fce00078e0a0c */
.L_x_2524:
[----:B------:R-:W4:Y:S01]  /*27850*/  LDL.LU R14, [R1+0x18] ;  /* 0x00001800010e7983 */ /* 0x000f220000300800 */
[----:B0-----:R0:W2:Y:S03]  /*27860*/  LDC.64 R12, c[0x0][R52+0x210] ;  /* 0x00008400340c7b82 */ /* 0x0010a60000000a00 */
[----:B------:R-:W3:Y:S04]  /*27870*/  LDL.LU R49, [R1+0x28] ;  /* 0x0000280001317983 */ /* 0x000ee80000300800 */
[----:B------:R-:W2:Y:S01]  /*27880*/  LDL R143, [R1+0x8] ;  /* 0x00000800018f7983 */ /* 0x000ea20000100800 */
[----:B------:R-:W-:Y:S01]  /*27890*/  ISETP.NE.U32.AND P0, PT, RZ, UR4, PT ;  /* 0x00000004ff007c0c */ /* 0x000fe2000bf05070 */
[----:B------:R-:W2:Y:S02]  /*278a0*/  @P1 LDC R48, c[0x0][0xbec] ;  /* 0x0002fb00ff301b82 */ /* 0x000ea40000000800 */
[----:B------:R-:W2:Y:S04]  /*278b0*/  LDL R54, [R1+0x14] ;  /* 0x0000140001367983 */ /* 0x000ea80000100800 */
[----:B------:R-:W2:Y:S02]  /*278c0*/  LDL R142, [R1+0x34] ;  /* 0x00003400018e7983 */ /* 0x000ea40000100800 */
[----:B------:R-:W2:Y:S02]  /*278d0*/  @P1 LDC R61, c[0x0][0xbf0] ;  /* 0x0002fc00ff3d1b82 */ /* 0x000ea40000000800 */
[----:B------:R-:W2:Y:S04]  /*278e0*/  LDL R56, [R1+0x6c] ;  /* 0x00006c0001387983 */ /* 0x000ea80000100800 */
[----:B0-----:R-:W2:Y:S01]  /*278f0*/  LDL R52, [R1+0x5c] ;  /* 0x00005c0001347983 */ /* 0x001ea20000100800 */
[----:B------:R-:W-:-:S02]  /*27900*/  ISETP.NE.AND.EX P0, PT, RZ, UR5, PT, P0 ;  /* 0x00000005ff007c0c */ /* 0x000fc4000bf05300 */
[----:B-----5:R-:W-:Y:S02]  /*27910*/  SHF.R.S32.HI R141, RZ, 0x1f, R11 ;  /* 0x0000001fff8d7819 */ /* 0x020fe4000001140b */
[----:B----4-:R-:W-:Y:S02]  /*27920*/  SEL R139, R14, RZ, !P0 ;  /* 0x000000ff0e8b7207 */ /* 0x010fe40004000000 */
[----:B------:R-:W0:Y:S01]  /*27930*/  LDC.64 R14, c[0x0][0xba8] ;  /* 0x0002ea00ff0e7b82 */ /* 0x000e220000000a00 */
[----:B---3--:R-:W-:Y:S02]  /*27940*/  SEL R49, R49, RZ, !P0 ;  /* 0x000000ff31317207 */ /* 0x008fe40004000000 */
[----:B-1----:R-:W-:Y:S02]  /*27950*/  IMAD R47, R47, R139, RZ ;  /* 0x0000008b2f2f7224 */ /* 0x002fe400078e02ff */
[----:B--2---:R-:W-:Y:S02]  /*27960*/  IMAD R57, R51, R143, RZ ;  /* 0x0000008f33397224 */ /* 0x004fe400078e02ff */
[----:B------:R-:W-:-:S02]  /*27970*/  IMAD R59, R46, R49, R47 ;  /* 0x000000312e3b7224 */ /* 0x000fc400078e022f */
[----:B------:R-:W-:-:S04]  /*27980*/  IMAD.WIDE.U32 R50, R50, R143, RZ ;  /* 0x0000008f32327225 */ /* 0x000fc800078e00ff */
[----:B------:R-:W-:-:S04]  /*27990*/  IMAD.WIDE.U32 R46, R46, R139, RZ ;  /* 0x0000008b2e2e7225 */ /* 0x000fc800078e00ff */
[----:B------:R-:W-:Y:S01]  /*279a0*/  IMAD.IADD R49, R54, 0x1, R236 ;  /* 0x0000000136317824 */ /* 0x000fe200078e02ec */
[----:B------:R-:W-:-:S03]  /*279b0*/  IADD3 R50, P0, P3, R46, R50, R11 ;  /* 0x000000322e327210 */ /* 0x000fc60007b1e00b */
[----:B------:R-:W-:Y:S01]  /*279c0*/  @P1 IMAD.HI.U32 R46, R49, R48, RZ ;  /* 0x00000030312e1227 */ /* 0x000fe200078e00ff */
[----:B------:R-:W-:Y:S01]  /*279d0*/  SEL R55, R142, RZ, P2 ;  /* 0x000000ff8e377207 */ /* 0x000fe20001000000 */
[----:B0-----:R-:W0:Y:S02]  /*279e0*/  @!P2 LDC R14, c[0x0][0xb50] ;  /* 0x0002d400ff0eab82 */ /* 0x001e240000000800 */
[----:B------:R-:W-:Y:S02]  /*279f0*/  IMAD.IADD R59, R47, 0x1, R59 ;  /* 0x000000012f3b7824 */ /* 0x000fe400078e023b */
[----:B------:R-:W-:Y:S01]  /*27a00*/  IMAD.MOV.U32 R47, RZ, RZ, R49 ;  /* 0x000000ffff2f7224 */ /* 0x000fe200078e0031 */
[----:B------:R-:W-:Y:S01]  /*27a10*/  @P1 SHF.R.U32.HI R47, RZ, R61, R46 ;  /* 0x0000003dff2f1219 */ /* 0x000fe2000001162e */
[----:B------:R-:W-:Y:S02]  /*27a20*/  IMAD.IADD R54, R51, 0x1, R57 ;  /* 0x0000000133367824 */ /* 0x000fe400078e0239 */
[-C--:B------:R-:W-:Y:S01]  /*27a30*/  IMAD R51, R45, R55.reuse, RZ ;  /* 0x000000372d337224 */ /* 0x080fe200078e02ff */
[----:B------:R-:W-:Y:S01]  /*27a40*/  IADD3 R48, -R47, RZ, RZ ;  /* 0x000000ff2f307210 */ /* 0x000fe20007ffe1ff */
[----:B------:R-:W-:Y:S01]  /*27a50*/  IMAD.WIDE.U32 R44, R44, R55, RZ ;  /* 0x000000372c2c7225 */ /* 0x000fe200078e00ff */
[----:B------:R-:W1:Y:S01]  /*27a60*/  @!P2 LDC R15, c[0x0][0xb54] ;  /* 0x0002d500ff0fab82 */ /* 0x000e620000000800 */
[----:B------:R-:W-:-:S02]  /*27a70*/  IADD3.X R46, R59, R54, R141, P0, P3 ;  /* 0x000000363b2e7210 */ /* 0x000fc400007e648d */
[----:B------:R-:W-:Y:S01]  /*27a80*/  IMAD.IADD R51, R45, 0x1, R51 ;  /* 0x000000012d337824 */ /* 0x000fe200078e0233 */
[----:B------:R-:W-:Y:S02]  /*27a90*/  IADD3 R44, P0, P3, R47, R50, R44 ;  /* 0x000000322f2c7210 */ /* 0x000fe40007b1e02c */
[----:B------:R-:W-:Y:S01]  /*27aa0*/  SHF.R.S32.HI R45, RZ, 0x1f, R47 ;  /* 0x0000001fff2d7819 */ /* 0x000fe2000001142f */
[----:B------:R-:W-:-:S03]  /*27ab0*/  IMAD R47, R140, R48, R49 ;  /* 0x000000308c2f7224 */ /* 0x000fc600078e0231 */
[----:B------:R-:W-:Y:S01]  /*27ac0*/  IADD3.X R45, R45, R46, R51, P0, P3 ;  /* 0x0000002e2d2d7210 */ /* 0x000fe200007e6433 */
[-C--:B------:R-:W-:Y:S01]  /*27ad0*/  IMAD R13, R13, R47.reuse, RZ ;  /* 0x0000002f0d0d7224 */ /* 0x080fe200078e02ff */
[----:B------:R-:W-:Y:S01]  /*27ae0*/  SHF.R.S32.HI R51, RZ, 0x1f, R47 ;  /* 0x0000001fff337819 */ /* 0x000fe2000001142f */
[----:B------:R-:W-:-:S04]  /*27af0*/  IMAD.WIDE.U32 R44, R12, R47, R44 ;  /* 0x0000002f0c2c7225 */ /* 0x000fc800078e002c */
[----:B------:R-:W-:Y:S01]  /*27b00*/  IMAD R13, R12, R51, R13 ;  /* 0x000000330c0d7224 */ /* 0x000fe200078e020d */
[----:B0-----:R-:W-:-:S03]  /*27b10*/  LEA R48, P0, R44, R14, 0x2 ;  /* 0x0000000e2c307211 */ /* 0x001fc600078010ff */
[----:B------:R-:W-:-:S05]  /*27b20*/  IMAD.IADD R12, R45, 0x1, R13 ;  /* 0x000000012d0c7824 */ /* 0x000fca00078e020d */
[----:B-1----:R-:W-:Y:S01]  /*27b30*/  LEA.HI.X R44, R44, R15, R12, 0x2, P0 ;  /* 0x0000000f2c2c7211 */ /* 0x002fe200000f140c */
[----:B------:R-:W-:Y:S01]  /*27b40*/  SHFL.IDX PT, R14, R48, 0x1, 0x1c1f ;  /* 0x003c1f00300e7f89 */ /* 0x000fe200000e0000 */
[----:B------:R-:W-:-:S03]  /*27b50*/  IMAD.IADD R45, R56, 0x1, R236 ;  /* 0x00000001382d7824 */ /* 0x000fc600078e02ec */
        /* <DEDUP_REMOVED lines=19> */
[----:B------:R-:W-:-:S05]  /*27c90*/  IMAD.IADD R45, R0, 0x1, -R5 ;  /* 0x00000001002d7824 */ /* 0x000fca00078e0a05 */
[----:B------:R-:W-:-:S05]  /*27ca0*/  SHF.L.U32 R9, R45, 0x3, RZ ;  /* 0x000000032d097819 */ /* 0x000fca00000006ff */
        /* <DEDUP_REMOVED lines=17> */
[----:B------:R-:W-:Y:S02]  /*27dc0*/  LOP3.LUT R52, R52, R53, RZ, 0x3c, !PT ;  /* 0x0000003534347212 */ /* 0x000fe400078e3cff */
[----:B------:R-:W-:Y:S02]  /*27dd0*/  IADD3.X R53, RZ, R87, RZ, P3, !PT ;  /* 0x00000057ff357210 */ /* 0x000fe40001ffe4ff */
        /* <DEDUP_REMOVED lines=10> */
[----:B------:R-:W-:Y:S02]  /*27e80*/  SHF.R.U64 R32, R32, 0x3, RZ ;  /* 0x0000000320207819 */ /* 0x000fe400000012ff */
[----:B------:R-:W-:Y:S02]  /*27e90*/  SHF.R.U64 R36, R36, 0x3, RZ ;  /* 0x0000000324247819 */ /* 0x000fe400000012ff */
[----:B------:R-:W-:Y:S01]  /*27ea0*/  SHF.R.U64 R48, R48, 0x3, RZ ;  /* 0x0000000330307819 */ /* 0x000fe200000012ff */
[C---:B------:R-:W-:Y:S01]  /*27eb0*/  IMAD R13, R11.reuse, UR5, R0 ;  /* 0x000000050b0d7c24 */ /* 0x040fe2000f8e0200 */
[----:B------:R-:W-:Y:S01]  /*27ec0*/  LOP3.LUT R28, R28, R29, RZ, 0x3c, !PT ;  /* 0x0000001d1c1c7212 */ /* 0x000fe200078e3cff */
[----:B------:R-:W-:Y:S01]  /*27ed0*/  IMAD.WIDE.U32 R2, R11, UR4, RZ ;  /* 0x000000040b027c25 */ /* 0x000fe2000f8e00ff */
[----:B------:R-:W-:Y:S01]  /*27ee0*/  LEA R11, R45, R8, 0x5 ;  /* 0x000000082d0b7211 */ /* 0x000fe200078e28ff */
[----:B------:R-:W-:Y:S01]  /*27ef0*/  ULDC.64 UR4, c[0x0][0xae8] ;  /* 0x0002ba0000047ab9 */ /* 0x000fe20000000a00 */
        /* <DEDUP_REMOVED lines=10> */
[----:B------:R-:W-:Y:S01]  /*27fa0*/  IADD3 R65, P0, R86, 0x9000, RZ ;  /* 0x0000900056417810 */ /* 0x000fe20007f1e0ff */
[----:B------:R-:W-:Y:S01]  /*27fb0*/  IMAD.IADD R12, R236, 0x1, R11 ;  /* 0x00000001ec0c7824 */ /* 0x000fe200078e020b */
        /* <DEDUP_REMOVED lines=33> */
[----:B------:R-:W-:-:S02]  /*281d0*/  IMAD R13, R139, UR5, R10 ;  /* 0x000000058b0d7c24 */ /* 0x000fc4000f8e020a */
[----:B------:R-:W-:Y:S01]  /*281e0*/  IMAD.WIDE.U32 R2, R139, UR4, R2 ;  /* 0x000000048b027c25 */ /* 0x000fe2000f8e0002 */
[--C-:B------:R-:W-:Y:S01]  /*281f0*/  SHF.R.S32.HI R0, RZ, 0x1f, R11.reuse ;  /* 0x0000001fff007819 */ /* 0x100fe2000001140b */
[----:B------:R0:W5:Y:S01]  /*28200*/  LD.E.128 R4, desc[UR54][R86.64] ;  /* 0x0000003656047980 */ /* 0x000162000c101d00 */
[----:B------:R-:W-:Y:S01]  /*28210*/  ULDC.64 UR4, c[0x0][0xae0] ;  /* 0x0002b80000047ab9 */ /* 0x000fe20000000a00 */
[----:B------:R-:W-:Y:S02]  /*28220*/  IMAD.MOV R15, RZ, RZ, -R11 ;  /* 0x000000ffff0f7224 */ /* 0x000fe400078e0a0b */
[----:B------:R-:W5:Y:S01]  /*28230*/  LD.E.128 R56, desc[UR54][R56.64] ;  /* 0x0000003638387980 */ /* 0x000f62000c101d00 */
[----:B------:R-:W-:Y:S02]  /*28240*/  IMAD.IADD R3, R3, 0x1, R13 ;  /* 0x0000000103037824 */ /* 0x000fe400078e020d */
[----:B------:R-:W-:Y:S01]  /*28250*/  IMAD R13, R140, R15, R12 ;  /* 0x0000000f8c0d7224 */ /* 0x000fe200078e020c */
        /* <DEDUP_REMOVED lines=20> */
[----:B------:R-:W-:Y:S02]  /*283a0*/  PRMT R0, RZ, 0x654, R0 ;  /* 0x00000654ff007816 */ /* 0x000fe40000000000 */
[----:B------:R-:W-:Y:S02]  /*283b0*/  IADD3 R3, R11, R15, RZ ;  /* 0x0000000f0b037210 */ /* 0x000fe40007ffe0ff */
[C---:B------:R-:W-:Y:S01]  /*283c0*/  LEA R2, P0, R10.reuse, UR4, 0x1 ;  /* 0x000000040a027c11 */ /* 0x040fe2000f8008ff */
[C---:B------:R-:W-:Y:S01]  /*283d0*/  VIADD R47, R9.reuse, 0x40 ;  /* 0x00000040092f7836 */ /* 0x040fe20000000000 */
[----:B------:R-:W-:Y:S01]  /*283e0*/  UMOV UR4, 0xffffffff ;  /* 0xffffffff00047882 */ /* 0x000fe20000000000 */
[----:B------:R-:W-:Y:S01]  /*283f0*/  VIADD R45, R9, 0x80 ;  /* 0x00000080092d7836 */ /* 0x000fe20000000000 */
[----:B-1----:R0:W-:Y:S01]  /*28400*/  SYNCS.ARRIVE.TRANS64.RED.A1T0 RZ, [R0+URZ], RZ ;  /* 0x000000ff00ff79a7 */ /* 0x0021e2000810043f */
[----:B------:R-:W-:Y:S02]  /*28410*/  LEA.HI.X R3, R10, UR5, R3, 0x1, P0 ;  /* 0x000000050a037c11 */ /* 0x000fe400080f0c03 */
[----:B------:R-:W-:-:S02]  /*28420*/  SHF.R.S32.HI R20, RZ, 0x1f, R9 ;  /* 0x0000001fff147819 */ /* 0x000fc40000011409 */
[----:B------:R-:W-:Y:S02]  /*28430*/  SHF.R.S32.HI R40, RZ, 0x1f, R47 ;  /* 0x0000001fff287819 */ /* 0x000fe4000001142f */
[----:B------:R-:W-:Y:S01]  /*28440*/  SHF.R.S32.HI R44, RZ, 0x1f, R45 ;  /* 0x0000001fff2c7819 */ /* 0x000fe2000001142d */
[----:B0-----:R-:W-:Y:S06]  /*28450*/  BRA.DIV UR4, `(.L_x_2526) ;  /* 0x000000ea04707947 */ /* 0x001fec000b800000 */
[----:B------:R0:W1:Y:S04]  /*28460*/  SHFL.IDX PT, R0, R3, RZ, 0x181f ;  /* 0x00181fff03007589 */ /* 0x00006800000e0000 */
[----:B------:R0:W2:Y:S02]  /*28470*/  SHFL.IDX PT, R14, R2, RZ, 0x181f ;  /* 0x00181fff020e7589 */ /* 0x0000a400000e0000 */
.L_x_2819:
        /* <DEDUP_REMOVED lines=17> */
.L_x_2528:
[----:B------:R-:W-:Y:S05]  /*28590*/  BSYNC B1 ;  /* 0x0000000000017941 */ /* 0x000fea0003800000 */
.L_x_2527:
[----:B------:R-:W-:-:S03]  /*285a0*/  UMOV UR4, 0xffffffff ;  /* 0xffffffff00047882 */ /* 0x000fc60000000000 */
[----:B------:R-:W-:Y:S05]  /*285b0*/  BRA.DIV UR4, `(.L_x_2529) ;  /* 0x000000ea044c7947 */ /* 0x000fea000b800000 */
[----:B-1----:R1:W4:Y:S04]  /*285c0*/  SHFL.IDX PT, R0, R3, 0x1, 0x181f ;  /* 0x00381f0003007f89 */ /* 0x00232800000e0000 */
[----:B--23--:R1:W2:Y:S02]  /*285d0*/  SHFL.IDX PT, R14, R2, 0x1, 0x181f ;  /* 0x00381f00020e7f89 */ /* 0x00c2a400000e0000 */
.L_x_2823:
        /* <DEDUP_REMOVED lines=17> */
.L_x_2531:
[----:B------:R-:W-:Y:S05]  /*286f0*/  BSYNC B1 ;  /* 0x0000000000017941 */ /* 0x000fea0003800000 */
.L_x_2530:
[----:B------:R-:W-:-:S03]  /*28700*/  UMOV UR4, 0xffffffff ;  /* 0xffffffff00047882 */ /* 0x000fc60000000000 */
[----:B------:R-:W-:Y:S05]  /*28710*/  BRA.DIV UR4, `(.L_x_2532) ;  /* 0x000000ea043c7947 */ /* 0x000fea000b800000 */
[----:B----4-:R4:W0:Y:S04]  /*28720*/  SHFL.IDX PT, R0, R3, 0x2, 0x181f ;  /* 0x00581f0003007f89 */ /* 0x01082800000e0000 */
[----:B--23--:R4:W2:Y:S02]  /*28730*/  SHFL.IDX PT, R14, R2, 0x2, 0x181f ;  /* 0x00581f00020e7f89 */ /* 0x00c8a400000e0000 */
.L_x_2827:
        /* <DEDUP_REMOVED lines=17> */
.L_x_2534:
[----:B------:R-:W-:Y:S05]  /*28850*/  BSYNC B1 ;  /* 0x0000000000017941 */ /* 0x000fea0003800000 */
.L_x_2533:
[----:B------:R-:W-:-:S03]  /*28860*/  UMOV UR4, 0xffffffff ;  /* 0xffffffff00047882 */ /* 0x000fc60000000000 */
[----:B------:R-:W-:Y:S05]  /*28870*/  BRA.DIV UR4, `(.L_x_2535) ;  /* 0x000000ea042c7947 */ /* 0x000fea000b800000 */
[----:B0-----:R0:W0:Y:S04]  /*28880*/  SHFL.IDX PT, R0, R3, 0x3, 0x181f ;  /* 0x00781f0003007f89 */ /* 0x00102800000e0000 */
[----:B--23--:R2:W3:Y:S02]  /*28890*/  SHFL.IDX PT, R14, R2, 0x3, 0x181f ;  /* 0x00781f00020e7f89 */ /* 0x00c4e400000e0000 */
.L_x_2831:
        /* <DEDUP_REMOVED lines=18> */
.L_x_2525:
[----:B------:R-:W-:Y:S01]  /*289c0*/  ULDC.64 UR4, c[0x0][0xb08] ;  /* 0x0002c20000047ab9 */ /* 0x000fe20000000a00 */
[----:B------:R-:W1:Y:S01]  /*289d0*/  @P1 LDC R44, c[0x0][0xbec] ;  /* 0x0002fb00ff2c1b82 */ /* 0x000e620000000800 */
[----:B0-----:R-:W-:Y:S02]  /*289e0*/  IMAD R14, R141, UR4, RZ ;  /* 0x000000048d0e7c24 */ /* 0x001fe4000f8e02ff */
[----:B------:R-:W-:-:S04]  /*289f0*/  IMAD.WIDE.U32 R12, R11, UR4, RZ ;  /* 0x000000040b0c7c25 */ /* 0x000fc8000f8e00ff */
[----:B------:R-:W-:Y:S01]  /*28a00*/  IMAD R11, R11, UR5, R14 ;  /* 0x000000050b0b7c24 */ /* 0x000fe2000f8e020e */
[----:B------:R-:W0:Y:S01]  /*28a10*/  @P1 LDC R51, c[0x0][0xbf0] ;  /* 0x0002fc00ff331b82 */ /* 0x000e220000000800 */
[----:B------:R-:W-:Y:S01]  /*28a20*/  ULDC.64 UR4, c[0x0][0xb38] ;  /* 0x0002ce0000047ab9 */ /* 0x000fe20000000a00 */
[----:B------:R-:W-:Y:S02]  /*28a30*/  SHF.R.S32.HI R14, RZ, 0x1f, R139 ;  /* 0x0000001fff0e7819 */ /* 0x000fe4000001148b */
        /* <DEDUP_REMOVED lines=35> */
[----:B0-----:R-:W-:Y:S06]  /*28c70*/  BRA.DIV UR4, `(.L_x_2537) ;  /* 0x000000e604747947 */ /* 0x001fec000b800000 */
[----:B------:R0:W1:Y:S04]  /*28c80*/  SHFL.IDX PT, R49, R50, RZ, 0x1c1f ;  /* 0x001c1fff32317589 */ /* 0x00006800000e0000 */
[----:B------:R0:W2:Y:S02]  /*28c90*/  SHFL.IDX PT, R51, R48, RZ, 0x1c1f ;  /* 0x001c1fff30337589 */ /* 0x0000a400000e0000 */
.L_x_2834:
[----:B------:R-:W-:Y:S01]  /*28ca0*/  ISETP.GE.AND P0, PT, R45, R46, PT ;  /* 0x0000002e2d00720c */ /* 0x000fe20003f06270 */
[----:B------:R-:W-:-:S12]  /*28cb0*/  BSSY B1, `(.L_x_2538) ;  /* 0x00000d3000017945 */ /* 0x000fd80003800000 */
[----:B------:R-:W-:Y:S05]  /*28cc0*/  @P0 BRA `(.L_x_2539) ;  /* 0x0000000c00440947 */ /* 0x000fea0003800000 */
[----:B------:R-:W-:Y:S01]  /*28cd0*/  ULDC UR4, c[0x0][0xac8] ;  /* 0x0002b20000047ab9 */ /* 0x000fe20000000800 */
[C---:B------:R-:W-:Y:S01]  /*28ce0*/  IADD3 R54, R237.reuse, 0x8, RZ ;  /* 0x00000008ed367810 */ /* 0x040fe20007ffe0ff */
[C---:B------:R-:W-:Y:S01]  /*28cf0*/  VIADD R53, R237.reuse, 0x10 ;  /* 0x00000010ed357836 */ /* 0x040fe20000000000 */
[C---:B------:R-:W-:Y:S01]  /*28d00*/  ISETP.GE.AND P1, PT, R237.reuse, UR4, PT ;  /* 0x00000004ed007c0c */ /* 0x040fe2000bf26270 */
[C---:B------:R-:W-:Y:S01]  /*28d10*/  VIADD R52, R237.reuse, 0x18 ;  /* 0x00000018ed347836 */ /* 0x040fe20000000000 */
[----:B------:R-:W-:Y:S01]  /*28d20*/  ISETP.GE.AND P0, PT, R54, UR4, PT ;  /* 0x0000000436007c0c */ /* 0x000fe2000bf06270 */
[----:B------:R-:W-:Y:S01]  /*28d30*/  VIADD R56, R237, 0x8 ;  /* 0x00000008ed387836 */ /* 0x000fe20000000000 */
[----:B------:R-:W-:Y:S01]  /*28d40*/  ISETP.GE.AND P2, PT, R53, UR4, PT ;  /* 0x0000000435007c0c */ /* 0x000fe2000bf46270 */
[C---:B------:R-:W-:Y:S01]  /*28d50*/  VIADD R11, R237.reuse, 0x20 ;  /* 0x00000020ed0b7836 */ /* 0x040fe20000000000 */
[----:B------:R-:W-:Y:S01]  /*28d60*/  ISETP.GE.AND P3, PT, R52, UR4, PT ;  /* 0x0000000434007c0c */ /* 0x000fe2000bf66270 */
[----:B------:R-:W-:Y:S01]  /*28d70*/  VIADD R55, R237, 0x10 ;  /* 0x00000010ed377836 */ /* 0x000fe20000000000 */
[----:B------:R-:W-:-:S04]  /*28d80*/  SHF.R.S32.HI R56, RZ, 0x1f, R56 ;  /* 0x0000001fff387819 */ /* 0x000fc80000011438 */
[----:B------:R-:W-:Y:S01]  /*28d90*/  SHF.R.S32.HI R55, RZ, 0x1f, R55 ;  /* 0x0000001fff377819 */ /* 0x000fe20000011437 */
[----:B--2---:R-:W-:Y:S01]  /*28da0*/  @!P1 IMAD.MOV.U32 R12, RZ, RZ, R51 ;  /* 0x000000ffff0c9224 */ /* 0x004fe200078e0033 */
[----:B------:R-:W-:Y:S01]  /*28db0*/  @!P1 MOV R15, R85 ;  /* 0x00000055000f9202 */ /* 0x000fe20000000f00 */
[----:B-1----:R-:W-:Y:S01]  /*28dc0*/  @!P1 IMAD.MOV.U32 R13, RZ, RZ, R49 ;  /* 0x000000ffff0d9224 */ /* 0x002fe200078e0031 */
[C---:B------:R-:W-:Y:S01]  /*28dd0*/  @!P0 LEA R44, P4, R54.reuse, R51, 0x2 ;  /* 0x00000033362c8211 */ /* 0x040fe200078810ff */
[----:B------:R-:W-:Y:S02]  /*28de0*/  @!P1 IMAD.MOV.U32 R14, RZ, RZ, R138 ;  /* 0x000000ffff0e9224 */ /* 0x000fe400078e008a */
[----:B------:R-:W-:Y:S01]  /*28df0*/  @!P1 IMAD.WIDE R12, R237, 0x4, R12 ;  /* 0x00000004ed0c9825 */ /* 0x000fe200078e020c */
[----:B------:R-:W-:-:S03]  /*28e00*/  @!P0 LEA.HI.X R45, R54, R49, R56, 0x2, P4 ;  /* 0x00000031362d8211 */ /* 0x000fc600020f1438 */
[----:B------:R-:W-:Y:S01]  /*28e10*/  VIADD R54, R237, 0x28 ;  /* 0x00000028ed367836 */ /* 0x000fe20000000000 */
[----:B------:R1:W-:Y:S01]  /*28e20*/  @!P1 ST.E.64 desc[UR54][R12.64], R14 ;  /* 0x0000000e0c009985 */ /* 0x0003e2000c101b36 */
[----:B------:R-:W-:Y:S01]  /*28e30*/  ISETP.GE.AND P1, PT, R11, UR4, PT ;  /* 0x000000040b007c0c */ /* 0x000fe2000bf26270 */
[----:B------:R-:W-:-:S05]  /*28e40*/  VIADD R56, R237, 0x18 ;  /* 0x00000018ed387836 */ /* 0x000fca0000000000 */
[----:B------:R-:W-:Y:S02]  /*28e50*/  SHF.R.S32.HI R56, RZ, 0x1f, R56 ;  /* 0x0000001fff387819 */ /* 0x000fe40000011438 */
[C---:B-1----:R-:W-:Y:S01]  /*28e60*/  @!P2 LEA R12, P5, R53.reuse, R51, 0x2 ;  /* 0x00000033350ca211 */ /* 0x042fe200078a10ff */
[----:B------:R-:W-:Y:S01]  /*28e70*/  @!P0 IMAD.MOV.U32 R14, RZ, RZ, R2 ;  /* 0x000000ffff0e8224 */ /* 0x000fe200078e0002 */
[----:B------:R-:W-:Y:S01]  /*28e80*/  @!P2 MOV R2, R5 ;  /* 0x000000050002a202 */ /* 0x000fe20000000f00 */
[----:B------:R-:W-:Y:S01]  /*28e90*/  @!P0 IMAD.MOV.U32 R15, RZ, RZ, R0 ;  /* 0x000000ffff0f8224 */ /* 0x000fe200078e0000 */
[----:B------:R-:W-:Y:S01]  /*28ea0*/  @!P2 LEA.HI.X R13, R53, R49, R55, 0x2, P5 ;  /* 0x00000031350da211 */ /* 0x000fe200028f1437 */
[C---:B------:R-:W-:Y:S02]  /*28eb0*/  VIADD R53, R237.reuse, 0x30 ;  /* 0x00000030ed357836 */ /* 0x040fe40000000000 */
[----:B------:R-:W-:Y:S01]  /*28ec0*/  VIADD R55, R237, 0x20 ;  /* 0x00000020ed377836 */ /* 0x000fe20000000000 */
[----:B------:R1:W-:Y:S01]  /*28ed0*/  @!P0 ST.E.64 desc[UR54][R44.64], R14 ;  /* 0x0000000e2c008985 */ /* 0x0003e2000c101b36 */
[----:B------:R-:W-:Y:S01]  /*28ee0*/  ISETP.GE.AND P0, PT, R54, UR4, PT ;  /* 0x0000000436007c0c */ /* 0x000fe2000bf06270 */
[----:B------:R-:W-:-:S02]  /*28ef0*/  @!P3 IMAD.MOV.U32 R5, RZ, RZ, R4 ;  /* 0x000000ffff05b224 */ /* 0x000fc400078e0004 */
[----:B------:R2:W-:Y:S01]  /*28f00*/  @!P2 ST.E.64 desc[UR54][R12.64], R2 ;  /* 0x000000020c00a985 */ /* 0x0005e2000c101b36 */
[----:B------:R-:W-:Y:S01]  /*28f10*/  ISETP.GE.AND P2, PT, R53, UR4, PT ;  /* 0x0000000435007c0c */ /* 0x000fe2000bf46270 */
[----:B------:R-:W-:Y:S01]  /*28f20*/  @!P3 IMAD.MOV.U32 R4, RZ, RZ, R6 ;  /* 0x000000ffff04b224 */ /* 0x000fe200078e0006 */
[----:B------:R-:W-:Y:S01]  /*28f30*/  SHF.R.S32.HI R55, RZ, 0x1f, R55 ;  /* 0x0000001fff377819 */ /* 0x000fe20000011437 */
[----:B------:R-:W-:-:S05]  /*28f40*/  VIADD R0, R237, 0x40 ;  /* 0x00000040ed007836 */ /* 0x000fca0000000000 */
[----:B------:R-:W-:Y:S01]  /*28f50*/  SHF.R.S32.HI R0, RZ, 0x1f, R0 ;  /* 0x0000001fff007819 */ /* 0x000fe20000011400 */
[----:B-1----:R-:W-:Y:S01]  /*28f60*/  VIADD R44, R237, 0x68 ;  /* 0x00000068ed2c7836 */ /* 0x002fe20000000000 */
[CC--:B------:R-:W-:Y:S02]  /*28f70*/  @!P3 LEA R14, P4, R52.reuse, R51.reuse, 0x2 ;  /* 0x00000033340eb211 */ /* 0x0c0fe400078810ff */
[----:B--2---:R-:W-:Y:S01]  /*28f80*/  @!P1 LEA R2, P5, R11, R51, 0x2 ;  /* 0x000000330b029211 */ /* 0x004fe200078a10ff */
[C---:B------:R-:W-:Y:S01]  /*28f90*/  VIADD R12, R237.reuse, 0x48 ;  /* 0x00000048ed0c7836 */ /* 0x040fe20000000000 */
[-C--:B------:R-:W-:Y:S01]  /*28fa0*/  @!P3 LEA.HI.X R15, R52, R49.reuse, R56, 0x2, P4 ;  /* 0x00000031340fb211 */ /* 0x080fe200020f1438 */
[----:B------:R-:W-:Y:S01]  /*28fb0*/  VIADD R52, R237, 0x38 ;  /* 0x00000038ed347836 */ /* 0x000fe20000000000 */
[----:B------:R-:W-:Y:S01]  /*28fc0*/  @!P1 LEA.HI.X R3, R11, R49, R55, 0x2, P5 ;  /* 0x000000310b039211 */ /* 0x000fe200028f1437 */
[C---:B------:R-:W-:Y:S01]  /*28fd0*/  VIADD R56, R237.reuse, 0x28 ;  /* 0x00000028ed387836 */ /* 0x040fe20000000000 */
[----:B------:R-:W-:Y:S01]  /*28fe0*/  @!P0 LEA R6, P4, R54, R51, 0x2 ;  /* 0x0000003336068211 */ /* 0x000fe200078810ff */
[----:B------:R1:W-:Y:S01]  /*28ff0*/  @!P3 ST.E.64 desc[UR54][R14.64], R4 ;  /* 0x000000040e00b985 */ /* 0x0003e2000c101b36 */
[C---:B------:R-:W-:Y:S01]  /*29000*/  VIADD R11, R237.reuse, 0x40 ;  /* 0x00000040ed0b7836 */ /* 0x040fe20000000000 */
[----:B------:R-:W-:Y:S01]  /*29010*/  ISETP.GE.AND P3, PT, R52, UR4, PT ;  /* 0x0000000434007c0c */ /* 0x000fe2000bf66270 */
[C---:B------:R-:W-:Y:S01]  /*29020*/  VIADD R55, R237.reuse, 0x30 ;  /* 0x00000030ed377836 */ /* 0x040fe20000000000 */
[----:B------:R-:W-:Y:S01]  /*29030*/  SHF.R.S32.HI R56, RZ, 0x1f, R56 ;  /* 0x0000001fff387819 */ /* 0x000fe20000011438 */
[----:B------:R-:W-:Y:S01]  /*29040*/  VIADD R13, R237, 0x60 ;  /* 0x00000060ed0d7836 */ /* 0x000fe20000000000 */
[----:B------:R-:W-:-:S02]  /*29050*/  SHF.R.S32.HI R12, RZ, 0x1f, R12 ;  /* 0x0000001fff0c7819 */ /* 0x000fc4000001140c */
[----:B------:R-:W-:Y:S02]  /*29060*/  SHF.R.S32.HI R55, RZ, 0x1f, R55 ;  /* 0x0000001fff377819 */ /* 0x000fe40000011437 */
[----:B------:R-:W-:Y:S02]  /*29070*/  SHF.R.S32.HI R13, RZ, 0x1f, R13 ;  /* 0x0000001fff0d7819 */ /* 0x000fe4000001140d */
[----:B------:R-:W-:Y:S02]  /*29080*/  SHF.R.S32.HI R44, RZ, 0x1f, R44 ;  /* 0x0000001fff2c7819 */ /* 0x000fe4000001142c */
[----:B-1----:R-:W-:Y:S01]  /*29090*/  @!P1 MOV R4, R93 ;  /* 0x0000005d00049202 */ /* 0x002fe20000000f00 */
[----:B------:R-:W-:Y:S01]  /*290a0*/  @!P1 IMAD.MOV.U32 R5, RZ, RZ, R7 ;  /* 0x000000ffff059224 */ /* 0x000fe200078e0007 */
[----:B------:R-:W-:Y:S01]  /*290b0*/  @!P0 LEA.HI.X R7, R54, R49, R56, 0x2, P4 ;  /* 0x0000003136078211 */ /* 0x000fe200020f1438 */
[----:B------:R-:W-:Y:S01]  /*290c0*/  @!P0 IMAD.MOV.U32 R93, RZ, RZ, R92 ;  /* 0x000000ffff5d8224 */ /* 0x000fe200078e005c */
[----:B------:R-:W-:Y:S01]  /*290d0*/  IADD3 R15, R237, 0x78, RZ ;  /* 0x00000078ed0f7810 */ /* 0x000fe20007ffe0ff */
[----:B------:R-:W-:Y:S01]  /*290e0*/  @!P0 IMAD.MOV.U32 R92, RZ, RZ, R94 ;  /* 0x000000ffff5c8224 */ /* 0x000fe200078e005e */
[----:B------:R1:W-:Y:S01]  /*290f0*/  @!P1 ST.E.64 desc[UR54][R2.64], R4 ;  /* 0x0000000402009985 */ /* 0x0003e2000c101b36 */
[----:B------:R-:W-:Y:S01]  /*29100*/  ISETP.GE.AND P1, PT, R11, UR4, PT ;  /* 0x000000040b007c0c */ /* 0x000fe2000bf26270 */
[----:B------:R-:W-:-:S02]  /*29110*/  VIADD R54, R237, 0x48 ;  /* 0x00000048ed367836 */ /* 0x000fc40000000000 */
[----:B------:R2:W-:Y:S01]  /*29120*/  @!P0 ST.E.64 desc[UR54][R6.64], R92 ;  /* 0x0000005c06008985 */ /* 0x0005e2000c101b36 */
[----:B------:R-:W-:Y:S02]  /*29130*/  VIADD R14, R237, 0x58 ;  /* 0x00000058ed0e7836 */ /* 0x000fe40000000000 */
[----:B------:R-:W-:-:S03]  /*29140*/  ISETP.GE.AND P0, PT, R54, UR4, PT ;  /* 0x0000000436007c0c */ /* 0x000fc6000bf06270 */
[----:B------:R-:W-:Y:S02]  /*29150*/  SHF.R.S32.HI R14, RZ, 0x1f, R14 ;  /* 0x0000001fff0e7819 */ /* 0x000fe4000001140e */
[C---:B-1----:R-:W-:Y:S01]  /*29160*/  @!P2 LEA R2, P5, R53.reuse, R51, 0x2 ;  /* 0x000000333502a211 */ /* 0x042fe200078a10ff */
[----:B------:R-:W-:Y:S02]  /*29170*/  @!P2 IMAD.MOV.U32 R4, RZ, RZ, R97 ;  /* 0x000000ffff04a224 */ /* 0x000fe400078e0061 */
[----:B------:R-:W-:Y:S01]  /*29180*/  @!P2 IMAD.MOV.U32 R5, RZ, RZ, R95 ;  /* 0x000000ffff05a224 */ /* 0x000fe200078e005f */
[----:B------:R-:W-:Y:S01]  /*29190*/  @!P2 LEA.HI.X R3, R53, R49, R55, 0x2, P5 ;  /* 0x000000313503a211 */ /* 0x000fe200028f1437 */
[C---:B------:R-:W-:Y:S01]  /*291a0*/  VIADD R55, R237.reuse, 0x38 ;  /* 0x00000038ed377836 */ /* 0x040fe20000000000 */
[----:B------:R-:W-:Y:S01]  /*291b0*/  IADD3 R53, R237, 0x50, RZ ;  /* 0x00000050ed357810 */ /* 0x000fe20007ffe0ff */
[----:B------:R-:W-:Y:S01]  /*291c0*/  @!P3 IMAD.MOV.U32 R97, RZ, RZ, R96 ;  /* 0x000000ffff61b224 */ /* 0x000fe200078e0060 */
[----:B--2---:R-:W-:Y:S01]  /*291d0*/  @!P3 LEA R6, P4, R52, R51, 0x2 ;  /* 0x000000333406b211 */ /* 0x004fe200078810ff */
[----:B------:R1:W-:Y:S01]  /*291e0*/  @!P2 ST.E.64 desc[UR54][R2.64], R4 ;  /* 0x000000040200a985 */ /* 0x0003e2000c101b36 */
[----:B------:R-:W-:-:S02]  /*291f0*/  SHF.R.S32.HI R55, RZ, 0x1f, R55 ;  /* 0x0000001fff377819 */ /* 0x000fc40000011437 */
[----:B------:R-:W-:Y:S02]  /*29200*/  ISETP.GE.AND P2, PT, R53, UR4, PT ;  /* 0x0000000435007c0c */ /* 0x000fe4000bf46270 */
[----:B------:R-:W-:Y:S01]  /*29210*/  @!P3 LEA.HI.X R7, R52, R49, R55, 0x2, P4 ;  /* 0x000000313407b211 */ /* 0x000fe200020f1437 */
[----:B------:R-:W-:Y:S01]  /*29220*/  VIADD R52, R237, 0x58 ;  /* 0x00000058ed347836 */ /* 0x000fe20000000000 */
[----:B------:R-:W-:-:S05]  /*29230*/  @!P3 MOV R96, R98 ;  /* 0x000000620060b202 */ /* 0x000fca0000000f00 */
[----:B------:R2:W-:Y:S01]  /*29240*/  @!P3 ST.E.64 desc[UR54][R6.64], R96 ;  /* 0x000000600600b985 */ /* 0x0005e2000c101b36 */
[----:B------:R-:W-:Y:S01]  /*29250*/  ISETP.GE.AND P3, PT, R52, UR4, PT ;  /* 0x0000000434007c0c */ /* 0x000fe2000bf66270 */
[----:B-1----:R-:W-:Y:S01]  /*29260*/  @!P1 IMAD.MOV.U32 R4, RZ, RZ, R101 ;  /* 0x000000ffff049224 */ /* 0x002fe200078e0065 */
[C---:B------:R-:W-:Y:S01]  /*29270*/  @!P1 LEA R2, P5, R11.reuse, R51, 0x2 ;  /* 0x000000330b029211 */ /* 0x040fe200078a10ff */
[----:B------:R-:W-:Y:S01]  /*29280*/  @!P1 IMAD.MOV.U32 R5, RZ, RZ, R99 ;  /* 0x000000ffff059224 */ /* 0x000fe200078e0063 */
[----:B------:R-:W-:Y:S01]  /*29290*/  @!P0 MOV R101, R100 ;  /* 0x0000006400658202 */ /* 0x000fe20000000f00 */
[----:B------:R-:W-:Y:S01]  /*292a0*/  @!P0 IMAD.MOV.U32 R100, RZ, RZ, R102 ;  /* 0x000000ffff648224 */ /* 0x000fe200078e0066 */
[----:B------:R-:W-:Y:S01]  /*292b0*/  @!P1 LEA.HI.X R3, R11, R49, R0, 0x2, P5 ;  /* 0x000000310b039211 */ /* 0x000fe200028f1400 */
[C---:B------:R-:W-:Y:S02]  /*292c0*/  VIADD R11, R237.reuse, 0x60 ;  /* 0x00000060ed0b7836 */ /* 0x040fe40000000000 */
[----:B------:R-:W-:-:S02]  /*292d0*/  VIADD R0, R237, 0x50 ;  /* 0x00000050ed007836 */ /* 0x000fc40000000000 */
[----:B------:R1:W-:Y:S01]  /*292e0*/  @!P1 ST.E.64 desc[UR54][R2.64], R4 ;  /* 0x0000000402009985 */ /* 0x0003e2000c101b36 */
[----:B------:R-:W-:Y:S02]  /*292f0*/  ISETP.GE.AND P1, PT, R11, UR4, PT ;  /* 0x000000040b007c0c */ /* 0x000fe4000bf26270 */
[C---:B--2---:R-:W-:Y:S02]  /*29300*/  @!P0 LEA R6, P4, R54.reuse, R51, 0x2 ;  /* 0x0000003336068211 */ /* 0x044fe400078810ff */
[----:B------:R-:W-:Y:S02]  /*29310*/  SHF.R.S32.HI R0, RZ, 0x1f, R0 ;  /* 0x0000001fff007819 */ /* 0x000fe40000011400 */
[----:B------:R-:W-:Y:S01]  /*29320*/  @!P0 LEA.HI.X R7, R54, R49, R12, 0x2, P4 ;  /* 0x0000003136078211 */ /* 0x000fe200020f140c */
[----:B------:R-:W-:-:S04]  /*29330*/  VIADD R12, R237, 0x68 ;  /* 0x00000068ed0c7836 */ /* 0x000fc80000000000 */
[----:B------:R2:W-:Y:S01]  /*29340*/  @!P0 ST.E.64 desc[UR54][R6.64], R100 ;  /* 0x0000006406008985 */ /* 0x0005e2000c101b36 */
[----:B------:R-:W-:Y:S01]  /*29350*/  ISETP.GE.AND P4, PT, R12, UR4, PT ;  /* 0x000000040c007c0c */ /* 0x000fe2000bf86270 */
[----:B-1----:R-:W-:Y:S01]  /*29360*/  @!P2 IMAD.MOV.U32 R4, RZ, RZ, R105 ;  /* 0x000000ffff04a224 */ /* 0x002fe200078e0069 */
[C---:B------:R-:W-:Y:S01]  /*29370*/  @!P2 LEA R2, P5, R53.reuse, R51, 0x2 ;  /* 0x000000333502a211 */ /* 0x040fe200078a10ff */
[----:B------:R-:W-:Y:S02]  /*29380*/  @!P2 IMAD.MOV.U32 R5, RZ, RZ, R103 ;  /* 0x000000ffff05a224 */ /* 0x000fe400078e0067 */
[----:B------:R-:W-:Y:S01]  /*29390*/  @!P3 IMAD.MOV.U32 R105, RZ, RZ, R104 ;  /* 0x000000ffff69b224 */ /* 0x000fe200078e0068 */
[----:B------:R-:W-:Y:S01]  /*293a0*/  @!P2 LEA.HI.X R3, R53, R49, R0, 0x2, P5 ;  /* 0x000000313503a211 */ /* 0x000fe200028f1400 */
[----:B------:R-:W-:Y:S02]  /*293b0*/  VIADD R0, R237, 0x70 ;  /* 0x00000070ed007836 */ /* 0x000fe40000000000 */
[----:B------:R-:W-:-:S02]  /*293c0*/  @!P3 IMAD.MOV.U32 R104, RZ, RZ, R106 ;  /* 0x000000ffff68b224 */ /* 0x000fc400078e006a */
[----:B------:R1:W-:Y:S01]  /*293d0*/  @!P2 ST.E.64 desc[UR54][R2.64], R4 ;  /* 0x000000040200a985 */ /* 0x0003e2000c101b36 */
[----:B------:R-:W-:Y:S02]  /*293e0*/  ISETP.GE.AND P2, PT, R0, UR4, PT ;  /* 0x0000000400007c0c */ /* 0x000fe4000bf46270 */
[----:B--2---:R-:W-:-:S04]  /*293f0*/  @!P3 LEA R6, P0, R52, R51, 0x2 ;  /* 0x000000333406b211 */ /* 0x004fc800078010ff */
[----:B------:R-:W-:Y:S01]  /*29400*/  @!P3 LEA.HI.X R7, R52, R49, R14, 0x2, P0 ;  /* 0x000000313407b211 */ /* 0x000fe200000f140e */
[----:B------:R-:W-:Y:S01]  /*29410*/  VIADD R14, R237, 0x70 ;  /* 0x00000070ed0e7836 */ /* 0x000fe20000000000 */
[----:B------:R-:W-:-:S03]  /*29420*/  ISETP.GE.AND P0, PT, R15, UR4, PT ;  /* 0x000000040f007c0c */ /* 0x000fc6000bf06270 */
[----:B------:R2:W-:Y:S01]  /*29430*/  @!P3 ST.E.64 desc[UR54][R6.64], R104 ;  /* 0x000000680600b985 */ /* 0x0005e2000c101b36 */
[----:B------:R-:W-:Y:S02]  /*29440*/  SHF.R.S32.HI R14, RZ, 0x1f, R14 ;  /* 0x0000001fff0e7819 */ /* 0x000fe4000001140e */
[----:B-1----:R-:W-:-:S04]  /*29450*/  @!P1 LEA R2, P5, R11, R51, 0x2 ;  /* 0x000000330b029211 */ /* 0x002fc800078a10ff */
[----:B------:R-:W-:Y:S01]  /*29460*/  @!P1 LEA.HI.X R3, R11, R49, R13, 0x2, P5 ;  /* 0x000000310b039211 */ /* 0x000fe200028f140d */
[----:B------:R-:W-:Y:S01]  /*29470*/  VIADD R13, R237, 0x80 ;  /* 0x00000080ed0d7836 */ /* 0x000fe20000000000 */
[----:B------:R-:W-:Y:S01]  /*29480*/  @!P4 LEA R4, P5, R12, R51, 0x2 ;  /* 0x000000330c04c211 */ /* 0x000fe200078a10ff */
[----:B------:R-:W-:-:S03]  /*29490*/  @!P1 IMAD.MOV.U32 R11, RZ, RZ, R8 ;  /* 0x000000ffff0b9224 */ /* 0x000fc600078e0008 */
[----:B------:R-:W-:Y:S01]  /*294a0*/  ISETP.GE.AND P3, PT, R13, UR4, PT ;  /* 0x000000040d007c0c */ /* 0x000fe2000bf66270 */
[----:B--2---:R-:W-:Y:S01]  /*294b0*/  @!P4 IMAD.MOV.U32 R6, RZ, RZ, R20 ;  /* 0x000000ffff06c224 */ /* 0x004fe200078e0014 */
[----:B------:R-:W-:Y:S01]  /*294c0*/  @!P4 LEA.HI.X R5, R12, R49, R44, 0x2, P5 ;  /* 0x000000310c05c211 */ /* 0x000fe200028f142c */
[----:B------:R-:W-:Y:S01]  /*294d0*/  @!P4 IMAD.MOV.U32 R7, RZ, RZ, R9 ;  /* 0x000000ffff07c224 */ /* 0x000fe200078e0009 */
[----:B------:R1:W-:Y:S01]  /*294e0*/  @!P1 ST.E.64 desc[UR54][R2.64], R10 ;  /* 0x0000000a02009985 */ /* 0x0003e2000c101b36 */
[C---:B------:R-:W-:Y:S01]  /*294f0*/  IADD3 R12, R237.reuse, 0x88, RZ ;  /* 0x00000088ed0c7810 */ /* 0x040fe20007ffe0ff */
[----:B------:R-:W-:Y:S02]  /*29500*/  VIADD R44, R237, 0x78 ;  /* 0x00000078ed2c7836 */ /* 0x000fe40000000000 */
[----:B------:R2:W-:Y:S03]  /*29510*/  @!P4 ST.E.64 desc[UR54][R4.64], R6 ;  /* 0x000000060400c985 */ /* 0x0005e6000c101b36 */
[----:B------:R-:W-:-:S02]  /*29520*/  SHF.R.S32.HI R44, RZ, 0x1f, R44 ;  /* 0x0000001fff2c7819 */ /* 0x000fc4000001142c */
[C---:B-1----:R-:W-:Y:S01]  /*29530*/  @!P2 LEA R2, P1, R0.reuse, R51, 0x2 ;  /* 0x000000330002a211 */ /* 0x042fe200078210ff */
[C---:B------:R-:W-:Y:S02]  /*29540*/  VIADD R10, R237.reuse, 0xa8 ;  /* 0x000000a8ed0a7836 */ /* 0x040fe40000000000 */
[C---:B------:R-:W-:Y:S01]  /*29550*/  VIADD R11, R237.reuse, 0x98 ;  /* 0x00000098ed0b7836 */ /* 0x040fe20000000000 */
[----:B------:R-:W-:Y:S01]  /*29560*/  @!P2 LEA.HI.X R3, R0, R49, R14, 0x2, P1 ;  /* 0x000000310003a211 */ /* 0x000fe200008f140e */
[----:B--2---:R-:W-:Y:S01]  /*29570*/  @!P2 IMAD.MOV.U32 R4, RZ, RZ, R25 ;  /* 0x000000ffff04a224 */ /* 0x004fe200078e0019 */
[C---:B------:R-:W-:Y:S01]  /*29580*/  IADD3 R14, R237.reuse, 0x80, RZ ;  /* 0x00000080ed0e7810 */ /* 0x040fe20007ffe0ff */
[----:B------:R-:W-:Y:S01]  /*29590*/  @!P2 IMAD.MOV.U32 R5, RZ, RZ, R21 ;  /* 0x000000ffff05a224 */ /* 0x000fe200078e0015 */
[----:B------:R-:W-:Y:S01]  /*295a0*/  ISETP.GE.AND P1, PT, R12, UR4, PT ;  /* 0x000000040c007c0c */ /* 0x000fe2000bf26270 */
[----:B------:R-:W-:Y:S01]  /*295b0*/  VIADD R0, R237, 0x90 ;  /* 0x00000090ed007836 */ /* 0x000fe20000000000 */
[C---:B------:R-:W-:Y:S01]  /*295c0*/  @!P0 LEA R6, P4, R15.reuse, R51, 0x2 ;  /* 0x000000330f068211 */ /* 0x040fe200078810ff */
[----:B------:R-:W-:Y:S01]  /*295d0*/  @!P0 IMAD.MOV.U32 R25, RZ, RZ, R24 ;  /* 0x000000ffff198224 */ /* 0x000fe200078e0018 */
[----:B------:R1:W-:Y:S01]  /*295e0*/  @!P2 ST.E.64 desc[UR54][R2.64], R4 ;  /* 0x000000040200a985 */ /* 0x0003e2000c101b36 */
[----:B------:R-:W-:Y:S01]  /*295f0*/  SHF.R.S32.HI R14, RZ, 0x1f, R14 ;  /* 0x0000001fff0e7819 */ /* 0x000fe2000001140e */
[----:B------:R-:W-:Y:S01]  /*29600*/  @!P0 IMAD.MOV.U32 R24, RZ, RZ, R26 ;  /* 0x000000ffff188224 */ /* 0x000fe200078e001a */
[----:B------:R-:W-:Y:S01]  /*29610*/  @!P0 LEA.HI.X R7, R15, R49, R44, 0x2, P4 ;  /* 0x000000310f078211 */ /* 0x000fe200020f142c */
[----:B------:R-:W-:Y:S01]  /*29620*/  VIADD R15, R237, 0x98 ;  /* 0x00000098ed0f7836 */ /* 0x000fe20000000000 */
[----:B------:R-:W-:-:S02]  /*29630*/  ISETP.GE.AND P2, PT, R0, UR4, PT ;  /* 0x0000000400007c0c */ /* 0x000fc4000bf46270 */
[----:B------:R-:W-:Y:S01]  /*29640*/  SHF.R.S32.HI R11, RZ, 0x1f, R11 ;  /* 0x0000001fff0b7819 */ /* 0x000fe2000001140b */
[----:B------:R2:W-:Y:S01]  /*29650*/  @!P0 ST.E.64 desc[UR54][R6.64], R24 ;  /* 0x0000001806008985 */ /* 0x0005e2000c101b36 */
[C---:B-1----:R-:W-:Y:S01]  /*29660*/  @!P3 LEA R2, P5, R13.reuse, R51, 0x2 ;  /* 0x000000330d02b211 */ /* 0x042fe200078a10ff */
[----:B------:R-:W-:Y:S02]  /*29670*/  @!P3 IMAD.MOV.U32 R4, RZ, RZ, R108 ;  /* 0x000000ffff04b224 */ /* 0x000fe400078e006c */
[----:B------:R-:W-:Y:S01]  /*29680*/  @!P3 IMAD.MOV.U32 R5, RZ, RZ, R27 ;  /* 0x000000ffff05b224 */ /* 0x000fe200078e001b */
[----:B------:R-:W-:Y:S01]  /*29690*/  @!P3 LEA.HI.X R3, R13, R49, R14, 0x2, P5 ;  /* 0x000000310d03b211 */ /* 0x000fe200028f140e */
[C---:B------:R-:W-:Y:S01]  /*296a0*/  VIADD R14, R237.reuse, 0x88 ;  /* 0x00000088ed0e7836 */ /* 0x040fe20000000000 */
[----:B------:R-:W-:Y:S02]  /*296b0*/  IADD3 R13, R237, 0xa0, RZ ;  /* 0x000000a0ed0d7810 */ /* 0x000fe40007ffe0ff */
[----:B--2---:R-:W-:Y:S01]  /*296c0*/  @!P1 LEA R6, P0, R12, R51, 0x2 ;  /* 0x000000330c069211 */ /* 0x004fe200078010ff */
[----:B------:R1:W-:Y:S01]  /*296d0*/  @!P3 ST.E.64 desc[UR54][R2.64], R4 ;  /* 0x000000040200b985 */ /* 0x0003e2000c101b36 */
[----:B------:R-:W-:-:S02]  /*296e0*/  SHF.R.S32.HI R14, RZ, 0x1f, R14 ;  /* 0x0000001fff0e7819 */ /* 0x000fc4000001140e */
[----:B------:R-:W-:Y:S02]  /*296f0*/  ISETP.GE.AND P3, PT, R15, UR4, PT ;  /* 0x000000040f007c0c */ /* 0x000fe4000bf66270 */
[----:B------:R-:W-:Y:S01]  /*29700*/  @!P1 LEA.HI.X R7, R12, R49, R14, 0x2, P0 ;  /* 0x000000310c079211 */ /* 0x000fe200000f140e */
[----:B------:R-:W-:Y:S01]  /*29710*/  VIADD R12, R237, 0x90 ;  /* 0x00000090ed0c7836 */ /* 0x000fe20000000000 */
[----:B------:R-:W-:Y:S01]  /*29720*/  ISETP.GE.AND P0, PT, R13, UR4, PT ;  /* 0x000000040d007c0c */ /* 0x000fe2000bf06270 */
[----:B------:R-:W-:-:S03]  /*29730*/  VIADD R14, R237, 0xb8 ;  /* 0x000000b8ed0e7836 */ /* 0x000fc60000000000 */
[----:B------:R-:W-:Y:S01]  /*29740*/  SHF.R.S32.HI R12, RZ, 0x1f, R12 ;  /* 0x0000001fff0c7819 */ /* 0x000fe2000001140c */
[----:B-1----:R-:W-:Y:S01]  /*29750*/  @!P1 IMAD.MOV.U32 R4, RZ, RZ, R109 ;  /* 0x000000ffff049224 */ /* 0x002fe200078e006d */
[CC--:B------:R-:W-:Y:S01]  /*29760*/  @!P2 LEA R2, P4, R0.reuse, R51.reuse, 0x2 ;  /* 0x000000330002a211 */ /* 0x0c0fe200078810ff */
[----:B------:R-:W-:Y:S02]  /*29770*/  @!P1 IMAD.MOV.U32 R5, RZ, RZ, R107 ;  /* 0x000000ffff059224 */ /* 0x000fe400078e006b */
[----:B------:R-:W-:Y:S02]  /*29780*/  @!P3 LEA R8, P5, R15, R51, 0x2 ;  /* 0x000000330f08b211 */ /* 0x000fe400078a10ff */
[----:B------:R-:W-:Y:S01]  /*29790*/  @!P2 LEA.HI.X R3, R0, R49, R12, 0x2, P4 ;  /* 0x000000310003a211 */ /* 0x000fe200020f140c */
[----:B------:R-:W-:Y:S01]  /*297a0*/  VIADD R12, R237, 0xb0 ;  /* 0x000000b0ed0c7836 */ /* 0x000fe20000000000 */
[----:B------:R1:W-:Y:S01]  /*297b0*/  @!P1 ST.E.64 desc[UR54][R6.64], R4 ;  /* 0x0000000406009985 */ /* 0x0003e2000c101b36 */
[----:B------:R-:W-:-:S02]  /*297c0*/  ISETP.GE.AND P1, PT, R10, UR4, PT ;  /* 0x000000040a007c0c */ /* 0x000fc4000bf26270 */
[----:B------:R-:W-:Y:S02]  /*297d0*/  SHF.R.S32.HI R0, RZ, 0x1f, R13 ;  /* 0x0000001fff007819 */ /* 0x000fe4000001140d */
[----:B------:R-:W-:Y:S02]  /*297e0*/  @!P3 LEA.HI.X R9, R15, R49, R11, 0x2, P5 ;  /* 0x000000310f09b211 */ /* 0x000fe400028f140b */
[----:B------:R-:W-:Y:S02]  /*297f0*/  SHF.R.S32.HI R11, RZ, 0x1f, R10 ;  /* 0x0000001fff0b7819 */ /* 0x000fe4000001140a */
[----:B------:R-:W-:Y:S01]  /*29800*/  ISETP.GE.AND P5, PT, R14, UR4, PT ;  /* 0x000000040e007c0c */ /* 0x000fe2000bfa6270 */
[----:B-1----:R-:W-:Y:S01]  /*29810*/  @!P2 IMAD.MOV.U32 R4, RZ, RZ, R112 ;  /* 0x000000ffff04a224 */ /* 0x002fe200078e0070 */
[----:B------:R-:W-:Y:S02]  /*29820*/  @!P2 MOV R5, R110 ;  /* 0x0000006e0005a202 */ /* 0x000fe40000000f00 */
[----:B------:R-:W-:-:S03]  /*29830*/  @!P0 LEA R6, P4, R13, R51, 0x2 ;  /* 0x000000330d068211 */ /* 0x000fc600078810ff */
[----:B------:R1:W-:Y:S01]  /*29840*/  @!P2 ST.E.64 desc[UR54][R2.64], R4 ;  /* 0x000000040200a985 */ /* 0x0003e2000c101b36 */
[----:B------:R-:W-:Y:S02]  /*29850*/  ISETP.GE.AND P2, PT, R12, UR4, PT ;  /* 0x000000040c007c0c */ /* 0x000fe4000bf46270 */
[----:B------:R-:W-:Y:S01]  /*29860*/  @!P0 LEA.HI.X R7, R13, R49, R0, 0x2, P4 ;  /* 0x000000310d078211 */ /* 0x000fe200020f1400 */
[----:B------:R-:W-:Y:S01]  /*29870*/  @!P3 IMAD.MOV.U32 R13, RZ, RZ, R111 ;  /* 0x000000ffff0db224 */ /* 0x000fe200078e006f */
[----:B------:R-:W-:Y:S02]  /*29880*/  SHF.R.S32.HI R0, RZ, 0x1f, R12 ;  /* 0x0000001fff007819 */ /* 0x000fe4000001140c */
[----:B-1----:R-:W-:-:S04]  /*29890*/  @!P1 LEA R4, P4, R10, R51, 0x2 ;  /* 0x000000330a049211 */ /* 0x002fc800078810ff */
[----:B------:R-:W-:-:S03]  /*298a0*/  @!P1 LEA.HI.X R5, R10, R49, R11, 0x2, P4 ;  /* 0x000000310a059211 */ /* 0x000fc600020f140b */
[----:B------:R-:W-:-:S04]  /*298b0*/  @!P2 LEA R2, P4, R12, R51, 0x2 ;  /* 0x000000330c02a211 */ /* 0x000fc800078810ff */
[----:B------:R-:W-:Y:S01]  /*298c0*/  @!P2 LEA.HI.X R3, R12, R49, R0, 0x2, P4 ;  /* 0x000000310c03a211 */ /* 0x000fe200020f1400 */
[----:B------:R-:W-:Y:S01]  /*298d0*/  @!P3 IMAD.MOV.U32 R12, RZ, RZ, R113 ;  /* 0x000000ffff0cb224 */ /* 0x000fe200078e0071 */
[----:B------:R-:W-:Y:S02]  /*298e0*/  SHF.R.S32.HI R0, RZ, 0x1f, R14 ;  /* 0x0000001fff007819 */ /* 0x000fe4000001140e */
[C---:B------:R-:W-:Y:S02]  /*298f0*/  @!P5 LEA R10, P4, R14.reuse, R51, 0x2 ;  /* 0x000000330e0ad211 */ /* 0x040fe400078810ff */
[----:B------:R1:W-:Y:S02]  /*29900*/  @!P3 ST.E.64 desc[UR54][R8.64], R12 ;  /* 0x0000000c0800b985 */ /* 0x0003e4000c101b36 */
[----:B------:R-:W-:Y:S01]  /*29910*/  @!P5 LEA.HI.X R11, R14, R49, R0, 0x2, P4 ;  /* 0x000000310e0bd211 */ /* 0x000fe200020f1400 */
[----:B-1----:R-:W-:Y:S02]  /*29920*/  @!P0 IMAD.MOV.U32 R8, RZ, RZ, R116 ;  /* 0x000000ffff088224 */ /* 0x002fe400078e0074 */
[----:B------:R-:W-:-:S05]  /*29930*/  @!P0 IMAD.MOV.U32 R9, RZ, RZ, R114 ;  /* 0x000000ffff098224 */ /* 0x000fca00078e0072 */
[----:B------:R1:W-:Y:S02]  /*29940*/  @!P0 ST.E.64 desc[UR54][R6.64], R8 ;  /* 0x0000000806008985 */ /* 0x0003e4000c101b36 */
[----:B-1----:R-:W-:Y:S01]  /*29950*/  @!P1 MOV R6, R117 ;  /* 0x0000007500069202 */ /* 0x002fe20000000f00 */
        /* <DEDUP_REMOVED lines=8> */
.L_x_2539:
[----:B------:R-:W-:Y:S05]  /*299e0*/  BSYNC B1 ;  /* 0x0000000000017941 */ /* 0x000fea0003800000 */
.L_x_2538:
[----:B------:R-:W-:-:S03]  /*299f0*/  UMOV UR4, 0xffffffff ;  /* 0xffffffff00047882 */ /* 0x000fc60000000000 */
[----:B------:R-:W-:Y:S05]  /*29a00*/  BRA.DIV UR4, `(.L_x_2540) ;  /* 0x000000da04487947 */ /* 0x000fea000b800000 */
[----:B0-----:R-:W0:Y:S04]  /*29a10*/  SHFL.IDX PT, R50, R50, 0x1, 0x1c1f ;  /* 0x003c1f0032327f89 */ /* 0x001e2800000e0000 */
[----:B------:R4:W0:Y:S02]  /*29a20*/  SHFL.IDX PT, R14, R48, 0x1, 0x1c1f ;  /* 0x003c1f00300e7f89 */ /* 0x00082400000e0000 */
.L_x_2838:
[----:B------:R-:W-:-:S13]  /*29a30*/  ISETP.GE.AND P0, PT, R47, R46, PT ;  /* 0x0000002e2f00720c */ /* 0x000fda0003f06270 */
[----:B------:R-:W-:Y:S05]  /*29a40*/  @P0 BRA `(.L_x_2536) ;  /* 0x0000001800a00947 */ /* 0x000fea0003800000 */
[----:B------:R-:W-:Y:S01]  /*29a50*/  ULDC UR4, c[0x0][0xac8] ;  /* 0x0002b20000047ab9 */ /* 0x000fe20000000800 */
[C---:B------:R-:W-:Y:S01]  /*29a60*/  VIADD R8, R237.reuse, 0x8 ;  /* 0x00000008ed087836 */ /* 0x040fe20000000000 */
[C---:B------:R-:W-:Y:S01]  /*29a70*/  ISETP.GE.AND P4, PT, R237.reuse, UR4, PT ;  /* 0x00000004ed007c0c */ /* 0x040fe2000bf86270 */
[C---:B---3--:R-:W-:Y:S01]  /*29a80*/  VIADD R10, R237.reuse, 0x18 ;  /* 0x00000018ed0a7836 */ /* 0x048fe20000000000 */
[C---:B------:R-:W-:Y:S01]  /*29a90*/  IADD3 R0, R237.reuse, 0x10, RZ ;  /* 0x00000010ed007810 */ /* 0x040fe20007ffe0ff */
[C---:B------:R-:W-:Y:S01]  /*29aa0*/  VIADD R9, R237.reuse, 0x8 ;  /* 0x00000008ed097836 */ /* 0x040fe20000000000 */
[----:B------:R-:W-:Y:S01]  /*29ab0*/  ISETP.GE.AND P1, PT, R8, UR4, PT ;  /* 0x0000000408007c0c */ /* 0x000fe2000bf26270 */
[C---:B------:R-:W-:Y:S01]  /*29ac0*/  VIADD R20, R237.reuse, 0x20 ;  /* 0x00000020ed147836 */ /* 0x040fe20000000000 */
[----:B------:R-:W-:Y:S01]  /*29ad0*/  ISETP.GE.AND P2, PT, R0, UR4, PT ;  /* 0x0000000400007c0c */ /* 0x000fe2000bf46270 */
[C---:B------:R-:W-:Y:S01]  /*29ae0*/  VIADD R13, R237.reuse, 0x10 ;  /* 0x00000010ed0d7836 */ /* 0x040fe20000000000 */
[----:B------:R-:W-:Y:S01]  /*29af0*/  ISETP.GE.AND P3, PT, R10, UR4, PT ;  /* 0x000000040a007c0c */ /* 0x000fe2000bf66270 */
[C---:B------:R-:W-:Y:S01]  /*29b00*/  VIADD R12, R237.reuse, 0x28 ;  /* 0x00000028ed0c7836 */ /* 0x040fe20000000000 */
[----:B------:R-:W-:Y:S01]  /*29b10*/  SHF.R.S32.HI R9, RZ, 0x1f, R9 ;  /* 0x0000001fff097819 */ /* 0x000fe20000011409 */
[C---:B------:R-:W-:Y:S01]  /*29b20*/  VIADD R11, R237.reuse, 0x18 ;  /* 0x00000018ed0b7836 */ /* 0x040fe20000000000 */
[----:B------:R-:W-:Y:S01]  /*29b30*/  SHF.R.S32.HI R13, RZ, 0x1f, R13 ;  /* 0x0000001fff0d7819 */ /* 0x000fe2000001140d */
[----:B0-----:R-:W-:Y:S01]  /*29b40*/  @!P4 IMAD.MOV.U32 R4, RZ, RZ, R14 ;  /* 0x000000ffff04c224 */ /* 0x001fe200078e000e */
[----:B------:R-:W-:Y:S01]  /*29b50*/  @!P4 MOV R7, R28 ;  /* 0x0000001c0007c202 */ /* 0x000fe20000000f00 */
[----:B------:R-:W-:Y:S01]  /*29b60*/  @!P4 IMAD.MOV.U32 R5, RZ, RZ, R50 ;  /* 0x000000ffff05c224 */ /* 0x000fe200078e0032 */
[----:B------:R-:W-:Y:S01]  /*29b70*/  SHF.R.S32.HI R11, RZ, 0x1f, R11 ;  /* 0x0000001fff0b7819 */ /* 0x000fe2000001140b */
[----:B------:R-:W-:Y:S01]  /*29b80*/  @!P4 IMAD.MOV.U32 R6, RZ, RZ, R30 ;  /* 0x000000ffff06c224 */ /* 0x000fe200078e001e */
[----:B------:R-:W-:Y:S01]  /*29b90*/  @!P1 LEA R2, P0, R8, R14, 0x2 ;  /* 0x0000000e08029211 */ /* 0x000fe200078010ff */
[----:B------:R-:W-:-:S03]  /*29ba0*/  @!P4 IMAD.WIDE R4, R237, 0x4, R4 ;  /* 0x00000004ed04c825 */ /* 0x000fc600078e0204 */
[----:B------:R-:W-:Y:S01]  /*29bb0*/  @!P1 LEA.HI.X R3, R8, R50, R9, 0x2, P0 ;  /* 0x0000003208039211 */ /* 0x000fe200000f1409 */
[C---:B------:R-:W-:Y:S01]  /*29bc0*/  VIADD R21, R237.reuse, 0x20 ;  /* 0x00000020ed157836 */ /* 0x040fe20000000000 */
[----:B------:R0:W-:Y:S01]  /*29bd0*/  @!P4 ST.E.64 desc[UR54][R4.64], R6 ;  /* 0x000000060400c985 */ /* 0x0001e2000c101b36 */
[----:B------:R-:W-:Y:S01]  /*29be0*/  ISETP.GE.AND P0, PT, R20, UR4, PT ;  /* 0x0000000414007c0c */ /* 0x000fe2000bf06270 */
[C---:B------:R-:W-:Y:S01]  /*29bf0*/  VIADD R15, R237.reuse, 0x28 ;  /* 0x00000028ed0f7836 */ /* 0x040fe20000000000 */
[C---:B------:R-:W-:Y:S01]  /*29c00*/  @!P3 LEA R8, P5, R10.reuse, R14, 0x2 ;  /* 0x0000000e0a08b211 */ /* 0x040fe200078a10ff */
[----:B------:R-:W-:Y:S01]  /*29c10*/  VIADD R24, R237, 0x60 ;  /* 0x00000060ed187836 */ /* 0x000fe20000000000 */
[----:B------:R-:W-:Y:S02]  /*29c20*/  SHF.R.S32.HI R21, RZ, 0x1f, R21 ;  /* 0x0000001fff157819 */ /* 0x000fe40000011415 */
[----:B------:R-:W-:Y:S02]  /*29c30*/  @!P3 LEA.HI.X R9, R10, R50, R11, 0x2, P5 ;  /* 0x000000320a09b211 */ /* 0x000fe400028f140b */
[----:B------:R-:W-:-:S02]  /*29c40*/  SHF.R.S32.HI R15, RZ, 0x1f, R15 ;  /* 0x0000001fff0f7819 */ /* 0x000fc4000001140f */
[----:B------:R-:W-:Y:S01]  /*29c50*/  SHF.R.S32.HI R24, RZ, 0x1f, R24 ;  /* 0x0000001fff187819 */ /* 0x000fe20000011418 */
[----:B0-----:R-:W-:Y:S01]  /*29c60*/  @!P1 IMAD.MOV.U32 R4, RZ, RZ, R31 ;  /* 0x000000ffff049224 */ /* 0x001fe200078e001f */
[----:B------:R-:W-:Y:S01]  /*29c70*/  @!P2 LEA R6, P4, R0, R14, 0x2 ;  /* 0x0000000e0006a211 */ /* 0x000fe200078810ff */
[----:B------:R-:W-:-:S03]  /*29c80*/  @!P1 IMAD.MOV.U32 R5, RZ, RZ, R29 ;  /* 0x000000ffff059224 */ /* 0x000fc600078e001d */
[----:B------:R-:W-:Y:S01]  /*29c90*/  @!P2 LEA.HI.X R7, R0, R50, R13, 0x2, P4 ;  /* 0x000000320007a211 */ /* 0x000fe200020f140d */
[C---:B------:R-:W-:Y:S01]  /*29ca0*/  VIADD R0, R237.reuse, 0x30 ;  /* 0x00000030ed007836 */ /* 0x040fe20000000000 */
[----:B------:R0:W-:Y:S01]  /*29cb0*/  @!P1 ST.E.64 desc[UR54][R2.64], R4 ;  /* 0x0000000402009985 */ /* 0x0001e2000c101b36 */
[----:B------:R-:W-:Y:S01]  /*29cc0*/  ISETP.GE.AND P1, PT, R12, UR4, PT ;  /* 0x000000040c007c0c */ /* 0x000fe2000bf26270 */
[----:B------:R-:W-:Y:S01]  /*29cd0*/  VIADD R13, R237, 0x38 ;  /* 0x00000038ed0d7836 */ /* 0x000fe20000000000 */
[----:B------:R-:W-:-:S04]  /*29ce0*/  @!P0 LEA R10, P4, R20, R14, 0x2 ;  /* 0x0000000e140a8211 */ /* 0x000fc800078810ff */
[----:B------:R-:W-:Y:S01]  /*29cf0*/  @!P0 LEA.HI.X R11, R20, R50, R21, 0x2, P4 ;  /* 0x00000032140b8211 */ /* 0x000fe200020f1415 */
[C---:B------:R-:W-:Y:S02]  /*29d00*/  VIADD R20, R237.reuse, 0x40 ;  /* 0x00000040ed147836 */ /* 0x040fe40000000000 */
[----:B------:R-:W-:Y:S01]  /*29d10*/  VIADD R21, R237, 0x30 ;  /* 0x00000030ed157836 */ /* 0x000fe20000000000 */
[----:B0-----:R-:W-:Y:S01]  /*29d20*/  @!P2 MOV R2, R34 ;  /* 0x000000220002a202 */ /* 0x001fe20000000f00 */
[----:B------:R-:W-:Y:S02]  /*29d30*/  @!P2 IMAD.MOV.U32 R3, RZ, RZ, R32 ;  /* 0x000000ffff03a224 */ /* 0x000fe400078e0020 */
[----:B------:R-:W-:Y:S01]  /*29d40*/  @!P1 LEA R4, P5, R12, R14, 0x2 ;  /* 0x0000000e0c049211 */ /* 0x000fe200078a10ff */
[----:B------:R-:W-:Y:S01]  /*29d50*/  @!P3 IMAD.MOV.U32 R32, RZ, RZ, R35 ;  /* 0x000000ffff20b224 */ /* 0x000fe200078e0023 */
[----:B------:R-:W-:Y:S01]  /*29d60*/  SHF.R.S32.HI R21, RZ, 0x1f, R21 ;  /* 0x0000001fff157819 */ /* 0x000fe20000011415 */
[----:B------:R0:W-:Y:S01]  /*29d70*/  @!P2 ST.E.64 desc[UR54][R6.64], R2 ;  /* 0x000000020600a985 */ /* 0x0001e2000c101b36 */
[----:B------:R-:W-:-:S02]  /*29d80*/  ISETP.GE.AND P2, PT, R0, UR4, PT ;  /* 0x0000000400007c0c */ /* 0x000fc4000bf46270 */
[----:B------:R-:W-:Y:S01]  /*29d90*/  @!P1 LEA.HI.X R5, R12, R50, R15, 0x2, P5 ;  /* 0x000000320c059211 */ /* 0x000fe200028f140f */
[----:B------:R3:W-:Y:S01]  /*29da0*/  @!P3 ST.E.64 desc[UR54][R8.64], R32 ;  /* 0x000000200800b985 */ /* 0x0007e2000c101b36 */
[----:B------:R-:W-:Y:S01]  /*29db0*/  ISETP.GE.AND P3, PT, R13, UR4, PT ;  /* 0x000000040d007c0c */ /* 0x000fe2000bf66270 */
[C---:B------:R-:W-:Y:S02]  /*29dc0*/  VIADD R12, R237.reuse, 0x48 ;  /* 0x00000048ed0c7836 */ /* 0x040fe40000000000 */
[----:B------:R-:W-:-:S05]  /*29dd0*/  VIADD R15, R237, 0x38 ;  /* 0x00000038ed0f7836 */ /* 0x000fca0000000000 */
[----:B------:R-:W-:Y:S01]  /*29de0*/  SHF.R.S32.HI R15, RZ, 0x1f, R15 ;  /* 0x0000001fff0f7819 */ /* 0x000fe2000001140f */
[----:B0-----:R-:W-:Y:S01]  /*29df0*/  @!P0 IMAD.MOV.U32 R3, RZ, RZ, R36 ;  /* 0x000000ffff038224 */ /* 0x001fe200078e0024 */
[----:B------:R-:W-:Y:S01]  /*29e00*/  @!P0 MOV R2, R38 ;  /* 0x0000002600028202 */ /* 0x000fe20000000f00 */
[----:B------:R-:W-:Y:S01]  /*29e10*/  @!P1 IMAD.MOV.U32 R36, RZ, RZ, R39 ;  /* 0x000000ffff249224 */ /* 0x000fe200078e0027 */
[-C--:B------:R-:W-:Y:S02]  /*29e20*/  @!P2 LEA R6, P4, R0, R14.reuse, 0x2 ;  /* 0x0000000e0006a211 */ /* 0x080fe400078810ff */
[----:B---3--:R-:W-:Y:S01]  /*29e30*/  @!P3 LEA R8, P5, R13, R14, 0x2 ;  /* 0x0000000e0d08b211 */ /* 0x008fe200078a10ff */
[----:B------:R0:W-:Y:S01]  /*29e40*/  @!P0 ST.E.64 desc[UR54][R10.64], R2 ;  /* 0x000000020a008985 */ /* 0x0001e2000c101b36 */
[----:B------:R-:W-:Y:S02]  /*29e50*/  ISETP.GE.AND P0, PT, R20, UR4, PT ;  /* 0x0000000414007c0c */ /* 0x000fe4000bf06270 */
[-C--:B------:R-:W-:Y:S01]  /*29e60*/  @!P2 LEA.HI.X R7, R0, R50.reuse, R21, 0x2, P4 ;  /* 0x000000320007a211 */ /* 0x080fe200020f1415 */
[----:B------:R3:W-:Y:S01]  /*29e70*/  @!P1 ST.E.64 desc[UR54][R4.64], R36 ;  /* 0x0000002404009985 */ /* 0x0007e2000c101b36 */
[----:B------:R-:W-:Y:S01]  /*29e80*/  ISETP.GE.AND P1, PT, R12, UR4, PT ;  /* 0x000000040c007c0c */ /* 0x000fe2000bf26270 */
[----:B------:R-:W-:Y:S01]  /*29e90*/  VIADD R0, R237, 0x50 ;  /* 0x00000050ed007836 */ /* 0x000fe20000000000 */
[----:B------:R-:W-:Y:S01]  /*29ea0*/  @!P3 LEA.HI.X R9, R13, R50, R15, 0x2, P5 ;  /* 0x000000320d09b211 */ /* 0x000fe200028f140f */
[----:B------:R-:W-:-:S02]  /*29eb0*/  VIADD R21, R237, 0x40 ;  /* 0x00000040ed157836 */ /* 0x000fc40000000000 */
[C---:B------:R-:W-:Y:S02]  /*29ec0*/  VIADD R15, R237.reuse, 0x48 ;  /* 0x00000048ed0f7836 */ /* 0x040fe40000000000 */
[----:B------:R-:W-:Y:S01]  /*29ed0*/  VIADD R13, R237, 0x58 ;  /* 0x00000058ed0d7836 */ /* 0x000fe20000000000 */
[----:B------:R-:W-:Y:S01]  /*29ee0*/  SHF.R.S32.HI R21, RZ, 0x1f, R21 ;  /* 0x0000001fff157819 */ /* 0x000fe20000011415 */
[----:B0-----:R-:W-:Y:S01]  /*29ef0*/  @!P2 IMAD.MOV.U32 R3, RZ, RZ, R40 ;  /* 0x000000ffff03a224 */ /* 0x001fe200078e0028 */
[----:B------:R-:W-:Y:S01]  /*29f00*/  @!P2 MOV R2, R69 ;  /* 0x000000450002a202 */ /* 0x000fe20000000f00 */
[----:B------:R-:W-:Y:S01]  /*29f10*/  @!P3 IMAD.MOV.U32 R69, RZ, RZ, R68 ;  /* 0x000000ffff45b224 */ /* 0x000fe200078e0044 */
[-C--:B------:R-:W-:Y:S01]  /*29f20*/  @!P0 LEA R10, P5, R20, R14.reuse, 0x2 ;  /* 0x0000000e140a8211 */ /* 0x080fe200078a10ff */
[----:B------:R-:W-:Y:S01]  /*29f30*/  @!P3 IMAD.MOV.U32 R68, RZ, RZ, R124 ;  /* 0x000000ffff44b224 */ /* 0x000fe200078e007c */
[----:B------:R-:W-:Y:S01]  /*29f40*/  SHF.R.S32.HI R15, RZ, 0x1f, R15 ;  /* 0x0000001fff0f7819 */ /* 0x000fe2000001140f */
[----:B------:R0:W-:Y:S01]  /*29f50*/  @!P2 ST.E.64 desc[UR54][R6.64], R2 ;  /* 0x000000020600a985 */ /* 0x0001e2000c101b36 */
[----:B------:R-:W-:Y:S01]  /*29f60*/  ISETP.GE.AND P2, PT, R0, UR4, PT ;  /* 0x0000000400007c0c */ /* 0x000fe2000bf46270 */
[----:B------:R-:W-:Y:S01]  /*29f70*/  @!P0 IMAD.MOV.U32 R124, RZ, RZ, R127 ;  /* 0x000000ffff7c8224 */ /* 0x000fe200078e007f */
[----:B------:R-:W-:Y:S01]  /*29f80*/  ISETP.GE.AND P4, PT, R13, UR4, PT ;  /* 0x000000040d007c0c */ /* 0x000fe2000bf86270 */
[----:B------:R5:W-:Y:S01]  /*29f90*/  @!P3 ST.E.64 desc[UR54][R8.64], R68 ;  /* 0x000000440800b985 */ /* 0x000be2000c101b36 */
[----:B---3--:R-:W-:Y:S01]  /*29fa0*/  @!P1 LEA R4, P3, R12, R14, 0x2 ;  /* 0x0000000e0c049211 */ /* 0x008fe200078610ff */
[----:B------:R-:W-:Y:S01]  /*29fb0*/  @!P1 IMAD.MOV.U32 R127, RZ, RZ, R126 ;  /* 0x000000ffff7f9224 */ /* 0x000fe200078e007e */
[-C--:B------:R-:W-:Y:S01]  /*29fc0*/  @!P0 LEA.HI.X R11, R20, R50.reuse, R21, 0x2, P5 ;  /* 0x00000032140b8211 */ /* 0x080fe200028f1415 */
[----:B------:R-:W-:Y:S01]  /*29fd0*/  @!P1 IMAD.MOV.U32 R126, RZ, RZ, R128 ;  /* 0x000000ffff7e9224 */ /* 0x000fe200078e0080 */
[----:B------:R-:W-:Y:S01]  /*29fe0*/  @!P1 LEA.HI.X R5, R12, R50, R15, 0x2, P3 ;  /* 0x000000320c059211 */ /* 0x000fe200018f140f */
[C---:B------:R-:W-:Y:S01]  /*29ff0*/  VIADD R21, R237.reuse, 0x50 ;  /* 0x00000050ed157836 */ /* 0x040fe20000000000 */
[C---:B------:R-:W-:Y:S01]  /*2a000*/  IADD3 R20, R237.reuse, 0x60, RZ ;  /* 0x00000060ed147810 */ /* 0x040fe20007ffe0ff */
[C---:B------:R-:W-:Y:S01]  /*2a010*/  VIADD R12, R237.reuse, 0x68 ;  /* 0x00000068ed0c7836 */ /* 0x040fe20000000000 */
[----:B------:R-:W-:Y:S01]  /*2a020*/  @!P0 ST.E.64 desc[UR54][R10.64], R124 ;  /* 0x0000007c0a008985 */ /* 0x000fe2000c101b36 */
[----:B0-----:R-:W-:Y:S01]  /*2a030*/  @!P2 LEA R2, P3, R0, R14, 0x2 ;  /* 0x0000000e0002a211 */ /* 0x001fe200078610ff */
[----:B------:R-:W-:Y:S01]  /*2a040*/  VIADD R15, R237, 0x58 ;  /* 0x00000058ed0f7836 */ /* 0x000fe20000000000 */
[----:B------:R-:W-:Y:S01]  /*2a050*/  SHF.R.S32.HI R21, RZ, 0x1f, R21 ;  /* 0x0000001fff157819 */ /* 0x000fe20000011415 */
[----:B------:R0:W-:Y:S01]  /*2a060*/  @!P1 ST.E.64 desc[UR54][R4.64], R126 ;  /* 0x0000007e04009985 */ /* 0x0001e2000c101b36 */
[----:B------:R-:W-:Y:S01]  /*2a070*/  ISETP.GE.AND P0, PT, R20, UR4, PT ;  /* 0x0000000414007c0c */ /* 0x000fe2000bf06270 */
[----:B------:R-:W-:Y:S01]  /*2a080*/  @!P2 IMAD.MOV.U32 R128, RZ, RZ, R70 ;  /* 0x000000ffff80a224 */ /* 0x000fe200078e0046 */
[----:B------:R-:W-:-:S02]  /*2a090*/  ISETP.GE.AND P1, PT, R12, UR4, PT ;  /* 0x000000040c007c0c */ /* 0x000fc4000bf26270 */
[----:B------:R-:W-:Y:S01]  /*2a0a0*/  @!P2 LEA.HI.X R3, R0, R50, R21, 0x2, P3 ;  /* 0x000000320003a211 */ /* 0x000fe200018f1415 */
[----:B------:R-:W-:Y:S01]  /*2a0b0*/  VIADD R21, R237, 0x78 ;  /* 0x00000078ed157836 */ /* 0x000fe20000000000 */
[----:B------:R-:W-:Y:S02]  /*2a0c0*/  @!P4 LEA R6, P5, R13, R14, 0x2 ;  /* 0x0000000e0d06c211 */ /* 0x000fe400078a10ff */
[----:B------:R-:W-:Y:S01]  /*2a0d0*/  SHF.R.S32.HI R15, RZ, 0x1f, R15 ;  /* 0x0000001fff0f7819 */ /* 0x000fe2000001140f */
[----:B------:R3:W-:Y:S01]  /*2a0e0*/  @!P2 ST.E.64 desc[UR54][R2.64], R128 ;  /* 0x000000800200a985 */ /* 0x0007e2000c101b36 */
[----:B------:R-:W-:Y:S02]  /*2a0f0*/  IADD3 R0, R237, 0x70, RZ ;  /* 0x00000070ed007810 */ /* 0x000fe40007ffe0ff */
[----:B------:R-:W-:Y:S01]  /*2a100*/  @!P4 LEA.HI.X R7, R13, R50, R15, 0x2, P5 ;  /* 0x000000320d07c211 */ /* 0x000fe200028f140f */
[C---:B------:R-:W-:Y:S01]  /*2a110*/  VIADD R15, R237.reuse, 0x80 ;  /* 0x00000080ed0f7836 */ /* 0x040fe20000000000 */
[----:B------:R-:W-:-:S02]  /*2a120*/  IADD3 R13, R237, 0x68, RZ ;  /* 0x00000068ed0d7810 */ /* 0x000fc40007ffe0ff */
[----:B------:R-:W-:Y:S02]  /*2a130*/  ISETP.GE.AND P2, PT, R0, UR4, PT ;  /* 0x0000000400007c0c */ /* 0x000fe4000bf46270 */
[-C--:B-----5:R-:W-:Y:S02]  /*2a140*/  @!P0 LEA R8, P3, R20, R14.reuse, 0x2 ;  /* 0x0000000e14088211 */ /* 0x0a0fe400078610ff */
[----:B0-----:R-:W-:Y:S02]  /*2a150*/  @!P1 LEA R4, P5, R12, R14, 0x2 ;  /* 0x0000000e0c049211 */ /* 0x001fe400078a10ff */
[----:B------:R-:W-:Y:S01]  /*2a160*/  SHF.R.S32.HI R13, RZ, 0x1f, R13 ;  /* 0x0000001fff0d7819 */ /* 0x000fe2000001140d */
[----:B---3--:R-:W-:Y:S01]  /*2a170*/  @!P4 IMAD.MOV.U32 R2, RZ, RZ, R71 ;  /* 0x000000ffff02c224 */ /* 0x008fe200078e0047 */
[-C--:B------:R-:W-:Y:S01]  /*2a180*/  @!P0 LEA.HI.X R9, R20, R50.reuse, R24, 0x2, P3 ;  /* 0x0000003214098211 */ /* 0x080fe200018f1418 */
[----:B------:R-:W-:Y:S01]  /*2a190*/  @!P4 IMAD.MOV.U32 R3, RZ, RZ, R130 ;  /* 0x000000ffff03c224 */ /* 0x000fe200078e0082 */
[----:B------:R-:W-:Y:S01]  /*2a1a0*/  @!P1 LEA.HI.X R5, R12, R50, R13, 0x2, P5 ;  /* 0x000000320c059211 */ /* 0x000fe200028f140d */
[----:B------:R-:W-:Y:S01]  /*2a1b0*/  VIADD R12, R237, 0x70 ;  /* 0x00000070ed0c7836 */ /* 0x000fe20000000000 */
[----:B------:R-:W-:Y:S01]  /*2a1c0*/  ISETP.GE.AND P3, PT, R15, UR4, PT ;  /* 0x000000040f007c0c */ /* 0x000fe2000bf66270 */
[----:B------:R-:W-:Y:S01]  /*2a1d0*/  VIADD R20, R237, 0x88 ;  /* 0x00000088ed147836 */ /* 0x000fe20000000000 */
[----:B------:R0:W-:Y:S01]  /*2a1e0*/  @!P4 ST.E.64 desc[UR54][R6.64], R2 ;  /* 0x000000020600c985 */ /* 0x0001e2000c101b36 */
[----:B------:R-:W-:Y:S01]  /*2a1f0*/  ISETP.GE.AND P4, PT, R21, UR4, PT ;  /* 0x0000000415007c0c */ /* 0x000fe2000bf86270 */
[----:B------:R-:W-:Y:S01]  /*2a200*/  VIADD R24, R237, 0x78 ;  /* 0x00000078ed187836 */ /* 0x000fe20000000000 */
[----:B------:R-:W-:-:S04]  /*2a210*/  SHF.R.S32.HI R12, RZ, 0x1f, R12 ;  /* 0x0000001fff0c7819 */ /* 0x000fc8000001140c */
[----:B------:R-:W-:Y:S01]  /*2a220*/  SHF.R.S32.HI R24, RZ, 0x1f, R24 ;  /* 0x0000001fff187819 */ /* 0x000fe20000011418 */
[----:B0-----:R-:W-:Y:S02]  /*2a230*/  @!P0 IMAD.MOV.U32 R2, RZ, RZ, R74 ;  /* 0x000000ffff028224 */ /* 0x001fe400078e004a */
[----:B------:R-:W-:Y:S02]  /*2a240*/  @!P0 IMAD.MOV.U32 R3, RZ, RZ, R72 ;  /* 0x000000ffff038224 */ /* 0x000fe400078e0048 */
[----:B------:R-:W-:-:S03]  /*2a250*/  @!P1 IMAD.MOV.U32 R72, RZ, RZ, R75 ;  /* 0x000000ffff489224 */ /* 0x000fc600078e004b */
[----:B------:R0:W-:Y:S01]  /*2a260*/  @!P0 ST.E.64 desc[UR54][R8.64], R2 ;  /* 0x0000000208008985 */ /* 0x0001e2000c101b36 */
[----:B------:R-:W-:-:S03]  /*2a270*/  @!P2 LEA R10, P0, R0, R14, 0x2 ;  /* 0x0000000e000aa211 */ /* 0x000fc600078010ff */
[----:B------:R3:W-:Y:S01]  /*2a280*/  @!P1 ST.E.64 desc[UR54][R4.64], R72 ;  /* 0x0000004804009985 */ /* 0x0007e2000c101b36 */
[----:B------:R-:W-:Y:S01]  /*2a290*/  @!P2 LEA.HI.X R11, R0, R50, R12, 0x2, P0 ;  /* 0x00000032000ba211 */ /* 0x000fe200000f140c */
[----:B------:R-:W-:Y:S01]  /*2a2a0*/  VIADD R0, R237, 0x90 ;  /* 0x00000090ed007836 */ /* 0x000fe20000000000 */
[C---:B------:R-:W-:Y:S02]  /*2a2b0*/  @!P4 LEA R6, P1, R21.reuse, R14, 0x2 ;  /* 0x0000000e1506c211 */ /* 0x040fe400078210ff */
[----:B------:R-:W-:Y:S02]  /*2a2c0*/  ISETP.GE.AND P0, PT, R20, UR4, PT ;  /* 0x0000000414007c0c */ /* 0x000fe4000bf06270 */
[----:B------:R-:W-:Y:S01]  /*2a2d0*/  @!P4 LEA.HI.X R7, R21, R50, R24, 0x2, P1 ;  /* 0x000000321507c211 */ /* 0x000fe200008f1418 */
[----:B------:R-:W-:Y:S01]  /*2a2e0*/  VIADD R21, R237, 0x80 ;  /* 0x00000080ed157836 */ /* 0x000fe20000000000 */
[----:B------:R-:W-:Y:S01]  /*2a2f0*/  @!P3 LEA R12, P5, R15, R14, 0x2 ;  /* 0x0000000e0f0cb211 */ /* 0x000fe200078a10ff */
[----:B0-----:R-:W-:Y:S01]  /*2a300*/  @!P2 IMAD.MOV.U32 R3, RZ, RZ, R76 ;  /* 0x000000ffff03a224 */ /* 0x001fe200078e004c */
[----:B------:R-:W-:Y:S01]  /*2a310*/  @!P2 MOV R2, R78 ;  /* 0x0000004e0002a202 */ /* 0x000fe20000000f00 */
[----:B------:R-:W-:Y:S01]  /*2a320*/  VIADD R24, R237, 0x88 ;  /* 0x00000088ed187836 */ /* 0x000fe20000000000 */
[----:B------:R-:W-:Y:S01]  /*2a330*/  SHF.R.S32.HI R21, RZ, 0x1f, R21 ;  /* 0x0000001fff157819 */ /* 0x000fe20000011415 */
[----:B------:R-:W-:Y:S01]  /*2a340*/  @!P4 IMAD.MOV.U32 R76, RZ, RZ, R79 ;  /* 0x000000ffff4cc224 */ /* 0x000fe200078e004f */
[----:B------:R-:W-:Y:S01]  /*2a350*/  ISETP.GE.AND P1, PT, R0, UR4, PT ;  /* 0x0000000400007c0c */ /* 0x000fe2000bf26270 */
[----:B------:R0:W-:Y:S01]  /*2a360*/  @!P2 ST.E.64 desc[UR54][R10.64], R2 ;  /* 0x000000020a00a985 */ /* 0x0001e2000c101b36 */
[----:B------:R-:W-:-:S02]  /*2a370*/  SHF.R.S32.HI R24, RZ, 0x1f, R24 ;  /* 0x0000001fff187819 */ /* 0x000fc40000011418 */
[C---:B---3--:R-:W-:Y:S01]  /*2a380*/  @!P0 LEA R4, P2, R20.reuse, R14, 0x2 ;  /* 0x0000000e14048211 */ /* 0x048fe200078410ff */
[----:B------:R-:W-:Y:S01]  /*2a390*/  @!P4 ST.E.64 desc[UR54][R6.64], R76 ;  /* 0x0000004c0600c985 */ /* 0x000fe2000c101b36 */
[-C--:B------:R-:W-:Y:S01]  /*2a3a0*/  @!P3 LEA.HI.X R13, R15, R50.reuse, R21, 0x2, P5 ;  /* 0x000000320f0db211 */ /* 0x080fe200028f1415 */
[C---:B------:R-:W-:Y:S01]  /*2a3b0*/  VIADD R21, R237.reuse, 0x98 ;  /* 0x00000098ed157836 */ /* 0x040fe20000000000 */
[----:B------:R-:W-:Y:S01]  /*2a3c0*/  @!P0 LEA.HI.X R5, R20, R50, R24, 0x2, P2 ;  /* 0x0000003214058211 */ /* 0x000fe200010f1418 */
[C---:B------:R-:W-:Y:S02]  /*2a3d0*/  VIADD R15, R237.reuse, 0xa8 ;  /* 0x000000a8ed0f7836 */ /* 0x040fe40000000000 */
[----:B------:R-:W-:Y:S01]  /*2a3e0*/  VIADD R24, R237, 0x90 ;  /* 0x00000090ed187836 */ /* 0x000fe20000000000 */
[----:B------:R-:W-:Y:S01]  /*2a3f0*/  ISETP.GE.AND P4, PT, R21, UR4, PT ;  /* 0x0000000415007c0c */ /* 0x000fe2000bf86270 */
[C---:B------:R-:W-:Y:S01]  /*2a400*/  VIADD R20, R237.reuse, 0xa0 ;  /* 0x000000a0ed147836 */ /* 0x040fe20000000000 */
[----:B------:R-:W-:Y:S01]  /*2a410*/  @!P1 LEA R8, P2, R0, R14, 0x2 ;  /* 0x0000000e00089211 */ /* 0x000fe200078410ff */
[----:B0-----:R-:W-:Y:S01]  /*2a420*/  @!P3 IMAD.MOV.U32 R2, RZ, RZ, R82 ;  /* 0x000000ffff02b224 */ /* 0x001fe200078e0052 */
[----:B------:R-:W-:Y:S01]  /*2a430*/  @!P3 MOV R3, R80 ;  /* 0x000000500003b202 */ /* 0x000fe20000000f00 */
[----:B------:R-:W-:Y:S01]  /*2a440*/  @!P0 IMAD.MOV.U32 R80, RZ, RZ, R83 ;  /* 0x000000ffff508224 */ /* 0x000fe200078e0053 */
[----:B------:R-:W-:Y:S01]  /*2a450*/  SHF.R.S32.HI R24, RZ, 0x1f, R24 ;  /* 0x0000001fff187819 */ /* 0x000fe20000011418 */
[----:B------:R-:W-:Y:S01]  /*2a460*/  VIADD R11, R237, 0xb0 ;  /* 0x000000b0ed0b7836 */ /* 0x000fe20000000000 */
[----:B------:R-:W-:Y:S01]  /*2a470*/  ISETP.GE.AND P5, PT, R20, UR4, PT ;  /* 0x0000000414007c0c */ /* 0x000fe2000bfa6270 */
[----:B------:R0:W-:Y:S01]  /*2a480*/  @!P3 ST.E.64 desc[UR54][R12.64], R2 ;  /* 0x000000020c00b985 */ /* 0x0001e2000c101b36 */
[----:B------:R-:W-:-:S02]  /*2a490*/  ISETP.GE.AND P3, PT, R15, UR4, PT ;  /* 0x000000040f007c0c */ /* 0x000fc4000bf66270 */
[----:B------:R-:W-:Y:S01]  /*2a4a0*/  @!P1 MOV R85, R84 ;  /* 0x0000005400559202 */ /* 0x000fe20000000f00 */
[----:B------:R3:W-:Y:S01]  /*2a4b0*/  @!P0 ST.E.64 desc[UR54][R4.64], R80 ;  /* 0x0000005004008985 */ /* 0x0007e2000c101b36 */
[----:B------:R-:W-:Y:S01]  /*2a4c0*/  @!P1 LEA.HI.X R9, R0, R50, R24, 0x2, P2 ;  /* 0x0000003200099211 */ /* 0x000fe200010f1418 */
[----:B------:R-:W-:Y:S01]  /*2a4d0*/  @!P1 IMAD.MOV.U32 R84, RZ, RZ, R132 ;  /* 0x000000ffff549224 */ /* 0x000fe200078e0084 */
[----:B------:R-:W-:Y:S01]  /*2a4e0*/  ISETP.GE.AND P0, PT, R11, UR4, PT ;  /* 0x000000040b007c0c */ /* 0x000fe2000bf06270 */
[----:B------:R-:W-:Y:S01]  /*2a4f0*/  VIADD R24, R237, 0x98 ;  /* 0x00000098ed187836 */ /* 0x000fe20000000000 */
[----:B------:R-:W-:Y:S01]  /*2a500*/  SHF.R.S32.HI R0, RZ, 0x1f, R15 ;  /* 0x0000001fff007819 */ /* 0x000fe2000001140f */
[----:B------:R-:W-:Y:S01]  /*2a510*/  @!P4 IMAD.MOV.U32 R130, RZ, RZ, R133 ;  /* 0x000000ffff82c224 */ /* 0x000fe200078e0085 */
[----:B------:R5:W-:Y:S02]  /*2a520*/  @!P1 ST.E.64 desc[UR54][R8.64], R84 ;  /* 0x0000005408009985 */ /* 0x000be4000c101b36 */
[----:B------:R-:W-:-:S02]  /*2a530*/  SHF.R.S32.HI R24, RZ, 0x1f, R24 ;  /* 0x0000001fff187819 */ /* 0x000fc40000011418 */
[-C--:B0-----:R-:W-:Y:S02]  /*2a540*/  @!P4 LEA R2, P1, R21, R14.reuse, 0x2 ;  /* 0x0000000e1502c211 */ /* 0x081fe400078210ff */
[----:B------:R-:W-:Y:S02]  /*2a550*/  @!P3 LEA R6, P2, R15, R14, 0x2 ;  /* 0x0000000e0f06b211 */ /* 0x000fe400078410ff */
[----:B------:R-:W-:Y:S02]  /*2a560*/  @!P4 LEA.HI.X R3, R21, R50, R24, 0x2, P1 ;  /* 0x000000321503c211 */ /* 0x000fe400008f1418 */
[----:B------:R-:W-:Y:S02]  /*2a570*/  SHF.R.S32.HI R13, RZ, 0x1f, R20 ;  /* 0x0000001fff0d7819 */ /* 0x000fe40000011414 */
[----:B---3--:R-:W-:Y:S01]  /*2a580*/  @!P5 LEA R4, P1, R20, R14, 0x2 ;  /* 0x0000000e1404d211 */ /* 0x008fe200078210ff */
[----:B------:R0:W-:Y:S01]  /*2a590*/  @!P4 ST.E.64 desc[UR54][R2.64], R130 ;  /* 0x000000820200c985 */ /* 0x0001e2000c101b36 */
[----:B------:R-:W-:-:S02]  /*2a5a0*/  @!P3 LEA.HI.X R7, R15, R50, R0, 0x2, P2 ;  /* 0x000000320f07b211 */ /* 0x000fc400010f1400 */
[----:B------:R-:W-:Y:S02]  /*2a5b0*/  SHF.R.S32.HI R0, RZ, 0x1f, R11 ;  /* 0x0000001fff007819 */ /* 0x000fe4000001140b */
[C---:B------:R-:W-:Y:S02]  /*2a5c0*/  @!P0 LEA R10, P2, R11.reuse, R14, 0x2 ;  /* 0x0000000e0b0a8211 */ /* 0x040fe400078410ff */
[-C--:B------:R-:W-:Y:S02]  /*2a5d0*/  @!P5 LEA.HI.X R5, R20, R50.reuse, R13, 0x2, P1 ;  /* 0x000000321405d211 */ /* 0x080fe400008f140d */
[----:B------:R-:W-:Y:S02]  /*2a5e0*/  @!P0 LEA.HI.X R11, R11, R50, R0, 0x2, P2 ;  /* 0x000000320b0b8211 */ /* 0x000fe400010f1400 */
[----:B-----5:R-:W-:Y:S01]  /*2a5f0*/  IADD3 R9, R237, 0xb8, RZ ;  /* 0x000000b8ed097810 */ /* 0x020fe20007ffe0ff */
[----:B0-----:R-:W-:Y:S02]  /*2a600*/  @!P5 IMAD.MOV.U32 R2, RZ, RZ, R136 ;  /* 0x000000ffff02d224 */ /* 0x001fe400078e0088 */
[----:B------:R-:W-:-:S02]  /*2a610*/  @!P5 IMAD.MOV.U32 R3, RZ, RZ, R134 ;  /* 0x000000ffff03d224 */ /* 0x000fc400078e0086 */
        /* <DEDUP_REMOVED lines=11> */
.L_x_2522:
        /* <DEDUP_REMOVED lines=18> */
[----:B-1----:R-:W-:Y:S01]  /*2a7f0*/  VIADD R0, R26, 0xffffff80 ;  /* 0xffffff801a007836 */ /* 0x002fe20000000000 */
[----:B------:R-:W-:-:S04]  /*2a800*/  ISETP.GT.AND P2, PT, R163, 0x1, PT ;  /* 0x00000001a300780c */ /* 0x000fc80003f44270 */
[----:B------:R-:W-:Y:S01]  /*2a810*/  ISETP.GT.AND P3, PT, R0, 0x7f, PT ;  /* 0x0000007f0000780c */ /* 0x000fe20003f64270 */
[----:B------:R-:W-:-:S12]  /*2a820*/  @P1 BRA `(.L_x_2541) ;  /* 0x0000000000101947 */ /* 0x000fd80003800000 */
[----:B------:R-:W-:Y:S05]  /*2a830*/  @!P0 BRA `(.L_x_2541) ;  /* 0x00000000000c8947 */ /* 0x000fea0003800000 */
[----:B--2---:R-:W2:Y:S04]  /*2a840*/  LDG.E R5, desc[UR54][R2.64] ;  /* 0x0000003602057981 */ /* 0x004ea8000c1e1900 */
[----:B-----5:R-:W2:Y:S02]  /*2a850*/  LDG.E R20, desc[UR54][R2.64+0x4] ;  /* 0x0000043602147981 */ /* 0x020ea4000c1e1900 */
[----:B--2---:R-:W-:-:S07]  /*2a860*/  IMAD.IADD R20, R20, 0x1, -R5 ;  /* 0x0000000114147824 */ /* 0x004fce00078e0a05 */
.L_x_2541:
[----:B--2---:R-:W2:Y:S04]  /*2a870*/  LDL.LU R2, [R1+0x18] ;  /* 0x0000180001027983 */ /* 0x004ea80000300800 */
[----:B------:R-:W3:Y:S01]  /*2a880*/  LDL.LU R0, [R1+0x28] ;  /* 0x0000280001007983 */ /* 0x000ee20000300800 */
[----:B------:R-:W-:Y:S01]  /*2a890*/  BSSY B1, `(.L_x_2542) ;  /* 0x0000037000017945 */ /* 0x000fe20003800000 */
[----:B-----5:R-:W-:Y:S02]  /*2a8a0*/  SHF.R.S32.HI R12, RZ, 0x1f, R13 ;  /* 0x0000001fff0c7819 */ /* 0x020fe4000001140d */
[----:B--2---:R-:W-:Y:S02]  /*2a8b0*/  SEL R21, R2, RZ, !P0 ;  /* 0x000000ff02157207 */ /* 0x004fe40004000000 */
[----:B---3--:R-:W-:Y:S01]  /*2a8c0*/  SEL R14, R0, RZ, !P0 ;  /* 0x000000ff000e7207 */ /* 0x008fe20004000000 */
[----:B------:R-:W-:Y:S06]  /*2a8d0*/  @P3 BRA `(.L_x_2543) ;  /* 0x0000000000c83947 */ /* 0x000fec0003800000 */
[----:B------:R-:W1:Y:S01]  /*2a8e0*/  LDC R27, c[0x0][0xbe8] ;  /* 0x0002fa00ff1b7b82 */ /* 0x000e620000000800 */
[----:B------:R-:W-:Y:S01]  /*2a8f0*/  IADD3 R25, R236, -0x80, R26 ;  /* 0xffffff80ec197810 */ /* 0x000fe20007ffe01a */
[----:B-1----:R-:W-:-:S05]  /*2a900*/  IMAD R0, R20, R27, RZ ;  /* 0x0000001b14007224 */ /* 0x002fca00078e02ff */
[----:B------:R-:W-:-:S13]  /*2a910*/  ISETP.GE.AND P0, PT, R25, R0, PT ;  /* 0x000000001900720c */ /* 0x000fda0003f06270 */
[----:B------:R-:W-:Y:S05]  /*2a920*/  @P0 BRA `(.L_x_2543) ;  /* 0x0000000000b40947 */ /* 0x000fea0003800000 */
[----:B------:R-:W2:Y:S01]  /*2a930*/  LDL R10, [R1+0x8] ;  /* 0x00000800010a7983 */ /* 0x000ea20000100800 */
[----:B------:R-:W-:Y:S01]  /*2a940*/  IMAD.MOV.U32 R0, RZ, RZ, 0x9b8 ;  /* 0x000009b8ff007424 */ /* 0x000fe200078e00ff */
[----:B------:R-:W-:Y:S01]  /*2a950*/  ISETP.GT.AND P3, PT, R163, 0x1, PT ;  /* 0x00000001a300780c */ /* 0x000fe20003f64270 */
[----:B------:R-:W1:Y:S01]  /*2a960*/  LDC.64 R28, c[0x0][0xba8] ;  /* 0x0002ea00ff1c7b82 */ /* 0x000e620000000a00 */
[----:B------:R-:W3:Y:S01]  /*2a970*/  LDL.LU R30, [R1+0x34] ;  /* 0x00003400011e7983 */ /* 0x000ee20000300800 */
[----:B------:R-:W-:Y:S01]  /*2a980*/  ISETP.NE.AND P0, PT, R27, 0x1, PT ;  /* 0x000000011b00780c */ /* 0x000fe20003f05270 */
[----:B------:R-:W-:Y:S01]  /*2a990*/  IMAD.MOV.U32 R15, RZ, RZ, R25 ;  /* 0x000000ffff0f7224 */ /* 0x000fe200078e0019 */
[----:B------:R-:W-:-:S04]  /*2a9a0*/  SEL R24, R0, 0x978, P3 ;  /* 0x0000097800187807 */ /* 0x000fc80001800000 */
[----:B------:R-:W4:Y:S08]  /*2a9b0*/  LDC.64 R6, c[0x0][R24+0x220] ;  /* 0x0000880018067b82 */ /* 0x000f300000000a00 */
[----:B------:R-:W2:Y:S08]  /*2a9c0*/  LDC.64 R2, c[0x0][R24+0x218] ;  /* 0x0000860018027b82 */ /* 0x000eb00000000a00 */
[----:B------:R-:W5:Y:S08]  /*2a9d0*/  LDC.64 R8, c[0x0][R24+0x228] ;  /* 0x00008a0018087b82 */ /* 0x000f700000000a00 */
[----:B------:R-:W0:Y:S08]  /*2a9e0*/  LDC.64 R4, c[0x0][R24+0x210] ;  /* 0x0000840018047b82 */ /* 0x000e300000000a00 */
[----:B------:R-:W5:Y:S08]  /*2a9f0*/  @P0 LDC R0, c[0x0][0xbec] ;  /* 0x0002fb00ff000b82 */ /* 0x000f700000000800 */
[----:B------:R-:W0:Y:S01]  /*2aa00*/  @P0 LDC R33, c[0x0][0xbf0] ;  /* 0x0002fc00ff210b82 */ /* 0x000e220000000800 */
[----:B----4-:R-:W-:-:S07]  /*2aa10*/  IMAD R7, R7, R21, RZ ;  /* 0x0000001507077224 */ /* 0x010fce00078e02ff */
[----:B-1----:R-:W1:Y:S01]  /*2aa20*/  @!P3 LDC R28, c[0x0][0xb50] ;  /* 0x0002d400ff1cbb82 */ /* 0x002e620000000800 */
[----:B------:R-:W-:Y:S02]  /*2aa30*/  IMAD R7, R6, R14, R7 ;  /* 0x0000000e06077224 */ /* 0x000fe400078e0207 */
[----:B-----5:R-:W-:-:S05]  /*2aa40*/  @P0 IMAD.HI.U32 R0, R25, R0, RZ ;  /* 0x0000000019000227 */ /* 0x020fca00078e00ff */
[----:B------:R-:W4:Y:S01]  /*2aa50*/  @!P3 LDC R29, c[0x0][0xb54] ;  /* 0x0002d500ff1dbb82 */ /* 0x000f220000000800 */
[----:B0-----:R-:W-:-:S05]  /*2aa60*/  @P0 SHF.R.U32.HI R15, RZ, R33, R0 ;  /* 0x00000021ff0f0219 */ /* 0x001fca0000011600 */
[----:B------:R-:W-:Y:S02]  /*2aa70*/  IMAD.MOV R0, RZ, RZ, -R15 ;  /* 0x000000ffff007224 */ /* 0x000fe400078e0a0f */
[-C--:B--2---:R-:W-:Y:S02]  /*2aa80*/  IMAD R31, R3, R10.reuse, RZ ;  /* 0x0000000a031f7224 */ /* 0x084fe400078e02ff */
[----:B------:R-:W-:Y:S01]  /*2aa90*/  IMAD.WIDE.U32 R10, R2, R10, RZ ;  /* 0x0000000a020a7225 */ /* 0x000fe200078e00ff */
[----:B---3--:R-:W-:-:S03]  /*2aaa0*/  SEL R33, R30, RZ, P3 ;  /* 0x000000ff1e217207 */ /* 0x008fc60001800000 */
[----:B------:R-:W-:Y:S01]  /*2aab0*/  IMAD.WIDE.U32 R2, R6, R21, RZ ;  /* 0x0000001506027225 */ /* 0x000fe200078e00ff */
[----:B------:R-:W-:-:S03]  /*2aac0*/  IADD3 R11, R31, R11, RZ ;  /* 0x0000000b1f0b7210 */ /* 0x000fc60007ffe0ff */
[----:B------:R-:W-:Y:S01]  /*2aad0*/  IMAD.IADD R6, R3, 0x1, R7 ;  /* 0x0000000103067824 */ /* 0x000fe200078e0207 */
[----:B------:R-:W-:Y:S01]  /*2aae0*/  IADD3 R10, P0, P1, R2, R10, R13 ;  /* 0x0000000a020a7210 */ /* 0x000fe2000791e00d */
        /* <DEDUP_REMOVED lines=9> */
[----:B------:R-:W-:-:S04]  /*2ab80*/  IMAD R0, R5, R7, RZ ;  /* 0x0000000705007224 */ /* 0x000fc800078e02ff */
[C---:B------:R-:W-:Y:S02]  /*2ab90*/  IMAD R9, R4.reuse, R9, R0 ;  /* 0x0000000904097224 */ /* 0x040fe400078e0200 */
[----:B------:R-:W-:-:S04]  /*2aba0*/  IMAD.WIDE.U32 R2, R4, R7, R2 ;  /* 0x0000000704027225 */ /* 0x000fc800078e0002 */
[----:B------:R-:W-:Y:S01]  /*2abb0*/  IMAD.IADD R0, R3, 0x1, R9 ;  /* 0x0000000103007824 */ /* 0x000fe200078e0209 */
[----:B-1----:R-:W-:Y:S01]  /*2abc0*/  LEA R4, P0, R2, R28, 0x2 ;  /* 0x0000001c02047211 */ /* 0x002fe200078010ff */
[----:B------:R-:W-:-:S03]  /*2abd0*/  IMAD.MOV.U32 R3, RZ, RZ, -0x800000 ;  /* 0xff800000ff037424 */ /* 0x000fc600078e00ff */
[----:B----4-:R-:W-:-:S05]  /*2abe0*/  LEA.HI.X R5, R2, R29, R0, 0x2, P0 ;  /* 0x0000001d02057211 */ /* 0x010fca00000f1400 */
[----:B------:R1:W-:Y:S04]  /*2abf0*/  STG.E desc[UR54][R4.64], R3 ;  /* 0x0000000304007986 */ /* 0x0003e8000c101936 */
.L_x_2543:
[----:B------:R-:W-:Y:S05]  /*2ac00*/  BSYNC B1 ;  /* 0x0000000000017941 */ /* 0x000fea0003800000 */
.L_x_2542:
[----:B------:R-:W-:Y:S05]  /*2ac10*/  @P2 BRA `(.L_x_2536) ;  /* 0x00000008002c2947 */ /* 0x000fea0003800000 */
[----:B------:R-:W2:Y:S01]  /*2ac20*/  LDL.LU R10, [R1+0x8] ;  /* 0x00000800010a7983 */ /* 0x000ea20000300800 */
[----:B------:R-:W3:Y:S01]  /*2ac30*/  LDC R25, c[0x0][0xbe8] ;  /* 0x0002fa00ff197b82 */ /* 0x000ee20000000800 */
[----:B-1----:R-:W-:Y:S01]  /*2ac40*/  VIADD R4, R26, 0xffffff80 ;  /* 0xffffff801a047836 */ /* 0x002fe20000000000 */
        /* <DEDUP_REMOVED lines=10> */
[----:B------:R-:W-:Y:S02]  /*2acf0*/  SHF.R.S32.HI R27, RZ, 0x3, R7 ;  /* 0x00000003ff1b7819 */ /* 0x000fe40000011407 */
[----:B------:R-:W-:Y:S01]  /*2ad00*/  IADD3 R8, R4, -R9, RZ ;  /* 0x8000000904087210 */ /* 0x000fe20007ffe0ff */
[----:B------:R-:W-:-:S04]  /*2ad10*/  IMAD R4, R14, UR6, RZ ;  /* 0x000000060e047c24 */ /* 0x000fc8000f8e02ff */
[----:B------:R-:W-:Y:S01]  /*2ad20*/  IMAD R5, R8, 0x20, R27 ;  /* 0x0000002008057824 */ /* 0x000fe200078e021b */
[----:B---3--:R-:W-:Y:S01]  /*2ad30*/  ISETP.NE.AND P0, PT, R25, 0x1, PT ;  /* 0x000000011900780c */ /* 0x008fe20003f05270 */
[----:B------:R-:W-:Y:S02]  /*2ad40*/  IMAD R7, R21, UR7, R4 ;  /* 0x0000000715077c24 */ /* 0x000fe4000f8e0204 */
[----:B------:R-:W-:-:S04]  /*2ad50*/  IMAD.IADD R9, R236, 0x1, R5 ;  /* 0x00000001ec097824 */ /* 0x000fc800078e0205 */
[----:B------:R-:W-:-:S06]  /*2ad60*/  IMAD.MOV.U32 R5, RZ, RZ, R9 ;  /* 0x000000ffff057224 */ /* 0x000fcc00078e0009 */
[----:B------:R-:W1:Y:S08]  /*2ad70*/  @P0 LDC R6, c[0x0][0xbec] ;  /* 0x0002fb00ff060b82 */ /* 0x000e700000000800 */
[----:B------:R-:W3:Y:S01]  /*2ad80*/  @P0 LDC R11, c[0x0][0xbf0] ;  /* 0x0002fc00ff0b0b82 */ /* 0x000ee20000000800 */
[----:B-1----:R-:W-:-:S05]  /*2ad90*/  @P0 IMAD.HI.U32 R0, R9, R6, RZ ;  /* 0x0000000609000227 */ /* 0x002fca00078e00ff */
[----:B---3--:R-:W-:-:S04]  /*2ada0*/  @P0 SHF.R.U32.HI R5, RZ, R11, R0 ;  /* 0x0000000bff050219 */ /* 0x008fc80000011600 */
[--C-:B------:R-:W-:Y:S01]  /*2adb0*/  SHF.R.S32.HI R0, RZ, 0x1f, R5.reuse ;  /* 0x0000001fff007819 */ /* 0x100fe20000011405 */
[----:B------:R-:W-:Y:S02]  /*2adc0*/  IMAD.MOV R4, RZ, RZ, -R5 ;  /* 0x000000ffff047224 */ /* 0x000fe400078e0a05 */
[----:B--2---:R-:W-:-:S04]  /*2add0*/  IMAD.WIDE.U32 R2, R10, UR4, R2 ;  /* 0x000000040a027c25 */ /* 0x004fc8000f8e0002 */
[----:B------:R-:W-:Y:S01]  /*2ade0*/  IMAD R3, R10, UR5, R3 ;  /* 0x000000050a037c24 */ /* 0x000fe2000f8e0203 */
[----:B------:R-:W-:Y:S02]  /*2adf0*/  ULDC.64 UR4, c[0x0][0xae0] ;  /* 0x0002b80000047ab9 */ /* 0x000fe40000000a00 */
[----:B------:R-:W-:Y:S02]  /*2ae00*/  IMAD R0, R0, UR4, RZ ;  /* 0x0000000400007c24 */ /* 0x000fe4000f8e02ff */
[----:B------:R-:W-:-:S04]  /*2ae10*/  IMAD.WIDE.U32 R2, R21, UR6, R2 ;  /* 0x0000000615027c25 */ /* 0x000fc8000f8e0002 */
[----:B------:R-:W-:Y:S02]  /*2ae20*/  IMAD.IADD R3, R3, 0x1, R7 ;  /* 0x0000000103037824 */ /* 0x000fe400078e0207 */
[----:B------:R-:W-:Y:S02]  /*2ae30*/  IMAD R7, R25, R4, R9 ;  /* 0x0000000419077224 */ /* 0x000fe400078e0209 */
[----:B------:R-:W-:-:S04]  /*2ae40*/  IMAD.WIDE.U32 R2, R5, UR4, R2 ;  /* 0x0000000405027c25 */ /* 0x000fc8000f8e0002 */
[----:B------:R-:W-:Y:S01]  /*2ae50*/  IMAD R5, R5, UR5, R0 ;  /* 0x0000000505057c24 */ /* 0x000fe2000f8e0200 */
[----:B------:R-:W-:Y:S01]  /*2ae60*/  SHF.R.S32.HI R0, RZ, 0x1f, R7 ;  /* 0x0000001fff007819 */ /* 0x000fe20000011407 */
[----:B------:R-:W-:-:S03]  /*2ae70*/  ULDC.64 UR4, c[0x0][0xad8] ;  /* 0x0002b60000047ab9 */ /* 0x000fc60000000a00 */
[----:B------:R-:W-:Y:S01]  /*2ae80*/  IADD3 R3, R3, R5, RZ ;  /* 0x0000000503037210 */ /* 0x000fe20007ffe0ff */
[----:B------:R-:W-:-:S04]  /*2ae90*/  IMAD R0, R0, UR4, RZ ;  /* 0x0000000400007c24 */ /* 0x000fc8000f8e02ff */
[C---:B------:R-:W-:Y:S02]  /*2aea0*/  IMAD R9, R7.reuse, UR5, R0 ;  /* 0x0000000507097c24 */ /* 0x040fe4000f8e0200 */
[----:B------:R-:W-:Y:S01]  /*2aeb0*/  IMAD.WIDE.U32 R4, R7, UR4, R2 ;  /* 0x0000000407047c25 */ /* 0x000fe2000f8e0002 */
[----:B------:R-:W-:-:S03]  /*2aec0*/  ULDC.64 UR4, c[0x0][0xa80] ;  /* 0x0002a00000047ab9 */ /* 0x000fc60000000a00 */
        /* <DEDUP_REMOVED lines=8> */
[----:B------:R-:W-:Y:S02]  /*2af50*/  SHF.R.S32.HI R6, RZ, 0x1f, R5 ;  /* 0x0000001fff067819 */ /* 0x000fe40000011405 */
[----:B------:R-:W-:Y:S01]  /*2af60*/  SHF.R.S32.HI R8, RZ, 0x1f, R9 ;  /* 0x0000001fff087819 */ /* 0x000fe20000011409 */
[----:B------:R-:W-:Y:S06]  /*2af70*/  BRA.DIV UR4, `(.L_x_2544) ;  /* 0x000000c604347947 */ /* 0x000fec000b800000 */
[----:B------:R1:W2:Y:S04]  /*2af80*/  SHFL.IDX PT, R0, R3, RZ, 0x181f ;  /* 0x00181fff03007589 */ /* 0x0002a800000e0000 */
[----:B------:R1:W3:Y:S02]  /*2af90*/  SHFL.IDX PT, R14, R2, RZ, 0x181f ;  /* 0x00181fff020e7589 */ /* 0x0002e400000e0000 */
.L_x_2841:
[----:B------:R-:W-:Y:S01]  /*2afa0*/  IMAD R25, R20, R25, RZ ;  /* 0x0000001914197224 */ /* 0x000fe200078e02ff */
        /* <DEDUP_REMOVED lines=17> */
.L_x_2546:
[----:B------:R-:W-:Y:S05]  /*2b0c0*/  BSYNC B1 ;  /* 0x0000000000017941 */ /* 0x000fea0003800000 */
.L_x_2545:
[----:B------:R-:W-:-:S03]  /*2b0d0*/  UMOV UR4, 0xffffffff ;  /* 0xffffffff00047882 */ /* 0x000fc60000000000 */
[----:B------:R-:W-:Y:S05]  /*2b0e0*/  BRA.DIV UR4, `(.L_x_2547) ;  /* 0x000000c6040c7947 */ /* 0x000fea000b800000 */
[----:B--2---:R2:W0:Y:S04]  /*2b0f0*/  SHFL.IDX PT, R0, R3, 0x1, 0x181f ;  /* 0x00381f0003007f89 */ /* 0x00442800000e0000 */
[----:B---34-:R2:W3:Y:S02]  /*2b100*/  SHFL.IDX PT, R14, R2, 0x1, 0x181f ;  /* 0x00381f00020e7f89 */ /* 0x0184e400000e0000 */
.L_x_2845:
        /* <DEDUP_REMOVED lines=17> */
.L_x_2549:
[----:B------:R-:W-:Y:S05]  /*2b220*/  BSYNC B1 ;  /* 0x0000000000017941 */ /* 0x000fea0003800000 */
.L_x_2548:
[----:B------:R-:W-:-:S03]  /*2b230*/  UMOV UR4, 0xffffffff ;  /* 0xffffffff00047882 */ /* 0x000fc60000000000 */
[----:B------:R-:W-:Y:S05]  /*2b240*/  BRA.DIV UR4, `(.L_x_2550) ;  /* 0x000000c204fc7947 */ /* 0x000fea000b800000 */
[----:B0-----:R0:W0:Y:S04]  /*2b250*/  SHFL.IDX PT, R0, R3, 0x2, 0x181f ;  /* 0x00581f0003007f89 */ /* 0x00102800000e0000 */
[----:B---34-:R3:W4:Y:S02]  /*2b260*/  SHFL.IDX PT, R14, R2, 0x2, 0x181f ;  /* 0x00581f00020e7f89 */ /* 0x01872400000e0000 */
.L_x_2849:
[----:B------:R-:W-:Y:S01]  /*2b270*/  IADD3 R4, R236, 0x40, RZ ;  /* 0x00000040ec047810 */ /* 0x000fe20007ffe0ff */
[----:B------:R-:W-:Y:S03]  /*2b280*/  BSSY B1, `(.L_x_2551) ;  /* 0x0000010000017945 */ /* 0x000fe60003800000 */
        /* <DEDUP_REMOVED lines=15> */
.L_x_2552:
[----:B------:R-:W-:Y:S05]  /*2b380*/  BSYNC B1 ;  /* 0x0000000000017941 */ /* 0x000fea0003800000 */
.L_x_2551:
[----:B------:R-:W-:-:S03]  /*2b390*/  UMOV UR4, 0xffffffff ;  /* 0xffffffff00047882 */ /* 0x000fc60000000000 */
[----:B------:R-:W-:Y:S05]  /*2b3a0*/  BRA.DIV UR4, `(.L_x_2553) ;  /* 0x000000c204ec7947 */ /* 0x000fea000b800000 */
[----:B0-----:R0:W0:Y:S04]  /*2b3b0*/  SHFL.IDX PT, R0, R3, 0x3, 0x181f ;  /* 0x00781f0003007f89 */ /* 0x00102800000e0000 */
[----:B----4-:R4:W0:Y:S02]  /*2b3c0*/  SHFL.IDX PT, R14, R2, 0x3, 0x181f ;  /* 0x00781f00020e7f89 */ /* 0x01082400000e0000 */
.L_x_2853:
        /* <DEDUP_REMOVED lines=16> */
.L_x_2536:
[----:B------:R-:W-:Y:S05]  /*2b4d0*/  BSYNC B0 ;  /* 0x0000000000007941 */ /* 0x000fea0003800000 */
.L_x_2521:
[----:B------:R-:W-:Y:S02]  /*2b4e0*/  ULDC UR4, c[0x0][0xc3c] ;  /* 0x00030f0000047ab9 */ /* 0x000fe40000000800 */
[----:B------:R-:W-:-:S13]  /*2b4f0*/  ISETP.GE.AND P0, PT, R43, UR4, PT ;  /* 0x000000042b007c0c */ /* 0x000fda000bf06270 */
[----:B------:R-:W-:Y:S05]  /*2b500*/  @!P0 BRA `(.L_x_2554) ;  /* 0xfffffd6000108947 */ /* 0x000fea000383ffff */
[----:B------:R-:W-:Y:S05]  /*2b510*/  BRA `(.L_x_2338) ;  /* 0x0000008400147947 */ /* 0x000fea0003800000 */
.L_x_2336:
        /* <DEDUP_REMOVED lines=20> */
.L_x_2555:
        /* <DEDUP_REMOVED lines=44> */
.L_x_2559:
        /* <DEDUP_REMOVED lines=14> */
[----:B-1----:R-:W-:Y:S01]  /*2ba00*/  @!P6 IMAD.WIDE R2, R9, 0x4, R4 ;  /* 0x000000040902e825 */ /* 0x002fe200078e0204 */
[----:B------:R-:W-:-:S06]  /*2ba10*/  MOV R5, RZ ;  /* 0x000000ff00057202 */ /* 0x000fcc0000000f00 */
        /* <DEDUP_REMOVED lines=22> */
[----:B------:R-:W-:-:S07]  /*2bb80*/  MOV R3, R2 ;  /* 0x0000000200037202 */ /* 0x000fce0000000f00 */
.L_x_2557:
        /* <DEDUP_REMOVED lines=12> */
.L_x_2560:
        /* <DEDUP_REMOVED lines=16> */
[----:B0-----:R-:W-:Y:S01]  /*2bd50*/  MOV R2, RZ ;  /* 0x000000ff00027202 */ /* 0x001fe20000000f00 */
        /* <DEDUP_REMOVED lines=37> */
[----:B------:R-:W-:-:S04]  /*2bfb0*/  @!P1 LOP3.LUT R6, RZ, R7, RZ, 0x33, !PT ;  /* 0x00000007ff069212 */ /* 0x000fc800078e33ff */
[----:B------:R-:W-:Y:S01]  /*2bfc0*/  IADD3 R2, -R6, RZ, RZ ;  /* 0x000000ff06027210 */ /* 0x000fe20007ffe1ff */
[----:B------:R-:W-:-:S04]  /*2bfd0*/  IMAD R6, R7, 0x1000000, R6 ;  /* 0x0100000007067824 */ /* 0x000fc800078e0206 */
[--C-:B------:R-:W-:Y:S02]  /*2bfe0*/  IMAD R7, R7, R2, R9.reuse ;  /* 0x0000000207077224 */ /* 0x100fe400078e0209 */
[----:B------:R-:W-:Y:S02]  /*2bff0*/  IMAD.MOV R2, RZ, RZ, -R9 ;  /* 0x000000ffff027224 */ /* 0x000fe400078e0a09 */
[----:B------:R-:W-:Y:S02]  /*2c000*/  IMAD R3, R7, 0x10000, R6 ;  /* 0x0001000007037824 */ /* 0x000fe400078e0206 */
[----:B------:R-:W-:-:S03]  /*2c010*/  IMAD R2, R4, R2, R5 ;  /* 0x0000000204027224 */ /* 0x000fc600078e0205 */
[----:B------:R1:W-:Y:S01]  /*2c020*/  STL [R1+0x8], R3 ;  /* 0x0000080301007387 */ /* 0x0003e20000100800 */
[----:B------:R-:W-:Y:S05]  /*2c030*/  BRA `(.L_x_2562) ;  /* 0x0000000000f47947 */ /* 0x000fea0003800000 */
.L_x_2561:
        /* <DEDUP_REMOVED lines=15> */
[----:B------:R-:W-:Y:S01]  /*2c130*/  IMAD.HI.U32 R2, R2, R11, RZ ;  /* 0x0000000b02027227 */ /* 0x000fe200078e00ff */
[----:B------:R-:W-:-:S05]  /*2c140*/  IADD3 R3, RZ, -R3, RZ ;  /* 0x80000003ff037210 */ /* 0x000fca0007ffe0ff */
        /* <DEDUP_REMOVED lines=11> */
[----:B------:R-:W-:Y:S01]  /*2c200*/  IMAD R8, R7, R2, RZ ;  /* 0x0000000207087224 */ /* 0x000fe200078e02ff */
[----:B------:R-:W-:-:S03]  /*2c210*/  IADD3 R2, -R2, RZ, RZ ;  /* 0x000000ff02027210 */ /* 0x000fc60007ffe1ff */
        /* <DEDUP_REMOVED lines=25> */
[----:B------:R-:W-:-:S05]  /*2c3b0*/  @P0 VIADD R2, R2, 0x1 ;  /* 0x0000000102020836 */ /* 0x000fca0000000000 */
[----:B------:R-:W-:Y:S02]  /*2c3c0*/  @!P2 IADD3 R2, -R2, RZ, RZ ;  /* 0x000000ff0202a210 */ /* 0x000fe40007ffe1ff */
[----:B------:R-:W-:Y:S01]  /*2c3d0*/  @!P1 LOP3.LUT R2, RZ, R7, RZ, 0x33, !PT ;  /* 0x00000007ff029212 */ /* 0x000fe200078e33ff */
[----:B------:R-:W-:-:S04]  /*2c3e0*/  IMAD.MOV R7, RZ, RZ, -R7 ;  /* 0x000000ffff077224 */ /* 0x000fc800078e0a07 */
[----:B------:R-:W-:-:S05]  /*2c3f0*/  IMAD R3, R2, R7, R5 ;  /* 0x0000000702037224 */ /* 0x000fca00078e0205 */
[----:B------:R0:W-:Y:S02]  /*2c400*/  STL [R1+0x8], R3 ;  /* 0x0000080301007387 */ /* 0x0001e40000100800 */
.L_x_2562:
[----:B01----:R-:W-:-:S05]  /*2c410*/  LOP3.LUT R3, RZ, R2, RZ, 0x33, !PT ;  /* 0x00000002ff037212 */ /* 0x003fca00078e33ff */
[----:B------:R-:W-:-:S05]  /*2c420*/  IMAD.IADD R2, R4, 0x1, R3 ;  /* 0x0000000104027824 */ /* 0x000fca00078e0203 */
[----:B------:R1:W-:Y:S01]  /*2c430*/  STL [R1+0x4], R2 ;  /* 0x0000040201007387 */ /* 0x0003e20000100800 */
[----:B------:R-:W-:Y:S05]  /*2c440*/  BRA `(.L_x_2563) ;  /* 0x0000000000107947 */ /* 0x000fea0003800000 */
.L_x_2558:
[----:B------:R-:W-:Y:S01]  /*2c450*/  IMAD.U32 R2, RZ, RZ, UR6 ;  /* 0x00000006ff027e24 */ /* 0x000fe2000f8e00ff */
[----:B------:R0:W-:Y:S04]  /*2c460*/  STL [R1+0x4], RZ ;  /* 0x000004ff01007387 */ /* 0x0001e80000100800 */
[----:B------:R0:W-:Y:S04]  /*2c470*/  STL [R1+0x8], RZ ;  /* 0x000008ff01007387 */ /* 0x0001e80000100800 */
[----:B------:R0:W-:Y:S02]  /*2c480*/  STL [R1], R2 ;  /* 0x0000000201007387 */ /* 0x0001e40000100800 */
.L_x_2563:
        /* <DEDUP_REMOVED lines=10> */
.L_x_2556:
        /* <DEDUP_REMOVED lines=20> */
[C---:B-1----:R-:W-:Y:S01]  /*2c670*/  IMAD.SHL.U32 R4, R9.reuse, 0x40, RZ ;  /* 0x0000004009047824 */ /* 0x042fe200078e00ff */
[C---:B------:R-:W-:Y:S01]  /*2c680*/  LOP3.LUT R8, R9.reuse, 0x7f, RZ, 0xc0, !PT ;  /* 0x0000007f09087812 */ /* 0x040fe200078ec0ff */
[----:B------:R-:W-:-:S03]  /*2c690*/  IMAD.SHL.U32 R5, R9, 0x2, RZ ;  /* 0x0000000209057824 */ /* 0x000fc600078e00ff */
[----:B--2---:R-:W-:-:S04]  /*2c6a0*/  LOP3.LUT R0, R4, 0x180, RZ, 0xc0, !PT ;  /* 0x0000018004007812 */ /* 0x004fc800078ec0ff */
[----:B------:R-:W-:Y:S02]  /*2c6b0*/  LOP3.LUT R3, R0, 0x30, R3, 0xf8, !PT ;  /* 0x0000003000037812 */ /* 0x000fe400078ef803 */
[----:B------:R-:W-:-:S04]  /*2c6c0*/  SHF.L.U32 R0, R9, 0x4, RZ ;  /* 0x0000000409007819 */ /* 0x000fc800000006ff */
[----:B0-----:R-:W-:-:S04]  /*2c6d0*/  LOP3.LUT R2, R0, 0x1b0, RZ, 0xc0, !PT ;  /* 0x000001b000027812 */ /* 0x001fc800078ec0ff */
[----:B------:R-:W-:Y:S01]  /*2c6e0*/  LOP3.LUT R6, R2, 0x30, R5, 0x78, !PT ;  /* 0x0000003002067812 */ /* 0x000fe200078e7805 */
[----:B------:R-:W-:-:S05]  /*2c6f0*/  IMAD.SHL.U32 R2, R8, 0x10, RZ ;  /* 0x0000001008027824 */ /* 0x000fca00078e00ff */
        /* <DEDUP_REMOVED lines=9> */
[----:B------:R-:W-:-:S02]  /*2c790*/  LOP3.LUT R7, R7, 0x60, R2, 0xf8, !PT ;  /* 0x0000006007077812 */ /* 0x000fc400078ef802 */
[----:B------:R-:W-:Y:S01]  /*2c7a0*/  LOP3.LUT R6, R6, 0x10, R9, 0xf8, !PT ;  /* 0x0000001006067812 */ /* 0x000fe200078ef809 */
[----:B------:R-:W-:Y:S01]  /*2c7b0*/  IMAD.SHL.U32 R9, R9, 0x4, RZ ;  /* 0x0000000409097824 */ /* 0x000fe200078e00ff */
[----:B------:R-:W-:Y:S02]  /*2c7c0*/  LOP3.LUT R7, R7, 0x100, R2, 0xf8, !PT ;  /* 0x0000010007077812 */ /* 0x000fe400078ef802 */
[----:B------:R-:W-:Y:S02]  /*2c7d0*/  IADD3 R3, R18, R3, RZ ;  /* 0x0000000312037210 */ /* 0x000fe40007ffe0ff */
[----:B------:R-:W-:Y:S02]  /*2c7e0*/  LOP3.LUT R6, R6, 0x10, R9, 0x78, !PT ;  /* 0x0000001006067812 */ /* 0x000fe400078e7809 */
[----:B------:R-:W-:Y:S02]  /*2c7f0*/  LOP3.LUT R0, R0, 0x30, RZ, 0xc0, !PT ;  /* 0x0000003000007812 */ /* 0x000fe400078ec0ff */
[----:B------:R-:W-:-:S05]  /*2c800*/  LOP3.LUT R4, R7, R6, RZ, 0xfc, !PT ;  /* 0x0000000607047212 */ /* 0x000fca00078efcff */
[----:B------:R0:W-:Y:S04]  /*2c810*/  STL [R1+0x2c], R4 ;  /* 0x00002c0401007387 */ /* 0x0001e80000100800 */
[----:B------:R1:W-:Y:S04]  /*2c820*/  STL [R1+0x3c], R3 ;  /* 0x00003c0301007387 */ /* 0x0003e80000100800 */
[----:B------:R-:W-:Y:S01]  /*2c830*/  STL [R1+0x58], RZ ;  /* 0x000058ff01007387 */ /* 0x000fe20000100800 */
[----:B0-----:R-:W-:-:S04]  /*2c840*/  SHF.R.U32.HI R4, RZ, 0x2, R8 ;  /* 0x00000002ff047819 */ /* 0x001fc80000011608 */
[----:B------:R-:W-:Y:S01]  /*2c850*/  LOP3.LUT R4, R4, 0x60, R2, 0xf8, !PT ;  /* 0x0000006004047812 */ /* 0x000fe200078ef802 */
[----:B------:R-:W-:Y:S02]  /*2c860*/  IMAD.MOV.U32 R2, RZ, RZ, 0x1 ;  /* 0x00000001ff027424 */ /* 0x000fe400078e00ff */
[----:B-1----:R-:W-:-:S03]  /*2c870*/  IMAD.MOV.U32 R3, RZ, RZ, 0x1 ;  /* 0x00000001ff037424 */ /* 0x002fc600078e00ff */
[----:B------:R0:W-:Y:S04]  /*2c880*/  STL [R1+0x1c], R2 ;  /* 0x00001c0201007387 */ /* 0x0001e80000100800 */
[----:B------:R1:W-:Y:S04]  /*2c890*/  STL [R1+0x14], RZ ;  /* 0x000014ff01007387 */ /* 0x0003e80000100800 */
[----:B------:R1:W-:Y:S01]  /*2c8a0*/  STL [R1+0x18], R3 ;  /* 0x0000180301007387 */ /* 0x0003e20000100800 */
[C---:B0-----:R-:W-:Y:S02]  /*2c8b0*/  LOP3.LUT R2, R0.reuse, 0x40, RZ, 0xfc, !PT ;  /* 0x0000004000027812 */ /* 0x041fe400078efcff */
[----:B------:R-:W-:-:S07]  /*2c8c0*/  LOP3.LUT R0, R0, 0x80, RZ, 0xfc, !PT ;  /* 0x0000008000007812 */ /* 0x000fce00078efcff */
.L_x_2684:
[----:B--2---:R-:W2:Y:S01]  /*2c8d0*/  LDL R0, [R1+0xc] ;  /* 0x00000c0001007983 */ /* 0x004ea20000100800 */
        /* <DEDUP_REMOVED lines=11> */
[----:B--23--:R-:W-:Y:S01]  /*2c990*/  SHF.R.S32.HI R4, RZ, 0x1f, R0 ;  /* 0x0000001fff047819 */ /* 0x00cfe20000011400 */
[----:B------:R-:W-:-:S10]  /*2c9a0*/  IMAD.SHL.U32 R15, R0, 0x4, RZ ;  /* 0x00000004000f7824 */ /* 0x000fd400078e00ff */
[C---:B------:R-:W-:Y:S01]  /*2c9b0*/  @P0 LEA R2, P1, R0.reuse, UR4, 0x2 ;  /* 0x0000000400020c11 */ /* 0x040fe2000f8210ff */
[----:B0-----:R0:W-:Y:S03]  /*2c9c0*/  STL [R1+0x34], R0 ;  /* 0x0000340001007387 */ /* 0x0011e60000100800 */
[C-C-:B------:R-:W-:Y:S01]  /*2c9d0*/  @P0 LEA.HI.X R3, R0.reuse, UR5, R4.reuse, 0x2, P1 ;  /* 0x0000000500030c11 */ /* 0x140fe200088f1404 */
[----:B------:R-:W-:Y:S01]  /*2c9e0*/  ULDC.64 UR4, c[0x0][0xa00] ;  /* 0x0002800000047ab9 */ /* 0x000fe20000000a00 */
[----:B------:R-:W-:Y:S01]  /*2c9f0*/  SHF.L.U64.HI R14, R0, 0x2, R4 ;  /* 0x00000002000e7819 */ /* 0x000fe20000010204 */
[----:B------:R1:W-:Y:S01]  /*2ca00*/  STL [R1+0x4c], R4 ;  /* 0x00004c0401007387 */ /* 0x0003e20000100800 */
        /* <DEDUP_REMOVED lines=11> */
[----:B--2---:R-:W-:-:S02]  /*2cac0*/  IADD3 R2, P4, R15, UR4, RZ ;  /* 0x000000040f027c10 */ /* 0x004fc4000ff9e0ff */
[----:B------:R-:W-:Y:S02]  /*2cad0*/  ISETP.NE.AND.EX P3, PT, RZ, UR11, PT, P3 ;  /* 0x0000000bff007c0c */ /* 0x000fe4000bf65330 */
[C---:B------:R-:W-:Y:S02]  /*2cae0*/  IADD3.X R3, R14.reuse, UR5, RZ, P4, !PT ;  /* 0x000000050e037c10 */ /* 0x040fe4000a7fe4ff */
[----:B-1----:R-:W-:Y:S02]  /*2caf0*/  IADD3 R4, P4, R15, UR8, RZ ;  /* 0x000000080f047c10 */ /* 0x002fe4000ff9e0ff */
        /* <DEDUP_REMOVED lines=8> */
[----:B------:R0:W5:Y:S04]  /*2cb80*/  @P0 LDG.E R12, desc[UR54][R6.64] ;  /* 0x00000036060c0981 */ /* 0x000168000c1e1900 */
[----:B------:R0:W5:Y:S04]  /*2cb90*/  @P1 LDG.E R0, desc[UR54][R4.64] ;  /* 0x0000003604001981 */ /* 0x000168000c1e1900 */
[----:B--2---:R1:W-:Y:S02]  /*2cba0*/  STL [R1+0x40], R8 ;  /* 0x0000400801007387 */ /* 0x0043e40000100800 */
[----:B-1----:R-:W-:Y:S01]  /*2cbb0*/  MOV R8, UR4 ;  /* 0x0000000400087c02 */ /* 0x002fe20008000f00 */
[----:B------:R-:W-:-:S05]  /*2cbc0*/  ULDC.64 UR4, c[0x0][0x418] ;  /* 0x0001060000047ab9 */ /* 0x000fca0000000a00 */
[----:B------:R-:W2:Y:S01]  /*2cbd0*/  @P3 LDG.E R8, desc[UR54][R10.64] ;  /* 0x000000360a083981 */ /* 0x000ea2000c1e1900 */
[----:B------:R-:W-:-:S03]  /*2cbe0*/  UISETP.NE.U32.AND UP0, UPT, UR4, URZ, UPT ;  /* 0x0000003f0400728c */ /* 0x000fc6000bf05070 */
[----:B------:R-:W-:Y:S01]  /*2cbf0*/  ULDC UR4, c[0x0][0x424] ;  /* 0x0001090000047ab9 */ /* 0x000fe20000000800 */
[----:B------:R-:W-:-:S03]  /*2cc00*/  UISETP.NE.AND.EX UP0, UPT, UR5, URZ, UPT, UP0 ;  /* 0x0000003f0500728c */ /* 0x000fc6000bf05300 */
[----:B------:R-:W-:Y:S01]  /*2cc10*/  ULDC UR5, c[0x0][0x2f0] ;  /* 0x0000bc0000057ab9 */ /* 0x000fe20000000800 */
[----:B------:R-:W-:Y:S01]  /*2cc20*/  USEL UR4, UR4, 0x1, UP0 ;  /* 0x0000000104047887 */ /* 0x000fe20008000000 */
[----:B--2---:R1:W-:Y:S04]  /*2cc30*/  STL [R1+0x44], R8 ;  /* 0x0000440801007387 */ /* 0x0043e80000100800 */
[----:B------:R0:W5:Y:S01]  /*2cc40*/  LDL R13, [R1+0x44] ;  /* 0x00004400010d7983 */ /* 0x0001620000100800 */
[----:B------:R-:W-:-:S03]  /*2cc50*/  UIMAD UR4, UR4, UR5, URZ ;  /* 0x00000005040472a4 */ /* 0x000fc6000f8e023f */
[----:B------:R-:W-:Y:S02]  /*2cc60*/  ULDC UR5, c[0x0][0x348] ;  /* 0x0000d20000057ab9 */ /* 0x000fe40000000800 */
[----:B------:R-:W-:Y:S02]  /*2cc70*/  IMAD.U32 R10, RZ, RZ, UR5 ;  /* 0x00000005ff0a7e24 */ /* 0x000fe4000f8e00ff */
[----:B-1----:R-:W-:Y:S01]  /*2cc80*/  IMAD.U32 R8, RZ, RZ, UR4 ;  /* 0x00000004ff087e24 */ /* 0x002fe2000f8e00ff */
[----:B0-----:R-:W-:Y:S06]  /*2cc90*/  @P3 BRA `(.L_x_2565) ;  /* 0x0000000000143947 */ /* 0x001fec0003800000 */
[----:B------:R-:W-:Y:S05]  /*2cca0*/  @!P2 BRA `(.L_x_2565) ;  /* 0x000000000010a947 */ /* 0x000fea0003800000 */
[----:B------:R-:W2:Y:S04]  /*2ccb0*/  LDG.E R11, desc[UR54][R2.64] ;  /* 0x00000036020b7981 */ /* 0x000ea8000c1e1900 */
[----:B------:R-:W2:Y:S02]  /*2ccc0*/  LDG.E R2, desc[UR54][R2.64+0x4] ;  /* 0x0000043602027981 */ /* 0x000ea4000c1e1900 */
[----:B--2--5:R-:W-:-:S05]  /*2ccd0*/  IMAD.IADD R13, R2, 0x1, -R11 ;  /* 0x00000001020d7824 */ /* 0x024fca00078e0a0b */
[----:B------:R0:W-:Y:S02]  /*2cce0*/  STL [R1+0x44], R13 ;  /* 0x0000440d01007387 */ /* 0x0001e40000100800 */
.L_x_2565:
[----:B------:R-:W2:Y:S01]  /*2ccf0*/  LDL.LU R3, [R1+0x8] ;  /* 0x0000080001037983 */ /* 0x000ea20000300800 */
[----:B------:R-:W-:Y:S02]  /*2cd00*/  ULDC.64 UR4, c[0x0][0xa20] ;  /* 0x0002880000047ab9 */ /* 0x000fe40000000a00 */
[----:B------:R-:W-:Y:S01]  /*2cd10*/  ISETP.NE.U32.AND P2, PT, RZ, UR4, PT ;  /* 0x00000004ff007c0c */ /* 0x000fe2000bf45070 */
[----:B------:R-:W3:Y:S03]  /*2cd20*/  LDL R11, [R1+0x34] ;  /* 0x00003400010b7983 */ /* 0x000ee60000100800 */
[----:B------:R-:W-:Y:S02]  /*2cd30*/  ISETP.NE.AND.EX P2, PT, RZ, UR5, PT, P2 ;  /* 0x00000005ff007c0c */ /* 0x000fe4000bf45320 */
[C---:B--2---:R-:W-:Y:S02]  /*2cd40*/  LOP3.LUT R17, R3.reuse, 0xff000000, RZ, 0xc0, !PT ;  /* 0xff00000003117812 */ /* 0x044fe400078ec0ff */
[----:B------:R-:W-:-:S02]  /*2cd50*/  LOP3.LUT R2, R3, 0xff0000, RZ, 0xc0, !PT ;  /* 0x00ff000003027812 */ /* 0x000fc400078ec0ff */
[----:B------:R-:W-:Y:S02]  /*2cd60*/  SHF.R.U32.HI R17, RZ, 0x8, R17 ;  /* 0x00000008ff117819 */ /* 0x000fe40000011611 */
[----:B------:R-:W-:Y:S02]  /*2cd70*/  LOP3.LUT R16, R3, 0xffff, RZ, 0xc0, !PT ;  /* 0x0000ffff03107812 */ /* 0x000fe400078ec0ff */
[----:B------:R-:W-:Y:S01]  /*2cd80*/  LEA.HI R17, R2, R17, RZ, 0x10 ;  /* 0x0000001102117211 */ /* 0x000fe200078f80ff */
[----:B-----5:R-:W-:-:S05]  /*2cd90*/  IMAD.IADD R2, R12, 0x1, R9 ;  /* 0x000000010c027824 */ /* 0x020fca00078e0209 */
[----:B------:R1:W-:Y:S04]  /*2cda0*/  STL [R1+0x28], R2 ;  /* 0x0000280201007387 */ /* 0x0003e80000100800 */
[----:B---3--:R1:W-:Y:S01]  /*2cdb0*/  STL [R1+0x8], R11 ;  /* 0x0000080b01007387 */ /* 0x0083e20000100800 */
[----:B------:R-:W-:Y:S05]  /*2cdc0*/  @!P2 BRA `(.L_x_2566) ;  /* 0x000000000010a947 */ /* 0x000fea0003800000 */
[----:B-1----:R-:W-:-:S04]  /*2cdd0*/  IADD3 R2, P0, R15, UR4, RZ ;  /* 0x000000040f027c10 */ /* 0x002fc8000ff1e0ff */
[----:B------:R-:W-:-:S05]  /*2cde0*/  IADD3.X R3, R14, UR5, RZ, P0, !PT ;  /* 0x000000050e037c10 */ /* 0x000fca00087fe4ff */
[----:B------:R2:W5:Y:S01]  /*2cdf0*/  LDG.E R8, desc[UR54][R2.64] ;  /* 0x0000003602087981 */ /* 0x000562000c1e1900 */
[----:B------:R-:W-:Y:S05]  /*2ce00*/  BRA `(.L_x_2567) ;  /* 0x0000000000107947 */ /* 0x000fea0003800000 */
.L_x_2566:
[----:B------:R-:W-:Y:S05]  /*2ce10*/  @!P0 BRA `(.L_x_2567) ;  /* 0x00000000000c8947 */ /* 0x000fea0003800000 */
[----:B------:R-:W2:Y:S04]  /*2ce20*/  LDG.E R8, desc[UR54][R6.64] ;  /* 0x0000003606087981 */ /* 0x000ea8000c1e1900 */
[----:B------:R-:W2:Y:S02]  /*2ce30*/  LDG.E R6, desc[UR54][R6.64+0x4] ;  /* 0x0000043606067981 */ /* 0x000ea4000c1e1900 */
[----:B--2---:R-:W-:-:S07]  /*2ce40*/  IMAD.IADD R8, R6, 0x1, -R8 ;  /* 0x0000000106087824 */ /* 0x004fce00078e0a08 */
.L_x_2567:
[----:B------:R-:W3:Y:S01]  /*2ce50*/  LDL R7, [R1+0x4] ;  /* 0x0000040001077983 */ /* 0x000ee20000100800 */
[----:B--2---:R-:W2:Y:S03]  /*2ce60*/  LDC R3, c[0x0][0x448] ;  /* 0x00011200ff037b82 */ /* 0x004ea60000000800 */
[----:B-1----:R-:W4:Y:S04]  /*2ce70*/  @P1 LDG.E R2, desc[UR54][R4.64] ;  /* 0x0000003604021981 */ /* 0x002f28000c1e1900 */
[----:B------:R1:W4:Y:S01]  /*2ce80*/  @P1 LDG.E R4, desc[UR54][R4.64+0x4] ;  /* 0x0000043604041981 */ /* 0x000322000c1e1900 */
[----:B-----5:R-:W-:Y:S01]  /*2ce90*/  IMAD.IADD R9, R8, 0x1, -R9 ;  /* 0x0000000108097824 */ /* 0x020fe200078e0a09 */
[----:B------:R-:W-:Y:S01]  /*2cea0*/  LOP3.LUT R12, R17, 0xff, RZ, 0xc0, !PT ;  /* 0x000000ff110c7812 */ /* 0x000fe200078ec0ff */
[----:B------:R-:W-:Y:S01]  /*2ceb0*/  BSSY B0, `(.L_x_2568) ;  /* 0x0000036000007945 */ /* 0x000fe20003800000 */
[----:B------:R-:W-:-:S03]  /*2cec0*/  SHF.R.U32.HI R17, RZ, 0x10, R17 ;  /* 0x00000010ff117819 */ /* 0x000fc60000011611 */
[----:B------:R0:W-:Y:S01]  /*2ced0*/  STL [R1+0x20], R12 ;  /* 0x0000200c01007387 */ /* 0x0001e20000100800 */
[----:B--2---:R-:W-:-:S13]  /*2cee0*/  ISETP.NE.AND P0, PT, R3, 0x1, PT ;  /* 0x000000010300780c */ /* 0x004fda0003f05270 */
[----:B-1----:R-:W1:Y:S08]  /*2cef0*/  @P0 LDC R5, c[0x0][0x44c] ;  /* 0x00011300ff050b82 */ /* 0x002e700000000800 */
[----:B------:R-:W2:Y:S01]  /*2cf00*/  @P0 LDC R6, c[0x0][0x450] ;  /* 0x00011400ff060b82 */ /* 0x000ea20000000800 */
[----:B---3--:R-:W-:-:S05]  /*2cf10*/  SHF.L.U32 R3, R7, 0x7, RZ ;  /* 0x0000000707037819 */ /* 0x008fca00000006ff */
[----:B------:R-:W-:Y:S02]  /*2cf20*/  VIADD R3, R3, 0x7f ;  /* 0x0000007f03037836 */ /* 0x000fe40000000000 */
[----:B----4-:R-:W-:Y:S02]  /*2cf30*/  @P1 IMAD.IADD R10, R4, 0x1, -R2 ;  /* 0x00000001040a1824 */ /* 0x010fe400078e0a02 */
[----:B-1----:R-:W-:-:S05]  /*2cf40*/  @P0 IMAD.HI.U32 R2, R3, R5, RZ ;  /* 0x0000000503020227 */ /* 0x002fca00078e00ff */
[----:B--2---:R-:W-:Y:S01]  /*2cf50*/  @P0 SHF.R.U32.HI R3, RZ, R6, R2 ;  /* 0x00000006ff030219 */ /* 0x004fe20000011602 */
[----:B------:R-:W-:-:S04]  /*2cf60*/  IMAD.IADD R2, R9, 0x1, R10 ;  /* 0x0000000109027824 */ /* 0x000fc800078e020a */
[C---:B------:R-:W-:Y:S01]  /*2cf70*/  VIADD R4, R2.reuse, 0x9f ;  /* 0x0000009f02047836 */ /* 0x040fe20000000000 */
[----:B------:R-:W-:-:S03]  /*2cf80*/  IADD3 R21, R2, 0xa0, -R13 ;  /* 0x000000a002157810 */ /* 0x000fc60007ffe80d */
[----:B------:R-:W-:-:S04]  /*2cf90*/  IMAD.HI R2, R4, 0x66666667, RZ ;  /* 0x6666666704027827 */ /* 0x000fc800078e02ff */
[----:B------:R-:W-:Y:S01]  /*2cfa0*/  IMAD.IADD R3, R21, 0x1, R3 ;  /* 0x0000000115037824 */ /* 0x000fe200078e0203 */
[----:B------:R-:W-:-:S03]  /*2cfb0*/  SHF.R.U32.HI R20, RZ, 0x1f, R2 ;  /* 0x0000001fff147819 */ /* 0x000fc60000011602 */
[----:B------:R-:W-:Y:S01]  /*2cfc0*/  IMAD.HI R3, R3, 0x66666667, RZ ;  /* 0x6666666703037827 */ /* 0x000fe200078e02ff */
[----:B------:R-:W-:-:S03]  /*2cfd0*/  LEA.HI.SX32 R20, R2, R20, 0x1a ;  /* 0x0000001402147211 */ /* 0x000fc600078fd2ff */
[----:B------:R-:W-:Y:S01]  /*2cfe0*/  IMAD.MOV.U32 R2, RZ, RZ, RZ ;  /* 0x000000ffff027224 */ /* 0x000fe200078e00ff */
[----:B------:R-:W-:-:S04]  /*2cff0*/  SHF.R.U32.HI R8, RZ, 0x1f, R3 ;  /* 0x0000001fff087819 */ /* 0x000fc80000011603 */
[----:B------:R-:W-:-:S04]  /*2d000*/  LEA.HI.SX32 R8, R3, R8, 0x1a ;  /* 0x0000000803087211 */ /* 0x000fc800078fd2ff */
[----:B------:R-:W-:-:S04]  /*2d010*/  VIMNMX R8, R20, R8, PT ;  /* 0x0000000814087248 */ /* 0x000fc80003fe0100 */
[----:B------:R-:W-:-:S13]  /*2d020*/  ISETP.GE.AND P0, PT, R8, 0x1, PT ;  /* 0x000000010800780c */ /* 0x000fda0003f06270 */
[----:B0-----:R-:W-:Y:S05]  /*2d030*/  @!P0 BRA `(.L_x_2569) ;  /* 0x0000000000748947 */ /* 0x001fea0003800000 */
        /* <DEDUP_REMOVED lines=26> */
[----:B------:R-:W-:-:S05]  /*2d1e0*/  @P0 IADD3 R2, R2, 0x1, RZ ;  /* 0x0000000102020810 */ /* 0x000fca0007ffe0ff */
[----:B------:R-:W-:Y:S01]  /*2d1f0*/  @!P3 IMAD.MOV R2, RZ, RZ, -R2 ;  /* 0x000000ffff02b224 */ /* 0x000fe200078e0a02 */
[----:B------:R-:W-:-:S07]  /*2d200*/  @!P2 LOP3.LUT R2, RZ, R3, RZ, 0x33, !PT ;  /* 0x00000003ff02a212 */ /* 0x000fce00078e33ff */
.L_x_2569:
[----:B------:R-:W-:Y:S05]  /*2d210*/  BSYNC B0 ;  /* 0x0000000000007941 */ /* 0x000fea0003800000 */
.L_x_2568:
[-C--:B------:R-:W-:Y:S01]  /*2d220*/  IMAD R3, R12, R2.reuse, RZ ;  /* 0x000000020c037224 */ /* 0x080fe200078e02ff */
[----:B------:R-:W-:Y:S04]  /*2d230*/  BSSY B0, `(.L_x_2570) ;  /* 0x000015f000007945 */ /* 0x000fe80003800000 */
[----:B------:R-:W-:-:S05]  /*2d240*/  VIADDMNMX R2, R3, R2, R8, PT ;  /* 0x0000000203027246 */ /* 0x000fca0003800108 */
[--C-:B------:R-:W-:Y:S02]  /*2d250*/  IMAD R4, R2, 0xa0, -R9.reuse ;  /* 0x000000a002047824 */ /* 0x100fe400078e0a09 */
[----:B------:R-:W-:-:S03]  /*2d260*/  IMAD R2, R3, 0xa0, -R9 ;  /* 0x000000a003027824 */ /* 0x000fc600078e0a09 */
[----:B------:R-:W-:Y:S02]  /*2d270*/  VIMNMX R10, R4, R10, PT ;  /* 0x0000000a040a7248 */ /* 0x000fe40003fe0100 */
[----:B------:R-:W-:-:S04]  /*2d280*/  VIMNMX R2, RZ, R2, !PT ;  /* 0x00000002ff027248 */ /* 0x000fc80007fe0100 */
        /* <DEDUP_REMOVED lines=18> */
.L_x_2856:
[----:B-1----:R-:W-:Y:S02]  /*2d3b0*/  ISETP.NE.AND P0, PT, R14, RZ, PT ;  /* 0x000000ff0e00720c */ /* 0x002fe40003f05270 */
[----:B------:R-:W-:-:S11]  /*2d3c0*/  PLOP3.LUT P6, PT, PT, PT, PT, 0x8, 0x0 ;  /* 0x000000000000781c */ /* 0x000fd60003fce170 */
[----:B------:R-:W-:Y:S05]  /*2d3d0*/  @P0 BRA `(.L_x_2573) ;  /* 0x00000000000c0947 */ /* 0x000fea0003800000 */
[----:B------:R-:W-:-:S03]  /*2d3e0*/  UMOV UR4, 0xffffffff ;  /* 0xffffffff00047882 */ /* 0x000fc60000000000 */
[----:B------:R-:W-:Y:S05]  /*2d3f0*/  BRA.DIV UR4, `(.L_x_2574) ;  /* 0x000000a604547947 */ /* 0x000fea000b800000 */
[----:B------:R-:W-:-:S13]  /*2d400*/  ELECT P6, URZ, PT ;  /* 0x00000000003f782f */ /* 0x000fda00038c0000 */
.L_x_2573:
[----:B0-----:R-:W2:Y:S01]  /*2d410*/  LDL R4, [R1+0x58] ;  /* 0x0000580001047983 */ /* 0x001ea20000100800 */
[----:B------:R-:W-:Y:S01]  /*2d420*/  BSSY B1, `(.L_x_2575) ;  /* 0x0000008000017945 */ /* 0x000fe20003800000 */
[----:B--2---:R-:W-:-:S05]  /*2d430*/  VIADD R4, R4, 0x1 ;  /* 0x0000000104047836 */ /* 0x004fca0000000000 */
[----:B------:R-:W-:-:S04]  /*2d440*/  LEA.HI R5, R4, R4, RZ, 0x1 ;  /* 0x0000000404057211 */ /* 0x000fc800078f08ff */
[----:B------:R-:W-:-:S05]  /*2d450*/  LOP3.LUT R5, R5, 0xfffffffe, RZ, 0xc0, !PT ;  /* 0xfffffffe05057812 */ /* 0x000fca00078ec0ff */
[----:B------:R-:W-:-:S05]  /*2d460*/  IMAD.IADD R4, R4, 0x1, -R5 ;  /* 0x0000000104047824 */ /* 0x000fca00078e0a05 */
[----:B------:R-:W-:-:S04]  /*2d470*/  SHF.L.U32 R4, R4, 0x1f, RZ ;  /* 0x0000001f04047819 */ /* 0x000fc800000006ff */
[----:B------:R-:W0:Y:S02]  /*2d480*/  SYNCS.PHASECHK.TRANS64.TRYWAIT P0, [R18+URZ+0x33420], R4 ;  /* 0x03342004120075a7 */ /* 0x000e24000800017f */
[----:B0-----:R-:W-:Y:S05]  /*2d490*/  @!P0 BRA `(.L_x_2576) ;  /* 0x000000a4004c8947 */ /* 0x001fea0003800000 */
.L_x_2859:
[----:B------:R-:W-:Y:S05]  /*2d4a0*/  BSYNC B1 ;  /* 0x0000000000017941 */ /* 0x000fea0003800000 */
.L_x_2575:
        /* <DEDUP_REMOVED lines=12> */
.L_x_2860:
[----:B------:R-:W-:Y:S05]  /*2d570*/  BSYNC B2 ;  /* 0x0000000000027941 */ /* 0x000fea0003800000 */
.L_x_2579:
[----:B------:R-:W-:Y:S04]  /*2d580*/  BSSY B2, `(.L_x_2581) ;  /* 0x0000009000027945 */ /* 0x000fe80003800000 */
[----:B------:R-:W-:Y:S05]  /*2d590*/  @P1 BRA `(.L_x_2582) ;  /* 0x00000000001c1947 */ /* 0x000fea0003800000 */
[----:B0-----:R-:W0:Y:S02]  /*2d5a0*/  S2R R4, SR_TID.X ;  /* 0x0000000000047919 */ /* 0x001e240000002100 */
[----:B0-----:R-:W-:Y:S02]  /*2d5b0*/  LOP3.LUT R5, R4, 0x1f, RZ, 0xc0, !PT ;  /* 0x0000001f04057812 */ /* 0x001fe400078ec0ff */
[----:B------:R-:W-:Y:S02]  /*2d5c0*/  MOV R4, 0x7800 ;  /* 0x0000780000047802 */ /* 0x000fe40000000f00 */
[----:B------:R-:W-:Y:S02]  /*2d5d0*/  ISETP.NE.AND P0, PT, R5, RZ, PT ;  /* 0x000000ff0500720c */ /* 0x000fe40003f05270 */
[----:B------:R2:W-:Y:S11]  /*2d5e0*/  SYNCS.ARRIVE.TRANS64 RZ, [R7+URZ+0x33490], R4 ;  /* 0x0334900407ff79a7 */ /* 0x0005f6000800003f */
[----:B--2---:R-:W-:Y:S05]  /*2d5f0*/  @!P0 BRA `(.L_x_2582) ;  /* 0x0000000000048947 */ /* 0x004fea0003800000 */
[----:B------:R-:W-:Y:S01]  /*2d600*/  BPT.TRAP 0x1 ;  /* 0x000000040000795c */ /* 0x000fe20000300000 */
.L_x_2582:
[----:B------:R-:W-:Y:S05]  /*2d610*/  BSYNC B2 ;  /* 0x0000000000027941 */ /* 0x000fea0003800000 */
.L_x_2581:
        /* <DEDUP_REMOVED lines=11> */
[----:B------:R-:W-:Y:S02]  /*2d6d0*/  VIADD R4, R7, 0x33490 ;  /* 0x0003349007047836 */ /* 0x000fe40000000000 */
[----:B------:R-:W-:-:S07]  /*2d6e0*/  VIADD R6, R8, 0x24200 ;  /* 0x0002420008067836 */ /* 0x000fce0000000000 */
.L_x_2583:
        /* <DEDUP_REMOVED lines=16> */
.L_x_2584:
        /* <DEDUP_REMOVED lines=10> */
[----:B------:R-:W-:Y:S01]  /*2d890*/  MOV R12, 0x80 ;  /* 0x00000080000c7802 */ /* 0x000fe20000000f00 */
[----:B------:R-:W-:Y:S01]  /*2d8a0*/  VIADD R6, R8, 0x29200 ;  /* 0x0002920008067836 */ /* 0x000fe20000000000 */
[----:B------:R-:W-:Y:S01]  /*2d8b0*/  PLOP3.LUT P0, PT, PT, PT, PT, 0x80, 0x0 ;  /* 0x000000000000781c */ /* 0x000fe20003f0f070 */
[----:B------:R-:W-:Y:S01]  /*2d8c0*/  UMOV UR6, 0x0 ;  /* 0x0000000000067882 */ /* 0x000fe20000000000 */
[----:B------:R-:W-:Y:S01]  /*2d8d0*/  R2UR UR10, R12 ;  /* 0x000000000c0a72ca */ /* 0x000fe200000e0000 */
[----:B------:R-:W-:-:S14]  /*2d8e0*/  UMOV UR7, 0x12f00000 ;  /* 0x12f0000000077882 */ /* 0x000fdc0000000000 */
.L_x_2585:
        /* <DEDUP_REMOVED lines=13> */
.L_x_2861:
[----:B------:R-:W-:Y:S05]  /*2d9c0*/  BSYNC B2 ;  /* 0x0000000000027941 */ /* 0x000fea0003800000 */
.L_x_2586:
[----:B------:R-:W-:Y:S01]  /*2d9d0*/  BSSY B2, `(.L_x_2588) ;  /* 0x000000b000027945 */ /* 0x000fe20003800000 */
[----:B01----:R-:W-:Y:S02]  /*2d9e0*/  IMAD.MOV.U32 R10, RZ, RZ, 0x0 ;  /* 0x00000000ff0a7424 */ /* 0x003fe400078e00ff */
[----:B------:R-:W-:Y:S01]  /*2d9f0*/  IMAD.MOV.U32 R11, RZ, RZ, 0x12f00000 ;  /* 0x12f00000ff0b7424 */ /* 0x000fe200078e00ff */
[----:B------:R-:W-:Y:S06]  /*2da00*/  @P1 BRA `(.L_x_2589) ;  /* 0x00000000001c1947 */ /* 0x000fec0003800000 */
[----:B------:R-:W0:Y:S02]  /*2da10*/  S2R R4, SR_TID.X ;  /* 0x0000000000047919 */ /* 0x000e240000002100 */
[----:B0-----:R-:W-:Y:S01]  /*2da20*/  LOP3.LUT R6, R4, 0x1f, RZ, 0xc0, !PT ;  /* 0x0000001f04067812 */ /* 0x001fe200078ec0ff */
[----:B------:R-:W-:-:S03]  /*2da30*/  IMAD.MOV.U32 R4, RZ, RZ, 0x7800 ;  /* 0x00007800ff047424 */ /* 0x000fc600078e00ff */
[----:B------:R-:W-:Y:S01]  /*2da40*/  ISETP.NE.AND P0, PT, R6, RZ, PT ;  /* 0x000000ff0600720c */ /* 0x000fe20003f05270 */
[----:B------:R0:W-:-:S12]  /*2da50*/  SYNCS.ARRIVE.TRANS64 RZ, [R7+URZ+0x334b0], R4 ;  /* 0x0334b00407ff79a7 */ /* 0x0001d8000800003f */
[----:B0-----:R-:W-:Y:S05]  /*2da60*/  @!P0 BRA `(.L_x_2589) ;  /* 0x0000000000048947 */ /* 0x001fea0003800000 */
[----:B------:R-:W-:Y:S01]  /*2da70*/  BPT.TRAP 0x1 ;  /* 0x000000040000795c */ /* 0x000fe20000300000 */
.L_x_2589:
[----:B------:R-:W-:Y:S05]  /*2da80*/  BSYNC B2 ;  /* 0x0000000000027941 */ /* 0x000fea0003800000 */
.L_x_2588:
        /* <DEDUP_REMOVED lines=8> */
.L_x_2590:
        /* <DEDUP_REMOVED lines=10> */
[----:B------:R-:W-:Y:S02]  /*2dbb0*/  R2UR UR10, R13 ;  /* 0x000000000d0a72ca */ /* 0x000fe400000e0000 */
[----:B------:R-:W-:Y:S02]  /*2dbc0*/  R2UR UR6, R10 ;  /* 0x000000000a0672ca */ /* 0x000fe400000e0000 */
[----:B------:R-:W-:Y:S02]  /*2dbd0*/  R2UR UR7, R11 ;  /* 0x000000000b0772ca */ /* 0x000fe400000e0000 */
[----:B------:R-:W-:Y:S02]  /*2dbe0*/  PLOP3.LUT P0, PT, PT, PT, PT, 0x80, 0x0 ;  /* 0x000000000000781c */ /* 0x000fe40003f0f070 */
[----:B------:R-:W-:-:S11]  /*2dbf0*/  IADD3 R4, R8, 0x11a00, RZ ;  /* 0x00011a0008047810 */ /* 0x000fd60007ffe0ff */
.L_x_2591:
        /* <DEDUP_REMOVED lines=15> */
.L_x_2592:
        /* <DEDUP_REMOVED lines=10> */
.L_x_2578:
[----:B------:R-:W-:Y:S05]  /*2dd90*/  BSYNC B1 ;  /* 0x0000000000017941 */ /* 0x000fea0003800000 */
.L_x_2577:
[----:B0-----:R-:W2:Y:S04]  /*2dda0*/  LDL.LU R4, [R1+0x14] ;  /* 0x0000140001047983 */ /* 0x001ea80000300800 */
[----:B------:R-:W3:Y:S01]  /*2ddb0*/  LDL.LU R6, [R1+0x1c] ;  /* 0x00001c0001067983 */ /* 0x000ee20000300800 */
[----:B------:R-:W-:Y:S01]  /*2ddc0*/  VIADD R9, R9, 0xfffffffe ;  /* 0xfffffffe09097836 */ /* 0x000fe20000000000 */
[----:B------:R-:W-:-:S04]  /*2ddd0*/  PLOP3.LUT P0, PT, PT, PT, PT, 0x8, 0x0 ;  /* 0x000000000000781c */ /* 0x000fc80003f0e170 */
[----:B------:R-:W-:Y:S01]  /*2dde0*/  ISETP.GE.AND P2, PT, R9, R3, PT ;  /* 0x000000030900720c */ /* 0x000fe20003f46270 */
[----:B--2---:R-:W-:-:S05]  /*2ddf0*/  VIADD R4, R4, 0x1 ;  /* 0x0000000104047836 */ /* 0x004fca0000000000 */
[----:B------:R-:W-:-:S04]  /*2de00*/  ISETP.NE.AND P1, PT, R4, 0x2, PT ;  /* 0x000000020400780c */ /* 0x000fc80003f25270 */
[----:B------:R-:W-:Y:S02]  /*2de10*/  SEL R5, RZ, 0x1, P1 ;  /* 0x00000001ff057807 */ /* 0x000fe40000800000 */
[----:B------:R-:W-:Y:S02]  /*2de20*/  SEL R4, R4, RZ, P1 ;  /* 0x000000ff04047207 */ /* 0x000fe40000800000 */
[----:B---3--:R-:W-:-:S03]  /*2de30*/  LOP3.LUT R6, R6, R5, RZ, 0x3c, !PT ;  /* 0x0000000506067212 */ /* 0x008fc600078e3cff */
[----:B------:R0:W-:Y:S04]  /*2de40*/  STL [R1+0x14], R4 ;  /* 0x0000140401007387 */ /* 0x0001e80000100800 */
[----:B------:R0:W-:Y:S01]  /*2de50*/  STL [R1+0x1c], R6 ;  /* 0x00001c0601007387 */ /* 0x0001e20000100800 */
[----:B------:R-:W-:Y:S05]  /*2de60*/  @!P2 BRA `(.L_x_2571) ;  /* 0x00000008006ca947 */ /* 0x000fea0003800000 */
.L_x_2609:
        /* <DEDUP_REMOVED lines=13> */
.L_x_2862:
[----:B------:R-:W-:Y:S05]  /*2df40*/  BSYNC B2 ;  /* 0x0000000000027941 */ /* 0x000fea0003800000 */
.L_x_2595:
        /* <DEDUP_REMOVED lines=9> */
.L_x_2598:
[----:B------:R-:W-:Y:S05]  /*2dfe0*/  BSYNC B2 ;  /* 0x0000000000027941 */ /* 0x000fea0003800000 */
.L_x_2597:
        /* <DEDUP_REMOVED lines=9> */
[----:B--2---:R-:W-:Y:S01]  /*2e080*/  IMAD R6, R4, 0x7800, R18 ;  /* 0x0000780004067824 */ /* 0x004fe200078e0212 */
[----:B------:R-:W-:-:S03]  /*2e090*/  IADD3 R4, R8, 0x33490, RZ ;  /* 0x0003349008047810 */ /* 0x000fc60007ffe0ff */
[----:B------:R-:W-:-:S08]  /*2e0a0*/  VIADD R10, R6, 0x24200 ;  /* 0x00024200060a7836 */ /* 0x000fd00000000000 */
.L_x_2599:
        /* <DEDUP_REMOVED lines=16> */
.L_x_2600:
        /* <DEDUP_REMOVED lines=16> */
.L_x_2601:
        /* <DEDUP_REMOVED lines=13> */
.L_x_2863:
[----:B------:R-:W-:Y:S05]  /*2e380*/  BSYNC B2 ;  /* 0x0000000000027941 */ /* 0x000fea0003800000 */
.L_x_2602:
        /* <DEDUP_REMOVED lines=11> */
.L_x_2605:
[----:B------:R-:W-:Y:S05]  /*2e440*/  BSYNC B2 ;  /* 0x0000000000027941 */ /* 0x000fea0003800000 */
.L_x_2604:
        /* <DEDUP_REMOVED lines=8> */
.L_x_2606:
        /* <DEDUP_REMOVED lines=15> */
.L_x_2607:
        /* <DEDUP_REMOVED lines=15> */
.L_x_2608:
        /* <DEDUP_REMOVED lines=10> */
.L_x_2594:
[----:B------:R-:W-:Y:S05]  /*2e750*/  BSYNC B1 ;  /* 0x0000000000017941 */ /* 0x000fea0003800000 */
.L_x_2593:
[----:B0-----:R-:W2:Y:S04]  /*2e760*/  LDL.LU R4, [R1+0x14] ;  /* 0x0000140001047983 */ /* 0x001ea80000300800 */
[----:B------:R-:W3:Y:S01]  /*2e770*/  LDL.LU R7, [R1+0x1c] ;  /* 0x00001c0001077983 */ /* 0x000ee20000300800 */
[C---:B------:R-:W-:Y:S02]  /*2e780*/  ISETP.GT.AND P2, PT, R9.reuse, R3, PT ;  /* 0x000000030900720c */ /* 0x040fe40003f44270 */
[----:B------:R-:W-:Y:S01]  /*2e790*/  IADD3 R9, R9, -0x1, RZ ;  /* 0xffffffff09097810 */ /* 0x000fe20007ffe0ff */
        /* <DEDUP_REMOVED lines=8> */
.L_x_2571:
[----:B------:R-:W-:Y:S05]  /*2e820*/  BSYNC B0 ;  /* 0x0000000000007941 */ /* 0x000fea0003800000 */
.L_x_2570:
[----:B01----:R-:W2:Y:S01]  /*2e830*/  LDL R4, [R1+0x4] ;  /* 0x0000040001047983 */ /* 0x003ea20000100800 */
[----:B------:R-:W0:Y:S01]  /*2e840*/  LDC R0, c[0x0][0x448] ;  /* 0x00011200ff007b82 */ /* 0x000e220000000800 */
[----:B------:R-:W-:Y:S01]  /*2e850*/  ISETP.NE.AND P2, PT, R17, RZ, PT ;  /* 0x000000ff1100720c */ /* 0x000fe20003f45270 */
[----:B------:R-:W-:Y:S05]  /*2e860*/  @!P0 WARPSYNC.ALL ;  /* 0x0000000000008948 */ /* 0x000fea0003800000 */
[----:B------:R-:W-:Y:S07]  /*2e870*/  BSSY B0, `(.L_x_2610) ;  /* 0x000002c000007945 */ /* 0x000fee0003800000 */
[----:B------:R-:W1:Y:S08]  /*2e880*/  @!P2 LDC R17, c[0x0][0x9f0] ;  /* 0x00027c00ff11ab82 */ /* 0x000e700000000800 */
[----:B------:R-:W-:Y:S01]  /*2e890*/  @!P0 BAR.SYNC.DEFER_BLOCKING 0xc, 0x180 ;  /* 0x0306000000008b1d */ /* 0x000fe20000010000 */
[----:B0-----:R-:W-:-:S13]  /*2e8a0*/  ISETP.NE.AND P1, PT, R0, 0x1, PT ;  /* 0x000000010000780c */ /* 0x001fda0003f25270 */
[----:B------:R-:W0:Y:S08]  /*2e8b0*/  @P1 LDC R2, c[0x0][0x44c] ;  /* 0x00011300ff021b82 */ /* 0x000e300000000800 */
[----:B------:R-:W3:Y:S01]  /*2e8c0*/  @P1 LDC R3, c[0x0][0x450] ;  /* 0x00011400ff031b82 */ /* 0x000ee20000000800 */
[----:B--2---:R-:W-:-:S05]  /*2e8d0*/  LEA R0, R4, 0x7f, 0x7 ;  /* 0x0000007f04007811 */ /* 0x004fca00078e38ff */
[----:B0-----:R-:W-:-:S05]  /*2e8e0*/  @P1 IMAD.HI.U32 R2, R0, R2, RZ ;  /* 0x0000000200021227 */ /* 0x001fca00078e00ff */
[----:B---3--:R-:W-:-:S05]  /*2e8f0*/  @P1 SHF.R.U32.HI R0, RZ, R3, R2 ;  /* 0x00000003ff001219 */ /* 0x008fca0000011602 */
[----:B------:R-:W-:-:S04]  /*2e900*/  IMAD.IADD R0, R21, 0x1, R0 ;  /* 0x0000000115007824 */ /* 0x000fc800078e0200 */
[----:B------:R-:W-:-:S05]  /*2e910*/  IMAD.HI R0, R0, 0x66666667, RZ ;  /* 0x6666666700007827 */ /* 0x000fca00078e02ff */
[----:B------:R-:W-:-:S04]  /*2e920*/  SHF.R.U32.HI R4, RZ, 0x1f, R0 ;  /* 0x0000001fff047819 */ /* 0x000fc80000011600 */
[----:B------:R-:W-:Y:S01]  /*2e930*/  LEA.HI.SX32 R4, R0, R4, 0x1a ;  /* 0x0000000400047211 */ /* 0x000fe200078fd2ff */
[----:B------:R-:W-:-:S03]  /*2e940*/  IMAD.MOV.U32 R0, RZ, RZ, RZ ;  /* 0x000000ffff007224 */ /* 0x000fc600078e00ff */
[----:B------:R-:W-:-:S04]  /*2e950*/  VIMNMX R4, R20, R4, PT ;  /* 0x0000000414047248 */ /* 0x000fc80003fe0100 */
[----:B------:R-:W-:-:S13]  /*2e960*/  ISETP.GE.AND P1, PT, R4, 0x1, PT ;  /* 0x000000010400780c */ /* 0x000fda0003f26270 */
[----:B-1----:R-:W-:Y:S05]  /*2e970*/  @!P1 BRA `(.L_x_2611) ;  /* 0x00000000006c9947 */ /* 0x002fea0003800000 */
        /* <DEDUP_REMOVED lines=10> */
[----:B------:R-:W-:-:S03]  /*2ea20*/  IADD3 R5, R17, -0x1, R4 ;  /* 0xffffffff11057810 */ /* 0x000fc60007ffe004 */
[----:B------:R-:W-:Y:S01]  /*2ea30*/  IMAD.MOV R2, RZ, RZ, -R2 ;  /* 0x000000ffff027224 */ /* 0x000fe200078e0a02 */
[----:B------:R-:W-:Y:S02]  /*2ea40*/  IABS R3, R5 ;  /* 0x0000000500037213 */ /* 0x000fe40000000000 */
[----:B------:R-:W-:Y:S02]  /*2ea50*/  LOP3.LUT R5, R5, R17, RZ, 0x3c, !PT ;  /* 0x0000001105057212 */ /* 0x000fe400078e3cff */
[----:B------:R-:W-:Y:S01]  /*2ea60*/  MOV R6, R2 ;  /* 0x0000000200067202 */ /* 0x000fe20000000f00 */
        /* <DEDUP_REMOVED lines=12> */
.L_x_2611:
[----:B------:R-:W-:Y:S05]  /*2eb30*/  BSYNC B0 ;  /* 0x0000000000007941 */ /* 0x000fea0003800000 */
.L_x_2610:
[----:B------:R-:W2:Y:S02]  /*2eb40*/  LDL.LU R2, [R1+0x20] ;  /* 0x0000200001027983 */ /* 0x000ea40000300800 */
[----:B--2---:R-:W-:-:S05]  /*2eb50*/  IMAD R3, R2, R0, RZ ;  /* 0x0000000002037224 */ /* 0x004fca00078e02ff */
        /* <DEDUP_REMOVED lines=10> */
[----:B------:R-:W-:Y:S01]  /*2ec00*/  VOTEU.ANY UR4, UPT, PT ;  /* 0x0000000000047886 */ /* 0x000fe200038e0100 */
[----:B------:R-:W1:Y:S01]  /*2ec10*/  LDC.64 R4, c[0x0][0xc60] ;  /* 0x00031800ff047b82 */ /* 0x000e620000000a00 */
[----:B------:R-:W0:Y:S08]  /*2ec20*/  FLO.U32 R0, UR4 ;  /* 0x0000000400007d00 */ /* 0x000e3000080e0000 */
[----:B------:R-:W1:Y:S01]  /*2ec30*/  POPC R2, UR4 ;  /* 0x0000000400027d09 */ /* 0x000e620008000000 */
[----:B0-----:R-:W-:-:S13]  /*2ec40*/  ISETP.EQ.U32.AND P0, PT, R0, R3, PT ;  /* 0x000000030000720c */ /* 0x001fda0003f02070 */
[----:B-1----:R-:W2:Y:S01]  /*2ec50*/  @P0 ATOMG.E.ADD.STRONG.GPU PT, R5, desc[UR54][R4.64], R2 ;  /* 0x00000002040509a8 */ /* 0x002ea200081ee1f6 */
[----:B------:R-:W0:Y:S02]  /*2ec60*/  S2R R3, SR_LTMASK ;  /* 0x0000000000037919 */ /* 0x000e240000003900 */
[----:B0-----:R-:W-:-:S06]  /*2ec70*/  LOP3.LUT R3, R3, UR4, RZ, 0xc0, !PT ;  /* 0x0000000403037c12 */ /* 0x001fcc000f8ec0ff */
[----:B------:R-:W0:Y:S01]  /*2ec80*/  POPC R3, R3 ;  /* 0x0000000300037309 */ /* 0x000e220000000000 */
[----:B--2---:R-:W0:Y:S02]  /*2ec90*/  SHFL.IDX PT, R0, R5, R0, 0x1f ;  /* 0x00001f0005007589 */ /* 0x004e2400000e0000 */
[----:B0-----:R-:W-:-:S05]  /*2eca0*/  IADD3 R0, R0, UR38, R3 ;  /* 0x0000002600007c10 */ /* 0x001fca000fffe003 */
[----:B------:R2:W-:Y:S01]  /*2ecb0*/  STL [R1], R0 ;  /* 0x0000000001007387 */ /* 0x0005e20000100800 */
[----:B------:R-:W-:Y:S05]  /*2ecc0*/  BRA `(.L_x_2613) ;  /* 0x0000003400a87947 */ /* 0x000fea0003800000 */
.L_x_2612:
        /* <DEDUP_REMOVED lines=8> */
[----:B------:R-:W-:Y:S01]  /*2ed50*/  MOV R4, UR6 ;  /* 0x0000000600047c02 */ /* 0x000fe20008000f00 */
        /* <DEDUP_REMOVED lines=10> */
[----:B0-----:R-:W-:Y:S05]  /*2ee00*/  CALL.ABS.NOINC R2 ;  /* 0x0000000002007343 */ /* 0x001fea0003c00000 */
.L_x_2615:
[----:B------:R-:W-:Y:S05]  /*2ee10*/  BSYNC B6 ;  /* 0x0000000000067941 */ /* 0x000fea0003800000 */
.L_x_2614:
        /* <DEDUP_REMOVED lines=12> */
[----:B------:R-:W-:Y:S01]  /*2eee0*/  IMAD.U32 R4, RZ, RZ, UR6 ;  /* 0x00000006ff047e24 */ /* 0x000fe2000f8e00ff */
[----:B------:R-:W-:Y:S01]  /*2eef0*/  MOV R10, UR4 ;  /* 0x00000004000a7c02 */ /* 0x000fe20008000f00 */
[----:B------:R-:W1:Y:S01]  /*2ef00*/  LDC.64 R2, c[0x4][R2] ;  /* 0x0100000002027b82 */ /* 0x000e620000000a00 */
        /* <DEDUP_REMOVED lines=8> */
[----:B01----:R-:W-:Y:S05]  /*2ef90*/  CALL.ABS.NOINC R2 ;  /* 0x0000000002007343 */ /* 0x003fea0003c00000 */
.L_x_2617:
[----:B------:R-:W-:Y:S05]  /*2efa0*/  BSYNC B6 ;  /* 0x0000000000067941 */ /* 0x000fea0003800000 */
.L_x_2616:
        /* <DEDUP_REMOVED lines=19> */
[----:B01----:R-:W-:Y:S05]  /*2f0e0*/  CALL.ABS.NOINC R2 ;  /* 0x0000000002007343 */ /* 0x003fea0003c00000 */
.L_x_2619:
[----:B------:R-:W-:Y:S05]  /*2f0f0*/  BSYNC B6 ;  /* 0x0000000000067941 */ /* 0x000fea0003800000 */
.L_x_2618:
[----:B------:R-:W-:Y:S01]  /*2f100*/  LOP3.LUT P6, RZ, R17, 0x1, RZ, 0xc0, !PT ;  /* 0x0000000111ff7812 */ /* 0x000fe200078cc0ff */
[----:B------:R-:W-:-:S12]  /*2f110*/  BSSY B6, `(.L_x_2620) ;  /* 0x0000012000067945 */ /* 0x000fd80003800000 */
[----:B------:R-:W-:Y:S05]  /*2f120*/  @!P6 BRA `(.L_x_2621) ;  /* 0x000000000040e947 */ /* 0x000fea0003800000 */
[----:B------:R-:W-:Y:S01]  /*2f130*/  MOV R2, 0x0 ;  /* 0x0000000000027802 */ /* 0x000fe20000000f00 */
[----:B------:R-:W-:Y:S01]  /*2f140*/  ULDC.64 UR4, c[0x4][0xc0] ;  /* 0x0100300000047ab9 */ /* 0x000fe20000000a00 */
[----:B------:R-:W-:Y:S01]  /*2f150*/  ULDC.64 UR6, c[0x4][0xc8] ;  /* 0x0100320000067ab9 */ /* 0x000fe20000000a00 */
[----:B------:R-:W-:Y:S01]  /*2f160*/  ULDC.64 UR8, c[0x4][0x20] ;  /* 0x0100080000087ab9 */ /* 0x000fe20000000a00 */
[----:B------:R-:W-:Y:S01]  /*2f170*/  IMAD.U32 R4, RZ, RZ, UR4 ;  /* 0x00000004ff047e24 */ /* 0x000fe2000f8e00ff */
[----:B------:R-:W-:Y:S01]  /*2f180*/  MOV R8, 0x70 ;  /* 0x0000007000087802 */ /* 0x000fe20000000f00 */
[----:B------:R-:W1:Y:S01]  /*2f190*/  LDC.64 R2, c[0x4][R2] ;  /* 0x0100000002027b82 */ /* 0x000e620000000a00 */
[----:B------:R-:W-:Y:S02]  /*2f1a0*/  IMAD.U32 R5, RZ, RZ, UR5 ;  /* 0x00000005ff057e24 */ /* 0x000fe4000f8e00ff */
[----:B------:R-:W-:Y:S02]  /*2f1b0*/  IMAD.U32 R6, RZ, RZ, UR6 ;  /* 0x00000006ff067e24 */ /* 0x000fe4000f8e00ff */
[----:B------:R-:W-:-:S02]  /*2f1c0*/  IMAD.U32 R7, RZ, RZ, UR7 ;  /* 0x00000007ff077e24 */ /* 0x000fc4000f8e00ff */
[----:B------:R-:W-:Y:S02]  /*2f1d0*/  IMAD.U32 R10, RZ, RZ, UR8 ;  /* 0x00000008ff0a7e24 */ /* 0x000fe4000f8e00ff */
[----:B------:R-:W-:Y:S02]  /*2f1e0*/  IMAD.U32 R11, RZ, RZ, UR9 ;  /* 0x00000009ff0b7e24 */ /* 0x000fe4000f8e00ff */
[----:B------:R-:W-:Y:S02]  /*2f1f0*/  IMAD.MOV.U32 R12, RZ, RZ, 0x1 ;  /* 0x00000001ff0c7424 */ /* 0x000fe400078e00ff */
[----:B------:R-:W-:-:S07]  /*2f200*/  IMAD.MOV.U32 R13, RZ, RZ, RZ ;  /* 0x000000ffff0d7224 */ /* 0x000fce00078e00ff */
[----:B------:R-:W-:-:S07]  /*2f210*/  LEPC R20, `(.L_x_2621) ;  /* 0x000000001014794e */ /* 0x000fce0000000000 */
[----:B01----:R-:W-:Y:S05]  /*2f220*/  CALL.ABS.NOINC R2 ;  /* 0x0000000002007343 */ /* 0x003fea0003c00000 */
.L_x_2621:
[----:B------:R-:W-:Y:S05]  /*2f230*/  BSYNC B6 ;  /* 0x0000000000067941 */ /* 0x000fea0003800000 */
.L_x_2620:
[----:B------:R-:W2:Y:S01]  /*2f240*/  LDL.LU R2, [R1+0x24] ;  /* 0x0000240001027983 */ /* 0x000ea20000300800 */
[----:B------:R-:W-:-:S03]  /*2f250*/  ULDC.64 UR4, c[0x0][0x9f8] ;  /* 0x00027e0000047ab9 */ /* 0x000fc60000000a00 */
[----:B0-----:R-:W3:Y:S04]  /*2f260*/  LDL.LU R17, [R1+0x38] ;  /* 0x0000380001117983 */ /* 0x001ee80000300800 */
[----:B------:R-:W4:Y:S01]  /*2f270*/  LDL R8, [R1+0x8] ;  /* 0x0000080001087983 */ /* 0x000f220000100800 */
[----:B------:R-:W-:-:S04]  /*2f280*/  ISETP.NE.U32.AND P0, PT, RZ, UR4, PT ;  /* 0x00000004ff007c0c */ /* 0x000fc8000bf05070 */
[----:B------:R-:W-:-:S13]  /*2f290*/  ISETP.NE.AND.EX P0, PT, RZ, UR5, PT, P0 ;  /* 0x00000005ff007c0c */ /* 0x000fda000bf05300 */
[----:B--2---:R-:W-:-:S04]  /*2f2a0*/  @P0 IADD3 R2, P1, R2, UR4, RZ ;  /* 0x0000000402020c10 */ /* 0x004fc8000ff3e0ff */
[----:B---3--:R-:W-:Y:S01]  /*2f2b0*/  @P0 IADD3.X R3, R17, UR5, RZ, P1, !PT ;  /* 0x0000000511030c10 */ /* 0x008fe20008ffe4ff */
[----:B------:R-:W-:-:S04]  /*2f2c0*/  ULDC.64 UR4, c[0x0][0xa08] ;  /* 0x0002820000047ab9 */ /* 0x000fc80000000a00 */
[----:B----4-:R0:W2:Y:S02]  /*2f2d0*/  @P0 LDG.E R8, desc[UR54][R2.64] ;  /* 0x0000003602080981 */ /* 0x0100a4000c1e1900 */
[----:B0-----:R-:W0:Y:S01]  /*2f2e0*/  LDC.64 R2, c[0x0][0x418] ;  /* 0x00010600ff027b82 */ /* 0x001e220000000a00 */
[----:B--2---:R-:W-:Y:S01]  /*2f2f0*/  SHF.R.S32.HI R9, RZ, 0x1f, R8 ;  /* 0x0000001fff097819 */ /* 0x004fe20000011408 */
[----:B------:R1:W-:Y:S01]  /*2f300*/  @P0 STL [R1+0x8], R8 ;  /* 0x0000080801000387 */ /* 0x0003e20000100800 */
[----:B0-----:R-:W-:Y:S01]  /*2f310*/  LOP3.LUT P0, RZ, R2, UR4, RZ, 0xfc, !PT ;  /* 0x0000000402ff7c12 */ /* 0x001fe2000f80fcff */
[----:B------:R-:W-:Y:S02]  /*2f320*/  UMOV UR4, 0xffffffff ;  /* 0xffffffff00047882 */ /* 0x000fe40000000000 */
[----:B------:R1:W-:Y:S01]  /*2f330*/  STL [R1+0x24], R9 ;  /* 0x0000240901007387 */ /* 0x0003e20000100800 */
[----:B------:R-:W-:-:S04]  /*2f340*/  LOP3.LUT P0, RZ, R3, UR5, RZ, 0xfc, P0 ;  /* 0x0000000503ff7c12 */ /* 0x000fc8000800fcff */
[----:B------:R-:W-:Y:S01]  /*2f350*/  SEL R17, R8, RZ, !P0 ;  /* 0x000000ff08117207 */ /* 0x000fe20004000000 */
[----:B------:R-:W-:Y:S08]  /*2f360*/  BRA.DIV UR4, `(.L_x_2622) ;  /* 0x0000008604fc7947 */ /* 0x000ff0000b800000 */
[----:B------:R-:W0:Y:S02]  /*2f370*/  S2R R0, SR_TID.X ;  /* 0x0000000000007919 */ /* 0x000e240000002100 */
[----:B0-----:R-:W-:-:S04]  /*2f380*/  SHF.R.U32.HI R0, RZ, 0x5, R0 ;  /* 0x00000005ff007819 */ /* 0x001fc80000011600 */
[----:B------:R-:W-:-:S05]  /*2f390*/  LOP3.LUT R0, R0, 0x3, RZ, 0xc0, !PT ;  /* 0x0000000300007812 */ /* 0x000fca00078ec0ff */
[----:B------:R0:W2:Y:S02]  /*2f3a0*/  SHFL.IDX PT, R14, R0, RZ, 0x1f ;  /* 0x00001fff000e7589 */ /* 0x0000a400000e0000 */
.L_x_2866:
[----:B0-----:R-:W3:Y:S01]  /*2f3b0*/  LDL.LU R0, [R1+0x10] ;  /* 0x0000100001007983 */ /* 0x001ee20000300800 */
[----:B------:R-:W-:Y:S02]  /*2f3c0*/  PLOP3.LUT P1, PT, PT, PT, PT, 0x8, 0x0 ;  /* 0x000000000000781c */ /* 0x000fe40003f2e170 */
[----:B--2---:R-:W-:Y:S02]  /*2f3d0*/  ISETP.NE.AND P0, PT, R14, RZ, PT ;  /* 0x000000ff0e00720c */ /* 0x004fe40003f05270 */
[----:B---3--:R-:W-:-:S09]  /*2f3e0*/  LOP3.LUT R0, R0, 0xfffffffe, RZ, 0xc0, !PT ;  /* 0xfffffffe00007812 */ /* 0x008fd200078ec0ff */
[----:B------:R-:W-:-:S05]  /*2f3f0*/  @P1 LOP3.LUT R0, R0, 0x1, RZ, 0xfc, !PT ;  /* 0x0000000100001812 */ /* 0x000fca00078efcff */
[----:B------:R0:W-:Y:S01]  /*2f400*/  STL [R1+0x10], R0 ;  /* 0x0000100001007387 */ /* 0x0001e20000100800 */
[----:B------:R-:W-:Y:S05]  /*2f410*/  @P0 BRA `(.L_x_2623) ;  /* 0x0000000400ac0947 */ /* 0x000fea0003800000 */
[----:B------:R-:W-:-:S03]  /*2f420*/  UMOV UR4, 0xffffffff ;  /* 0xffffffff00047882 */ /* 0x000fc60000000000 */
[----:B------:R-:W-:Y:S05]  /*2f430*/  BRA.DIV UR4, `(.L_x_2624) ;  /* 0x0000008604fc7947 */ /* 0x000fea000b800000 */
[----:B------:R-:W-:-:S13]  /*2f440*/  ELECT P6, URZ, PT ;  /* 0x00000000003f782f */ /* 0x000fda00038c0000 */
.L_x_2869:
[----:B------:R-:W-:Y:S05]  /*2f450*/  @!P6 BRA `(.L_x_2623) ;  /* 0x00000004009ce947 */ /* 0x000fea0003800000 */
[----:B0-----:R-:W2:Y:S01]  /*2f460*/  LDL R0, [R1+0x48] ;  /* 0x0000480001007983 */ /* 0x001ea20000100800 */
[----:B------:R-:W-:-:S04]  /*2f470*/  ISETP.NE.U32.AND P0, PT, R2, RZ, PT ;  /* 0x000000ff0200720c */ /* 0x000fc80003f05070 */
[----:B------:R-:W-:Y:S01]  /*2f480*/  ISETP.NE.AND.EX P0, PT, R3, RZ, PT, P0 ;  /* 0x000000ff0300720c */ /* 0x000fe20003f05300 */
[----:B--2---:R-:W-:-:S12]  /*2f490*/  VIADD R0, R0, 0xffffffff ;  /* 0xffffffff00007836 */ /* 0x004fd80000000000 */
        /* <DEDUP_REMOVED lines=18> */
.L_x_2625:
[----:B0-----:R-:W2:Y:S01]  /*2f5c0*/  LDL R3, [R1+0x18] ;  /* 0x0000180001037983 */ /* 0x001ea20000100800 */
[----:B------:R-:W-:Y:S01]  /*2f5d0*/  LEA R2, R19, R18, 0x3 ;  /* 0x0000001213027211 */ /* 0x000fe200078e18ff */
[----:B-1----:R-:W0:Y:S02]  /*2f5e0*/  S2R R8, SR_TID.X ;  /* 0x0000000000087919 */ /* 0x002e240000002100 */
[----:B0-----:R-:W-:-:S04]  /*2f5f0*/  LOP3.LUT R8, R8, 0x7f, RZ, 0xc0, !PT ;  /* 0x0000007f08087812 */ /* 0x001fc800078ec0ff */
[----:B------:R-:W-:Y:S02]  /*2f600*/  ISETP.NE.AND P1, PT, R8, RZ, PT ;  /* 0x000000ff0800720c */ /* 0x000fe40003f25270 */
[----:B--2---:R-:W-:-:S04]  /*2f610*/  SHF.L.U32 R4, R3, 0x1f, RZ ;  /* 0x0000001f03047819 */ /* 0x004fc800000006ff */
[----:B------:R-:W0:Y:S02]  /*2f620*/  SYNCS.PHASECHK.TRANS64.TRYWAIT P0, [R2+URZ+0x33480], R4 ;  /* 0x03348004020075a7 */ /* 0x000e24000800017f */
[----:B0-----:R-:W-:Y:S05]  /*2f630*/  @!P0 BRA `(.L_x_2626) ;  /* 0x00000084009c8947 */ /* 0x001fea0003800000 */
.L_x_2870:
        /* <DEDUP_REMOVED lines=8> */
.L_x_2627:
        /* <DEDUP_REMOVED lines=28> */
.L_x_2871:
        /* <DEDUP_REMOVED lines=8> */
.L_x_2629:
        /* <DEDUP_REMOVED lines=29> */
.L_x_2623:
[----:B------:R-:W0:Y:S04]  /*2fad0*/  LDL.LU R3, [R1+0x40] ;  /* 0x0000400001037983 */ /* 0x000e280000300800 */
[----:B------:R-:W2:Y:S04]  /*2fae0*/  LDL.LU R5, [R1+0x34] ;  /* 0x0000340001057983 */ /* 0x000ea80000300800 */
[----:B---3--:R-:W3:Y:S01]  /*2faf0*/  LDL.LU R4, [R1+0x4c] ;  /* 0x00004c0001047983 */ /* 0x008ee20000300800 */
[----:B------:R-:W-:Y:S05]  /*2fb00*/  WARPSYNC.ALL ;  /* 0x0000000000007948 */ /* 0x000fea0003800000 */
[----:B------:R-:W-:Y:S01]  /*2fb10*/  ULDC.64 UR6, c[0x0][0xa00] ;  /* 0x0002800000067ab9 */ /* 0x000fe20000000a00 */
[----:B------:R-:W-:Y:S01]  /*2fb20*/  ULDC.64 UR4, c[0x0][0x298] ;  /* 0x0000a60000047ab9 */ /* 0x000fe20000000a00 */
[----:B------:R-:W-:Y:S01]  /*2fb30*/  BAR.SYNC.DEFER_BLOCKING 0x8, 0x180 ;  /* 0x0206000000007b1d */ /* 0x000fe20000010000 */
[----:B------:R-:W-:Y:S01]  /*2fb40*/  ISETP.NE.U32.AND P0, PT, RZ, UR6, PT ;  /* 0x00000006ff007c0c */ /* 0x000fe2000bf05070 */
[----:B------:R-:W-:-:S03]  /*2fb50*/  VIADD R2, R18, 0x1e200 ;  /* 0x0001e20012027836 */ /* 0x000fc60000000000 */
[----:B------:R-:W-:Y:S01]  /*2fb60*/  ISETP.NE.AND.EX P0, PT, RZ, UR7, PT, P0 ;  /* 0x00000007ff007c0c */ /* 0x000fe2000bf05300 */
[----:B------:R-:W-:Y:S01]  /*2fb70*/  BSSY B6, `(.L_x_2630) ;  /* 0x000001e000067945 */ /* 0x000fe20003800000 */
[----:B------:R-:W-:Y:S02]  /*2fb80*/  LOP3.LUT P1, RZ, R2, 0x1bf, RZ, 0xc0, !PT ;  /* 0x000001bf02ff7812 */ /* 0x000fe4000782c0ff */
[----:B0-----:R-:W-:Y:S02]  /*2fb90*/  SHF.R.S32.HI R0, RZ, 0x1f, R3 ;  /* 0x0000001fff007819 */ /* 0x001fe40000011403 */
[----:B--2---:R-:W-:-:S03]  /*2fba0*/  SEL R5, R5, RZ, !P0 ;  /* 0x000000ff05057207 */ /* 0x004fc60004000000 */
[----:B------:R-:W-:Y:S01]  /*2fbb0*/  IMAD R0, R0, UR4, RZ ;  /* 0x0000000400007c24 */ /* 0x000fe2000f8e02ff */
[----:B---3--:R-:W-:-:S03]  /*2fbc0*/  SEL R4, R4, RZ, !P0 ;  /* 0x000000ff04047207 */ /* 0x008fc60004000000 */
[C---:B------:R-:W-:Y:S02]  /*2fbd0*/  IMAD R0, R3.reuse, UR5, R0 ;  /* 0x0000000503007c24 */ /* 0x040fe4000f8e0200 */
[----:B------:R-:W-:-:S04]  /*2fbe0*/  IMAD.WIDE.U32 R2, R3, UR4, RZ ;  /* 0x0000000403027c25 */ /* 0x000fc8000f8e00ff */
[----:B------:R-:W-:Y:S01]  /*2fbf0*/  IMAD.IADD R0, R3, 0x1, R0 ;  /* 0x0000000103007824 */ /* 0x000fe200078e0200 */
        /* <DEDUP_REMOVED lines=16> */
[----:B-1----:R-:W-:Y:S02]  /*2fd00*/  IMAD.MOV.U32 R8, RZ, RZ, 0x70 ;  /* 0x00000070ff087424 */ /* 0x002fe400078e00ff */
[----:B------:R-:W-:Y:S02]  /*2fd10*/  IMAD.MOV.U32 R12, RZ, RZ, 0x1 ;  /* 0x00000001ff0c7424 */ /* 0x000fe400078e00ff */
[----:B------:R-:W-:-:S07]  /*2fd20*/  IMAD.MOV.U32 R13, RZ, RZ, RZ ;  /* 0x000000ffff0d7224 */ /* 0x000fce00078e00ff */
[----:B------:R-:W-:-:S07]  /*2fd30*/  LEPC R20, `(.L_x_2631) ;  /* 0x000000001014794e */ /* 0x000fce0000000000 */
[----:B0-----:R-:W-:Y:S05]  /*2fd40*/  CALL.ABS.NOINC R2 ;  /* 0x0000000002007343 */ /* 0x001fea0003c00000 */
.L_x_2631:
[----:B------:R-:W-:Y:S05]  /*2fd50*/  BSYNC B6 ;  /* 0x0000000000067941 */ /* 0x000fea0003800000 */
.L_x_2630:
[----:B0-----:R-:W2:Y:S01]  /*2fd60*/  LDL.LU R0, [R1+0x40] ;  /* 0x0000400001007983 */ /* 0x001ea20000300800 */
[----:B------:R-:W-:Y:S01]  /*2fd70*/  ULDC.64 UR4, c[0x0][0x2d8] ;  /* 0x0000b60000047ab9 */ /* 0x000fe20000000a00 */
[----:B------:R-:W0:Y:S01]  /*2fd80*/  LDC R7, c[0x0][0x448] ;  /* 0x00011200ff077b82 */ /* 0x000e220000000800 */
[----:B------:R-:W-:Y:S01]  /*2fd90*/  ULDC.64 UR6, c[0x0][0x280] ;  /* 0x0000a00000067ab9 */ /* 0x000fe20000000a00 */
[----:B------:R-:W3:Y:S04]  /*2fda0*/  LDL.LU R5, [R1+0x38] ;  /* 0x0000380001057983 */ /* 0x000ee80000300800 */
[----:B------:R-:W3:Y:S04]  /*2fdb0*/  LDL.LU.64 R2, [R1+0x50] ;  /* 0x0000500001027983 */ /* 0x000ee80000300a00 */
[----:B------:R-:W4:Y:S04]  /*2fdc0*/  LDL.LU R4, [R1+0x34] ;  /* 0x0000340001047983 */ /* 0x000f280000300800 */
[----:B------:R-:W4:Y:S01]  /*2fdd0*/  LDL R10, [R1+0x4] ;  /* 0x00000400010a7983 */ /* 0x000f220000100800 */
[----:B-1----:R-:W1:Y:S01]  /*2fde0*/  S2R R8, SR_TID.X ;  /* 0x0000000000087919 */ /* 0x002e620000002100 */
[----:B0-----:R-:W-:-:S13]  /*2fdf0*/  ISETP.NE.AND P0, PT, R7, 0x1, PT ;  /* 0x000000010700780c */ /* 0x001fda0003f05270 */
[----:B------:R-:W0:Y:S01]  /*2fe00*/  @P0 LDC R6, c[0x0][0x450] ;  /* 0x00011400ff060b82 */ /* 0x000e220000000800 */
[----:B-1----:R-:W-:-:S05]  /*2fe10*/  IMAD.SHL.U32 R8, R8, 0x10, RZ ;  /* 0x0000001008087824 */ /* 0x002fca00078e00ff */
[----:B------:R-:W-:-:S04]  /*2fe20*/  LOP3.LUT R8, R8, 0x30, RZ, 0xc0, !PT ;  /* 0x0000003008087812 */ /* 0x000fc800078ec0ff */
[C---:B------:R-:W-:Y:S02]  /*2fe30*/  LOP3.LUT R11, R8.reuse, 0x40, RZ, 0xfc, !PT ;  /* 0x00000040080b7812 */ /* 0x040fe400078efcff */
[----:B------:R-:W-:Y:S02]  /*2fe40*/  LOP3.LUT R8, R8, 0x80, RZ, 0xfc, !PT ;  /* 0x0000008008087812 */ /* 0x000fe400078efcff */
[----:B---3--:R-:W-:Y:S02]  /*2fe50*/  MOV R3, R5 ;  /* 0x0000000500037202 */ /* 0x008fe40000000f00 */
[----:B------:R-:W1:Y:S01]  /*2fe60*/  S2R R5, SR_TID.X ;  /* 0x0000000000057919 */ /* 0x000e620000002100 */
[----:B------:R-:W-:-:S04]  /*2fe70*/  IMAD.WIDE.U32 R2, R16, UR4, R2 ;  /* 0x0000000410027c25 */ /* 0x000fc8000f8e0002 */
[----:B------:R-:W-:Y:S01]  /*2fe80*/  IMAD R3, R16, UR5, R3 ;  /* 0x0000000510037c24 */ /* 0x000fe2000f8e0203 */
[----:B------:R-:W-:Y:S02]  /*2fe90*/  ULDC.64 UR4, c[0x0][0x2e0] ;  /* 0x0000b80000047ab9 */ /* 0x000fe40000000a00 */
[----:B--2---:R-:W-:Y:S02]  /*2fea0*/  IMAD R0, R0, UR4, RZ ;  /* 0x0000000400007c24 */ /* 0x004fe4000f8e02ff */
[----:B----4-:R-:W-:-:S04]  /*2feb0*/  IMAD.WIDE.U32 R2, R4, UR4, R2 ;  /* 0x0000000404027c25 */ /* 0x010fc8000f8e0002 */
[----:B------:R-:W-:Y:S01]  /*2fec0*/  IMAD R0, R4, UR5, R0 ;  /* 0x0000000504007c24 */ /* 0x000fe2000f8e0200 */
[----:B------:R-:W-:Y:S01]  /*2fed0*/  ULDC.64 UR4, c[0x0][0x2d0] ;  /* 0x0000b40000047ab9 */ /* 0x000fe20000000a00 */
[----:B------:R-:W2:Y:S02]  /*2fee0*/  S2R R4, SR_TID.X ;  /* 0x0000000000047919 */ /* 0x000ea40000002100 */
[----:B------:R-:W-:Y:S01]  /*2fef0*/  IMAD.IADD R3, R3, 0x1, R0 ;  /* 0x0000000103037824 */ /* 0x000fe200078e0200 */
[----:B-1----:R-:W-:-:S04]  /*2ff00*/  LOP3.LUT R5, R5, 0x7f, RZ, 0xc0, !PT ;  /* 0x0000007f05057812 */ /* 0x002fc800078ec0ff */
[----:B------:R-:W-:Y:S01]  /*2ff10*/  SHF.R.U32.HI R5, RZ, 0x2, R5 ;  /* 0x00000002ff057819 */ /* 0x000fe20000011605 */
[----:B--2---:R-:W-:-:S05]  /*2ff20*/  IMAD.SHL.U32 R4, R4, 0x20, RZ ;  /* 0x0000002004047824 */ /* 0x004fca00078e00ff */
[----:B------:R-:W-:Y:S02]  /*2ff30*/  LOP3.LUT R4, R5, 0x60, R4, 0xf8, !PT ;  /* 0x0000006005047812 */ /* 0x000fe400078ef804 */
[----:B------:R-:W1:Y:S03]  /*2ff40*/  @P0 LDC R5, c[0x0][0x44c] ;  /* 0x00011300ff050b82 */ /* 0x000e660000000800 */
[----:B------:R-:W-:-:S04]  /*2ff50*/  IMAD R4, R10, 0x80, R4 ;  /* 0x000000800a047824 */ /* 0x000fc800078e0204 */
[----:B------:R-:W-:Y:S02]  /*2ff60*/  IMAD.MOV.U32 R0, RZ, RZ, R4 ;  /* 0x000000ffff007224 */ /* 0x000fe400078e0004 */
        /* <DEDUP_REMOVED lines=8> */
[----:B------:R-:W-:Y:S01]  /*2fff0*/  ULDC.64 UR4, c[0x0][0x2c8] ;  /* 0x0000b20000047ab9 */ /* 0x000fe20000000a00 */
[----:B------:R-:W0:Y:S02]  /*30000*/  S2R R5, SR_TID.X ;  /* 0x0000000000057919 */ /* 0x000e240000002100 */
[----:B------:R-:W-:Y:S01]  /*30010*/  IMAD.IADD R3, R3, 0x1, R0 ;  /* 0x0000000103037824 */ /* 0x000fe200078e0200 */
[----:B------:R-:W-:Y:S01]  /*30020*/  SHF.R.S32.HI R0, RZ, 0x1f, R4 ;  /* 0x0000001fff007819 */ /* 0x000fe20000011404 */
[----:B------:R-:W-:-:S04]  /*30030*/  IMAD.WIDE.U32 R2, R4, UR4, R2 ;  /* 0x0000000404027c25 */ /* 0x000fc8000f8e0002 */
[----:B------:R-:W-:Y:S01]  /*30040*/  IMAD R0, R0, UR4, RZ ;  /* 0x0000000400007c24 */ /* 0x000fe2000f8e02ff */
[----:B------:R-:W-:Y:S02]  /*30050*/  ULDC UR4, c[0x0][0x2b8] ;  /* 0x0000ae0000047ab9 */ /* 0x000fe40000000800 */
[----:B------:R-:W-:Y:S01]  /*30060*/  ISETP.GE.AND P2, PT, R8, UR4, PT ;  /* 0x0000000408007c0c */ /* 0x000fe2000bf46270 */
[----:B------:R-:W-:Y:S01]  /*30070*/  IMAD R0, R4, UR5, R0 ;  /* 0x0000000504007c24 */ /* 0x000fe2000f8e0200 */
[----:B------:R1:W5:Y:S01]  /*30080*/  LDL R8, [R1+0x3c] ;  /* 0x00003c0001087983 */ /* 0x0003620000100800 */
[----:B------:R-:W-:Y:S02]  /*30090*/  IADD3 R4, P3, R2, UR6, RZ ;  /* 0x0000000602047c10 */ /* 0x000fe4000ff7e0ff */
[----:B------:R-:W-:Y:S02]  /*300a0*/  ISETP.GE.AND P1, PT, R11, UR4, PT ;  /* 0x000000040b007c0c */ /* 0x000fe4000bf26270 */
[----:B------:R-:W-:-:S02]  /*300b0*/  IADD3.X R3, R3, UR7, R0, P3, !PT ;  /* 0x0000000703037c10 */ /* 0x000fc40009ffe400 */
[----:B0-----:R-:W-:-:S04]  /*300c0*/  SHF.L.U32 R9, R5, 0x4, RZ ;  /* 0x0000000405097819 */ /* 0x001fc800000006ff */
[----:B------:R-:W-:-:S04]  /*300d0*/  LOP3.LUT R9, R9, 0x30, RZ, 0xc0, !PT ;  /* 0x0000003009097812 */ /* 0x000fc800078ec0ff */
[----:B------:R-:W-:Y:S01]  /*300e0*/  ISETP.GE.AND P0, PT, R9, UR4, PT ;  /* 0x0000000409007c0c */ /* 0x000fe2000bf06270 */
[----:B------:R-:W-:-:S03]  /*300f0*/  UMOV UR4, 0xffffffff ;  /* 0xffffffff00047882 */ /* 0x000fc60000000000 */
[----:B-1----:R-:W-:Y:S09]  /*30100*/  BRA.DIV UR4, `(.L_x_2632) ;  /* 0x0000007e04107947 */ /* 0x002ff2000b800000 */
[----:B------:R-:W0:Y:S02]  /*30110*/  S2R R6, SR_TID.X ;  /* 0x0000000000067919 */ /* 0x000e240000002100 */
[----:B0-----:R-:W-:Y:S02]  /*30120*/  LOP3.LUT R11, R6, 0x7f, RZ, 0xc0, !PT ;  /* 0x0000007f060b7812 */ /* 0x001fe400078ec0ff */
[----:B------:R-:W2:Y:S02]  /*30130*/  LDL.LU R6, [R1+0x44] ;  /* 0x0000440001067983 */ /* 0x000ea40000300800 */
[----:B------:R-:W-:-:S05]  /*30140*/  SHF.R.U32.HI R11, RZ, 0x2, R11 ;  /* 0x00000002ff0b7819 */ /* 0x000fca000001160b */
[----:B------:R-:W-:-:S04]  /*30150*/  IMAD R0, R10, 0x80, R11 ;  /* 0x000000800a007824 */ /* 0x000fc800078e020b */
[----:B------:R-:W-:Y:S02]  /*30160*/  VIADD R5, R0, 0x20 ;  /* 0x0000002000057836 */ /* 0x000fe40000000000 */
[----:B--2---:R-:W-:Y:S02]  /*30170*/  IMAD R2, R6, R7, RZ ;  /* 0x0000000706027224 */ /* 0x004fe400078e02ff */
[----:B------:R-:W0:Y:S03]  /*30180*/  SHFL.IDX PT, R7, R4, RZ, 0x1c1f ;  /* 0x001c1fff04077589 */ /* 0x000e2600000e0000 */
[----:B------:R-:W-:Y:S01]  /*30190*/  ISETP.GE.AND P4, PT, R0, R2, PT ;  /* 0x000000020000720c */ /* 0x000fe20003f86270 */
[----:B------:R-:W1:-:S12]  /*301a0*/  SHFL.IDX PT, R6, R3, RZ, 0x1c1f ;  /* 0x001c1fff03067589 */ /* 0x000e5800000e0000 */
        /* <DEDUP_REMOVED lines=31> */
.L_x_2880:
[----:B------:R-:W-:Y:S01]  /*303a0*/  VIADD R0, R0, 0x60 ;  /* 0x0000006000007836 */ /* 0x000fe20000000000 */
[----:B------:R-:W-:Y:S04]  /*303b0*/  BSSY B0, `(.L_x_2633) ;  /* 0x000000b000007945 */ /* 0x000fe80003800000 */
[----:B------:R-:W-:-:S13]  /*303c0*/  ISETP.GE.AND P3, PT, R0, R2, PT ;  /* 0x000000020000720c */ /* 0x000fda0003f66270 */
[----:B------:R-:W-:Y:S05]  /*303d0*/  @P3 BRA `(.L_x_2634) ;  /* 0x0000000000203947 */ /* 0x000fea0003800000 */
[----:B--2---:R-:W-:-:S05]  /*303e0*/  IADD3 R2, P3, R9, R3, RZ ;  /* 0x0000000309027210 */ /* 0x004fca0007f7e0ff */
[----:B01----:R-:W-:-:S05]  /*303f0*/  IMAD.X R3, RZ, RZ, R5, P3 ;  /* 0x000000ffff037224 */ /* 0x003fca00018e0605 */
[----:B------:R-:W-:Y:S01]  /*30400*/  @!PT LDS RZ, [RZ] ;  /* 0x00000000fffff984 */ /* 0x000fe20000000800 */
[----:B------:R-:W-:Y:S01]  /*30410*/  @!PT LDS RZ, [RZ] ;  /* 0x00000000fffff984 */ /* 0x000fe20000000800 */
[----:B------:R-:W-:Y:S01]  /*30420*/  @!PT LDS RZ, [RZ] ;  /* 0x00000000fffff984 */ /* 0x000fe20000000800 */
[----:B------:R4:W-:Y:S04]  /*30430*/  LDGSTS.E.BYPASS.LTC128B.128 [R8+0x1fa00], desc[UR54][R2.64], !P0 ;  /* 0x1fa0000002087fae */ /* 0x0009e8000c101d76 */
[----:B------:R4:W-:Y:S04]  /*30440*/  LDGSTS.E.BYPASS.LTC128B.128 [R8+0x21a00], desc[UR54][R2.64+0x40], !P1 ;  /* 0x21a0004002087fae */ /* 0x0009e8000c901d76 */
[----:B------:R4:W-:Y:S02]  /*30450*/  LDGSTS.E.BYPASS.LTC128B.128 [R8+0x23a00], desc[UR54][R2.64+0x80], !P2 ;  /* 0x23a0008002087fae */ /* 0x0009e4000d101d76 */
.L_x_2634:
[----:B------:R-:W-:Y:S05]  /*30460*/  BSYNC B0 ;  /* 0x0000000000007941 */ /* 0x000fea0003800000 */
.L_x_2633:
[----:B------:R-:W-:Y:S01]  /*30470*/  NOP ;  /* 0x0000000000007918 */ /* 0x000fe20000000000 */
[----:B------:R-:W-:-:S13]  /*30480*/  PLOP3.LUT P0, PT, PT, PT, PT, 0x80, 0x0 ;  /* 0x000000000000781c */ /* 0x000fda0003f0f070 */
.L_x_2635:
[----:B------:R-:W-:Y:S02]  /*30490*/  PLOP3.LUT P1, PT, P1, P0, PT, 0xa2, 0x0 ;  /* 0x000000000000781c */ /* 0x000fe40000f21472 */
[----:B------:R-:W-:-:S08]  /*304a0*/  @P0 R2UR P1, UR4, R18 ;  /* 0x00000000120402ca */ /* 0x000fd00000020000 */
[----:B------:R-:W-:-:S05]  /*304b0*/  @P0 PLOP3.LUT P0, PT, P1, PT, PT, 0x80, 0x0 ;  /* 0x000000000000081c */ /* 0x000fca0000f0f070 */
[----:B------:R-:W-:Y:S01]  /*304c0*/  @!P1 SYNCS.ARRIVE.TRANS64.RED.A0T1 RZ, [UR4+0x33400], RZ ;  /* 0x033400ffffff99a7 */ /* 0x000fe20008200404 */
[----:B------:R-:W-:Y:S07]  /*304d0*/  @!P1 ARRIVES.LDGSTSBAR.64.TRANSCNT [UR4+0x33400] ;  /* 0x03340000ff0099b0 */ /* 0x000fee0008000a84 */
[----:B------:R-:W-:Y:S05]  /*304e0*/  @P0 BRA.U.ANY `(.L_x_2635) ;  /* 0xfffffffd00e80947 */ /* 0x000fea000393ffff */
[----:B----4-:R-:W4:Y:S02]  /*304f0*/  LDL.LU R2, [R1+0x58] ;  /* 0x0000580001027983 */ /* 0x010f240000300800 */
[----:B----4-:R-:W-:-:S04]  /*30500*/  IADD3 R2, R2, 0x1, RZ ;  /* 0x0000000102027810 */ /* 0x010fc80007ffe0ff */
[----:B------:R-:W-:Y:S01]  /*30510*/  LEA.HI R0, R2, R2, RZ, 0x1 ;  /* 0x0000000202007211 */ /* 0x000fe200078f08ff */
[----:B------:R4:W-:Y:S03]  /*30520*/  STL [R1+0x58], R2 ;  /* 0x0000580201007387 */ /* 0x0009e60000100800 */
        /* <DEDUP_REMOVED lines=8> */
.L_x_2881:
[----:B------:R-:W-:Y:S05]  /*305b0*/  BSYNC B0 ;  /* 0x0000000000007941 */ /* 0x000fea0003800000 */
.L_x_2636:
[----:B------:R-:W5:Y:S04]  /*305c0*/  LDL.LU R2, [R1+0x48] ;  /* 0x0000480001027983 */ /* 0x000f680000300800 */
[----:B0-2---:R-:W2:Y:S01]  /*305d0*/  LDL R3, [R1+0x20] ;  /* 0x0000200001037983 */ /* 0x005ea20000100800 */
[----:B-----5:R-:W-:-:S05]  /*305e0*/  VIADD R2, R2, 0xfffffffe ;  /* 0xfffffffe02027836 */ /* 0x020fca0000000000 */
[----:B--2---:R-:W-:-:S13]  /*305f0*/  ISETP.GE.AND P0, PT, R2, R3, PT ;  /* 0x000000030200720c */ /* 0x004fda0003f06270 */
[----:B------:R-:W-:Y:S05]  /*30600*/  @!P0 BRA `(.L_x_2638) ;  /* 0x0000001000e48947 */ /* 0x000fea0003800000 */
[----:B---3--:R0:W5:Y:S01]  /*30610*/  LDL.LU R8, [R1+0x18] ;  /* 0x0000180001087983 */ /* 0x0081620000300800 */
[----:B----4-:R-:W-:-:S07]  /*30620*/  IMAD.MOV.U32 R0, RZ, RZ, R19 ;  /* 0x000000ffff007224 */ /* 0x010fce00078e0013 */
.L_x_2662:
        /* <DEDUP_REMOVED lines=8> */
[----:B-----5:R-:W-:-:S05]  /*306b0*/  LOP3.LUT R9, R8, R3, RZ, 0x3c, !PT ;  /* 0x0000000308097212 */ /* 0x020fca00078e3cff */
[----:B------:R2:W-:Y:S02]  /*306c0*/  STL [R1+0x18], R9 ;  /* 0x0000180901007387 */ /* 0x0005e40000100800 */
[----:B------:R-:W-:Y:S05]  /*306d0*/  @!P1 BRA `(.L_x_2640) ;  /* 0x0000000800849947 */ /* 0x000fea0003800000 */
[----:B------:R-:W-:Y:S01]  /*306e0*/  ULDC.64 UR4, c[0x0][0x418] ;  /* 0x0001060000047ab9 */ /* 0x000fe20000000a00 */
[----:B------:R-:W-:Y:S01]  /*306f0*/  IMAD.MOV.U32 R3, RZ, RZ, R2 ;  /* 0x000000ffff037224 */ /* 0x000fe200078e0002 */
        /* <DEDUP_REMOVED lines=12> */
[----:B------:R-:W-:Y:S02]  /*307c0*/  IADD3 R3, -R4, RZ, RZ ;  /* 0x000000ff04037210 */ /* 0x000fe40007ffe1ff */
[----:B------:R-:W-:-:S03]  /*307d0*/  SHF.R.S32.HI R5, RZ, 0x1f, R4 ;  /* 0x0000001fff057819 */ /* 0x000fc60000011404 */
        /* <DEDUP_REMOVED lines=8> */
.L_x_2641:
        /* <DEDUP_REMOVED lines=8> */
.L_x_2882:
[----:B------:R-:W-:Y:S05]  /*308e0*/  BSYNC B1 ;  /* 0x0000000000017941 */ /* 0x000fea0003800000 */
.L_x_2642:
        /* <DEDUP_REMOVED lines=9> */
.L_x_2645:
[----:B------:R-:W-:Y:S05]  /*30980*/  BSYNC B1 ;  /* 0x0000000000017941 */ /* 0x000fea0003800000 */
.L_x_2644:
[----:B------:R-:W3:Y:S01]  /*30990*/  LDL R7, [R1+0x28] ;  /* 0x0000280001077983 */ /* 0x000ee20000100800 */
[----:B------:R-:W-:Y:S01]  /*309a0*/  IMAD.MOV.U32 R14, RZ, RZ, RZ ;  /* 0x000000ffff0e7224 */ /* 0x000fe200078e00ff */
[----:B------:R-:W-:Y:S01]  /*309b0*/  UIADD3 UR4, UP0, UR40, 0x470, URZ ;  /* 0x0000047028047890 */ /* 0x000fe2000ff1e03f */
[----:B------:R-:W-:Y:S01]  /*309c0*/  IMAD R4, R19, 0x7800, R18 ;  /* 0x0000780013047824 */ /* 0x000fe200078e0212 */
        /* <DEDUP_REMOVED lines=8> */
.L_x_2646:
        /* <DEDUP_REMOVED lines=10> */
[----:B------:R-:W-:Y:S01]  /*30af0*/  MOV R13, 0x40 ;  /* 0x00000040000d7802 */ /* 0x000fe20000000f00 */
[----:B------:R-:W-:Y:S01]  /*30b00*/  VIADD R9, R4, 0x11a00 ;  /* 0x00011a0004097836 */ /* 0x000fe20000000000 */
[----:B------:R-:W-:Y:S01]  /*30b10*/  PLOP3.LUT P0, PT, PT, PT, PT, 0x80, 0x0 ;  /* 0x000000000000781c */ /* 0x000fe20003f0f070 */
[----:B------:R-:W-:Y:S01]  /*30b20*/  UMOV UR6, 0x0 ;  /* 0x0000000000067882 */ /* 0x000fe20000000000 */
[----:B------:R-:W-:Y:S01]  /*30b30*/  R2UR UR10, R13 ;  /* 0x000000000d0a72ca */ /* 0x000fe200000e0000 */
[----:B------:R-:W-:-:S14]  /*30b40*/  UMOV UR7, 0x14f00000 ;  /* 0x14f0000000077882 */ /* 0x000fdc0000000000 */
.L_x_2647:
        /* <DEDUP_REMOVED lines=16> */
.L_x_2648:
        /* <DEDUP_REMOVED lines=13> */
.L_x_2883:
[----:B------:R-:W-:Y:S05]  /*30d20*/  BSYNC B1 ;  /* 0x0000000000017941 */ /* 0x000fea0003800000 */
.L_x_2649:
        /* <DEDUP_REMOVED lines=11> */
.L_x_2652:
[----:B------:R-:W-:Y:S05]  /*30de0*/  BSYNC B1 ;  /* 0x0000000000017941 */ /* 0x000fea0003800000 */
.L_x_2651:
[----:B------:R-:W-:Y:S01]  /*30df0*/  R2UR UR10, R14 ;  /* 0x000000000e0a72ca */ /* 0x000fe200000e0000 */
[----:B------:R-:W-:Y:S01]  /*30e00*/  UIADD3 UR4, UP0, UR40, 0x370, URZ ;  /* 0x0000037028047890 */ /* 0x000fe2000ff1e03f */
[----:B------:R-:W-:Y:S01]  /*30e10*/  R2UR UR6, R10 ;  /* 0x000000000a0672ca */ /* 0x000fe200000e0000 */
[----:B------:R-:W-:Y:S01]  /*30e20*/  VIADD R3, R4, 0x24200 ;  /* 0x0002420004037836 */ /* 0x000fe20000000000 */
[----:B------:R-:W-:Y:S01]  /*30e30*/  R2UR UR7, R11 ;  /* 0x000000000b0772ca */ /* 0x000fe200000e0000 */
[----:B------:R-:W-:Y:S01]  /*30e40*/  UIADD3.X UR5, URZ, UR41, URZ, UP0, !UPT ;  /* 0x000000293f057290 */ /* 0x000fe200087fe43f */
[----:B------:R-:W-:Y:S02]  /*30e50*/  PLOP3.LUT P0, PT, PT, PT, PT, 0x80, 0x0 ;  /* 0x000000000000781c */ /* 0x000fe40003f0f070 */
[----:B-12---:R-:W-:-:S11]  /*30e60*/  IADD3 R6, R6, 0x33430, RZ ;  /* 0x0003343006067810 */ /* 0x006fd60007ffe0ff */
.L_x_2653:
        /* <DEDUP_REMOVED lines=15> */
.L_x_2654:
        /* <DEDUP_REMOVED lines=15> */
.L_x_2655:
        /* <DEDUP_REMOVED lines=10> */
.L_x_2640:
[----:B------:R-:W-:Y:S05]  /*310f0*/  BSYNC B0 ;  /* 0x0000000000007941 */ /* 0x000fea0003800000 */
.L_x_2639:
[----:B------:R-:W-:-:S06]  /*31100*/  UISETP.NE.AND UP0, UPT, UR37, 0x3, UPT ;  /* 0x000000032500788c */ /* 0x000fcc000bf05270 */
[----:B------:R-:W-:-:S13]  /*31110*/  PLOP3.LUT P0, PT, PT, PT, UP0, 0x80, 0x0 ;  /* 0x000000000000781c */ /* 0x000fda0003f0f008 */
[----:B------:R-:W-:Y:S05]  /*31120*/  @!P0 BRA `(.L_x_2656) ;  /* 0x0000000000048947 */ /* 0x000fea0003800000 */
[----:B------:R-:W-:Y:S01]  /*31130*/  BPT.TRAP 0x1 ;  /* 0x000000040000795c */ /* 0x000fe20000300000 */
.L_x_2656:
        /* <DEDUP_REMOVED lines=8> */
.L_x_2884:
[----:B------:R-:W-:Y:S05]  /*311c0*/  BSYNC B0 ;  /* 0x0000000000007941 */ /* 0x000fea0003800000 */
.L_x_2657:
[----:B------:R-:W-:Y:S05]  /*311d0*/  @!P1 BRA `(.L_x_2659) ;  /* 0x0000000000049947 */ /* 0x000fea0003800000 */
[----:B------:R-:W-:Y:S01]  /*311e0*/  BPT.TRAP 0x1 ;  /* 0x000000040000795c */ /* 0x000fe20000300000 */
.L_x_2659:
[----:B---3--:R-:W-:Y:S01]  /*311f0*/  SHF.L.U32 R4, R8, 0x1f, RZ ;  /* 0x0000001f08047819 */ /* 0x008fe200000006ff */
[----:B------:R-:W-:-:S03]  /*31200*/  IMAD R10, R0, 0x7800, RZ ;  /* 0x00007800000a7824 */ /* 0x000fc600078e02ff */
[----:B------:R-:W3:Y:S02]  /*31210*/  SYNCS.PHASECHK.TRANS64.TRYWAIT P0, [R3+URZ+0x33460], R4 ;  /* 0x03346004030075a7 */ /* 0x000ee4000800017f */
[----:B---3--:R-:W-:Y:S05]  /*31220*/  @!P0 BRA `(.L_x_2660) ;  /* 0x0000007000848947 */ /* 0x008fea0003800000 */
.L_x_2885:
[----:B------:R-:W4:Y:S04]  /*31230*/  LDL R0, [R1+0x30] ;  /* 0x0000300001007983 */ /* 0x000f280000100800 */
[----:B------:R-:W5:Y:S01]  /*31240*/  LDL R11, [R1+0x2c] ;  /* 0x00002c00010b7983 */ /* 0x000f620000100800 */
[----:B------:R-:W-:Y:S05]  /*31250*/  WARPSYNC.ALL ;  /* 0x0000000000007948 */ /* 0x000fea0003800000 */
[----:B----4-:R-:W-:-:S02]  /*31260*/  LOP3.LUT R0, R10, R0, RZ, 0xfc, !PT ;  /* 0x000000000a007212 */ /* 0x010fc400078efcff */
[----:B-----5:R-:W-:-:S03]  /*31270*/  LOP3.LUT R12, R10, R11, RZ, 0xfc, !PT ;  /* 0x0000000b0a0c7212 */ /* 0x020fc600078efcff */
[C---:B------:R-:W-:Y:S01]  /*31280*/  IMAD.IADD R0, R18.reuse, 0x1, R0 ;  /* 0x0000000112007824 */ /* 0x040fe200078e0200 */
[----:B------:R-:W-:-:S04]  /*31290*/  IADD3 R12, R18, R12, RZ ;  /* 0x0000000c120c7210 */ /* 0x000fc80007ffe0ff */
        /* <DEDUP_REMOVED lines=98> */
.L_x_2661:
[----:B------:R-:W3:Y:S01]  /*318c0*/  S2R R0, SR_TID.X ;  /* 0x0000000000007919 */ /* 0x000ee20000002100 */
[----:B--2---:R2:W-:Y:S01]  /*318d0*/  SYNCS.ARRIVE.TRANS64.A1T0 RZ, [R3+URZ+0x33450], RZ ;  /* 0x033450ff03ff79a7 */ /* 0x0045e2000810003f */
[----:B-1----:R1:W5:Y:S01]  /*318e0*/  LDL R8, [R1+0x18] ;  /* 0x0000180001087983 */ /* 0x0023620000100800 */
[----:B---3--:R-:W-:-:S03]  /*318f0*/  LOP3.LUT R4, R0, 0x7f, RZ, 0xc0, !PT ;  /* 0x0000007f00047812 */ /* 0x008fc600078ec0ff */
[----:B------:R-:W3:Y:S01]  /*31900*/  LDL R0, [R1+0x20] ;  /* 0x0000200001007983 */ /* 0x000ee20000100800 */
[----:B------:R-:W-:Y:S01]  /*31910*/  BAR.SYNC.DEFER_BLOCKING 0x2, 0x80 ;  /* 0x0082000000007b1d */ /* 0x000fe20000010000 */
[----:B------:R-:W-:-:S13]  /*31920*/  ISETP.NE.AND P0, PT, R4, RZ, PT ;  /* 0x000000ff0400720c */ /* 0x000fda0003f05270 */
[----:B--2---:R-:W-:-:S05]  /*31930*/  @!P0 VIADD R3, R3, 0x33480 ;  /* 0x0003348003038836 */ /* 0x004fca0000000000 */
[----:B------:R-:W-:-:S04]  /*31940*/  @!P0 PRMT R3, RZ, 0x654, R3 ;  /* 0x00000654ff038816 */ /* 0x000fc80000000003 */
[----:B------:R1:W-:Y:S01]  /*31950*/  @!P0 SYNCS.ARRIVE.TRANS64.RED.A1T0 RZ, [R3+URZ], RZ ;  /* 0x000000ff03ff89a7 */ /* 0x0003e2000810043f */
[C---:B---3--:R-:W-:Y:S01]  /*31960*/  ISETP.GT.AND P0, PT, R2.reuse, R0, PT ;  /* 0x000000000200720c */ /* 0x048fe20003f04270 */
[----:B------:R-:W-:Y:S02]  /*31970*/  VIADD R2, R2, 0xffffffff ;  /* 0xffffffff02027836 */ /* 0x000fe40000000000 */
[----:B------:R-:W-:-:S10]  /*31980*/  IMAD.MOV.U32 R0, RZ, RZ, R19 ;  /* 0x000000ffff007224 */ /* 0x000fd400078e0013 */
[----:B-1----:R-:W-:Y:S05]  /*31990*/  @P0 BRA `(.L_x_2662) ;  /* 0xffffffec00240947 */ /* 0x002fea000383ffff */
.L_x_2638:
        /* <DEDUP_REMOVED lines=18> */
.L_x_2664:
[----:B------:R-:W-:Y:S05]  /*31ac0*/  BSYNC B0 ;  /* 0x0000000000007941 */ /* 0x000fea0003800000 */
.L_x_2663:
[----:B------:R-:W-:-:S06]  /*31ad0*/  UISETP.NE.AND UP0, UPT, UR37, 0x3, UPT ;  /* 0x000000032500788c */ /* 0x000fcc000bf05270 */
[----:B------:R-:W-:-:S13]  /*31ae0*/  PLOP3.LUT P1, PT, PT, PT, UP0, 0x80, 0x0 ;  /* 0x000000000000781c */ /* 0x000fda0003f2f008 */
[----:B------:R-:W-:Y:S05]  /*31af0*/  @!P1 BRA `(.L_x_2665) ;  /* 0x0000000000049947 */ /* 0x000fea0003800000 */
[----:B------:R-:W-:Y:S01]  /*31b00*/  BPT.TRAP 0x1 ;  /* 0x000000040000795c */ /* 0x000fe20000300000 */
.L_x_2665:
        /* <DEDUP_REMOVED lines=9> */
.L_x_2886:
[----:B------:R-:W-:Y:S05]  /*31ba0*/  BSYNC B0 ;  /* 0x0000000000007941 */ /* 0x000fea0003800000 */
.L_x_2666:
[----:B------:R-:W-:Y:S05]  /*31bb0*/  @!P2 BRA `(.L_x_2668) ;  /* 0x000000000004a947 */ /* 0x000fea0003800000 */
[----:B------:R-:W-:Y:S01]  /*31bc0*/  BPT.TRAP 0x1 ;  /* 0x000000040000795c */ /* 0x000fe20000300000 */
.L_x_2668:
[----:B--2---:R-:W2:Y:S02]  /*31bd0*/  LDL R0, [R1+0x18] ;  /* 0x0000180001007983 */ /* 0x004ea40000100800 */
[----:B--2---:R-:W-:-:S04]  /*31be0*/  SHF.L.U32 R0, R0, 0x1f, RZ ;  /* 0x0000001f00007819 */ /* 0x004fc800000006ff */
[----:B------:R-:W2:Y:S02]  /*31bf0*/  SYNCS.PHASECHK.TRANS64.TRYWAIT P1, [R3+URZ+0x33460], R0 ;  /* 0x03346000030075a7 */ /* 0x000ea4000802017f */
[----:B--2---:R-:W-:Y:S05]  /*31c00*/  @!P1 BRA `(.L_x_2669) ;  /* 0x0000006800349947 */ /* 0x004fea0003800000 */
.L_x_2887:
        /* <DEDUP_REMOVED lines=106> */
.L_x_2670:
        /* <DEDUP_REMOVED lines=12> */
.L_x_2613:
        /* <DEDUP_REMOVED lines=9> */
[----:B------:R-:W2:Y:S04]  /*32400*/  LDS.128 R4, [R18+0x334d0] ;  /* 0x0334d00012047984 */ /* 0x000ea80000000c00 */
[----:B--2---:R2:W-:Y:S04]  /*32410*/  STL.64 [R1], R4 ;  /* 0x0000000401007387 */ /* 0x0045e80000100a00 */
[----:B------:R2:W-:Y:S01]  /*32420*/  STL.64 [R1+0x8], R6 ;  /* 0x0000080601007387 */ /* 0x0005e20000100a00 */
[----:B------:R-:W-:Y:S06]  /*32430*/  BAR.ARV 0x4, 0x180 ;  /* 0x0106000000007b1d */ /* 0x000fec0000002000 */
[----:B------:R-:W-:Y:S05]  /*32440*/  BRA `(.L_x_2672) ;  /* 0x0000001000387947 */ /* 0x000fea0003800000 */
.L_x_2671:
        /* <DEDUP_REMOVED lines=25> */
[----:B---3--:R-:W-:Y:S01]  /*325e0*/  @!P1 MOV R4, R8 ;  /* 0x0000000800049202 */ /* 0x008fe20000000f00 */
[----:B------:R-:W-:-:S02]  /*325f0*/  IMAD.MOV.U32 R8, RZ, RZ, RZ ;  /* 0x000000ffff087224 */ /* 0x000fc400078e00ff */
        /* <DEDUP_REMOVED lines=18> */
[----:B------:R1:W2:Y:S02]  /*32720*/  SHFL.IDX PT, R9, R7, 0x1f, 0x1f ;  /* 0x03e01f0007097f89 */ /* 0x0002a400000e0000 */
.L_x_2897:
[----:B------:R-:W-:Y:S02]  /*32730*/  ULDC UR4, c[0x0][0xc38] ;  /* 0x00030e0000047ab9 */ /* 0x000fe40000000800 */
[----:B------:R-:W-:-:S04]  /*32740*/  IMAD.U32 R2, RZ, RZ, UR4 ;  /* 0x00000004ff027e24 */ /* 0x000fc8000f8e00ff */
[----:B--2---:R-:W-:-:S04]  /*32750*/  IMAD R9, R9, R2, RZ ;  /* 0x0000000209097224 */ /* 0x004fc800078e02ff */
[----:B------:R-:W-:-:S05]  /*32760*/  IMAD.IADD R0, R0, 0x1, R9 ;  /* 0x0000000100007824 */ /* 0x000fca00078e0209 */
[----:B------:R-:W-:-:S13]  /*32770*/  ISETP.GT.AND P6, PT, R0, R5, PT ;  /* 0x000000050000720c */ /* 0x000fda0003fc4270 */
[----:B------:R-:W-:Y:S05]  /*32780*/  @P6 BRA `(.L_x_2674) ;  /* 0x0000000000ac6947 */ /* 0x000fea0003800000 */
.L_x_2677:
[----:B------:R-:W2:Y:S01]  /*32790*/  LDL.LU R3, [R1+0xc] ;  /* 0x00000c0001037983 */ /* 0x000ea20000300800 */
[----:B------:R-:W3:Y:S01]  /*327a0*/  LDC R2, c[0x0][0xc3c] ;  /* 0x00030f00ff027b82 */ /* 0x000ee20000000800 */
[----:B--2---:R-:W-:-:S05]  /*327b0*/  VIADD R3, R3, 0x1f ;  /* 0x0000001f03037836 */ /* 0x004fca0000000000 */
[----:B---3--:R-:W-:-:S13]  /*327c0*/  ISETP.GE.AND P6, PT, R3, R2, PT ;  /* 0x000000020300720c */ /* 0x008fda0003fc6270 */
[----:B------:R-:W-:Y:S05]  /*327d0*/  @P6 BRA `(.L_x_2675) ;  /* 0x0000000800ec6947 */ /* 0x000fea0003800000 */
[----:B------:R-:W2:Y:S01]  /*327e0*/  S2R R4, SR_TID.X ;  /* 0x0000000000047919 */ /* 0x000ea20000002100 */
[----:B------:R3:W-:Y:S01]  /*327f0*/  STL [R1+0xc], R3 ;  /* 0x00000c0301007387 */ /* 0x0007e20000100800 */
[----:B--2---:R-:W-:-:S05]  /*32800*/  LOP3.LUT R4, R4, 0x1f, RZ, 0xc0, !PT ;  /* 0x0000001f04047812 */ /* 0x004fca00078ec0ff */
[----:B------:R-:W-:Y:S02]  /*32810*/  IMAD.IADD R6, R3, 0x1, R4 ;  /* 0x0000000103067824 */ /* 0x000fe400078e0204 */
[----:B------:R-:W-:-:S03]  /*32820*/  IMAD.MOV.U32 R4, RZ, RZ, RZ ;  /* 0x000000ffff047224 */ /* 0x000fc600078e00ff */
[----:B------:R-:W-:-:S13]  /*32830*/  ISETP.GE.OR P6, PT, R6, R2, !P0 ;  /* 0x000000020600720c */ /* 0x000fda00047c6670 */
[----:B---3--:R-:W2:Y:S02]  /*32840*/  @!P6 LDC.64 R2, c[0x0][0xc80] ;  /* 0x00032000ff02eb82 */ /* 0x008ea40000000a00 */
[----:B--2---:R-:W-:-:S05]  /*32850*/  @!P6 IMAD.WIDE R2, R6, 0x4, R2 ;  /* 0x000000040602e825 */ /* 0x004fca00078e0202 */
[----:B------:R2:W3:Y:S02]  /*32860*/  @!P6 LDG.E R4, desc[UR54][R2.64] ;  /* 0x000000360204e981 */ /* 0x0004e4000c1e1900 */
[----:B--2---:R-:W2:Y:S02]  /*32870*/  @!P6 LDC.64 R2, c[0x0][0xc78] ;  /* 0x00031e00ff02eb82 */ /* 0x004ea40000000a00 */
[----:B--2---:R-:W-:Y:S01]  /*32880*/  @!P6 IMAD.WIDE R2, R6, 0x4, R2 ;  /* 0x000000040602e825 */ /* 0x004fe200078e0202 */
[----:B------:R-:W-:-:S06]  /*32890*/  MOV R6, RZ ;  /* 0x000000ff00067202 */ /* 0x000fcc0000000f00 */
[----:B------:R-:W3:Y:S01]  /*328a0*/  @!P6 LDG.E R6, desc[UR54][R2.64] ;  /* 0x000000360206e981 */ /* 0x000ee2000c1e1900 */
[----:B------:R-:W-:Y:S01]  /*328b0*/  UMOV UR4, 0xffffffff ;  /* 0xffffffff00047882 */ /* 0x000fe20000000000 */
[----:B---3--:R-:W-:Y:S02]  /*328c0*/  IMAD R2, R6, R4, RZ ;  /* 0x0000000406027224 */ /* 0x008fe400078e02ff */
[----:B------:R-:W-:Y:S05]  /*328d0*/  BRA.DIV UR4, `(.L_x_2676) ;  /* 0x0000006204747947 */ /* 0x000fea000b800000 */
        /* <DEDUP_REMOVED lines=14> */
[----:B-1----:R-:W-:-:S05]  /*329c0*/  IMAD.IADD R7, R2, 0x1, R3 ;  /* 0x0000000102077824 */ /* 0x002fca00078e0203 */
[----:B------:R1:W2:Y:S02]  /*329d0*/  SHFL.IDX PT, R9, R7, 0x1f, 0x1f ;  /* 0x03e01f0007097f89 */ /* 0x0002a400000e0000 */
.L_x_2905:
[----:B------:R-:W-:Y:S02]  /*329e0*/  ULDC UR4, c[0x0][0xc38] ;  /* 0x00030e0000047ab9 */ /* 0x000fe40000000800 */
[----:B------:R-:W-:-:S04]  /*329f0*/  IMAD.U32 R2, RZ, RZ, UR4 ;  /* 0x00000004ff027e24 */ /* 0x000fc8000f8e00ff */
[----:B--2---:R-:W-:-:S05]  /*32a00*/  IMAD R9, R9, R2, RZ ;  /* 0x0000000209097224 */ /* 0x004fca00078e02ff */
[----:B------:R-:W-:-:S04]  /*32a10*/  IADD3 R0, R9, R0, RZ ;  /* 0x0000000009007210 */ /* 0x000fc80007ffe0ff */
[----:B------:R-:W-:-:S13]  /*32a20*/  ISETP.GT.AND P6, PT, R0, R5, PT ;  /* 0x000000050000720c */ /* 0x000fda0003fc4270 */
[----:B------:R-:W-:Y:S05]  /*32a30*/  @!P6 BRA `(.L_x_2677) ;  /* 0xfffffffc0054e947 */ /* 0x000fea000383ffff */
.L_x_2674:
[----:B------:R-:W-:Y:S01]  /*32a40*/  IMAD.IADD R9, R0, 0x1, -R9 ;  /* 0x0000000100097824 */ /* 0x000fe200078e0a09 */
[----:B------:R-:W-:-:S03]  /*32a50*/  UMOV UR4, 0xffffffff ;  /* 0xffffffff00047882 */ /* 0x000fc60000000000 */
[----:B------:R-:W-:-:S05]  /*32a60*/  IMAD R0, R7, R2, R9 ;  /* 0x0000000207007224 */ /* 0x000fca00078e0209 */
[----:B------:R-:W-:Y:S01]  /*32a70*/  ISETP.GT.AND P6, PT, R0, R5, PT ;  /* 0x000000050000720c */ /* 0x000fe20003fc4270 */
[----:B------:R-:W-:-:S12]  /*32a80*/  BRA.DIV UR4, `(.L_x_2678) ;  /* 0x0000006204e07947 */ /* 0x000fd8000b800000 */
[----:B------:R-:W2:Y:S01]  /*32a90*/  LDL.LU R10, [R1+0xc] ;  /* 0x00000c00010a7983 */ /* 0x000ea20000300800 */
[----:B------:R-:W-:-:S04]  /*32aa0*/  VOTE.ANY R0, PT, !P6 ;  /* 0x0000000000007806 */ /* 0x000fc800070e0100 */
[----:B------:R-:W3:Y:S02]  /*32ab0*/  POPC R3, R0 ;  /* 0x0000000000037309 */ /* 0x000ee40000000000 */
[----:B---3--:R3:W4:Y:S04]  /*32ac0*/  SHFL.IDX PT, R4, R4, R3, 0x1f ;  /* 0x00001f0304047589 */ /* 0x00872800000e0000 */
[----:B------:R3:W0:Y:S01]  /*32ad0*/  SHFL.IDX PT, R6, R6, R3, 0x1f ;  /* 0x00001f0306067589 */ /* 0x00062200000e0000 */
[----:B--2---:R-:W-:-:S05]  /*32ae0*/  IMAD.IADD R10, R3, 0x1, R10 ;  /* 0x00000001030a7824 */ /* 0x004fca00078e020a */
[----:B0---4-:R3:W-:Y:S02]  /*32af0*/  STL [R1+0xc], R10 ;  /* 0x00000c0a01007387 */ /* 0x0117e40000100800 */
.L_x_2910:
[----:B------:R-:W-:-:S13]  /*32b00*/  ISETP.NE.AND P0, PT, R0, RZ, PT ;  /* 0x000000ff0000720c */ /* 0x000fda0003f05270 */
[----:B------:R-:W-:Y:S05]  /*32b10*/  @!P0 BRA `(.L_x_2679) ;  /* 0x0000000000148947 */ /* 0x000fea0003800000 */
[----:B------:R-:W-:Y:S01]  /*32b20*/  UMOV UR4, 0xffffffff ;  /* 0xffffffff00047882 */ /* 0x000fe20000000000 */
[----:B---3--:R-:W-:Y:S02]  /*32b30*/  VIADD R3, R3, 0xffffffff ;  /* 0xffffffff03037836 */ /* 0x008fe40000000000 */
[----:B------:R-:W-:Y:S05]  /*32b40*/  BRA.DIV UR4, `(.L_x_2680) ;  /* 0x0000006604187947 */ /* 0x000fea000b800000 */
[----:B------:R2:W3:Y:S02]  /*32b50*/  SHFL.IDX PT, R3, R7, R3, 0x1f ;  /* 0x00001f0307037589 */ /* 0x0004e400000e0000 */
.L_x_2913:
[----:B---3--:R-:W-:-:S07]  /*32b60*/  IMAD.MOV.U32 R8, RZ, RZ, R3 ;  /* 0x000000ffff087224 */ /* 0x008fce00078e0003 */
.L_x_2679:
[----:B------:R-:W-:Y:S01]  /*32b70*/  ISETP.NE.AND P0, PT, R6, 0x1, PT ;  /* 0x000000010600780c */ /* 0x000fe20003f05270 */
[----:B------:R-:W-:-:S05]  /*32b80*/  IMAD R0, R8, R2, R9 ;  /* 0x0000000208007224 */ /* 0x000fca00078e0209 */
[----:B------:R4:W-:Y:S02]  /*32b90*/  STL [R1], R0 ;  /* 0x0000000001007387 */ /* 0x0009e40000100800 */
[----:B----4-:R-:W-:-:S05]  /*32ba0*/  IMAD.IADD R0, R5, 0x1, -R0 ;  /* 0x0000000105007824 */ /* 0x010fca00078e0a00 */
[----:B------:R-:W-:Y:S05]  /*32bb0*/  @!P0 BRA `(.L_x_2681) ;  /* 0x0000000000e48947 */ /* 0x000fea0003800000 */
[----:B------:R-:W-:-:S04]  /*32bc0*/  IABS R5, R4 ;  /* 0x0000000400057213 */ /* 0x000fc80000000000 */
[----:B------:R-:W4:Y:S08]  /*32bd0*/  I2F.RP R2, R5 ;  /* 0x0000000500027306 */ /* 0x000f300000209400 */
[----:B----4-:R-:W4:Y:S02]  /*32be0*/  MUFU.RCP R2, R2 ;  /* 0x0000000200027308 */ /* 0x010f240000001000 */
[----:B----4-:R-:W-:-:S06]  /*32bf0*/  VIADD R2, R2, 0xffffffe ;  /* 0x0ffffffe02027836 */ /* 0x010fcc0000000000 */
[----:B---3--:R-:W3:Y:S02]  /*32c00*/  F2I.FTZ.U32.TRUNC.NTZ R3, R2 ;  /* 0x0000000200037305 */ /* 0x008ee4000021f000 */
[----:B---3--:R-:W-:-:S05]  /*32c10*/  IADD3 R2, RZ, -R3, RZ ;  /* 0x80000003ff027210 */ /* 0x008fca0007ffe0ff */
        /* <DEDUP_REMOVED lines=9> */
[----:B------:R-:W-:Y:S01]  /*32cb0*/  @!P1 IMAD.IADD R2, R2, 0x1, -R5 ;  /* 0x0000000102029824 */ /* 0x000fe200078e0a05 */
[----:B------:R-:W-:Y:S02]  /*32cc0*/  @!P1 IADD3 R8, R8, 0x1, RZ ;  /* 0x0000000108089810 */ /* 0x000fe40007ffe0ff */
[----:B------:R-:W-:Y:S02]  /*32cd0*/  ISETP.NE.AND P1, PT, R4, RZ, PT ;  /* 0x000000ff0400720c */ /* 0x000fe40003f25270 */
[----:B------:R-:W-:Y:S02]  /*32ce0*/  ISETP.GE.U32.AND P0, PT, R2, R5, PT ;  /* 0x000000050200720c */ /* 0x000fe40003f06070 */
[----:B------:R-:W-:-:S04]  /*32cf0*/  IABS R5, R6 ;  /* 0x0000000600057213 */ /* 0x000fc80000000000 */
[----:B------:R-:W3:Y:S07]  /*32d00*/  I2F.RP R2, R5 ;  /* 0x0000000500027306 */ /* 0x000eee0000209400 */
[----:B------:R-:W-:Y:S01]  /*32d10*/  @P0 VIADD R8, R8, 0x1 ;  /* 0x0000000108080836 */ /* 0x000fe20000000000 */
[----:B---3--:R-:W3:Y:S02]  /*32d20*/  MUFU.RCP R2, R2 ;  /* 0x0000000200027308 */ /* 0x008ee40000001000 */
[----:B---3--:R-:W-:-:S06]  /*32d30*/  VIADD R2, R2, 0xffffffe ;  /* 0x0ffffffe02027836 */ /* 0x008fcc0000000000 */
[----:B------:R-:W3:Y:S02]  /*32d40*/  F2I.FTZ.U32.TRUNC.NTZ R3, R2 ;  /* 0x0000000200037305 */ /* 0x000ee4000021f000 */
[----:B---3--:R-:W-:-:S04]  /*32d50*/  IMAD.MOV R2, RZ, RZ, -R3 ;  /* 0x000000ffff027224 */ /* 0x008fc800078e0a03 */
[----:B-12---:R-:W-:Y:S02]  /*32d60*/  IMAD R7, R2, R5, RZ ;  /* 0x0000000502077224 */ /* 0x006fe400078e02ff */
        /* <DEDUP_REMOVED lines=13> */
[----:B------:R-:W-:Y:S01]  /*32e40*/  @!P1 IMAD.IADD R2, R2, 0x1, -R5 ;  /* 0x0000000102029824 */ /* 0x000fe200078e0a05 */
[----:B------:R-:W-:Y:S02]  /*32e50*/  @!P1 IADD3 R7, R7, 0x1, RZ ;  /* 0x0000000107079810 */ /* 0x000fe40007ffe0ff */
        /* <DEDUP_REMOVED lines=15> */
.L_x_2681:
[----:B---3--:R-:W3:Y:S01]  /*32f50*/  LDL R3, [R1+0xc] ;  /* 0x00000c0001037983 */ /* 0x008ee20000100800 */
[----:B-12---:R-:W3:Y:S02]  /*32f60*/  LDC.64 R6, c[0x0][0xc90] ;  /* 0x00032400ff067b82 */ /* 0x006ee40000000a00 */
[----:B---3--:R-:W-:-:S05]  /*32f70*/  IMAD.WIDE R6, R3, 0x4, R6 ;  /* 0x0000000403067825 */ /* 0x008fca00078e0206 */
[----:B------:R-:W2:Y:S02]  /*32f80*/  LDG.E R3, desc[UR54][R6.64] ;  /* 0x0000003606037981 */ /* 0x000ea4000c1e1900 */
[----:B--2---:R-:W-:-:S05]  /*32f90*/  IMAD R5, R4, R3, RZ ;  /* 0x0000000304057224 */ /* 0x004fca00078e02ff */
[----:B------:R-:W-:-:S04]  /*32fa0*/  IABS R8, R5 ;  /* 0x0000000500087213 */ /* 0x000fc80000000000 */
[----:B------:R-:W1:Y:S08]  /*32fb0*/  I2F.RP R6, R8 ;  /* 0x0000000800067306 */ /* 0x000e700000209400 */
[----:B-1----:R-:W1:Y:S02]  /*32fc0*/  MUFU.RCP R6, R6 ;  /* 0x0000000600067308 */ /* 0x002e640000001000 */
[----:B-1----:R-:W-:-:S06]  /*32fd0*/  VIADD R6, R6, 0xffffffe ;  /* 0x0ffffffe06067836 */ /* 0x002fcc0000000000 */
[----:B------:R-:W1:Y:S02]  /*32fe0*/  F2I.FTZ.U32.TRUNC.NTZ R7, R6 ;  /* 0x0000000600077305 */ /* 0x000e64000021f000 */
[----:B-1----:R-:W-:-:S05]  /*32ff0*/  IADD3 R6, RZ, -R7, RZ ;  /* 0x80000007ff067210 */ /* 0x002fca0007ffe0ff */
        /* <DEDUP_REMOVED lines=16> */
[----:B------:R-:W-:-:S05]  /*33100*/  IMAD.MOV.U32 R6, RZ, RZ, R9 ;  /* 0x000000ffff067224 */ /* 0x000fca00078e0009 */
[----:B------:R-:W-:Y:S02]  /*33110*/  @!P2 IADD3 R6, -R6, RZ, RZ ;  /* 0x000000ff0606a210 */ /* 0x000fe40007ffe1ff */
        /* <DEDUP_REMOVED lines=21> */
[-C--:B------:R-:W-:Y:S01]  /*33270*/  @!P1 IADD3 R0, R0, -R9.reuse, RZ ;  /* 0x8000000900009210 */ /* 0x080fe20007ffe0ff */
        /* <DEDUP_REMOVED lines=13> */
.L_x_2682:
[----:B------:R-:W-:-:S05]  /*33350*/  LOP3.LUT R0, RZ, R0, RZ, 0x33, !PT ;  /* 0x00000000ff007212 */ /* 0x000fca00078e33ff */
[----:B------:R-:W-:-:S05]  /*33360*/  IMAD.IADD R0, R4, 0x1, R0 ;  /* 0x0000000104007824 */ /* 0x000fca00078e0200 */
[----:B------:R3:W-:Y:S01]  /*33370*/  STL [R1+0x4], R0 ;  /* 0x0000040001007387 */ /* 0x0007e20000100800 */
[----:B------:R-:W-:Y:S05]  /*33380*/  BRA `(.L_x_2683) ;  /* 0x0000000000287947 */ /* 0x000fea0003800000 */
.L_x_2675:
        /* <DEDUP_REMOVED lines=10> */
.L_x_2683:
[----:B-12-4-:R-:W2:Y:S04]  /*33430*/  LDL R2, [R1+0xc] ;  /* 0x00000c0001027983 */ /* 0x016ea80000100800 */
        /* <DEDUP_REMOVED lines=15> */
.L_x_2672:
[----:B------:R-:W4:Y:S01]  /*33530*/  LDL R0, [R1+0xc] ;  /* 0x00000c0001007983 */ /* 0x000f220000100800 */
[----:B------:R-:W-:Y:S02]  /*33540*/  ULDC UR4, c[0x0][0xc3c] ;  /* 0x00030f0000047ab9 */ /* 0x000fe40000000800 */
[----:B----4-:R-:W-:-:S13]  /*33550*/  ISETP.GE.AND P0, PT, R0, UR4, PT ;  /* 0x0000000400007c0c */ /* 0x010fda000bf06270 */
[----:B------:R-:W-:Y:S05]  /*33560*/  @!P0 BRA `(.L_x_2684) ;  /* 0xffffff9000d88947 */ /* 0x000fea000383ffff */
[----:B------:R-:W-:Y:S05]  /*33570*/  BSYNC B7 ;  /* 0x0000000000077941 */ /* 0x000fea0003800000 */
.L_x_2564:
[----:B--2---:R-:W2:Y:S01]  /*33580*/  LDL.LU R0, [R1+0x58] ;  /* 0x0000580001007983 */ /* 0x004ea20000300800 */
[----:B------:R-:W-:Y:S01]  /*33590*/  BSSY B0, `(.L_x_2685) ;  /* 0x000000b000007945 */ /* 0x000fe20003800000 */
[----:B-1-3--:R-:W1:Y:S01]  /*335a0*/  S2R R5, SR_CgaCtaId ;  /* 0x0000000000057919 */ /* 0x00ae620000008800 */
[----:B--2---:R-:W-:-:S05]  /*335b0*/  VIADD R0, R0, 0x1 ;  /* 0x0000000100007836 */ /* 0x004fca0000000000 */
[----:B0-----:R-:W-:-:S04]  /*335c0*/  LEA.HI R2, R0, R0, RZ, 0x1 ;  /* 0x0000000000027211 */ /* 0x001fc800078f08ff */
[----:B------:R-:W-:-:S05]  /*335d0*/  LOP3.LUT R3, R2, 0xfffffffe, RZ, 0xc0, !PT ;  /* 0xfffffffe02037812 */ /* 0x000fca00078ec0ff */
[----:B------:R-:W-:Y:S01]  /*335e0*/  IMAD.IADD R3, R0, 0x1, -R3 ;  /* 0x0000000100037824 */ /* 0x000fe200078e0a03 */
[----:B------:R-:W-:-:S04]  /*335f0*/  MOV R0, 0x400 ;  /* 0x0000040000007802 */ /* 0x000fc80000000f00 */
[----:B-1----:R-:W-:Y:S02]  /*33600*/  LEA R0, R5, R0, 0x18 ;  /* 0x0000000005007211 */ /* 0x002fe400078ec0ff */
[----:B------:R-:W-:-:S04]  /*33610*/  SHF.L.U32 R3, R3, 0x1f, RZ ;  /* 0x0000001f03037819 */ /* 0x000fc800000006ff */
[----:B------:R-:W0:Y:S02]  /*33620*/  SYNCS.PHASECHK.TRANS64.TRYWAIT P0, [R0+URZ+0x33420], R3 ;  /* 0x03342003000075a7 */ /* 0x000e24000800017f */
[----:B0-----:R-:W-:Y:S05]  /*33630*/  @!P0 BRA `(.L_x_2686) ;  /* 0x0000005800888947 */ /* 0x001fea0003800000 */
.L_x_2914:
[----:B------:R-:W-:Y:S05]  /*33640*/  BSYNC B0 ;  /* 0x0000000000007941 */ /* 0x000fea0003800000 */
.L_x_2685:
[----:B------:R-:W-:-:S03]  /*33650*/  UMOV UR4, 0xffffffff ;  /* 0xffffffff00047882 */ /* 0x000fc60000000000 */
[----:B------:R-:W-:Y:S05]  /*33660*/  BRA.DIV UR4, `(.L_x_2687) ;  /* 0x0000005a04907947 */ /* 0x000fea000b800000 */
[----:B------:R-:W1:Y:S02]  /*33670*/  S2R R2, SR_TID.X ;  /* 0x0000000000027919 */ /* 0x000e640000002100 */
[----:B-1----:R-:W-:-:S04]  /*33680*/  SHF.R.U32.HI R2, RZ, 0x5, R2 ;  /* 0x00000005ff027819 */ /* 0x002fc80000011602 */
[----:B------:R-:W-:-:S05]  /*33690*/  LOP3.LUT R2, R2, 0x3, RZ, 0xc0, !PT ;  /* 0x0000000302027812 */ /* 0x000fca00078ec0ff */
[----:B------:R1:W2:Y:S02]  /*336a0*/  SHFL.IDX PT, R14, R2, RZ, 0x1f ;  /* 0x00001fff020e7589 */ /* 0x0002a400000e0000 */
.L_x_2917:
[----:B--2---:R-:W-:-:S13]  /*336b0*/  ISETP.NE.AND P0, PT, R14, RZ, PT ;  /* 0x000000ff0e00720c */ /* 0x004fda0003f05270 */
[----:B------:R-:W-:Y:S05]  /*336c0*/  @P0 BRA `(.L_x_2338) ;  /* 0x0000000000a80947 */ /* 0x000fea0003800000 */
[----:B------:R-:W-:-:S03]  /*336d0*/  UMOV UR4, 0xffffffff ;  /* 0xffffffff00047882 */ /* 0x000fc60000000000 */
[----:B------:R-:W-:Y:S05]  /*336e0*/  BRA.DIV UR4, `(.L_x_2688) ;  /* 0x0000005a04a47947 */ /* 0x000fea000b800000 */
[----:B------:R-:W-:-:S13]  /*336f0*/  ELECT P6, URZ, PT ;  /* 0x00000000003f782f */ /* 0x000fda00038c0000 */
.L_x_2920:
[----:B------:R-:W-:Y:S05]  /*33700*/  @!P6 BRA `(.L_x_2338) ;  /* 0x000000000098e947 */ /* 0x000fea0003800000 */
[----:B------:R-:W-:-:S06]  /*33710*/  ULOP3.LUT UR4, UR36, 0x2, URZ, 0xfc, !UPT ;  /* 0x0000000224047892 */ /* 0x000fcc000f8efc3f */
[----:B-1----:R-:W-:-:S04]  /*33720*/  MOV R2, UR4 ;  /* 0x0000000400027c02 */ /* 0x002fc80008000f00 */
[----:B------:R-:W-:-:S13]  /*33730*/  ISETP.NE.AND P0, PT, R2, 0x3, PT ;  /* 0x000000030200780c */ /* 0x000fda0003f05270 */
[----:B------:R-:W-:Y:S05]  /*33740*/  @!P0 BRA `(.L_x_2689) ;  /* 0x0000000000048947 */ /* 0x000fea0003800000 */
[----:B------:R-:W-:Y:S01]  /*33750*/  BPT.TRAP 0x1 ;  /* 0x000000040000795c */ /* 0x000fe20000300000 */
.L_x_2689:
        /* <DEDUP_REMOVED lines=13> */
.L_x_2921:
[----:B------:R-:W1:Y:S02]  /*33830*/  SYNCS.PHASECHK.TRANS64.TRYWAIT P1, [R7+URZ], R2 ;  /* 0x00000002070075a7 */ /* 0x000e64000802017f */
[----:B-1----:R-:W-:Y:S05]  /*33840*/  @!P1 BRA `(.L_x_2691) ;  /* 0x0000005800809947 */ /* 0x002fea0003800000 */
.L_x_2922:
[----:B------:R-:W-:Y:S05]  /*33850*/  @!P0 BRA `(.L_x_2692) ;  /* 0x0000000000048947 */ /* 0x000fea0003800000 */
[----:B------:R-:W-:Y:S01]  /*33860*/  BPT.TRAP 0x1 ;  /* 0x000000040000795c */ /* 0x000fe20000300000 */
.L_x_2692:
[----:B------:R-:W-:-:S04]  /*33870*/  IMAD R4, R19, 0x8, R0 ;  /* 0x0000000813047824 */ /* 0x000fc800078e0200 */
[----:B------:R-:W2:Y:S02]  /*33880*/  SYNCS.PHASECHK.TRANS64.TRYWAIT P1, [R4+URZ+0x33460], R5 ;  /* 0x03346005040075a7 */ /* 0x000ea4000802017f */
[----:B--2---:R-:W-:Y:S05]  /*33890*/  @!P1 BRA `(.L_x_2693) ;  /* 0x0000005800809947 */ /* 0x004fea0003800000 */
.L_x_2923:
[----:B------:R-:W-:Y:S05]  /*338a0*/  @!P0 BRA `(.L_x_2694) ;  /* 0x0000000000048947 */ /* 0x000fea0003800000 */
[----:B------:R-:W-:Y:S01]  /*338b0*/  BPT.TRAP 0x1 ;  /* 0x000000040000795c */ /* 0x000fe20000300000 */
.L_x_2694:
[----:B------:R-:W-:-:S04]  /*338c0*/  IMAD R3, R3, 0x8, R0 ;  /* 0x0000000803037824 */ /* 0x000fc800078e0200 */
[----:B------:R-:W3:Y:S02]  /*338d0*/  SYNCS.PHASECHK.TRANS64.TRYWAIT P1, [R3+URZ+0x33460], R2 ;  /* 0x03346002030075a7 */ /* 0x000ee4000802017f */
[----:B---3--:R-:W-:Y:S05]  /*338e0*/  @!P1 BRA `(.L_x_2695) ;  /* 0x0000005800809947 */ /* 0x008fea0003800000 */
.L_x_2924:
[----:B------:R-:W-:Y:S05]  /*338f0*/  @!P0 BRA `(.L_x_2696) ;  /* 0x0000000000048947 */ /* 0x000fea0003800000 */
[----:B------:R-:W-:Y:S01]  /*33900*/  BPT.TRAP 0x1 ;  /* 0x000000040000795c */ /* 0x000fe20000300000 */
.L_x_2696:
[----:B------:R-:W4:Y:S02]  /*33910*/  SYNCS.PHASECHK.TRANS64.TRYWAIT P0, [R4+URZ+0x33480], R5 ;  /* 0x03348005040075a7 */ /* 0x000f24000800017f */
[----:B----4-:R-:W-:Y:S05]  /*33920*/  @!P0 BRA `(.L_x_2697) ;  /* 0x0000005800848947 */ /* 0x010fea0003800000 */
.L_x_2698:
[----:B------:R0:W0:Y:S02]  /*33930*/  SYNCS.PHASECHK.TRANS64.TRYWAIT P0, [R3+URZ+0x33480], R2 ;  /* 0x03348002030075a7 */ /* 0x000024000800017f */
[----:B0-----:R-:W-:Y:S05]  /*33940*/  @!P0 NANOSLEEP.SYNCS 0x989680 ;  /* 0x009896800000895d */ /* 0x001fea0003900000 */
[----:B------:R-:W0:Y:S02]  /*33950*/  @!P0 SYNCS.PHASECHK.TRANS64 P0, [R3+URZ+0x33480], R2 ;  /* 0x03348002030085a7 */ /* 0x000e24000800007f */
[----:B0-----:R-:W-:Y:S05]  /*33960*/  @!P0 BRA `(.L_x_2698) ;  /* 0xfffffffc00f08947 */ /* 0x001fea000383ffff */
.L_x_2338:
[----:B------:R-:W-:Y:S05]  /*33970*/  BSYNC B8 ;  /* 0x0000000000087941 */ /* 0x000fea0003800000 */
.L_x_2335:
[----:B------:R-:W-:Y:S05]  /*33980*/  EXIT ;  /* 0x000000000000794d */ /* 0x000fea0003800000 */
.L_x_2358:
[----:B-1----:R1:W2:Y:S02]  /*33990*/  SYNCS.PHASECHK.TRANS64.TRYWAIT P5, [R100+URZ+0x33490], R101 ;  /* 0x03349065640075a7 */ /* 0x0022a400080a017f */
[----:B--2---:R-:W-:Y:S05]  /*339a0*/  @!P5 NANOSLEEP.SYNCS 0x989680 ;  /* 0x009896800000d95d */ /* 0x004fea0003900000 */
[----:B------:R-:W2:Y:S02]  /*339b0*/  @!P5 SYNCS.PHASECHK.TRANS64 P5, [R100+URZ+0x33490], R101 ;  /* 0x033490656400d5a7 */ /* 0x000ea400080a007f */
[----:B--2---:R-:W-:Y:S05]  /*339c0*/  @!P5 BRA `(.L_x_2358) ;  /* 0xfffffffc00f0d947 */ /* 0x004fea000383ffff */
[----:B------:R-:W-:Y:S05]  /*339d0*/  BRA `(.L_x_2699) ;  /* 0xfffffd0000147947 */ /* 0x000fea000383ffff */
.L_x_2412:
[----:B--2---:R2:W3:Y:S02]  /*339e0*/  SYNCS.PHASECHK.TRANS64.TRYWAIT P5, [R100+URZ+0x33490], R101 ;  /* 0x03349065640075a7 */ /* 0x0044e400080a017f */
[----:B---3--:R-:W-:Y:S05]  /*339f0*/  @!P5 NANOSLEEP.SYNCS 0x989680 ;  /* 0x009896800000d95d */ /* 0x008fea0003900000 */
[----:B------:R-:W3:Y:S02]  /*33a00*/  @!P5 SYNCS.PHASECHK.TRANS64 P5, [R100+URZ+0x33490], R101 ;  /* 0x033490656400d5a7 */ /* 0x000ee400080a007f */
[----:B---3--:R-:W-:Y:S05]  /*33a10*/  @!P5 BRA `(.L_x_2412) ;  /* 0xfffffffc00f0d947 */ /* 0x008fea000383ffff */
[----:B------:R-:W-:Y:S05]  /*33a20*/  BRA `(.L_x_2700) ;  /* 0xfffffd5c00687947 */ /* 0x000fea000383ffff */
.L_x_2437:
[----:B0-----:R0:W1:Y:S02]  /*33a30*/  SYNCS.PHASECHK.TRANS64.TRYWAIT P3, [R100+URZ+0x33490], R101 ;  /* 0x03349065640075a7 */ /* 0x001064000806017f */
[----:B-1----:R-:W-:Y:S05]  /*33a40*/  @!P3 NANOSLEEP.SYNCS 0x989680 ;  /* 0x009896800000b95d */ /* 0x002fea0003900000 */
[----:B------:R-:W1:Y:S02]  /*33a50*/  @!P3 SYNCS.PHASECHK.TRANS64 P3, [R100+URZ+0x33490], R101 ;  /* 0x033490656400b5a7 */ /* 0x000e64000806007f */
[----:B-1----:R-:W-:Y:S05]  /*33a60*/  @!P3 BRA `(.L_x_2437) ;  /* 0xfffffffc00f0b947 */ /* 0x002fea000383ffff */
[----:B------:R-:W-:Y:S05]  /*33a70*/  BRA `(.L_x_2701) ;  /* 0xfffffdbc002c7947 */ /* 0x000fea000383ffff */
.L_x_2443:
[----:B-1----:R1:W2:Y:S02]  /*33a80*/  SYNCS.PHASECHK.TRANS64.TRYWAIT P2, [R100+URZ+0x334b0], R101 ;  /* 0x0334b065640075a7 */ /* 0x0022a4000804017f */
[----:B--2---:R-:W-:Y:S05]  /*33a90*/  @!P2 NANOSLEEP.SYNCS 0x989680 ;  /* 0x009896800000a95d */ /* 0x004fea0003900000 */
[----:B------:R-:W2:Y:S02]  /*33aa0*/  @!P2 SYNCS.PHASECHK.TRANS64 P2, [R100+URZ+0x334b0], R101 ;  /* 0x0334b0656400a5a7 */ /* 0x000ea4000804007f */
[----:B--2---:R-:W-:Y:S05]  /*33ab0*/  @!P2 BRA `(.L_x_2443) ;  /* 0xfffffffc00f0a947 */ /* 0x004fea000383ffff */
[----:B------:R-:W-:Y:S05]  /*33ac0*/  BRA `(.L_x_2702) ;  /* 0xfffffdc000307947 */ /* 0x000fea000383ffff */
.L_x_2453:
[----:B------:R-:W-:Y:S01]  /*33ad0*/  BSSY B0, `(.L_x_2703) ;  /* 0x0000007000007945 */ /* 0x000fe20003800000 */
[----:B------:R-:W-:Y:S01]  /*33ae0*/  MOV R12, RZ ;  /* 0x000000ff000c7202 */ /* 0x000fe20000000f00 */
[----:B------:R-:W-:Y:S02]  /*33af0*/  IMAD.MOV.U32 R11, RZ, RZ, 0x1f ;  /* 0x0000001fff0b7424 */ /* 0x000fe400078e00ff */
[----:B------:R-:W-:-:S07]  /*33b00*/  IMAD.MOV.U32 R15, RZ, RZ, -0x1 ;  /* 0xffffffffff0f7424 */ /* 0x000fce00078e00ff */
[----:B-----5:R-:W-:Y:S05]  /*33b10*/  WARPSYNC.COLLECTIVE R15, `(.L_x_2704) ;  /* 0x000000000f087348 */ /* 0x020fea0003c00000 */
[----:B------:R0:W1:Y:S02]  /*33b20*/  SHFL.IDX P6, R14, R13, R12, R11 ;  /* 0x0000000c0d0e7389 */ /* 0x00006400000c000b */
[----:B01---5:R-:W-:Y:S01]  /*33b30*/  ENDCOLLECTIVE ;  /* 0x000000000000791b */ /* 0x023fe20003800000 */
.L_x_2704:
[----:B------:R-:W-:Y:S05]  /*33b40*/  BSYNC B0 ;  /* 0x0000000000007941 */ /* 0x000fea0003800000 */
.L_x_2703:
[----:B------:R-:W-:Y:S01]  /*33b50*/  IMAD.MOV.U32 R229, RZ, RZ, R14 ;  /* 0x000000ffffe57224 */ /* 0x000fe200078e000e */
[----:B------:R-:W-:Y:S06]  /*33b60*/  BRA `(.L_x_2705) ;  /* 0xfffffdcc00407947 */ /* 0x000fec000383ffff */
.L_x_2463:
[----:B------:R-:W-:Y:S01]  /*33b70*/  BSSY B1, `(.L_x_2706) ;  /* 0x0000007000017945 */ /* 0x000fe20003800000 */
[----:B------:R-:W-:Y:S02]  /*33b80*/  IMAD.MOV.U32 R12, RZ, RZ, RZ ;  /* 0x000000ffff0c7224 */ /* 0x000fe400078e00ff */
[----:B------:R-:W-:Y:S02]  /*33b90*/  IMAD.MOV.U32 R11, RZ, RZ, 0x1e1f ;  /* 0x00001e1fff0b7424 */ /* 0x000fe400078e00ff */
[----:B------:R-:W-:-:S07]  /*33ba0*/  IMAD.MOV.U32 R15, RZ, RZ, -0x1 ;  /* 0xffffffffff0f7424 */ /* 0x000fce00078e00ff */
[----:B------:R-:W-:Y:S05]  /*33bb0*/  WARPSYNC.COLLECTIVE R15, `(.L_x_2707) ;  /* 0x000000000f087348 */ /* 0x000fea0003c00000 */
[----:B------:R0:W1:Y:S02]  /*33bc0*/  SHFL.IDX P6, R14, R13, R12, R11 ;  /* 0x0000000c0d0e7389 */ /* 0x00006400000c000b */
[----:B01----:R-:W-:Y:S01]  /*33bd0*/  ENDCOLLECTIVE ;  /* 0x000000000000791b */ /* 0x003fe20003800000 */
.L_x_2707:
[----:B------:R-:W-:Y:S05]  /*33be0*/  BSYNC B1 ;  /* 0x0000000000017941 */ /* 0x000fea0003800000 */
.L_x_2706:
[----:B------:R-:W-:Y:S01]  /*33bf0*/  IMAD.MOV.U32 R13, RZ, RZ, R3 ;  /* 0x000000ffff0d7224 */ /* 0x000fe200078e0003 */
[----:B------:R-:W-:Y:S01]  /*33c00*/  MOV R0, R14 ;  /* 0x0000000e00007202 */ /* 0x000fe20000000f00 */
[----:B------:R-:W-:Y:S02]  /*33c10*/  IMAD.MOV.U32 R12, RZ, RZ, RZ ;  /* 0x000000ffff0c7224 */ /* 0x000fe400078e00ff */
[----:B------:R-:W-:Y:S02]  /*33c20*/  IMAD.MOV.U32 R11, RZ, RZ, 0x1e1f ;  /* 0x00001e1fff0b7424 */ /* 0x000fe400078e00ff */
[----:B------:R-:W-:-:S07]  /*33c30*/  IMAD.MOV.U32 R15, RZ, RZ, -0x1 ;  /* 0xffffffffff0f7424 */ /* 0x000fce00078e00ff */
[----:B------:R-:W-:Y:S05]  /*33c40*/  WARPSYNC.COLLECTIVE R15, `(.L_x_2708) ;  /* 0x000000000f087348 */ /* 0x000fea0003c00000 */
[----:B------:R0:W1:Y:S02]  /*33c50*/  SHFL.IDX P6, R14, R13, R12, R11 ;  /* 0x0000000c0d0e7389 */ /* 0x00006400000c000b */
[----:B01----:R-:W-:Y:S01]  /*33c60*/  ENDCOLLECTIVE ;  /* 0x000000000000791b */ /* 0x003fe20003800000 */
.L_x_2708:
[----:B------:R-:W-:Y:S02]  /*33c70*/  IMAD.MOV.U32 R13, RZ, RZ, R4 ;  /* 0x000000ffff0d7224 */ /* 0x000fe400078e0004 */
[----:B------:R-:W-:-:S07]  /*33c80*/  IMAD.MOV.U32 R3, RZ, RZ, R14 ;  /* 0x000000ffff037224 */ /* 0x000fce00078e000e */
[----:B------:R-:W-:Y:S05]  /*33c90*/  WARPSYNC.COLLECTIVE R15, `(.L_x_2709) ;  /* 0x000000000f087348 */ /* 0x000fea0003c00000 */
[----:B------:R0:W1:Y:S02]  /*33ca0*/  SHFL.IDX P6, R14, R13, R12, R11 ;  /* 0x0000000c0d0e7389 */ /* 0x00006400000c000b */
[----:B01----:R-:W-:Y:S01]  /*33cb0*/  ENDCOLLECTIVE ;  /* 0x000000000000791b */ /* 0x003fe20003800000 */
.L_x_2709:
[----:B------:R-:W-:Y:S01]  /*33cc0*/  IMAD.MOV.U32 R13, RZ, RZ, R5 ;  /* 0x000000ffff0d7224 */ /* 0x000fe200078e0005 */
[----:B------:R-:W-:-:S07]  /*33cd0*/  MOV R4, R14 ;  /* 0x0000000e00047202 */ /* 0x000fce0000000f00 */
[----:B------:R-:W-:Y:S05]  /*33ce0*/  WARPSYNC.COLLECTIVE R15, `(.L_x_2710) ;  /* 0x000000000f087348 */ /* 0x000fea0003c00000 */
[----:B------:R0:W1:Y:S02]  /*33cf0*/  SHFL.IDX P6, R14, R13, R12, R11 ;  /* 0x0000000c0d0e7389 */ /* 0x00006400000c000b */
[----:B01----:R-:W-:Y:S01]  /*33d00*/  ENDCOLLECTIVE ;  /* 0x000000000000791b */ /* 0x003fe20003800000 */
.L_x_2710:
[----:B------:R-:W-:Y:S05]  /*33d10*/  BRA `(.L_x_2711) ;  /* 0xfffffdd400207947 */ /* 0x000fea000383ffff */
.L_x_2467:
[----:B--2---:R2:W0:Y:S02]  /*33d20*/  SYNCS.PHASECHK.TRANS64.TRYWAIT P0, [R16+URZ+0x33400], R5 ;  /* 0x03340005100075a7 */ /* 0x004424000800017f */
[----:B0-----:R-:W-:Y:S05]  /*33d30*/  @!P0 NANOSLEEP.SYNCS 0x989680 ;  /* 0x009896800000895d */ /* 0x001fea0003900000 */
[----:B------:R-:W0:Y:S02]  /*33d40*/  @!P0 SYNCS.PHASECHK.TRANS64 P0, [R16+URZ+0x33400], R5 ;  /* 0x03340005100085a7 */ /* 0x000e24000800007f */
[----:B0-----:R-:W-:Y:S05]  /*33d50*/  @!P0 BRA `(.L_x_2467) ;  /* 0xfffffffc00f08947 */ /* 0x001fea000383ffff */
[----:B------:R-:W-:Y:S05]  /*33d60*/  BRA `(.L_x_2712) ;  /* 0xfffffdd800707947 */ /* 0x000fea000383ffff */
.L_x_2479:
[----:B------:R-:W-:Y:S01]  /*33d70*/  BSSY B1, `(.L_x_2713) ;  /* 0x0000007000017945 */ /* 0x000fe20003800000 */
[----:B------:R-:W-:Y:S02]  /*33d80*/  IMAD.MOV.U32 R12, RZ, RZ, RZ ;  /* 0x000000ffff0c7224 */ /* 0x000fe400078e00ff */
[----:B------:R-:W-:Y:S02]  /*33d90*/  IMAD.MOV.U32 R11, RZ, RZ, 0x1e1f ;  /* 0x00001e1fff0b7424 */ /* 0x000fe400078e00ff */
[----:B------:R-:W-:-:S07]  /*33da0*/  IMAD.MOV.U32 R15, RZ, RZ, -0x1 ;  /* 0xffffffffff0f7424 */ /* 0x000fce00078e00ff */
[----:B------:R-:W-:Y:S05]  /*33db0*/  WARPSYNC.COLLECTIVE R15, `(.L_x_2714) ;  /* 0x000000000f087348 */ /* 0x000fea0003c00000 */
[----:B------:R0:W1:Y:S02]  /*33dc0*/  SHFL.IDX P6, R14, R13, R12, R11 ;  /* 0x0000000c0d0e7389 */ /* 0x00006400000c000b */
[----:B01----:R-:W-:Y:S01]  /*33dd0*/  ENDCOLLECTIVE ;  /* 0x000000000000791b */ /* 0x003fe20003800000 */
.L_x_2714:
[----:B------:R-:W-:Y:S05]  /*33de0*/  BSYNC B1 ;  /* 0x0000000000017941 */ /* 0x000fea0003800000 */
.L_x_2713:
        /* <DEDUP_REMOVED lines=8> */
.L_x_2715:
[----:B------:R-:W-:Y:S02]  /*33e70*/  IMAD.MOV.U32 R13, RZ, RZ, R20 ;  /* 0x000000ffff0d7224 */ /* 0x000fe400078e0014 */
[----:B------:R-:W-:-:S07]  /*33e80*/  IMAD.MOV.U32 R3, RZ, RZ, R14 ;  /* 0x000000ffff037224 */ /* 0x000fce00078e000e */
[----:B------:R-:W-:Y:S05]  /*33e90*/  WARPSYNC.COLLECTIVE R15, `(.L_x_2716) ;  /* 0x000000000f087348 */ /* 0x000fea0003c00000 */
[----:B------:R0:W1:Y:S02]  /*33ea0*/  SHFL.IDX P6, R14, R13, R12, R11 ;  /* 0x0000000c0d0e7389 */ /* 0x00006400000c000b */
[----:B01----:R-:W-:Y:S01]  /*33eb0*/  ENDCOLLECTIVE ;  /* 0x000000000000791b */ /* 0x003fe20003800000 */
.L_x_2716:
[----:B------:R-:W-:Y:S02]  /*33ec0*/  IMAD.MOV.U32 R13, RZ, RZ, R21 ;  /* 0x000000ffff0d7224 */ /* 0x000fe400078e0015 */
[----:B------:R-:W-:-:S07]  /*33ed0*/  IMAD.MOV.U32 R20, RZ, RZ, R14 ;  /* 0x000000ffff147224 */ /* 0x000fce00078e000e */
[----:B------:R-:W-:Y:S05]  /*33ee0*/  WARPSYNC.COLLECTIVE R15, `(.L_x_2717) ;  /* 0x000000000f087348 */ /* 0x000fea0003c00000 */
[----:B------:R0:W1:Y:S02]  /*33ef0*/  SHFL.IDX P6, R14, R13, R12, R11 ;  /* 0x0000000c0d0e7389 */ /* 0x00006400000c000b */
[----:B01----:R-:W-:Y:S01]  /*33f00*/  ENDCOLLECTIVE ;  /* 0x000000000000791b */ /* 0x003fe20003800000 */
.L_x_2717:
[----:B------:R-:W-:Y:S01]  /*33f10*/  MOV R21, R14 ;  /* 0x0000000e00157202 */ /* 0x000fe20000000f00 */
[----:B------:R-:W-:Y:S06]  /*33f20*/  BRA `(.L_x_2718) ;  /* 0xfffffe0800547947 */ /* 0x000fec000383ffff */
.L_x_2483:
[----:B--2---:R2:W4:Y:S02]  /*33f30*/  SYNCS.PHASECHK.TRANS64.TRYWAIT P0, [R16+URZ+0x33400], R21 ;  /* 0x03340015100075a7 */ /* 0x004524000800017f */
[----:B----4-:R-:W-:Y:S05]  /*33f40*/  @!P0 NANOSLEEP.SYNCS 0x989680 ;  /* 0x009896800000895d */ /* 0x010fea0003900000 */
[----:B------:R-:W4:Y:S02]  /*33f50*/  @!P0 SYNCS.PHASECHK.TRANS64 P0, [R16+URZ+0x33400], R21 ;  /* 0x03340015100085a7 */ /* 0x000f24000800007f */
[----:B----4-:R-:W-:Y:S05]  /*33f60*/  @!P0 BRA `(.L_x_2483) ;  /* 0xfffffffc00f08947 */ /* 0x010fea000383ffff */
[----:B------:R-:W-:Y:S05]  /*33f70*/  BRA `(.L_x_2719) ;  /* 0xfffffe0c00747947 */ /* 0x000fea000383ffff */
.L_x_2491:
[----:B-1----:R1:W2:Y:S02]  /*33f80*/  SYNCS.PHASECHK.TRANS64.TRYWAIT P0, [R0+URZ+0x33430], R3 ;  /* 0x03343003000075a7 */ /* 0x0022a4000800017f */
[----:B--2---:R-:W-:Y:S05]  /*33f90*/  @!P0 NANOSLEEP.SYNCS 0x989680 ;  /* 0x009896800000895d */ /* 0x004fea0003900000 */
[----:B------:R-:W2:Y:S02]  /*33fa0*/  @!P0 SYNCS.PHASECHK.TRANS64 P0, [R0+URZ+0x33430], R3 ;  /* 0x03343003000085a7 */ /* 0x000ea4000800007f */
[----:B--2---:R-:W-:Y:S05]  /*33fb0*/  @!P0 BRA `(.L_x_2491) ;  /* 0xfffffffc00f08947 */ /* 0x004fea000383ffff */
[----:B------:R-:W-:Y:S05]  /*33fc0*/  BRA `(.L_x_2490) ;  /* 0xfffffe3c00dc7947 */ /* 0x000fea000383ffff */
.L_x_2497:
[----:B-1----:R1:W2:Y:S02]  /*33fd0*/  SYNCS.PHASECHK.TRANS64.TRYWAIT P3, [R11+URZ+0x33430], R8 ;  /* 0x033430080b0075a7 */ /* 0x0022a4000806017f */
[----:B--2---:R-:W-:Y:S05]  /*33fe0*/  @!P3 NANOSLEEP.SYNCS 0x989680 ;  /* 0x009896800000b95d */ /* 0x004fea0003900000 */
[----:B------:R-:W2:Y:S02]  /*33ff0*/  @!P3 SYNCS.PHASECHK.TRANS64 P3, [R11+URZ+0x33430], R8 ;  /* 0x033430080b00b5a7 */ /* 0x000ea4000806007f */
[----:B--2---:R-:W-:Y:S05]  /*34000*/  @!P3 BRA `(.L_x_2497) ;  /* 0xfffffffc00f0b947 */ /* 0x004fea000383ffff */
[----:B------:R-:W-:Y:S05]  /*34010*/  BRA `(.L_x_2496) ;  /* 0xfffffe8400187947 */ /* 0x000fea000383ffff */
.L_x_2501:
[----:B-1----:R1:W2:Y:S02]  /*34020*/  SYNCS.PHASECHK.TRANS64.TRYWAIT P2, [R10+URZ+0x33450], R7 ;  /* 0x033450070a0075a7 */ /* 0x0022a4000804017f */
[----:B--2---:R-:W-:Y:S05]  /*34030*/  @!P2 NANOSLEEP.SYNCS 0x989680 ;  /* 0x009896800000a95d */ /* 0x004fea0003900000 */
[----:B------:R-:W2:Y:S02]  /*34040*/  @!P2 SYNCS.PHASECHK.TRANS64 P2, [R10+URZ+0x33450], R7 ;  /* 0x033450070a00a5a7 */ /* 0x000ea4000804007f */
[----:B--2---:R-:W-:Y:S05]  /*34050*/  @!P2 BRA `(.L_x_2501) ;  /* 0xfffffffc00f0a947 */ /* 0x004fea000383ffff */
[----:B------:R-:W-:Y:S05]  /*34060*/  BRA `(.L_x_2498) ;  /* 0xfffffe9400547947 */ /* 0x000fea000383ffff */
.L_x_2509:
[----:B-1----:R1:W2:Y:S02]  /*34070*/  SYNCS.PHASECHK.TRANS64.TRYWAIT P0, [R10+URZ+0x33430], R11 ;  /* 0x0334300b0a0075a7 */ /* 0x0022a4000800017f */
[----:B--2---:R-:W-:Y:S05]  /*34080*/  @!P0 NANOSLEEP.SYNCS 0x989680 ;  /* 0x009896800000895d */ /* 0x004fea0003900000 */
[----:B------:R-:W2:Y:S02]  /*34090*/  @!P0 SYNCS.PHASECHK.TRANS64 P0, [R10+URZ+0x33430], R11 ;  /* 0x0334300b0a0085a7 */ /* 0x000ea4000800007f */
[----:B--2---:R-:W-:Y:S05]  /*340a0*/  @!P0 BRA `(.L_x_2509) ;  /* 0xfffffffc00f08947 */ /* 0x004fea000383ffff */
[----:B------:R-:W-:Y:S05]  /*340b0*/  BRA `(.L_x_2508) ;  /* 0xfffffecc00b07947 */ /* 0x000fea000383ffff */
.L_x_2513:
[----:B-1----:R1:W2:Y:S02]  /*340c0*/  SYNCS.PHASECHK.TRANS64.TRYWAIT P0, [R10+URZ+0x33450], R7 ;  /* 0x033450070a0075a7 */ /* 0x0022a4000800017f */
[----:B--2---:R-:W-:Y:S05]  /*340d0*/  @!P0 NANOSLEEP.SYNCS 0x989680 ;  /* 0x009896800000895d */ /* 0x004fea0003900000 */
[----:B------:R-:W2:Y:S02]  /*340e0*/  @!P0 SYNCS.PHASECHK.TRANS64 P0, [R10+URZ+0x33450], R7 ;  /* 0x033450070a0085a7 */ /* 0x000ea4000800007f */
[----:B--2---:R-:W-:Y:S05]  /*340f0*/  @!P0 BRA `(.L_x_2513) ;  /* 0xfffffffc00f08947 */ /* 0x004fea000383ffff */
[----:B------:R-:W-:Y:S05]  /*34100*/  BRA `(.L_x_2510) ;  /* 0xfffffedc00e07947 */ /* 0x000fea000383ffff */
.L_x_2519:
[----:B-1----:R1:W2:Y:S02]  /*34110*/  SYNCS.PHASECHK.TRANS64.TRYWAIT P0, [R2+URZ+0x33450], R5 ;  /* 0x03345005020075a7 */ /* 0x0022a4000800017f */
[----:B--2---:R-:W-:Y:S05]  /*34120*/  @!P0 NANOSLEEP.SYNCS 0x989680 ;  /* 0x009896800000895d */ /* 0x004fea0003900000 */
[----:B------:R-:W2:Y:S02]  /*34130*/  @!P0 SYNCS.PHASECHK.TRANS64 P0, [R2+URZ+0x33450], R5 ;  /* 0x03345005020085a7 */ /* 0x000ea4000800007f */
[----:B--2---:R-:W-:Y:S05]  /*34140*/  @!P0 BRA `(.L_x_2519) ;  /* 0xfffffffc00f08947 */ /* 0x004fea000383ffff */
[----:B------:R-:W-:Y:S05]  /*34150*/  BRA `(.L_x_2518) ;  /* 0xffffff0c00307947 */ /* 0x000fea000383ffff */
.L_x_2523:
        /* <DEDUP_REMOVED lines=17> */
[----:B------:R-:W-:Y:S01]  /*34270*/  IMAD.MOV.U32 R11, RZ, RZ, 0x1c1f ;  /* 0x00001c1fff0b7424 */ /* 0x000fe200078e00ff */
[----:B------:R-:W-:-:S02]  /*34280*/  SEL R57, R15, R62, P0 ;  /* 0x0000003e0f397207 */ /* 0x000fc40000000000 */
[----:B------:R-:W-:Y:S01]  /*34290*/  SEL R51, R62, R15, P0 ;  /* 0x0000000f3e337207 */ /* 0x000fe20000000000 */
[----:B------:R-:W-:Y:S01]  /*342a0*/  IMAD.MOV.U32 R15, RZ, RZ, -0x1 ;  /* 0xffffffffff0f7424 */ /* 0x000fe200078e00ff */
[----:B------:R-:W-:Y:S01]  /*342b0*/  SEL R46, R46, R12, P0 ;  /* 0x0000000c2e2e7207 */ /* 0x000fe20000000000 */
[----:B-----5:R-:W-:Y:S01]  /*342c0*/  IMAD.MOV.U32 R12, RZ, RZ, R44 ;  /* 0x000000ffff0c7224 */ /* 0x020fe200078e002c */
[----:B------:R-:W-:Y:S02]  /*342d0*/  SEL R111, R112, R14, P0 ;  /* 0x0000000e706f7207 */ /* 0x000fe40000000000 */
[----:B------:R-:W-:-:S07]  /*342e0*/  SEL R26, R14, R112, P0 ;  /* 0x000000700e1a7207 */ /* 0x000fce0000000000 */
[----:B0-----:R-:W-:Y:S05]  /*342f0*/  WARPSYNC.COLLECTIVE R15, `(.L_x_2720) ;  /* 0x000000000f087348 */ /* 0x001fea0003c00000 */
[----:B------:R1:W2:Y:S02]  /*34300*/  SHFL.IDX P6, R14, R13, R12, R11 ;  /* 0x0000000c0d0e7389 */ /* 0x0002a400000c000b */
[----:B012---:R-:W-:Y:S01]  /*34310*/  ENDCOLLECTIVE ;  /* 0x000000000000791b */ /* 0x007fe20003800000 */
.L_x_2720:
        /* <DEDUP_REMOVED lines=14> */
[----:B------:R-:W-:-:S07]  /*34400*/  LOP3.LUT R77, R44, 0x2, RZ, 0x3c, !PT ;  /* 0x000000022c4d7812 */ /* 0x000fce00078e3cff */
[----:B------:R-:W-:Y:S05]  /*34410*/  WARPSYNC.COLLECTIVE R15, `(.L_x_2721) ;  /* 0x000000000f087348 */ /* 0x000fea0003c00000 */
[----:B------:R0:W1:Y:S02]  /*34420*/  SHFL.IDX P6, R14, R13, R12, R11 ;  /* 0x0000000c0d0e7389 */ /* 0x00006400000c000b */
[----:B01----:R-:W-:Y:S01]  /*34430*/  ENDCOLLECTIVE ;  /* 0x000000000000791b */ /* 0x003fe20003800000 */
.L_x_2721:
        /* <DEDUP_REMOVED lines=18> */
.L_x_2722:
        /* <DEDUP_REMOVED lines=18> */
.L_x_2723:
        /* <DEDUP_REMOVED lines=19> */
.L_x_2724:
        /* <DEDUP_REMOVED lines=17> */
.L_x_2725:
        /* <DEDUP_REMOVED lines=18> */
.L_x_2726:
[----:B------:R-:W-:Y:S02]  /*349e0*/  IMAD.MOV.U32 R13, RZ, RZ, R4 ;  /* 0x000000ffff0d7224 */ /* 0x000fe400078e0004 */
[----:B------:R-:W-:-:S07]  /*349f0*/  IMAD.MOV.U32 R105, RZ, RZ, R14 ;  /* 0x000000ffff697224 */ /* 0x000fce00078e000e */
[----:B------:R-:W-:Y:S05]  /*34a00*/  WARPSYNC.COLLECTIVE R15, `(.L_x_2727) ;  /* 0x000000000f087348 */ /* 0x000fea0003c00000 */
[----:B------:R0:W1:Y:S02]  /*34a10*/  SHFL.IDX P6, R14, R13, R12, R11 ;  /* 0x0000000c0d0e7389 */ /* 0x00006400000c000b */
[----:B01----:R-:W-:Y:S01]  /*34a20*/  ENDCOLLECTIVE ;  /* 0x000000000000791b */ /* 0x003fe20003800000 */
.L_x_2727:
[----:B------:R-:W-:Y:S02]  /*34a30*/  SEL R3, R93, R105, P0 ;  /* 0x000000695d037207 */ /* 0x000fe40000000000 */
[----:B------:R-:W-:Y:S01]  /*34a40*/  SEL R4, R105, R93, P0 ;  /* 0x0000005d69047207 */ /* 0x000fe20000000000 */
[----:B------:R-:W-:Y:S02]  /*34a50*/  IMAD.MOV.U32 R13, RZ, RZ, R102 ;  /* 0x000000ffff0d7224 */ /* 0x000fe400078e0066 */
[----:B------:R-:W-:Y:S01]  /*34a60*/  IMAD.MOV.U32 R12, RZ, RZ, R44 ;  /* 0x000000ffff0c7224 */ /* 0x000fe200078e002c */
[----:B------:R-:W-:-:S07]  /*34a70*/  MOV R139, R14 ;  /* 0x0000000e008b7202 */ /* 0x000fce0000000f00 */
[----:B------:R-:W-:Y:S05]  /*34a80*/  WARPSYNC.COLLECTIVE R15, `(.L_x_2728) ;  /* 0x000000000f087348 */ /* 0x000fea0003c00000 */
[----:B------:R0:W1:Y:S02]  /*34a90*/  SHFL.IDX P6, R14, R13, R12, R11 ;  /* 0x0000000c0d0e7389 */ /* 0x00006400000c000b */
[----:B01----:R-:W-:Y:S01]  /*34aa0*/  ENDCOLLECTIVE ;  /* 0x000000000000791b */ /* 0x003fe20003800000 */
.L_x_2728:
[----:B------:R-:W-:Y:S01]  /*34ab0*/  SEL R5, R99, R139, P0 ;  /* 0x0000008b63057207 */ /* 0x000fe20000000000 */
[----:B------:R-:W-:Y:S02]  /*34ac0*/  IMAD.MOV.U32 R13, RZ, RZ, R92 ;  /* 0x000000ffff0d7224 */ /* 0x000fe400078e005c */
[----:B------:R-:W-:-:S07]  /*34ad0*/  IMAD.MOV.U32 R97, RZ, RZ, R14 ;  /* 0x000000ffff617224 */ /* 0x000fce00078e000e */
[----:B------:R-:W-:Y:S05]  /*34ae0*/  WARPSYNC.COLLECTIVE R15, `(.L_x_2729) ;  /* 0x000000000f087348 */ /* 0x000fea0003c00000 */
[----:B------:R0:W1:Y:S02]  /*34af0*/  SHFL.IDX P6, R14, R13, R12, R11 ;  /* 0x0000000c0d0e7389 */ /* 0x00006400000c000b */
[----:B01----:R-:W-:Y:S01]  /*34b00*/  ENDCOLLECTIVE ;  /* 0x000000000000791b */ /* 0x003fe20003800000 */
.L_x_2729:
[----:B------:R-:W-:Y:S01]  /*34b10*/  IMAD.MOV.U32 R13, RZ, RZ, R7 ;  /* 0x000000ffff0d7224 */ /* 0x000fe200078e0007 */
[----:B------:R-:W-:Y:S01]  /*34b20*/  MOV R12, R77 ;  /* 0x0000004d000c7202 */ /* 0x000fe20000000f00 */
[----:B------:R-:W-:-:S07]  /*34b30*/  IMAD.MOV.U32 R95, RZ, RZ, R14 ;  /* 0x000000ffff5f7224 */ /* 0x000fce00078e000e */
[----:B------:R-:W-:Y:S05]  /*34b40*/  WARPSYNC.COLLECTIVE R15, `(.L_x_2730) ;  /* 0x000000000f087348 */ /* 0x000fea0003c00000 */
[----:B------:R0:W1:Y:S02]  /*34b50*/  SHFL.IDX P6, R14, R13, R12, R11 ;  /* 0x0000000c0d0e7389 */ /* 0x00006400000c000b */
[----:B01----:R-:W-:Y:S01]  /*34b60*/  ENDCOLLECTIVE ;  /* 0x000000000000791b */ /* 0x003fe20003800000 */
.L_x_2730:
[----:B------:R-:W-:Y:S01]  /*34b70*/  IMAD.MOV.U32 R13, RZ, RZ, R6 ;  /* 0x000000ffff0d7224 */ /* 0x000fe200078e0006 */
[----:B------:R-:W-:Y:S01]  /*34b80*/  SEL R6, R139, R99, P0 ;  /* 0x000000638b067207 */ /* 0x000fe20000000000 */
[----:B------:R-:W-:-:S07]  /*34b90*/  IMAD.MOV.U32 R92, RZ, RZ, R14 ;  /* 0x000000ffff5c7224 */ /* 0x000fce00078e000e */
[----:B------:R-:W-:Y:S05]  /*34ba0*/  WARPSYNC.COLLECTIVE R15, `(.L_x_2731) ;  /* 0x000000000f087348 */ /* 0x000fea0003c00000 */
[----:B------:R0:W1:Y:S02]  /*34bb0*/  SHFL.IDX P6, R14, R13, R12, R11 ;  /* 0x0000000c0d0e7389 */ /* 0x00006400000c000b */
[----:B01----:R-:W-:Y:S01]  /*34bc0*/  ENDCOLLECTIVE ;  /* 0x000000000000791b */ /* 0x003fe20003800000 */
.L_x_2731:
        /* <DEDUP_REMOVED lines=8> */
.L_x_2732:
[----:B------:R-:W-:Y:S02]  /*34c50*/  SEL R93, R95, R140, P0 ;  /* 0x0000008c5f5d7207 */ /* 0x000fe40000000000 */
[----:B------:R-:W-:Y:S02]  /*34c60*/  MOV R13, R94 ;  /* 0x0000005e000d7202 */ /* 0x000fe40000000f00 */
[----:B------:R-:W-:Y:S01]  /*34c70*/  SEL R94, R140, R95, P0 ;  /* 0x0000005f8c5e7207 */ /* 0x000fe20000000000 */
[----:B------:R-:W-:-:S07]  /*34c80*/  IMAD.MOV.U32 R96, RZ, RZ, R14 ;  /* 0x000000ffff607224 */ /* 0x000fce00078e000e */
[----:B------:R-:W-:Y:S05]  /*34c90*/  WARPSYNC.COLLECTIVE R15, `(.L_x_2733) ;  /* 0x000000000f087348 */ /* 0x000fea0003c00000 */
[----:B------:R0:W1:Y:S02]  /*34ca0*/  SHFL.IDX P6, R14, R13, R12, R11 ;  /* 0x0000000c0d0e7389 */ /* 0x00006400000c000b */
[----:B01----:R-:W-:Y:S01]  /*34cb0*/  ENDCOLLECTIVE ;  /* 0x000000000000791b */ /* 0x003fe20003800000 */
.L_x_2733:
[----:B------:R-:W-:Y:S02]  /*34cc0*/  IMAD.MOV.U32 R13, RZ, RZ, R60 ;  /* 0x000000ffff0d7224 */ /* 0x000fe400078e003c */
[----:B------:R-:W-:Y:S02]  /*34cd0*/  IMAD.MOV.U32 R12, RZ, RZ, R77 ;  /* 0x000000ffff0c7224 */ /* 0x000fe400078e004d */
[----:B------:R-:W-:-:S07]  /*34ce0*/  IMAD.MOV.U32 R98, RZ, RZ, R14 ;  /* 0x000000ffff627224 */ /* 0x000fce00078e000e */
[----:B------:R-:W-:Y:S05]  /*34cf0*/  WARPSYNC.COLLECTIVE R15, `(.L_x_2734) ;  /* 0x000000000f087348 */ /* 0x000fea0003c00000 */
[----:B------:R0:W1:Y:S02]  /*34d00*/  SHFL.IDX P6, R14, R13, R12, R11 ;  /* 0x0000000c0d0e7389 */ /* 0x00006400000c000b */
[----:B01----:R-:W-:Y:S01]  /*34d10*/  ENDCOLLECTIVE ;  /* 0x000000000000791b */ /* 0x003fe20003800000 */
.L_x_2734:
[----:B------:R-:W-:Y:S02]  /*34d20*/  IMAD.MOV.U32 R13, RZ, RZ, R27 ;  /* 0x000000ffff0d7224 */ /* 0x000fe400078e001b */
[----:B------:R-:W-:-:S07]  /*34d30*/  IMAD.MOV.U32 R60, RZ, RZ, R14 ;  /* 0x000000ffff3c7224 */ /* 0x000fce00078e000e */
[----:B------:R-:W-:Y:S05]  /*34d40*/  WARPSYNC.COLLECTIVE R15, `(.L_x_2735) ;  /* 0x000000000f087348 */ /* 0x000fea0003c00000 */
[----:B------:R0:W1:Y:S02]  /*34d50*/  SHFL.IDX P6, R14, R13, R12, R11 ;  /* 0x0000000c0d0e7389 */ /* 0x00006400000c000b */
[----:B01----:R-:W-:Y:S01]  /*34d60*/  ENDCOLLECTIVE ;  /* 0x000000000000791b */ /* 0x003fe20003800000 */
.L_x_2735:
        /* <DEDUP_REMOVED lines=8> */
.L_x_2736:
[----:B------:R-:W-:Y:S02]  /*34df0*/  SEL R97, R98, R27, P0 ;  /* 0x0000001b62617207 */ /* 0x000fe40000000000 */
[----:B------:R-:W-:Y:S01]  /*34e00*/  SEL R98, R27, R98, P0 ;  /* 0x000000621b627207 */ /* 0x000fe20000000000 */
[----:B------:R-:W-:Y:S02]  /*34e10*/  IMAD.MOV.U32 R13, RZ, RZ, R131 ;  /* 0x000000ffff0d7224 */ /* 0x000fe400078e0083 */
[----:B------:R-:W-:-:S07]  /*34e20*/  IMAD.MOV.U32 R100, RZ, RZ, R14 ;  /* 0x000000ffff647224 */ /* 0x000fce00078e000e */
[----:B------:R-:W-:Y:S05]  /*34e30*/  WARPSYNC.COLLECTIVE R15, `(.L_x_2737) ;  /* 0x000000000f087348 */ /* 0x000fea0003c00000 */
[----:B------:R0:W1:Y:S02]  /*34e40*/  SHFL.IDX P6, R14, R13, R12, R11 ;  /* 0x0000000c0d0e7389 */ /* 0x00006400000c000b */
[----:B01----:R-:W-:Y:S01]  /*34e50*/  ENDCOLLECTIVE ;  /* 0x000000000000791b */ /* 0x003fe20003800000 */
.L_x_2737:
[----:B------:R-:W-:Y:S02]  /*34e60*/  IMAD.MOV.U32 R13, RZ, RZ, R70 ;  /* 0x000000ffff0d7224 */ /* 0x000fe400078e0046 */
[----:B------:R-:W-:Y:S02]  /*34e70*/  IMAD.MOV.U32 R12, RZ, RZ, R77 ;  /* 0x000000ffff0c7224 */ /* 0x000fe400078e004d */
[----:B------:R-:W-:-:S07]  /*34e80*/  IMAD.MOV.U32 R102, RZ, RZ, R14 ;  /* 0x000000ffff667224 */ /* 0x000fce00078e000e */
[----:B------:R-:W-:Y:S05]  /*34e90*/  WARPSYNC.COLLECTIVE R15, `(.L_x_2738) ;  /* 0x000000000f087348 */ /* 0x000fea0003c00000 */
[----:B------:R0:W1:Y:S02]  /*34ea0*/  SHFL.IDX P6, R14, R13, R12, R11 ;  /* 0x0000000c0d0e7389 */ /* 0x00006400000c000b */
[----:B01----:R-:W-:Y:S01]  /*34eb0*/  ENDCOLLECTIVE ;  /* 0x000000000000791b */ /* 0x003fe20003800000 */
.L_x_2738:
[----:B------:R-:W-:Y:S01]  /*34ec0*/  IMAD.MOV.U32 R13, RZ, RZ, R66 ;  /* 0x000000ffff0d7224 */ /* 0x000fe200078e0042 */
[----:B------:R-:W-:-:S07]  /*34ed0*/  MOV R70, R14 ;  /* 0x0000000e00467202 */ /* 0x000fce0000000f00 */
[----:B------:R-:W-:Y:S05]  /*34ee0*/  WARPSYNC.COLLECTIVE R15, `(.L_x_2739) ;  /* 0x000000000f087348 */ /* 0x000fea0003c00000 */
[----:B------:R0:W1:Y:S02]  /*34ef0*/  SHFL.IDX P6, R14, R13, R12, R11 ;  /* 0x0000000c0d0e7389 */ /* 0x00006400000c000b */
[----:B01----:R-:W-:Y:S01]  /*34f00*/  ENDCOLLECTIVE ;  /* 0x000000000000791b */ /* 0x003fe20003800000 */
.L_x_2739:
        /* <DEDUP_REMOVED lines=8> */
.L_x_2740:
[----:B------:R-:W-:Y:S02]  /*34f90*/  SEL R101, R102, R66, P0 ;  /* 0x0000004266657207 */ /* 0x000fe40000000000 */
[----:B------:R-:W-:Y:S01]  /*34fa0*/  SEL R102, R66, R102, P0 ;  /* 0x0000006642667207 */ /* 0x000fe20000000000 */
[----:B------:R-:W-:Y:S02]  /*34fb0*/  IMAD.MOV.U32 R13, RZ, RZ, R128 ;  /* 0x000000ffff0d7224 */ /* 0x000fe400078e0080 */
[----:B------:R-:W-:-:S07]  /*34fc0*/  IMAD.MOV.U32 R104, RZ, RZ, R14 ;  /* 0x000000ffff687224 */ /* 0x000fce00078e000e */
[----:B------:R-:W-:Y:S05]  /*34fd0*/  WARPSYNC.COLLECTIVE R15, `(.L_x_2741) ;  /* 0x000000000f087348 */ /* 0x000fea0003c00000 */
[----:B------:R0:W1:Y:S02]  /*34fe0*/  SHFL.IDX P6, R14, R13, R12, R11 ;  /* 0x0000000c0d0e7389 */ /* 0x00006400000c000b */
[----:B01----:R-:W-:Y:S01]  /*34ff0*/  ENDCOLLECTIVE ;  /* 0x000000000000791b */ /* 0x003fe20003800000 */
.L_x_2741:
[----:B------:R-:W-:Y:S02]  /*35000*/  IMAD.MOV.U32 R13, RZ, RZ, R82 ;  /* 0x000000ffff0d7224 */ /* 0x000fe400078e0052 */
[----:B------:R-:W-:Y:S01]  /*35010*/  IMAD.MOV.U32 R12, RZ, RZ, R77 ;  /* 0x000000ffff0c7224 */ /* 0x000fe200078e004d */
[----:B------:R-:W-:-:S07]  /*35020*/  MOV R106, R14 ;  /* 0x0000000e006a7202 */ /* 0x000fce0000000f00 */
[----:B------:R-:W-:Y:S05]  /*35030*/  WARPSYNC.COLLECTIVE R15, `(.L_x_2742) ;  /* 0x000000000f087348 */ /* 0x000fea0003c00000 */
[----:B------:R0:W1:Y:S02]  /*35040*/  SHFL.IDX P6, R14, R13, R12, R11 ;  /* 0x0000000c0d0e7389 */ /* 0x00006400000c000b */
[----:B01----:R-:W-:Y:S01]  /*35050*/  ENDCOLLECTIVE ;  /* 0x000000000000791b */ /* 0x003fe20003800000 */
.L_x_2742:
[----:B------:R-:W-:Y:S02]  /*35060*/  IMAD.MOV.U32 R13, RZ, RZ, R75 ;  /* 0x000000ffff0d7224 */ /* 0x000fe400078e004b */
[----:B------:R-:W-:-:S07]  /*35070*/  IMAD.MOV.U32 R82, RZ, RZ, R14 ;  /* 0x000000ffff527224 */ /* 0x000fce00078e000e */
[----:B------:R-:W-:Y:S05]  /*35080*/  WARPSYNC.COLLECTIVE R15, `(.L_x_2743) ;  /* 0x000000000f087348 */ /* 0x000fea0003c00000 */
[----:B------:R0:W1:Y:S02]  /*35090*/  SHFL.IDX P6, R14, R13, R12, R11 ;  /* 0x0000000c0d0e7389 */ /* 0x00006400000c000b */
[----:B01----:R-:W-:Y:S01]  /*350a0*/  ENDCOLLECTIVE ;  /* 0x000000000000791b */ /* 0x003fe20003800000 */
.L_x_2743:
[----:B------:R-:W-:Y:S02]  /*350b0*/  SEL R103, R104, R82, P0 ;  /* 0x0000005268677207 */ /* 0x000fe40000000000 */
[----:B------:R-:W-:Y:S01]  /*350c0*/  SEL R104, R82, R104, P0 ;  /* 0x0000006852687207 */ /* 0x000fe20000000000 */
[----:B------:R-:W-:Y:S01]  /*350d0*/  IMAD.MOV.U32 R13, RZ, RZ, R25 ;  /* 0x000000ffff0d7224 */ /* 0x000fe200078e0019 */
[----:B------:R-:W-:Y:S01]  /*350e0*/  MOV R12, R44 ;  /* 0x0000002c000c7202 */ /* 0x000fe20000000f00 */
[----:B------:R-:W-:-:S05]  /*350f0*/  IMAD.MOV.U32 R11, RZ, RZ, R14 ;  /* 0x000000ffff0b7224 */ /* 0x000fca00078e000e */
[----:B------:R-:W-:Y:S02]  /*35100*/  SEL R105, R106, R11, P0 ;  /* 0x0000000b6a697207 */ /* 0x000fe40000000000 */
[----:B------:R-:W-:Y:S01]  /*35110*/  SEL R106, R11, R106, P0 ;  /* 0x0000006a0b6a7207 */ /* 0x000fe20000000000 */
[----:B------:R-:W-:-:S07]  /*35120*/  IMAD.MOV.U32 R11, RZ, RZ, 0x1c1f ;  /* 0x00001c1fff0b7424 */ /* 0x000fce00078e00ff */
[----:B------:R-:W-:Y:S05]  /*35130*/  WARPSYNC.COLLECTIVE R15, `(.L_x_2744) ;  /* 0x000000000f087348 */ /* 0x000fea0003c00000 */
[----:B------:R0:W1:Y:S02]  /*35140*/  SHFL.IDX P6, R14, R13, R12, R11 ;  /* 0x0000000c0d0e7389 */ /* 0x00006400000c000b */
[----:B01----:R-:W-:Y:S01]  /*35150*/  ENDCOLLECTIVE ;  /* 0x000000000000791b */ /* 0x003fe20003800000 */
.L_x_2744:
[----:B------:R-:W-:Y:S02]  /*35160*/  IMAD.MOV.U32 R13, RZ, RZ, R20 ;  /* 0x000000ffff0d7224 */ /* 0x000fe400078e0014 */
[----:B------:R-:W-:-:S07]  /*35170*/  IMAD.MOV.U32 R25, RZ, RZ, R14 ;  /* 0x000000ffff197224 */ /* 0x000fce00078e000e */
[----:B------:R-:W-:Y:S05]  /*35180*/  WARPSYNC.COLLECTIVE R15, `(.L_x_2745) ;  /* 0x000000000f087348 */ /* 0x000fea0003c00000 */
[----:B------:R0:W1:Y:S02]  /*35190*/  SHFL.IDX P6, R14, R13, R12, R11 ;  /* 0x0000000c0d0e7389 */ /* 0x00006400000c000b */
[----:B01----:R-:W-:Y:S01]  /*351a0*/  ENDCOLLECTIVE ;  /* 0x000000000000791b */ /* 0x003fe20003800000 */
.L_x_2745:
[----:B------:R-:W-:Y:S02]  /*351b0*/  IMAD.MOV.U32 R13, RZ, RZ, R9 ;  /* 0x000000ffff0d7224 */ /* 0x000fe400078e0009 */
[----:B------:R-:W-:Y:S02]  /*351c0*/  IMAD.MOV.U32 R12, RZ, RZ, R77 ;  /* 0x000000ffff0c7224 */ /* 0x000fe400078e004d */
[----:B------:R-:W-:-:S07]  /*351d0*/  IMAD.MOV.U32 R20, RZ, RZ, R14 ;  /* 0x000000ffff147224 */ /* 0x000fce00078e000e */
[----:B------:R-:W-:Y:S05]  /*351e0*/  WARPSYNC.COLLECTIVE R15, `(.L_x_2746) ;  /* 0x000000000f087348 */ /* 0x000fea0003c00000 */
[----:B------:R0:W1:Y:S02]  /*351f0*/  SHFL.IDX P6, R14, R13, R12, R11 ;  /* 0x0000000c0d0e7389 */ /* 0x00006400000c000b */
[----:B01----:R-:W-:Y:S01]  /*35200*/  ENDCOLLECTIVE ;  /* 0x000000000000791b */ /* 0x003fe20003800000 */
.L_x_2746:
[----:B------:R-:W-:Y:S01]  /*35210*/  IMAD.MOV.U32 R13, RZ, RZ, R8 ;  /* 0x000000ffff0d7224 */ /* 0x000fe200078e0008 */
[----:B------:R-:W-:-:S07]  /*35220*/  MOV R9, R14 ;  /* 0x0000000e00097202 */ /* 0x000fce0000000f00 */
[----:B------:R-:W-:Y:S05]  /*35230*/  WARPSYNC.COLLECTIVE R15, `(.L_x_2747) ;  /* 0x000000000f087348 */ /* 0x000fea0003c00000 */
[----:B------:R0:W1:Y:S02]  /*35240*/  SHFL.IDX P6, R14, R13, R12, R11 ;  /* 0x0000000c0d0e7389 */ /* 0x00006400000c000b */
[----:B01----:R-:W-:Y:S01]  /*35250*/  ENDCOLLECTIVE ;  /* 0x000000000000791b */ /* 0x003fe20003800000 */
.L_x_2747:
        /* <DEDUP_REMOVED lines=8> */
.L_x_2748:
[----:B------:R-:W-:Y:S02]  /*352e0*/  IMAD.MOV.U32 R13, RZ, RZ, R107 ;  /* 0x000000ffff0d7224 */ /* 0x000fe400078e006b */
[----:B------:R-:W-:-:S07]  /*352f0*/  IMAD.MOV.U32 R136, RZ, RZ, R14 ;  /* 0x000000ffff887224 */ /* 0x000fce00078e000e */
[----:B------:R-:W-:Y:S05]  /*35300*/  WARPSYNC.COLLECTIVE R15, `(.L_x_2749) ;  /* 0x000000000f087348 */ /* 0x000fea0003c00000 */
[----:B------:R0:W1:Y:S02]  /*35310*/  SHFL.IDX P6, R14, R13, R12, R11 ;  /* 0x0000000c0d0e7389 */ /* 0x00006400000c000b */
[----:B01----:R-:W-:Y:S01]  /*35320*/  ENDCOLLECTIVE ;  /* 0x000000000000791b */ /* 0x003fe20003800000 */
.L_x_2749:
[----:B------:R-:W-:Y:S02]  /*35330*/  IMAD.MOV.U32 R13, RZ, RZ, R21 ;  /* 0x000000ffff0d7224 */ /* 0x000fe400078e0015 */
[----:B------:R-:W-:Y:S01]  /*35340*/  IMAD.MOV.U32 R12, RZ, RZ, R77 ;  /* 0x000000ffff0c7224 */ /* 0x000fe200078e004d */
[----:B------:R-:W-:-:S07]  /*35350*/  MOV R122, R14 ;  /* 0x0000000e007a7202 */ /* 0x000fce0000000f00 */
[----:B------:R-:W-:Y:S05]  /*35360*/  WARPSYNC.COLLECTIVE R15, `(.L_x_2750) ;  /* 0x000000000f087348 */ /* 0x000fea0003c00000 */
[----:B------:R0:W1:Y:S02]  /*35370*/  SHFL.IDX P6, R14, R13, R12, R11 ;  /* 0x0000000c0d0e7389 */ /* 0x00006400000c000b */
[----:B01----:R-:W-:Y:S01]  /*35380*/  ENDCOLLECTIVE ;  /* 0x000000000000791b */ /* 0x003fe20003800000 */
.L_x_2750:
[----:B------:R-:W-:Y:S01]  /*35390*/  IMAD.MOV.U32 R13, RZ, RZ, R10 ;  /* 0x000000ffff0d7224 */ /* 0x000fe200078e000a */
[----:B------:R-:W-:Y:S02]  /*353a0*/  SEL R10, R20, R75, P0 ;  /* 0x0000004b140a7207 */ /* 0x000fe40000000000 */
[----:B------:R-:W-:Y:S01]  /*353b0*/  SEL R20, R75, R20, P0 ;  /* 0x000000144b147207 */ /* 0x000fe20000000000 */
[----:B------:R-:W-:-:S07]  /*353c0*/  IMAD.MOV.U32 R141, RZ, RZ, R14 ;  /* 0x000000ffff8d7224 */ /* 0x000fce00078e000e */
[----:B------:R-:W-:Y:S05]  /*353d0*/  WARPSYNC.COLLECTIVE R15, `(.L_x_2751) ;  /* 0x000000000f087348 */ /* 0x000fea0003c00000 */
[----:B------:R0:W1:Y:S02]  /*353e0*/  SHFL.IDX P6, R14, R13, R12, R11 ;  /* 0x0000000c0d0e7389 */ /* 0x00006400000c000b */
[----:B01----:R-:W-:Y:S01]  /*353f0*/  ENDCOLLECTIVE ;  /* 0x000000000000791b */ /* 0x003fe20003800000 */
.L_x_2751:
[----:B------:R-:W-:Y:S01]  /*35400*/  SEL R21, R136, R141, P0 ;  /* 0x0000008d88157207 */ /* 0x000fe20000000000 */
[----:B------:R-:W-:Y:S01]  /*35410*/  IMAD.MOV.U32 R13, RZ, RZ, R111 ;  /* 0x000000ffff0d7224 */ /* 0x000fe200078e006f */
[----:B------:R-:W-:Y:S01]  /*35420*/  MOV R12, R44 ;  /* 0x0000002c000c7202 */ /* 0x000fe20000000f00 */
[----:B------:R-:W-:-:S07]  /*35430*/  IMAD.MOV.U32 R142, RZ, RZ, R14 ;  /* 0x000000ffff8e7224 */ /* 0x000fce00078e000e */
[----:B------:R-:W-:Y:S05]  /*35440*/  WARPSYNC.COLLECTIVE R15, `(.L_x_2752) ;  /* 0x000000000f087348 */ /* 0x000fea0003c00000 */
[----:B------:R0:W1:Y:S02]  /*35450*/  SHFL.IDX P6, R14, R13, R12, R11 ;  /* 0x0000000c0d0e7389 */ /* 0x00006400000c000b */
[----:B01----:R-:W-:Y:S01]  /*35460*/  ENDCOLLECTIVE ;  /* 0x000000000000791b */ /* 0x003fe20003800000 */
.L_x_2752:
[----:B------:R-:W-:Y:S01]  /*35470*/  SEL R25, R122, R142, P0 ;  /* 0x0000008e7a197207 */ /* 0x000fe20000000000 */
[----:B------:R-:W-:Y:S02]  /*35480*/  IMAD.MOV.U32 R13, RZ, RZ, R108 ;  /* 0x000000ffff0d7224 */ /* 0x000fe400078e006c */
[----:B------:R-:W-:-:S07]  /*35490*/  IMAD.MOV.U32 R107, RZ, RZ, R14 ;  /* 0x000000ffff6b7224 */ /* 0x000fce00078e000e */
[----:B------:R-:W-:Y:S05]  /*354a0*/  WARPSYNC.COLLECTIVE R15, `(.L_x_2753) ;  /* 0x000000000f087348 */ /* 0x000fea0003c00000 */
[----:B------:R0:W1:Y:S02]  /*354b0*/  SHFL.IDX P6, R14, R13, R12, R11 ;  /* 0x0000000c0d0e7389 */ /* 0x00006400000c000b */
[----:B01----:R-:W-:Y:S01]  /*354c0*/  ENDCOLLECTIVE ;  /* 0x000000000000791b */ /* 0x003fe20003800000 */
.L_x_2753:
[----:B------:R-:W-:Y:S01]  /*354d0*/  IMAD.MOV.U32 R13, RZ, RZ, R26 ;  /* 0x000000ffff0d7224 */ /* 0x000fe200078e001a */
[----:B------:R-:W-:Y:S01]  /*354e0*/  SEL R26, R142, R122, P0 ;  /* 0x0000007a8e1a7207 */ /* 0x000fe20000000000 */
[----:B------:R-:W-:Y:S02]  /*354f0*/  IMAD.MOV.U32 R12, RZ, RZ, R77 ;  /* 0x000000ffff0c7224 */ /* 0x000fe400078e004d */
[----:B------:R-:W-:-:S07]  /*35500*/  IMAD.MOV.U32 R109, RZ, RZ, R14 ;  /* 0x000000ffff6d7224 */ /* 0x000fce00078e000e */
[----:B------:R-:W-:Y:S05]  /*35510*/  WARPSYNC.COLLECTIVE R15, `(.L_x_2754) ;  /* 0x000000000f087348 */ /* 0x000fea0003c00000 */
[----:B------:R0:W1:Y:S02]  /*35520*/  SHFL.IDX P6, R14, R13, R12, R11 ;  /* 0x0000000c0d0e7389 */ /* 0x00006400000c000b */
[----:B01----:R-:W-:Y:S01]  /*35530*/  ENDCOLLECTIVE ;  /* 0x000000000000791b */ /* 0x003fe20003800000 */
.L_x_2754:
[----:B------:R-:W-:Y:S02]  /*35540*/  MOV R13, R24 ;  /* 0x00000018000d7202 */ /* 0x000fe40000000f00 */
[----:B------:R-:W-:Y:S01]  /*35550*/  SEL R24, R141, R136, P0 ;  /* 0x000000888d187207 */ /* 0x000fe20000000000 */
[----:B------:R-:W-:-:S07]  /*35560*/  IMAD.MOV.U32 R143, RZ, RZ, R14 ;  /* 0x000000ffff8f7224 */ /* 0x000fce00078e000e */
[----:B------:R-:W-:Y:S05]  /*35570*/  WARPSYNC.COLLECTIVE R15, `(.L_x_2755) ;  /* 0x000000000f087348 */ /* 0x000fea0003c00000 */
[----:B------:R0:W1:Y:S02]  /*35580*/  SHFL.IDX P6, R14, R13, R12, R11 ;  /* 0x0000000c0d0e7389 */ /* 0x00006400000c000b */
[----:B01----:R-:W-:Y:S01]  /*35590*/  ENDCOLLECTIVE ;  /* 0x000000000000791b */ /* 0x003fe20003800000 */
.L_x_2755:
        /* <DEDUP_REMOVED lines=8> */
.L_x_2756:
[----:B------:R-:W-:Y:S02]  /*35620*/  SEL R108, R109, R144, P0 ;  /* 0x000000906d6c7207 */ /* 0x000fe40000000000 */
[----:B------:R-:W-:Y:S01]  /*35630*/  SEL R109, R144, R109, P0 ;  /* 0x0000006d906d7207 */ /* 0x000fe20000000000 */
[----:B------:R-:W-:Y:S02]  /*35640*/  IMAD.MOV.U32 R13, RZ, RZ, R110 ;  /* 0x000000ffff0d7224 */ /* 0x000fe400078e006e */
[----:B------:R-:W-:-:S07]  /*35650*/  IMAD.MOV.U32 R111, RZ, RZ, R14 ;  /* 0x000000ffff6f7224 */ /* 0x000fce00078e000e */
[----:B------:R-:W-:Y:S05]  /*35660*/  WARPSYNC.COLLECTIVE R15, `(.L_x_2757) ;  /* 0x000000000f087348 */ /* 0x000fea0003c00000 */
[----:B------:R0:W1:Y:S02]  /*35670*/  SHFL.IDX P6, R14, R13, R12, R11 ;  /* 0x0000000c0d0e7389 */ /* 0x00006400000c000b */
[----:B01----:R-:W-:Y:S01]  /*35680*/  ENDCOLLECTIVE ;  /* 0x000000000000791b */ /* 0x003fe20003800000 */
.L_x_2757:
[----:B------:R-:W-:Y:S01]  /*35690*/  MOV R13, R40 ;  /* 0x00000028000d7202 */ /* 0x000fe20000000f00 */
[----:B------:R-:W-:Y:S02]  /*356a0*/  IMAD.MOV.U32 R12, RZ, RZ, R77 ;  /* 0x000000ffff0c7224 */ /* 0x000fe400078e004d */
[----:B------:R-:W-:-:S07]  /*356b0*/  IMAD.MOV.U32 R118, RZ, RZ, R14 ;  /* 0x000000ffff767224 */ /* 0x000fce00078e000e */
[----:B------:R-:W-:Y:S05]  /*356c0*/  WARPSYNC.COLLECTIVE R15, `(.L_x_2758) ;  /* 0x000000000f087348 */ /* 0x000fea0003c00000 */
[----:B------:R0:W1:Y:S02]  /*356d0*/  SHFL.IDX P6, R14, R13, R12, R11 ;  /* 0x0000000c0d0e7389 */ /* 0x00006400000c000b */
[----:B01----:R-:W-:Y:S01]  /*356e0*/  ENDCOLLECTIVE ;  /* 0x000000000000791b */ /* 0x003fe20003800000 */
.L_x_2758:
[----:B------:R-:W-:Y:S02]  /*356f0*/  IMAD.MOV.U32 R13, RZ, RZ, R36 ;  /* 0x000000ffff0d7224 */ /* 0x000fe400078e0024 */
[----:B------:R-:W-:-:S07]  /*35700*/  IMAD.MOV.U32 R40, RZ, RZ, R14 ;  /* 0x000000ffff287224 */ /* 0x000fce00078e000e */
[----:B------:R-:W-:Y:S05]  /*35710*/  WARPSYNC.COLLECTIVE R15, `(.L_x_2759) ;  /* 0x000000000f087348 */ /* 0x000fea0003c00000 */
[----:B------:R0:W1:Y:S02]  /*35720*/  SHFL.IDX P6, R14, R13, R12, R11 ;  /* 0x0000000c0d0e7389 */ /* 0x00006400000c000b */
[----:B01----:R-:W-:Y:S01]  /*35730*/  ENDCOLLECTIVE ;  /* 0x000000000000791b */ /* 0x003fe20003800000 */
.L_x_2759:
        /* <DEDUP_REMOVED lines=8> */
.L_x_2760:
[----:B------:R-:W-:Y:S01]  /*357c0*/  IMAD.MOV.U32 R13, RZ, RZ, R112 ;  /* 0x000000ffff0d7224 */ /* 0x000fe200078e0070 */
[----:B------:R-:W-:Y:S02]  /*357d0*/  SEL R112, R118, R113, P0 ;  /* 0x0000007176707207 */ /* 0x000fe40000000000 */
[----:B------:R-:W-:Y:S02]  /*357e0*/  SEL R113, R113, R118, P0 ;  /* 0x0000007671717207 */ /* 0x000fe40000000000 */
[----:B------:R-:W-:-:S07]  /*357f0*/  MOV R115, R14 ;  /* 0x0000000e00737202 */ /* 0x000fce0000000f00 */
[----:B------:R-:W-:Y:S05]  /*35800*/  WARPSYNC.COLLECTIVE R15, `(.L_x_2761) ;  /* 0x000000000f087348 */ /* 0x000fea0003c00000 */
[----:B------:R0:W1:Y:S02]  /*35810*/  SHFL.IDX P6, R14, R13, R12, R11 ;  /* 0x0000000c0d0e7389 */ /* 0x00006400000c000b */
[----:B01----:R-:W-:Y:S01]  /*35820*/  ENDCOLLECTIVE ;  /* 0x000000000000791b */ /* 0x003fe20003800000 */
.L_x_2761:
[----:B------:R-:W-:Y:S02]  /*35830*/  IMAD.MOV.U32 R13, RZ, RZ, R69 ;  /* 0x000000ffff0d7224 */ /* 0x000fe400078e0045 */
[----:B------:R-:W-:Y:S02]  /*35840*/  IMAD.MOV.U32 R12, RZ, RZ, R77 ;  /* 0x000000ffff0c7224 */ /* 0x000fe400078e004d */
[----:B------:R-:W-:-:S07]  /*35850*/  IMAD.MOV.U32 R117, RZ, RZ, R14 ;  /* 0x000000ffff757224 */ /* 0x000fce00078e000e */
[----:B------:R-:W-:Y:S05]  /*35860*/  WARPSYNC.COLLECTIVE R15, `(.L_x_2762) ;  /* 0x000000000f087348 */ /* 0x000fea0003c00000 */
[----:B------:R0:W1:Y:S02]  /*35870*/  SHFL.IDX P6, R14, R13, R12, R11 ;  /* 0x0000000c0d0e7389 */ /* 0x00006400000c000b */
[----:B01----:R-:W-:Y:S01]  /*35880*/  ENDCOLLECTIVE ;  /* 0x000000000000791b */ /* 0x003fe20003800000 */
.L_x_2762:
[----:B------:R-:W-:Y:S02]  /*35890*/  IMAD.MOV.U32 R13, RZ, RZ, R65 ;  /* 0x000000ffff0d7224 */ /* 0x000fe400078e0041 */
[----:B------:R-:W-:-:S07]  /*358a0*/  IMAD.MOV.U32 R69, RZ, RZ, R14 ;  /* 0x000000ffff457224 */ /* 0x000fce00078e000e */
[----:B------:R-:W-:Y:S05]  /*358b0*/  WARPSYNC.COLLECTIVE R15, `(.L_x_2763) ;  /* 0x000000000f087348 */ /* 0x000fea0003c00000 */
[----:B------:R0:W1:Y:S02]  /*358c0*/  SHFL.IDX P6, R14, R13, R12, R11 ;  /* 0x0000000c0d0e7389 */ /* 0x00006400000c000b */
[----:B01----:R-:W-:Y:S01]  /*358d0*/  ENDCOLLECTIVE ;  /* 0x000000000000791b */ /* 0x003fe20003800000 */
.L_x_2763:
[----:B------:R-:W-:Y:S02]  /*358e0*/  IMAD.MOV.U32 R13, RZ, RZ, R116 ;  /* 0x000000ffff0d7224 */ /* 0x000fe400078e0074 */
[----:B------:R-:W-:Y:S01]  /*358f0*/  IMAD.MOV.U32 R12, RZ, RZ, R44 ;  /* 0x000000ffff0c7224 */ /* 0x000fe200078e002c */
[----:B------:R-:W-:-:S07]  /*35900*/  MOV R65, R14 ;  /* 0x0000000e00417202 */ /* 0x000fce0000000f00 */
[----:B------:R-:W-:Y:S05]  /*35910*/  WARPSYNC.COLLECTIVE R15, `(.L_x_2764) ;  /* 0x000000000f087348 */ /* 0x000fea0003c00000 */
[----:B------:R0:W1:Y:S02]  /*35920*/  SHFL.IDX P6, R14, R13, R12, R11 ;  /* 0x0000000c0d0e7389 */ /* 0x00006400000c000b */
[----:B01----:R-:W-:Y:S01]  /*35930*/  ENDCOLLECTIVE ;  /* 0x000000000000791b */ /* 0x003fe20003800000 */
.L_x_2764:
        /* <DEDUP_REMOVED lines=9> */
.L_x_2765:
[----:B------:R-:W-:Y:S01]  /*359d0*/  IMAD.MOV.U32 R13, RZ, RZ, R81 ;  /* 0x000000ffff0d7224 */ /* 0x000fe200078e0051 */
[----:B------:R-:W-:Y:S01]  /*359e0*/  MOV R12, R77 ;  /* 0x0000004d000c7202 */ /* 0x000fe20000000f00 */
[----:B------:R-:W-:-:S07]  /*359f0*/  IMAD.MOV.U32 R123, RZ, RZ, R14 ;  /* 0x000000ffff7b7224 */ /* 0x000fce00078e000e */
[----:B------:R-:W-:Y:S05]  /*35a00*/  WARPSYNC.COLLECTIVE R15, `(.L_x_2766) ;  /* 0x000000000f087348 */ /* 0x000fea0003c00000 */
[----:B------:R0:W1:Y:S02]  /*35a10*/  SHFL.IDX P6, R14, R13, R12, R11 ;  /* 0x0000000c0d0e7389 */ /* 0x00006400000c000b */
[----:B01----:R-:W-:Y:S01]  /*35a20*/  ENDCOLLECTIVE ;  /* 0x000000000000791b */ /* 0x003fe20003800000 */
.L_x_2766:
[----:B------:R-:W-:Y:S02]  /*35a30*/  IMAD.MOV.U32 R13, RZ, RZ, R71 ;  /* 0x000000ffff0d7224 */ /* 0x000fe400078e0047 */
[----:B------:R-:W-:-:S07]  /*35a40*/  IMAD.MOV.U32 R81, RZ, RZ, R14 ;  /* 0x000000ffff517224 */ /* 0x000fce00078e000e */
[----:B------:R-:W-:Y:S05]  /*35a50*/  WARPSYNC.COLLECTIVE R15, `(.L_x_2767) ;  /* 0x000000000f087348 */ /* 0x000fea0003c00000 */
[----:B------:R0:W1:Y:S02]  /*35a60*/  SHFL.IDX P6, R14, R13, R12, R11 ;  /* 0x0000000c0d0e7389 */ /* 0x00006400000c000b */
[----:B01----:R-:W-:Y:S01]  /*35a70*/  ENDCOLLECTIVE ;  /* 0x000000000000791b */ /* 0x003fe20003800000 */
.L_x_2767:
        /* <DEDUP_REMOVED lines=10> */
.L_x_2768:
[----:B------:R-:W-:Y:S01]  /*35b20*/  MOV R13, R31 ;  /* 0x0000001f000d7202 */ /* 0x000fe20000000f00 */
[----:B------:R-:W-:-:S07]  /*35b30*/  IMAD.MOV.U32 R34, RZ, RZ, R14 ;  /* 0x000000ffff227224 */ /* 0x000fce00078e000e */
[----:B------:R-:W-:Y:S05]  /*35b40*/  WARPSYNC.COLLECTIVE R15, `(.L_x_2769) ;  /* 0x000000000f087348 */ /* 0x000fea0003c00000 */
[----:B------:R0:W1:Y:S02]  /*35b50*/  SHFL.IDX P6, R14, R13, R12, R11 ;  /* 0x0000000c0d0e7389 */ /* 0x00006400000c000b */
[----:B01----:R-:W-:Y:S01]  /*35b60*/  ENDCOLLECTIVE ;  /* 0x000000000000791b */ /* 0x003fe20003800000 */
.L_x_2769:
[----:B------:R-:W-:Y:S02]  /*35b70*/  IMAD.MOV.U32 R13, RZ, RZ, R29 ;  /* 0x000000ffff0d7224 */ /* 0x000fe400078e001d */
[----:B------:R-:W-:Y:S02]  /*35b80*/  IMAD.MOV.U32 R12, RZ, RZ, R77 ;  /* 0x000000ffff0c7224 */ /* 0x000fe400078e004d */
[----:B------:R-:W-:-:S07]  /*35b90*/  IMAD.MOV.U32 R31, RZ, RZ, R14 ;  /* 0x000000ffff1f7224 */ /* 0x000fce00078e000e */
[----:B------:R-:W-:Y:S05]  /*35ba0*/  WARPSYNC.COLLECTIVE R15, `(.L_x_2770) ;  /* 0x000000000f087348 */ /* 0x000fea0003c00000 */
[----:B------:R0:W1:Y:S02]  /*35bb0*/  SHFL.IDX P6, R14, R13, R12, R11 ;  /* 0x0000000c0d0e7389 */ /* 0x00006400000c000b */
[----:B01----:R-:W-:Y:S01]  /*35bc0*/  ENDCOLLECTIVE ;  /* 0x000000000000791b */ /* 0x003fe20003800000 */
.L_x_2770:
[----:B------:R-:W-:Y:S02]  /*35bd0*/  IMAD.MOV.U32 R13, RZ, RZ, R28 ;  /* 0x000000ffff0d7224 */ /* 0x000fe400078e001c */
[----:B------:R-:W-:-:S07]  /*35be0*/  IMAD.MOV.U32 R29, RZ, RZ, R14 ;  /* 0x000000ffff1d7224 */ /* 0x000fce00078e000e */
[----:B------:R-:W-:Y:S05]  /*35bf0*/  WARPSYNC.COLLECTIVE R15, `(.L_x_2771) ;  /* 0x000000000f087348 */ /* 0x000fea0003c00000 */
[----:B------:R0:W1:Y:S02]  /*35c00*/  SHFL.IDX P6, R14, R13, R12, R11 ;  /* 0x0000000c0d0e7389 */ /* 0x00006400000c000b */
[----:B01----:R-:W-:Y:S01]  /*35c10*/  ENDCOLLECTIVE ;  /* 0x000000000000791b */ /* 0x003fe20003800000 */
.L_x_2771:
        /* <DEDUP_REMOVED lines=8> */
.L_x_2772:
[----:B------:R-:W-:Y:S02]  /*35ca0*/  IMAD.MOV.U32 R13, RZ, RZ, R80 ;  /* 0x000000ffff0d7224 */ /* 0x000fe400078e0050 */
[----:B------:R-:W-:-:S07]  /*35cb0*/  IMAD.MOV.U32 R132, RZ, RZ, R14 ;  /* 0x000000ffff847224 */ /* 0x000fce00078e000e */
[----:B------:R-:W-:Y:S05]  /*35cc0*/  WARPSYNC.COLLECTIVE R15, `(.L_x_2773) ;  /* 0x000000000f087348 */ /* 0x000fea0003c00000 */
[----:B------:R0:W1:Y:S02]  /*35cd0*/  SHFL.IDX P6, R14, R13, R12, R11 ;  /* 0x0000000c0d0e7389 */ /* 0x00006400000c000b */
[----:B01----:R-:W-:Y:S01]  /*35ce0*/  ENDCOLLECTIVE ;  /* 0x000000000000791b */ /* 0x003fe20003800000 */
.L_x_2773:
[----:B------:R-:W-:Y:S02]  /*35cf0*/  IMAD.MOV.U32 R13, RZ, RZ, R32 ;  /* 0x000000ffff0d7224 */ /* 0x000fe400078e0020 */
[----:B------:R-:W-:Y:S02]  /*35d00*/  IMAD.MOV.U32 R12, RZ, RZ, R77 ;  /* 0x000000ffff0c7224 */ /* 0x000fe400078e004d */
[----:B------:R-:W-:-:S07]  /*35d10*/  IMAD.MOV.U32 R134, RZ, RZ, R14 ;  /* 0x000000ffff867224 */ /* 0x000fce00078e000e */
[----:B------:R-:W-:Y:S05]  /*35d20*/  WARPSYNC.COLLECTIVE R15, `(.L_x_2774) ;  /* 0x000000000f087348 */ /* 0x000fea0003c00000 */
[----:B------:R0:W1:Y:S02]  /*35d30*/  SHFL.IDX P6, R14, R13, R12, R11 ;  /* 0x0000000c0d0e7389 */ /* 0x00006400000c000b */
[----:B01----:R-:W-:Y:S01]  /*35d40*/  ENDCOLLECTIVE ;  /* 0x000000000000791b */ /* 0x003fe20003800000 */
.L_x_2774:
[----:B------:R-:W-:Y:S01]  /*35d50*/  IMAD.MOV.U32 R13, RZ, RZ, R30 ;  /* 0x000000ffff0d7224 */ /* 0x000fe200078e001e */
[----:B------:R-:W-:Y:S02]  /*35d60*/  SEL R30, R31, R36, P0 ;  /* 0x000000241f1e7207 */ /* 0x000fe40000000000 */
[----:B------:R-:W-:Y:S02]  /*35d70*/  SEL R31, R36, R31, P0 ;  /* 0x0000001f241f7207 */ /* 0x000fe40000000000 */
[----:B------:R-:W-:-:S07]  /*35d80*/  MOV R71, R14 ;  /* 0x0000000e00477202 */ /* 0x000fce0000000f00 */
[----:B------:R-:W-:Y:S05]  /*35d90*/  WARPSYNC.COLLECTIVE R15, `(.L_x_2775) ;  /* 0x000000000f087348 */ /* 0x000fea0003c00000 */
[----:B------:R0:W1:Y:S02]  /*35da0*/  SHFL.IDX P6, R14, R13, R12, R11 ;  /* 0x0000000c0d0e7389 */ /* 0x00006400000c000b */
[----:B01----:R-:W-:Y:S01]  /*35db0*/  ENDCOLLECTIVE ;  /* 0x000000000000791b */ /* 0x003fe20003800000 */
.L_x_2775:
[----:B------:R-:W-:Y:S01]  /*35dc0*/  SEL R32, R132, R71, P0 ;  /* 0x0000004784207207 */ /* 0x000fe20000000000 */
[----:B------:R-:W-:Y:S02]  /*35dd0*/  IMAD.MOV.U32 R13, RZ, RZ, R89 ;  /* 0x000000ffff0d7224 */ /* 0x000fe400078e0059 */
[----:B------:R-:W-:Y:S02]  /*35de0*/  IMAD.MOV.U32 R12, RZ, RZ, R44 ;  /* 0x000000ffff0c7224 */ /* 0x000fe400078e002c */
[----:B------:R-:W-:-:S07]  /*35df0*/  IMAD.MOV.U32 R145, RZ, RZ, R14 ;  /* 0x000000ffff917224 */ /* 0x000fce00078e000e */
[----:B------:R-:W-:Y:S05]  /*35e00*/  WARPSYNC.COLLECTIVE R15, `(.L_x_2776) ;  /* 0x000000000f087348 */ /* 0x000fea0003c00000 */
[----:B------:R0:W1:Y:S02]  /*35e10*/  SHFL.IDX P6, R14, R13, R12, R11 ;  /* 0x0000000c0d0e7389 */ /* 0x00006400000c000b */
[----:B01----:R-:W-:Y:S01]  /*35e20*/  ENDCOLLECTIVE ;  /* 0x000000000000791b */ /* 0x003fe20003800000 */
.L_x_2776:
[----:B------:R-:W-:Y:S01]  /*35e30*/  SEL R34, R134, R145, P0 ;  /* 0x0000009186227207 */ /* 0x000fe20000000000 */
[----:B------:R-:W-:Y:S02]  /*35e40*/  IMAD.MOV.U32 R13, RZ, RZ, R83 ;  /* 0x000000ffff0d7224 */ /* 0x000fe400078e0053 */
[----:B------:R-:W-:-:S07]  /*35e50*/  IMAD.MOV.U32 R127, RZ, RZ, R14 ;  /* 0x000000ffff7f7224 */ /* 0x000fce00078e000e */
[----:B------:R-:W-:Y:S05]  /*35e60*/  WARPSYNC.COLLECTIVE R15, `(.L_x_2777) ;  /* 0x000000000f087348 */ /* 0x000fea0003c00000 */
[----:B------:R0:W1:Y:S02]  /*35e70*/  SHFL.IDX P6, R14, R13, R12, R11 ;  /* 0x0000000c0d0e7389 */ /* 0x00006400000c000b */
[----:B01----:R-:W-:Y:S01]  /*35e80*/  ENDCOLLECTIVE ;  /* 0x000000000000791b */ /* 0x003fe20003800000 */
.L_x_2777:
[----:B------:R-:W-:Y:S01]  /*35e90*/  IMAD.MOV.U32 R13, RZ, RZ, R35 ;  /* 0x000000ffff0d7224 */ /* 0x000fe200078e0023 */
[----:B------:R-:W-:Y:S01]  /*35ea0*/  SEL R35, R145, R134, P0 ;  /* 0x0000008691237207 */ /* 0x000fe20000000000 */
[----:B------:R-:W-:Y:S01]  /*35eb0*/  IMAD.MOV.U32 R12, RZ, RZ, R77 ;  /* 0x000000ffff0c7224 */ /* 0x000fe200078e004d */
[----:B------:R-:W-:-:S07]  /*35ec0*/  MOV R129, R14 ;  /* 0x0000000e00817202 */ /* 0x000fce0000000f00 */
[----:B------:R-:W-:Y:S05]  /*35ed0*/  WARPSYNC.COLLECTIVE R15, `(.L_x_2778) ;  /* 0x000000000f087348 */ /* 0x000fea0003c00000 */
[----:B------:R0:W1:Y:S02]  /*35ee0*/  SHFL.IDX P6, R14, R13, R12, R11 ;  /* 0x0000000c0d0e7389 */ /* 0x00006400000c000b */
[----:B01----:R-:W-:Y:S01]  /*35ef0*/  ENDCOLLECTIVE ;  /* 0x000000000000791b */ /* 0x003fe20003800000 */
.L_x_2778:
[----:B------:R-:W-:Y:S01]  /*35f00*/  IMAD.MOV.U32 R13, RZ, RZ, R33 ;  /* 0x000000ffff0d7224 */ /* 0x000fe200078e0021 */
[----:B------:R-:W-:Y:S01]  /*35f10*/  SEL R33, R71, R132, P0 ;  /* 0x0000008447217207 */ /* 0x000fe20000000000 */
[----:B------:R-:W-:-:S07]  /*35f20*/  IMAD.MOV.U32 R146, RZ, RZ, R14 ;  /* 0x000000ffff927224 */ /* 0x000fce00078e000e */
[----:B------:R-:W-:Y:S05]  /*35f30*/  WARPSYNC.COLLECTIVE R15, `(.L_x_2779) ;  /* 0x000000000f087348 */ /* 0x000fea0003c00000 */
[----:B------:R0:W1:Y:S02]  /*35f40*/  SHFL.IDX P6, R14, R13, R12, R11 ;  /* 0x0000000c0d0e7389 */ /* 0x00006400000c000b */
[----:B01----:R-:W-:Y:S01]  /*35f50*/  ENDCOLLECTIVE ;  /* 0x000000000000791b */ /* 0x003fe20003800000 */
.L_x_2779:
[----:B------:R-:W-:Y:S01]  /*35f60*/  SEL R36, R127, R146, P0 ;  /* 0x000000927f247207 */ /* 0x000fe20000000000 */
[----:B------:R-:W-:Y:S01]  /*35f70*/  IMAD.MOV.U32 R13, RZ, RZ, R91 ;  /* 0x000000ffff0d7224 */ /* 0x000fe200078e005b */
[----:B------:R-:W-:Y:S01]  /*35f80*/  MOV R12, R44 ;  /* 0x0000002c000c7202 */ /* 0x000fe20000000f00 */
[----:B------:R-:W-:-:S07]  /*35f90*/  IMAD.MOV.U32 R147, RZ, RZ, R14 ;  /* 0x000000ffff937224 */ /* 0x000fce00078e000e */
[----:B------:R-:W-:Y:S05]  /*35fa0*/  WARPSYNC.COLLECTIVE R15, `(.L_x_2780) ;  /* 0x000000000f087348 */ /* 0x000fea0003c00000 */
[----:B------:R0:W1:Y:S02]  /*35fb0*/  SHFL.IDX P6, R14, R13, R12, R11 ;  /* 0x0000000c0d0e7389 */ /* 0x00006400000c000b */
[----:B01----:R-:W-:Y:S01]  /*35fc0*/  ENDCOLLECTIVE ;  /* 0x000000000000791b */ /* 0x003fe20003800000 */
.L_x_2780:
[----:B------:R-:W-:Y:S02]  /*35fd0*/  IMAD.MOV.U32 R13, RZ, RZ, R88 ;  /* 0x000000ffff0d7224 */ /* 0x000fe400078e0058 */
[----:B------:R-:W-:-:S07]  /*35fe0*/  IMAD.MOV.U32 R91, RZ, RZ, R14 ;  /* 0x000000ffff5b7224 */ /* 0x000fce00078e000e */
[----:B------:R-:W-:Y:S05]  /*35ff0*/  WARPSYNC.COLLECTIVE R15, `(.L_x_2781) ;  /* 0x000000000f087348 */ /* 0x000fea0003c00000 */
[----:B------:R0:W1:Y:S02]  /*36000*/  SHFL.IDX P6, R14, R13, R12, R11 ;  /* 0x0000000c0d0e7389 */ /* 0x00006400000c000b */
[----:B01----:R-:W-:Y:S01]  /*36010*/  ENDCOLLECTIVE ;  /* 0x000000000000791b */ /* 0x003fe20003800000 */
.L_x_2781:
[----:B------:R-:W-:Y:S01]  /*36020*/  IMAD.MOV.U32 R13, RZ, RZ, R39 ;  /* 0x000000ffff0d7224 */ /* 0x000fe200078e0027 */
[----:B------:R-:W-:Y:S01]  /*36030*/  SEL R39, R147, R129, P0 ;  /* 0x0000008193277207 */ /* 0x000fe20000000000 */
[----:B------:R-:W-:Y:S02]  /*36040*/  IMAD.MOV.U32 R12, RZ, RZ, R77 ;  /* 0x000000ffff0c7224 */ /* 0x000fe400078e004d */
[----:B------:R-:W-:-:S07]  /*36050*/  IMAD.MOV.U32 R89, RZ, RZ, R14 ;  /* 0x000000ffff597224 */ /* 0x000fce00078e000e */
[----:B------:R-:W-:Y:S05]  /*36060*/  WARPSYNC.COLLECTIVE R15, `(.L_x_2782) ;  /* 0x000000000f087348 */ /* 0x000fea0003c00000 */
[----:B------:R0:W1:Y:S02]  /*36070*/  SHFL.IDX P6, R14, R13, R12, R11 ;  /* 0x0000000c0d0e7389 */ /* 0x00006400000c000b */
[----:B01----:R-:W-:Y:S01]  /*36080*/  ENDCOLLECTIVE ;  /* 0x000000000000791b */ /* 0x003fe20003800000 */
.L_x_2782:
[----:B------:R-:W-:Y:S02]  /*36090*/  MOV R13, R37 ;  /* 0x00000025000d7202 */ /* 0x000fe40000000f00 */
[----:B------:R-:W-:Y:S01]  /*360a0*/  SEL R37, R146, R127, P0 ;  /* 0x0000007f92257207 */ /* 0x000fe20000000000 */
[----:B------:R-:W-:-:S07]  /*360b0*/  IMAD.MOV.U32 R148, RZ, RZ, R14 ;  /* 0x000000ffff947224 */ /* 0x000fce00078e000e */
[----:B------:R-:W-:Y:S05]  /*360c0*/  WARPSYNC.COLLECTIVE R15, `(.L_x_2783) ;  /* 0x000000000f087348 */ /* 0x000fea0003c00000 */
[----:B------:R0:W1:Y:S02]  /*360d0*/  SHFL.IDX P6, R14, R13, R12, R11 ;  /* 0x0000000c0d0e7389 */ /* 0x00006400000c000b */
[----:B01----:R-:W-:Y:S01]  /*360e0*/  ENDCOLLECTIVE ;  /* 0x000000000000791b */ /* 0x003fe20003800000 */
.L_x_2783:
[----:B------:R-:W-:Y:S01]  /*360f0*/  SEL R40, R91, R148, P0 ;  /* 0x000000945b287207 */ /* 0x000fe20000000000 */
[----:B------:R-:W-:Y:S02]  /*36100*/  IMAD.MOV.U32 R13, RZ, RZ, R125 ;  /* 0x000000ffff0d7224 */ /* 0x000fe400078e007d */
[----:B------:R-:W-:Y:S02]  /*36110*/  IMAD.MOV.U32 R12, RZ, RZ, R44 ;  /* 0x000000ffff0c7224 */ /* 0x000fe400078e002c */
[----:B------:R-:W-:-:S07]  /*36120*/  IMAD.MOV.U32 R149, RZ, RZ, R14 ;  /* 0x000000ffff957224 */ /* 0x000fce00078e000e */
[----:B------:R-:W-:Y:S05]  /*36130*/  WARPSYNC.COLLECTIVE R15, `(.L_x_2784) ;  /* 0x000000000f087348 */ /* 0x000fea0003c00000 */
[----:B------:R0:W1:Y:S02]  /*36140*/  SHFL.IDX P6, R14, R13, R12, R11 ;  /* 0x0000000c0d0e7389 */ /* 0x00006400000c000b */
[----:B01----:R-:W-:Y:S01]  /*36150*/  ENDCOLLECTIVE ;  /* 0x000000000000791b */ /* 0x003fe20003800000 */
.L_x_2784:
[----:B------:R-:W-:Y:S01]  /*36160*/  SEL R69, R89, R149, P0 ;  /* 0x0000009559457207 */ /* 0x000fe20000000000 */
[----:B------:R-:W-:Y:S02]  /*36170*/  IMAD.MOV.U32 R13, RZ, RZ, R90 ;  /* 0x000000ffff0d7224 */ /* 0x000fe400078e005a */
[----:B------:R-:W-:-:S07]  /*36180*/  IMAD.MOV.U32 R88, RZ, RZ, R14 ;  /* 0x000000ffff587224 */ /* 0x000fce00078e000e */
[----:B------:R-:W-:Y:S05]  /*36190*/  WARPSYNC.COLLECTIVE R15, `(.L_x_2785) ;  /* 0x000000000f087348 */ /* 0x000fea0003c00000 */
[----:B------:R0:W1:Y:S02]  /*361a0*/  SHFL.IDX P6, R14, R13, R12, R11 ;  /* 0x0000000c0d0e7389 */ /* 0x00006400000c000b */
[----:B01----:R-:W-:Y:S01]  /*361b0*/  ENDCOLLECTIVE ;  /* 0x000000000000791b */ /* 0x003fe20003800000 */
.L_x_2785:
[----:B------:R-:W-:Y:S01]  /*361c0*/  MOV R13, R68 ;  /* 0x00000044000d7202 */ /* 0x000fe20000000f00 */
[----:B------:R-:W-:Y:S01]  /*361d0*/  IMAD.MOV.U32 R12, RZ, RZ, R77 ;  /* 0x000000ffff0c7224 */ /* 0x000fe200078e004d */
[----:B------:R-:W-:Y:S01]  /*361e0*/  SEL R68, R148, R91, P0 ;  /* 0x0000005b94447207 */ /* 0x000fe20000000000 */
[----:B------:R-:W-:-:S07]  /*361f0*/  IMAD.MOV.U32 R128, RZ, RZ, R14 ;  /* 0x000000ffff807224 */ /* 0x000fce00078e000e */
[----:B------:R-:W-:Y:S05]  /*36200*/  WARPSYNC.COLLECTIVE R15, `(.L_x_2786) ;  /* 0x000000000f087348 */ /* 0x000fea0003c00000 */
[----:B------:R0:W1:Y:S02]  /*36210*/  SHFL.IDX P6, R14, R13, R12, R11 ;  /* 0x0000000c0d0e7389 */ /* 0x00006400000c000b */
[----:B01----:R-:W-:Y:S01]  /*36220*/  ENDCOLLECTIVE ;  /* 0x000000000000791b */ /* 0x003fe20003800000 */
.L_x_2786:
[----:B------:R-:W-:Y:S02]  /*36230*/  IMAD.MOV.U32 R13, RZ, RZ, R64 ;  /* 0x000000ffff0d7224 */ /* 0x000fe400078e0040 */
[----:B------:R-:W-:-:S07]  /*36240*/  IMAD.MOV.U32 R90, RZ, RZ, R14 ;  /* 0x000000ffff5a7224 */ /* 0x000fce00078e000e */
[----:B------:R-:W-:Y:S05]  /*36250*/  WARPSYNC.COLLECTIVE R15, `(.L_x_2787) ;  /* 0x000000000f087348 */ /* 0x000fea0003c00000 */
[----:B------:R0:W1:Y:S02]  /*36260*/  SHFL.IDX P6, R14, R13, R12, R11 ;  /* 0x0000000c0d0e7389 */ /* 0x00006400000c000b */
[----:B01----:R-:W-:Y:S01]  /*36270*/  ENDCOLLECTIVE ;  /* 0x000000000000791b */ /* 0x003fe20003800000 */
.L_x_2787:
        /* <DEDUP_REMOVED lines=8> */
.L_x_2788:
[----:B------:R-:W-:Y:S02]  /*36300*/  SEL R127, R128, R64, P0 ;  /* 0x00000040807f7207 */ /* 0x000fe40000000000 */
[----:B------:R-:W-:Y:S01]  /*36310*/  SEL R128, R64, R128, P0 ;  /* 0x0000008040807207 */ /* 0x000fe20000000000 */
[----:B------:R-:W-:Y:S01]  /*36320*/  IMAD.MOV.U32 R13, RZ, RZ, R124 ;  /* 0x000000ffff0d7224 */ /* 0x000fe200078e007c */
[----:B------:R-:W-:Y:S02]  /*36330*/  SEL R124, R149, R89, P0 ;  /* 0x00000059957c7207 */ /* 0x000fe40000000000 */
[----:B------:R-:W-:-:S07]  /*36340*/  MOV R130, R14 ;  /* 0x0000000e00827202 */ /* 0x000fce0000000f00 */
[----:B------:R-:W-:Y:S05]  /*36350*/  WARPSYNC.COLLECTIVE R15, `(.L_x_2789) ;  /* 0x000000000f087348 */ /* 0x000fea0003c00000 */
[----:B------:R0:W1:Y:S02]  /*36360*/  SHFL.IDX P6, R14, R13, R12, R11 ;  /* 0x0000000c0d0e7389 */ /* 0x00006400000c000b */
[----:B01----:R-:W-:Y:S01]  /*36370*/  ENDCOLLECTIVE ;  /* 0x000000000000791b */ /* 0x003fe20003800000 */
.L_x_2789:
[----:B------:R-:W-:Y:S02]  /*36380*/  IMAD.MOV.U32 R13, RZ, RZ, R79 ;  /* 0x000000ffff0d7224 */ /* 0x000fe400078e004f */
[----:B------:R-:W-:Y:S02]  /*36390*/  IMAD.MOV.U32 R12, RZ, RZ, R77 ;  /* 0x000000ffff0c7224 */ /* 0x000fe400078e004d */
[----:B------:R-:W-:-:S07]  /*363a0*/  IMAD.MOV.U32 R84, RZ, RZ, R14 ;  /* 0x000000ffff547224 */ /* 0x000fce00078e000e */
[----:B------:R-:W-:Y:S05]  /*363b0*/  WARPSYNC.COLLECTIVE R15, `(.L_x_2790) ;  /* 0x000000000f087348 */ /* 0x000fea0003c00000 */
[----:B------:R0:W1:Y:S02]  /*363c0*/  SHFL.IDX P6, R14, R13, R12, R11 ;  /* 0x0000000c0d0e7389 */ /* 0x00006400000c000b */
[----:B01----:R-:W-:Y:S01]  /*363d0*/  ENDCOLLECTIVE ;  /* 0x000000000000791b */ /* 0x003fe20003800000 */
.L_x_2790:
[----:B------:R-:W-:Y:S01]  /*363e0*/  IMAD.MOV.U32 R13, RZ, RZ, R38 ;  /* 0x000000ffff0d7224 */ /* 0x000fe200078e0026 */
[----:B------:R-:W-:Y:S01]  /*363f0*/  SEL R38, R129, R147, P0 ;  /* 0x0000009381267207 */ /* 0x000fe20000000000 */
[----:B------:R-:W-:-:S07]  /*36400*/  IMAD.MOV.U32 R79, RZ, RZ, R14 ;  /* 0x000000ffff4f7224 */ /* 0x000fce00078e000e */
[----:B------:R-:W-:Y:S05]  /*36410*/  WARPSYNC.COLLECTIVE R15, `(.L_x_2791) ;  /* 0x000000000f087348 */ /* 0x000fea0003c00000 */
[----:B------:R0:W1:Y:S02]  /*36420*/  SHFL.IDX P6, R14, R13, R12, R11 ;  /* 0x0000000c0d0e7389 */ /* 0x00006400000c000b */
[----:B01----:R-:W-:Y:S01]  /*36430*/  ENDCOLLECTIVE ;  /* 0x000000000000791b */ /* 0x003fe20003800000 */
.L_x_2791:
        /* <DEDUP_REMOVED lines=8> */
.L_x_2792:
[----:B------:R-:W-:Y:S02]  /*364c0*/  SEL R70, R84, R150, P0 ;  /* 0x0000009654467207 */ /* 0x000fe40000000000 */
[----:B------:R-:W-:Y:S01]  /*364d0*/  SEL R71, R150, R84, P0 ;  /* 0x0000005496477207 */ /* 0x000fe20000000000 */
[----:B------:R-:W-:Y:S02]  /*364e0*/  IMAD.MOV.U32 R13, RZ, RZ, R52 ;  /* 0x000000ffff0d7224 */ /* 0x000fe400078e0034 */
[----:B------:R-:W-:-:S07]  /*364f0*/  IMAD.MOV.U32 R55, RZ, RZ, R14 ;  /* 0x000000ffff377224 */ /* 0x000fce00078e000e */
[----:B------:R-:W-:Y:S05]  /*36500*/  WARPSYNC.COLLECTIVE R15, `(.L_x_2793) ;  /* 0x000000000f087348 */ /* 0x000fea0003c00000 */
[----:B------:R0:W1:Y:S02]  /*36510*/  SHFL.IDX P6, R14, R13, R12, R11 ;  /* 0x0000000c0d0e7389 */ /* 0x00006400000c000b */
[----:B01----:R-:W-:Y:S01]  /*36520*/  ENDCOLLECTIVE ;  /* 0x000000000000791b */ /* 0x003fe20003800000 */
.L_x_2793:
[----:B------:R-:W-:Y:S01]  /*36530*/  IMAD.MOV.U32 R13, RZ, RZ, R48 ;  /* 0x000000ffff0d7224 */ /* 0x000fe200078e0030 */
[----:B------:R-:W-:Y:S01]  /*36540*/  MOV R12, R77 ;  /* 0x0000004d000c7202 */ /* 0x000fe20000000f00 */
[----:B------:R-:W-:-:S07]  /*36550*/  IMAD.MOV.U32 R80, RZ, RZ, R14 ;  /* 0x000000ffff507224 */ /* 0x000fce00078e000e */
[----:B------:R-:W-:Y:S05]  /*36560*/  WARPSYNC.COLLECTIVE R15, `(.L_x_2794) ;  /* 0x000000000f087348 */ /* 0x000fea0003c00000 */
[----:B------:R0:W1:Y:S02]  /*36570*/  SHFL.IDX P6, R14, R13, R12, R11 ;  /* 0x0000000c0d0e7389 */ /* 0x00006400000c000b */
[----:B01----:R-:W-:Y:S01]  /*36580*/  ENDCOLLECTIVE ;  /* 0x000000000000791b */ /* 0x003fe20003800000 */
.L_x_2794:
[----:B------:R-:W-:Y:S02]  /*36590*/  IMAD.MOV.U32 R13, RZ, RZ, R47 ;  /* 0x000000ffff0d7224 */ /* 0x000fe400078e002f */
[----:B------:R-:W-:-:S07]  /*365a0*/  IMAD.MOV.U32 R48, RZ, RZ, R14 ;  /* 0x000000ffff307224 */ /* 0x000fce00078e000e */
[----:B------:R-:W-:Y:S05]  /*365b0*/  WARPSYNC.COLLECTIVE R15, `(.L_x_2795) ;  /* 0x000000000f087348 */ /* 0x000fea0003c00000 */
[----:B------:R0:W1:Y:S02]  /*365c0*/  SHFL.IDX P6, R14, R13, R12, R11 ;  /* 0x0000000c0d0e7389 */ /* 0x00006400000c000b */
[----:B01----:R-:W-:Y:S01]  /*365d0*/  ENDCOLLECTIVE ;  /* 0x000000000000791b */ /* 0x003fe20003800000 */
.L_x_2795:
[----:B------:R-:W-:Y:S02]  /*365e0*/  IMAD.MOV.U32 R13, RZ, RZ, R56 ;  /* 0x000000ffff0d7224 */ /* 0x000fe400078e0038 */
[----:B------:R-:W-:Y:S02]  /*365f0*/  IMAD.MOV.U32 R12, RZ, RZ, R44 ;  /* 0x000000ffff0c7224 */ /* 0x000fe400078e002c */
[----:B------:R-:W-:-:S07]  /*36600*/  IMAD.MOV.U32 R47, RZ, RZ, R14 ;  /* 0x000000ffff2f7224 */ /* 0x000fce00078e000e */
[----:B------:R-:W-:Y:S05]  /*36610*/  WARPSYNC.COLLECTIVE R15, `(.L_x_2796) ;  /* 0x000000000f087348 */ /* 0x000fea0003c00000 */
[----:B------:R0:W1:Y:S02]  /*36620*/  SHFL.IDX P6, R14, R13, R12, R11 ;  /* 0x0000000c0d0e7389 */ /* 0x00006400000c000b */
[----:B01----:R-:W-:Y:S01]  /*36630*/  ENDCOLLECTIVE ;  /* 0x000000000000791b */ /* 0x003fe20003800000 */
.L_x_2796:
[----:B------:R-:W-:Y:S02]  /*36640*/  SEL R75, R47, R80, P0 ;  /* 0x000000502f4b7207 */ /* 0x000fe40000000000 */
[----:B------:R-:W-:Y:S01]  /*36650*/  MOV R13, R54 ;  /* 0x00000036000d7202 */ /* 0x000fe20000000f00 */
[----:B------:R-:W-:-:S07]  /*36660*/  IMAD.MOV.U32 R56, RZ, RZ, R14 ;  /* 0x000000ffff387224 */ /* 0x000fce00078e000e */
[----:B------:R-:W-:Y:S05]  /*36670*/  WARPSYNC.COLLECTIVE R15, `(.L_x_2797) ;  /* 0x000000000f087348 */ /* 0x000fea0003c00000 */
[----:B------:R0:W1:Y:S02]  /*36680*/  SHFL.IDX P6, R14, R13, R12, R11 ;  /* 0x0000000c0d0e7389 */ /* 0x00006400000c000b */
[----:B01----:R-:W-:Y:S01]  /*36690*/  ENDCOLLECTIVE ;  /* 0x000000000000791b */ /* 0x003fe20003800000 */
.L_x_2797:
[----:B------:R-:W-:Y:S02]  /*366a0*/  IMAD.MOV.U32 R13, RZ, RZ, R50 ;  /* 0x000000ffff0d7224 */ /* 0x000fe400078e0032 */
[----:B------:R-:W-:Y:S02]  /*366b0*/  IMAD.MOV.U32 R12, RZ, RZ, R77 ;  /* 0x000000ffff0c7224 */ /* 0x000fe400078e004d */
[----:B------:R-:W-:-:S07]  /*366c0*/  IMAD.MOV.U32 R54, RZ, RZ, R14 ;  /* 0x000000ffff367224 */ /* 0x000fce00078e000e */
[----:B------:R-:W-:Y:S05]  /*366d0*/  WARPSYNC.COLLECTIVE R15, `(.L_x_2798) ;  /* 0x000000000f087348 */ /* 0x000fea0003c00000 */
[----:B------:R0:W1:Y:S02]  /*366e0*/  SHFL.IDX P6, R14, R13, R12, R11 ;  /* 0x0000000c0d0e7389 */ /* 0x00006400000c000b */
[----:B01----:R-:W-:Y:S01]  /*366f0*/  ENDCOLLECTIVE ;  /* 0x000000000000791b */ /* 0x003fe20003800000 */
.L_x_2798:
[----:B------:R-:W-:Y:S02]  /*36700*/  IMAD.MOV.U32 R13, RZ, RZ, R49 ;  /* 0x000000ffff0d7224 */ /* 0x000fe400078e0031 */
[----:B------:R-:W-:-:S07]  /*36710*/  IMAD.MOV.U32 R50, RZ, RZ, R14 ;  /* 0x000000ffff327224 */ /* 0x000fce00078e000e */
[----:B------:R-:W-:Y:S05]  /*36720*/  WARPSYNC.COLLECTIVE R15, `(.L_x_2799) ;  /* 0x000000000f087348 */ /* 0x000fea0003c00000 */
[----:B------:R0:W1:Y:S02]  /*36730*/  SHFL.IDX P6, R14, R13, R12, R11 ;  /* 0x0000000c0d0e7389 */ /* 0x00006400000c000b */
[----:B01----:R-:W-:Y:S01]  /*36740*/  ENDCOLLECTIVE ;  /* 0x000000000000791b */ /* 0x003fe20003800000 */
.L_x_2799:
[----:B------:R-:W-:Y:S01]  /*36750*/  MOV R13, R62 ;  /* 0x0000003e000d7202 */ /* 0x000fe20000000f00 */
[----:B------:R-:W-:Y:S02]  /*36760*/  IMAD.MOV.U32 R12, RZ, RZ, R44 ;  /* 0x000000ffff0c7224 */ /* 0x000fe400078e002c */
[----:B------:R-:W-:-:S07]  /*36770*/  IMAD.MOV.U32 R49, RZ, RZ, R14 ;  /* 0x000000ffff317224 */ /* 0x000fce00078e000e */
[----:B------:R-:W-:Y:S05]  /*36780*/  WARPSYNC.COLLECTIVE R15, `(.L_x_2800) ;  /* 0x000000000f087348 */ /* 0x000fea0003c00000 */
[----:B------:R0:W1:Y:S02]  /*36790*/  SHFL.IDX P6, R14, R13, R12, R11 ;  /* 0x0000000c0d0e7389 */ /* 0x00006400000c000b */
[----:B01----:R-:W-:Y:S01]  /*367a0*/  ENDCOLLECTIVE ;  /* 0x000000000000791b */ /* 0x003fe20003800000 */
.L_x_2800:
[----:B------:R-:W-:Y:S01]  /*367b0*/  SEL R79, R49, R54, P0 ;  /* 0x00000036314f7207 */ /* 0x000fe20000000000 */
[----:B------:R-:W-:Y:S02]  /*367c0*/  IMAD.MOV.U32 R13, RZ, RZ, R57 ;  /* 0x000000ffff0d7224 */ /* 0x000fe400078e0039 */
[----:B------:R-:W-:-:S07]  /*367d0*/  IMAD.MOV.U32 R62, RZ, RZ, R14 ;  /* 0x000000ffff3e7224 */ /* 0x000fce00078e000e */
[----:B------:R-:W-:Y:S05]  /*367e0*/  WARPSYNC.COLLECTIVE R15, `(.L_x_2801) ;  /* 0x000000000f087348 */ /* 0x000fea0003c00000 */
[----:B------:R0:W1:Y:S02]  /*367f0*/  SHFL.IDX P6, R14, R13, R12, R11 ;  /* 0x0000000c0d0e7389 */ /* 0x00006400000c000b */
[----:B01----:R-:W-:Y:S01]  /*36800*/  ENDCOLLECTIVE ;  /* 0x000000000000791b */ /* 0x003fe20003800000 */
.L_x_2801:
[----:B------:R-:W-:Y:S02]  /*36810*/  IMAD.MOV.U32 R13, RZ, RZ, R53 ;  /* 0x000000ffff0d7224 */ /* 0x000fe400078e0035 */
[----:B------:R-:W-:Y:S02]  /*36820*/  IMAD.MOV.U32 R12, RZ, RZ, R77 ;  /* 0x000000ffff0c7224 */ /* 0x000fe400078e004d */
[----:B------:R-:W-:-:S07]  /*36830*/  IMAD.MOV.U32 R83, RZ, RZ, R14 ;  /* 0x000000ffff537224 */ /* 0x000fce00078e000e */
[----:B------:R-:W-:Y:S05]  /*36840*/  WARPSYNC.COLLECTIVE R15, `(.L_x_2802) ;  /* 0x000000000f087348 */ /* 0x000fea0003c00000 */
[----:B------:R0:W1:Y:S02]  /*36850*/  SHFL.IDX P6, R14, R13, R12, R11 ;  /* 0x0000000c0d0e7389 */ /* 0x00006400000c000b */
[----:B01----:R-:W-:Y:S01]  /*36860*/  ENDCOLLECTIVE ;  /* 0x000000000000791b */ /* 0x003fe20003800000 */
.L_x_2802:
[----:B------:R-:W-:Y:S01]  /*36870*/  IMAD.MOV.U32 R13, RZ, RZ, R51 ;  /* 0x000000ffff0d7224 */ /* 0x000fe200078e0033 */
[----:B------:R-:W-:-:S07]  /*36880*/  MOV R53, R14 ;  /* 0x0000000e00357202 */ /* 0x000fce0000000f00 */
[----:B------:R-:W-:Y:S05]  /*36890*/  WARPSYNC.COLLECTIVE R15, `(.L_x_2803) ;  /* 0x000000000f087348 */ /* 0x000fea0003c00000 */
[----:B------:R0:W1:Y:S02]  /*368a0*/  SHFL.IDX P6, R14, R13, R12, R11 ;  /* 0x0000000c0d0e7389 */ /* 0x00006400000c000b */
[----:B01----:R-:W-:Y:S01]  /*368b0*/  ENDCOLLECTIVE ;  /* 0x000000000000791b */ /* 0x003fe20003800000 */
.L_x_2803:
        /* <DEDUP_REMOVED lines=8> */
.L_x_2804:
[----:B------:R-:W-:Y:S02]  /*36940*/  SEL R82, R83, R51, P0 ;  /* 0x0000003353527207 */ /* 0x000fe40000000000 */
[----:B------:R-:W-:Y:S01]  /*36950*/  SEL R83, R51, R83, P0 ;  /* 0x0000005333537207 */ /* 0x000fe20000000000 */
[----:B------:R-:W-:Y:S02]  /*36960*/  IMAD.MOV.U32 R13, RZ, RZ, R61 ;  /* 0x000000ffff0d7224 */ /* 0x000fe400078e003d */
[----:B------:R-:W-:-:S07]  /*36970*/  IMAD.MOV.U32 R131, RZ, RZ, R14 ;  /* 0x000000ffff837224 */ /* 0x000fce00078e000e */
[----:B------:R-:W-:Y:S05]  /*36980*/  WARPSYNC.COLLECTIVE R15, `(.L_x_2805) ;  /* 0x000000000f087348 */ /* 0x000fea0003c00000 */
[----:B------:R0:W1:Y:S02]  /*36990*/  SHFL.IDX P6, R14, R13, R12, R11 ;  /* 0x0000000c0d0e7389 */ /* 0x00006400000c000b */
[----:B01----:R-:W-:Y:S01]  /*369a0*/  ENDCOLLECTIVE ;  /* 0x000000000000791b */ /* 0x003fe20003800000 */
.L_x_2805:
[----:B------:R-:W-:Y:S02]  /*369b0*/  IMAD.MOV.U32 R13, RZ, RZ, R59 ;  /* 0x000000ffff0d7224 */ /* 0x000fe400078e003b */
[----:B------:R-:W-:Y:S01]  /*369c0*/  IMAD.MOV.U32 R12, RZ, RZ, R77 ;  /* 0x000000ffff0c7224 */ /* 0x000fe200078e004d */
[----:B------:R-:W-:-:S07]  /*369d0*/  MOV R133, R14 ;  /* 0x0000000e00857202 */ /* 0x000fce0000000f00 */
[----:B------:R-:W-:Y:S05]  /*369e0*/  WARPSYNC.COLLECTIVE R15, `(.L_x_2806) ;  /* 0x000000000f087348 */ /* 0x000fea0003c00000 */
[----:B------:R0:W1:Y:S02]  /*369f0*/  SHFL.IDX P6, R14, R13, R12, R11 ;  /* 0x0000000c0d0e7389 */ /* 0x00006400000c000b */
[----:B01----:R-:W-:Y:S01]  /*36a00*/  ENDCOLLECTIVE ;  /* 0x000000000000791b */ /* 0x003fe20003800000 */
.L_x_2806:
[----:B------:R-:W-:Y:S02]  /*36a10*/  IMAD.MOV.U32 R13, RZ, RZ, R58 ;  /* 0x000000ffff0d7224 */ /* 0x000fe400078e003a */
[----:B------:R-:W-:-:S07]  /*36a20*/  IMAD.MOV.U32 R59, RZ, RZ, R14 ;  /* 0x000000ffff3b7224 */ /* 0x000fce00078e000e */
[----:B------:R-:W-:Y:S05]  /*36a30*/  WARPSYNC.COLLECTIVE R15, `(.L_x_2807) ;  /* 0x000000000f087348 */ /* 0x000fea0003c00000 */
[----:B------:R0:W1:Y:S02]  /*36a40*/  SHFL.IDX P6, R14, R13, R12, R11 ;  /* 0x0000000c0d0e7389 */ /* 0x00006400000c000b */
[----:B01----:R-:W-:Y:S01]  /*36a50*/  ENDCOLLECTIVE ;  /* 0x000000000000791b */ /* 0x003fe20003800000 */
.L_x_2807:
[----:B------:R-:W-:Y:S02]  /*36a60*/  SEL R84, R131, R59, P0 ;  /* 0x0000003b83547207 */ /* 0x000fe40000000000 */
[----:B------:R-:W-:Y:S01]  /*36a70*/  SEL R131, R59, R131, P0 ;  /* 0x000000833b837207 */ /* 0x000fe20000000000 */
        /* <DEDUP_REMOVED lines=8> */
.L_x_2808:
[----:B------:R-:W-:Y:S02]  /*36b00*/  SEL R132, R133, R58, P0 ;  /* 0x0000003a85847207 */ /* 0x000fe40000000000 */
[----:B------:R-:W-:Y:S01]  /*36b10*/  SEL R133, R58, R133, P0 ;  /* 0x000000853a857207 */ /* 0x000fe20000000000 */
[----:B------:R-:W-:Y:S02]  /*36b20*/  IMAD.MOV.U32 R13, RZ, RZ, R67 ;  /* 0x000000ffff0d7224 */ /* 0x000fe400078e0043 */
[----:B------:R-:W-:-:S07]  /*36b30*/  IMAD.MOV.U32 R135, RZ, RZ, R14 ;  /* 0x000000ffff877224 */ /* 0x000fce00078e000e */
[----:B------:R-:W-:Y:S05]  /*36b40*/  WARPSYNC.COLLECTIVE R15, `(.L_x_2809) ;  /* 0x000000000f087348 */ /* 0x000fea0003c00000 */
[----:B------:R0:W1:Y:S02]  /*36b50*/  SHFL.IDX P6, R14, R13, R12, R11 ;  /* 0x0000000c0d0e7389 */ /* 0x00006400000c000b */
[----:B01----:R-:W-:Y:S01]  /*36b60*/  ENDCOLLECTIVE ;  /* 0x000000000000791b */ /* 0x003fe20003800000 */
.L_x_2809:
[----:B------:R-:W-:Y:S01]  /*36b70*/  IMAD.MOV.U32 R13, RZ, RZ, R73 ;  /* 0x000000ffff0d7224 */ /* 0x000fe200078e0049 */
[----:B------:R-:W-:Y:S01]  /*36b80*/  SEL R73, R48, R55, P0 ;  /* 0x0000003730497207 */ /* 0x000fe20000000000 */
[----:B------:R-:W-:Y:S02]  /*36b90*/  IMAD.MOV.U32 R12, RZ, RZ, R77 ;  /* 0x000000ffff0c7224 */ /* 0x000fe400078e004d */
[----:B------:R-:W-:-:S07]  /*36ba0*/  IMAD.MOV.U32 R137, RZ, RZ, R14 ;  /* 0x000000ffff897224 */ /* 0x000fce00078e000e */
[----:B------:R-:W-:Y:S05]  /*36bb0*/  WARPSYNC.COLLECTIVE R15, `(.L_x_2810) ;  /* 0x000000000f087348 */ /* 0x000fea0003c00000 */
[----:B------:R0:W1:Y:S02]  /*36bc0*/  SHFL.IDX P6, R14, R13, R12, R11 ;  /* 0x0000000c0d0e7389 */ /* 0x00006400000c000b */
[----:B01----:R-:W-:Y:S01]  /*36bd0*/  ENDCOLLECTIVE ;  /* 0x000000000000791b */ /* 0x003fe20003800000 */
.L_x_2810:
[----:B------:R-:W-:Y:S01]  /*36be0*/  MOV R13, R63 ;  /* 0x0000003f000d7202 */ /* 0x000fe20000000f00 */
[----:B------:R-:W-:-:S07]  /*36bf0*/  IMAD.MOV.U32 R57, RZ, RZ, R14 ;  /* 0x000000ffff397224 */ /* 0x000fce00078e000e */
[----:B------:R-:W-:Y:S05]  /*36c00*/  WARPSYNC.COLLECTIVE R15, `(.L_x_2811) ;  /* 0x000000000f087348 */ /* 0x000fea0003c00000 */
[----:B------:R0:W1:Y:S02]  /*36c10*/  SHFL.IDX P6, R14, R13, R12, R11 ;  /* 0x0000000c0d0e7389 */ /* 0x00006400000c000b */
[----:B01----:R-:W-:Y:S01]  /*36c20*/  ENDCOLLECTIVE ;  /* 0x000000000000791b */ /* 0x003fe20003800000 */
.L_x_2811:
        /* <DEDUP_REMOVED lines=9> */
.L_x_2812:
[----:B------:R-:W-:Y:S02]  /*36cc0*/  SEL R136, R137, R63, P0 ;  /* 0x0000003f89887207 */ /* 0x000fe40000000000 */
[----:B------:R-:W-:Y:S01]  /*36cd0*/  SEL R137, R63, R137, P0 ;  /* 0x000000893f897207 */ /* 0x000fe20000000000 */
[----:B------:R-:W-:Y:S02]  /*36ce0*/  IMAD.MOV.U32 R13, RZ, RZ, R45 ;  /* 0x000000ffff0d7224 */ /* 0x000fe400078e002d */
[----:B------:R-:W-:-:S07]  /*36cf0*/  IMAD.MOV.U32 R52, RZ, RZ, R14 ;  /* 0x000000ffff347224 */ /* 0x000fce00078e000e */
[----:B------:R-:W-:Y:S05]  /*36d00*/  WARPSYNC.COLLECTIVE R15, `(.L_x_2813) ;  /* 0x000000000f087348 */ /* 0x000fea0003c00000 */
[----:B------:R0:W1:Y:S02]  /*36d10*/  SHFL.IDX P6, R14, R13, R12, R11 ;  /* 0x0000000c0d0e7389 */ /* 0x00006400000c000b */
[----:B01----:R-:W-:Y:S01]  /*36d20*/  ENDCOLLECTIVE ;  /* 0x000000000000791b */ /* 0x003fe20003800000 */
.L_x_2813:
[----:B------:R-:W-:Y:S01]  /*36d30*/  MOV R13, R76 ;  /* 0x0000004c000d7202 */ /* 0x000fe20000000f00 */
[----:B------:R-:W-:Y:S01]  /*36d40*/  IMAD.MOV.U32 R12, RZ, RZ, R77 ;  /* 0x000000ffff0c7224 */ /* 0x000fe200078e004d */
[----:B------:R-:W-:Y:S02]  /*36d50*/  SEL R76, R56, R50, P0 ;  /* 0x00000032384c7207 */ /* 0x000fe40000000000 */
[----:B------:R-:W-:Y:S01]  /*36d60*/  SEL R77, R50, R56, P0 ;  /* 0x00000038324d7207 */ /* 0x000fe20000000000 */
[----:B------:R-:W-:-:S07]  /*36d70*/  IMAD.MOV.U32 R45, RZ, RZ, R14 ;  /* 0x000000ffff2d7224 */ /* 0x000fce00078e000e */
[----:B------:R-:W-:Y:S05]  /*36d80*/  WARPSYNC.COLLECTIVE R15, `(.L_x_2814) ;  /* 0x000000000f087348 */ /* 0x000fea0003c00000 */
[----:B------:R0:W1:Y:S02]  /*36d90*/  SHFL.IDX P6, R14, R13, R12, R11 ;  /* 0x0000000c0d0e7389 */ /* 0x00006400000c000b */
[----:B01----:R-:W-:Y:S01]  /*36da0*/  ENDCOLLECTIVE ;  /* 0x000000000000791b */ /* 0x003fe20003800000 */
.L_x_2814:
[----:B------:R-:W-:Y:S02]  /*36db0*/  IMAD.MOV.U32 R13, RZ, RZ, R46 ;  /* 0x000000ffff0d7224 */ /* 0x000fe400078e002e */
[----:B------:R-:W-:-:S07]  /*36dc0*/  IMAD.MOV.U32 R44, RZ, RZ, R14 ;  /* 0x000000ffff2c7224 */ /* 0x000fce00078e000e */
[----:B------:R-:W-:Y:S05]  /*36dd0*/  WARPSYNC.COLLECTIVE R15, `(.L_x_2815) ;  /* 0x000000000f087348 */ /* 0x000fea0003c00000 */
[----:B------:R0:W1:Y:S02]  /*36de0*/  SHFL.IDX P6, R14, R13, R12, R11 ;  /* 0x0000000c0d0e7389 */ /* 0x00006400000c000b */
[----:B01----:R-:W-:Y:S01]  /*36df0*/  ENDCOLLECTIVE ;  /* 0x000000000000791b */ /* 0x003fe20003800000 */
.L_x_2815:
[----:B------:R-:W-:Y:S01]  /*36e00*/  IMAD.MOV.U32 R11, RZ, RZ, RZ ;  /* 0x000000ffff0b7224 */ /* 0x000fe200078e00ff */
[----:B------:R-:W-:Y:S06]  /*36e10*/  BRA `(.L_x_2816) ;  /* 0xffffff04000c7947 */ /* 0x000fec000383ffff */
.L_x_2526:
[----:B------:R-:W-:Y:S01]  /*36e20*/  IMAD.MOV.U32 R13, RZ, RZ, R3 ;  /* 0x000000ffff0d7224 */ /* 0x000fe200078e0003 */
[----:B------:R-:W-:Y:S01]  /*36e30*/  MOV R11, 0x181f ;  /* 0x0000181f000b7802 */ /* 0x000fe20000000f00 */
[----:B------:R-:W-:Y:S02]  /*36e40*/  IMAD.MOV.U32 R12, RZ, RZ, RZ ;  /* 0x000000ffff0c7224 */ /* 0x000fe400078e00ff */
[----:B------:R-:W-:-:S07]  /*36e50*/  IMAD.MOV.U32 R15, RZ, RZ, -0x1 ;  /* 0xffffffffff0f7424 */ /* 0x000fce00078e00ff */
[----:B-----5:R-:W-:Y:S05]  /*36e60*/  WARPSYNC.COLLECTIVE R15, `(.L_x_2817) ;  /* 0x000000000f087348 */ /* 0x020fea0003c00000 */
[----:B------:R0:W1:Y:S02]  /*36e70*/  SHFL.IDX P6, R14, R13, R12, R11 ;  /* 0x0000000c0d0e7389 */ /* 0x00006400000c000b */
[----:B01---5:R-:W-:Y:S01]  /*36e80*/  ENDCOLLECTIVE ;  /* 0x000000000000791b */ /* 0x023fe20003800000 */
.L_x_2817:
[----:B------:R-:W-:Y:S02]  /*36e90*/  IMAD.MOV.U32 R13, RZ, RZ, R2 ;  /* 0x000000ffff0d7224 */ /* 0x000fe400078e0002 */
[----:B------:R-:W-:-:S07]  /*36ea0*/  IMAD.MOV.U32 R0, RZ, RZ, R14 ;  /* 0x000000ffff007224 */ /* 0x000fce00078e000e */
[----:B------:R-:W-:Y:S05]  /*36eb0*/  WARPSYNC.COLLECTIVE R15, `(.L_x_2818) ;  /* 0x000000000f087348 */ /* 0x000fea0003c00000 */
[----:B------:R0:W1:Y:S02]  /*36ec0*/  SHFL.IDX P6, R14, R13, R12, R11 ;  /* 0x0000000c0d0e7389 */ /* 0x00006400000c000b */
[----:B01----:R-:W-:Y:S01]  /*36ed0*/  ENDCOLLECTIVE ;  /* 0x000000000000791b */ /* 0x003fe20003800000 */
.L_x_2818:
[----:B------:R-:W-:Y:S05]  /*36ee0*/  BRA `(.L_x_2819) ;  /* 0xffffff1400647947 */ /* 0x000fea000383ffff */
.L_x_2529:
[----:B------:R-:W-:Y:S01]  /*36ef0*/  BSSY B1, `(.L_x_2820) ;  /* 0x0000008000017945 */ /* 0x000fe20003800000 */
[----:B---3--:R-:W-:Y:S01]  /*36f00*/  IMAD.MOV.U32 R13, RZ, RZ, R3 ;  /* 0x000000ffff0d7224 */ /* 0x008fe200078e0003 */
[----:B------:R-:W-:Y:S01]  /*36f10*/  MOV R15, 0xffffffff ;  /* 0xffffffff000f7802 */ /* 0x000fe20000000f00 */
[----:B------:R-:W-:Y:S02]  /*36f20*/  IMAD.MOV.U32 R12, RZ, RZ, 0x1 ;  /* 0x00000001ff0c7424 */ /* 0x000fe400078e00ff */
[----:B------:R-:W-:-:S07]  /*36f30*/  IMAD.MOV.U32 R11, RZ, RZ, 0x181f ;  /* 0x0000181fff0b7424 */ /* 0x000fce00078e00ff */
[----:B012--5:R-:W-:Y:S05]  /*36f40*/  WARPSYNC.COLLECTIVE R15, `(.L_x_2821) ;  /* 0x000000000f087348 */ /* 0x027fea0003c00000 */
[----:B--2---:R2:W3:Y:S02]  /*36f50*/  SHFL.IDX P6, R14, R13, R12, R11 ;  /* 0x0000000c0d0e7389 */ /* 0x0044e400000c000b */
[----:B0123-5:R-:W-:Y:S01]  /*36f60*/  ENDCOLLECTIVE ;  /* 0x000000000000791b */ /* 0x02ffe20003800000 */
.L_x_2821:
[----:B------:R-:W-:Y:S05]  /*36f70*/  BSYNC B1 ;  /* 0x0000000000017941 */ /* 0x000fea0003800000 */
.L_x_2820:
        /* <DEDUP_REMOVED lines=8> */
.L_x_2822:
[----:B------:R-:W-:Y:S05]  /*37000*/  BRA `(.L_x_2823) ;  /* 0xffffff1400747947 */ /* 0x000fea000383ffff */
.L_x_2532:
        /* <DEDUP_REMOVED lines=8> */
.L_x_2825:
[----:B------:R-:W-:Y:S05]  /*37090*/  BSYNC B1 ;  /* 0x0000000000017941 */ /* 0x000fea0003800000 */
.L_x_2824:
        /* <DEDUP_REMOVED lines=8> */
.L_x_2826:
[----:B------:R-:W-:Y:S05]  /*37120*/  BRA `(.L_x_2827) ;  /* 0xffffff1400847947 */ /* 0x000fea000383ffff */
.L_x_2535:
        /* <DEDUP_REMOVED lines=8> */
.L_x_2829:
[----:B------:R-:W-:Y:S05]  /*371b0*/  BSYNC B1 ;  /* 0x0000000000017941 */ /* 0x000fea0003800000 */
.L_x_2828:
        /* <DEDUP_REMOVED lines=8> */
.L_x_2830:
[----:B------:R-:W-:Y:S05]  /*37240*/  BRA `(.L_x_2831) ;  /* 0xffffff1400947947 */ /* 0x000fea000383ffff */
.L_x_2537:
[----:B------:R-:W-:Y:S02]  /*37250*/  IMAD.MOV.U32 R13, RZ, RZ, R50 ;  /* 0x000000ffff0d7224 */ /* 0x000fe400078e0032 */
[----:B------:R-:W-:Y:S02]  /*37260*/  IMAD.MOV.U32 R12, RZ, RZ, RZ ;  /* 0x000000ffff0c7224 */ /* 0x000fe400078e00ff */
[----:B------:R-:W-:Y:S02]  /*37270*/  IMAD.MOV.U32 R11, RZ, RZ, 0x1c1f ;  /* 0x00001c1fff0b7424 */ /* 0x000fe400078e00ff */
[----:B------:R-:W-:-:S07]  /*37280*/  IMAD.MOV.U32 R15, RZ, RZ, -0x1 ;  /* 0xffffffffff0f7424 */ /* 0x000fce00078e00ff */
[----:B------:R-:W-:Y:S05]  /*37290*/  WARPSYNC.COLLECTIVE R15, `(.L_x_2832) ;  /* 0x000000000f087348 */ /* 0x000fea0003c00000 */
[----:B------:R0:W1:Y:S02]  /*372a0*/  SHFL.IDX P6, R14, R13, R12, R11 ;  /* 0x0000000c0d0e7389 */ /* 0x00006400000c000b */
[----:B01----:R-:W-:Y:S01]  /*372b0*/  ENDCOLLECTIVE ;  /* 0x000000000000791b */ /* 0x003fe20003800000 */
.L_x_2832:
[----:B------:R-:W-:Y:S01]  /*372c0*/  IMAD.MOV.U32 R13, RZ, RZ, R48 ;  /* 0x000000ffff0d7224 */ /* 0x000fe200078e0030 */
[----:B------:R-:W-:-:S07]  /*372d0*/  MOV R49, R14 ;  /* 0x0000000e00317202 */ /* 0x000fce0000000f00 */
[----:B------:R-:W-:Y:S05]  /*372e0*/  WARPSYNC.COLLECTIVE R15, `(.L_x_2833) ;  /* 0x000000000f087348 */ /* 0x000fea0003c00000 */
[----:B------:R0:W1:Y:S02]  /*372f0*/  SHFL.IDX P6, R14, R13, R12, R11 ;  /* 0x0000000c0d0e7389 */ /* 0x00006400000c000b */
[----:B01----:R-:W-:Y:S01]  /*37300*/  ENDCOLLECTIVE ;  /* 0x000000000000791b */ /* 0x003fe20003800000 */
.L_x_2833:
[----:B------:R-:W-:Y:S01]  /*37310*/  IMAD.MOV.U32 R51, RZ, RZ, R14 ;  /* 0x000000ffff337224 */ /* 0x000fe200078e000e */
[----:B------:R-:W-:Y:S06]  /*37320*/  BRA `(.L_x_2834) ;  /* 0xffffff18005c7947 */ /* 0x000fec000383ffff */
.L_x_2540:
        /* <DEDUP_REMOVED lines=8> */
.L_x_2836:
[----:B------:R-:W-:Y:S05]  /*373b0*/  BSYNC B1 ;  /* 0x0000000000017941 */ /* 0x000fea0003800000 */
.L_x_2835:
[----:B------:R-:W-:Y:S01]  /*373c0*/  IMAD.MOV.U32 R13, RZ, RZ, R48 ;  /* 0x000000ffff0d7224 */ /* 0x000fe200078e0030 */
[----:B------:R-:W-:Y:S01]  /*373d0*/  MOV R50, R14 ;  /* 0x0000000e00327202 */ /* 0x000fe20000000f00 */
[----:B------:R-:W-:Y:S02]  /*373e0*/  IMAD.MOV.U32 R12, RZ, RZ, 0x1 ;  /* 0x00000001ff0c7424 */ /* 0x000fe400078e00ff */
[----:B------:R-:W-:Y:S02]  /*373f0*/  IMAD.MOV.U32 R11, RZ, RZ, 0x1c1f ;  /* 0x00001c1fff0b7424 */ /* 0x000fe400078e00ff */
[----:B------:R-:W-:-:S07]  /*37400*/  IMAD.MOV.U32 R15, RZ, RZ, -0x1 ;  /* 0xffffffffff0f7424 */ /* 0x000fce00078e00ff */
[----:B------:R-:W-:Y:S05]  /*37410*/  WARPSYNC.COLLECTIVE R15, `(.L_x_2837) ;  /* 0x000000000f087348 */ /* 0x000fea0003c00000 */
[----:B------:R0:W1:Y:S02]  /*37420*/  SHFL.IDX P6, R14, R13, R12, R11 ;  /* 0x0000000c0d0e7389 */ /* 0x00006400000c000b */
[----:B01----:R-:W-:Y:S01]  /*37430*/  ENDCOLLECTIVE ;  /* 0x000000000000791b */ /* 0x003fe20003800000 */
.L_x_2837:
[----:B------:R-:W-:Y:S05]  /*37440*/  BRA `(.L_x_2838) ;  /* 0xffffff2400787947 */ /* 0x000fea000383ffff */
.L_x_2544:
[----:B------:R-:W-:Y:S01]  /*37450*/  IMAD.MOV.U32 R13, RZ, RZ, R3 ;  /* 0x000000ffff0d7224 */ /* 0x000fe200078e0003 */
[----:B------:R-:W-:Y:S01]  /*37460*/  MOV R11, 0x181f ;  /* 0x0000181f000b7802 */ /* 0x000fe20000000f00 */
[----:B------:R-:W-:Y:S02]  /*37470*/  IMAD.MOV.U32 R12, RZ, RZ, RZ ;  /* 0x000000ffff0c7224 */ /* 0x000fe400078e00ff */
[----:B------:R-:W-:-:S07]  /*37480*/  IMAD.MOV.U32 R15, RZ, RZ, -0x1 ;  /* 0xffffffffff0f7424 */ /* 0x000fce00078e00ff */
[----:B0-----:R-:W-:Y:S05]  /*37490*/  WARPSYNC.COLLECTIVE R15, `(.L_x_2839) ;  /* 0x000000000f087348 */ /* 0x001fea0003c00000 */
[----:B------:R1:W2:Y:S02]  /*374a0*/  SHFL.IDX P6, R14, R13, R12, R11 ;  /* 0x0000000c0d0e7389 */ /* 0x0002a400000c000b */
[----:B012---:R-:W-:Y:S01]  /*374b0*/  ENDCOLLECTIVE ;  /* 0x000000000000791b */ /* 0x007fe20003800000 */
.L_x_2839:
[----:B------:R-:W-:Y:S02]  /*374c0*/  IMAD.MOV.U32 R13, RZ, RZ, R2 ;  /* 0x000000ffff0d7224 */ /* 0x000fe400078e0002 */
[----:B------:R-:W-:-:S07]  /*374d0*/  IMAD.MOV.U32 R0, RZ, RZ, R14 ;  /* 0x000000ffff007224 */ /* 0x000fce00078e000e */
[----:B------:R-:W-:Y:S05]  /*374e0*/  WARPSYNC.COLLECTIVE R15, `(.L_x_2840) ;  /* 0x000000000f087348 */ /* 0x000fea0003c00000 */
[----:B------:R0:W1:Y:S02]  /*374f0*/  SHFL.IDX P6, R14, R13, R12, R11 ;  /* 0x0000000c0d0e7389 */ /* 0x00006400000c000b */
[----:B01----:R-:W-:Y:S01]  /*37500*/  ENDCOLLECTIVE ;  /* 0x000000000000791b */ /* 0x003fe20003800000 */
.L_x_2840:
[----:B------:R-:W-:Y:S05]  /*37510*/  BRA `(.L_x_2841) ;  /* 0xffffff3800a07947 */ /* 0x000fea000383ffff */
.L_x_2547:
[----:B------:R-:W-:Y:S01]  /*37520*/  BSSY B1, `(.L_x_2842) ;  /* 0x0000008000017945 */ /* 0x000fe20003800000 */
[----:B----4-:R-:W-:Y:S01]  /*37530*/  IMAD.MOV.U32 R13, RZ, RZ, R3 ;  /* 0x000000ffff0d7224 */ /* 0x010fe200078e0003 */
[----:B------:R-:W-:Y:S01]  /*37540*/  MOV R15, 0xffffffff ;  /* 0xffffffff000f7802 */ /* 0x000fe20000000f00 */
[----:B------:R-:W-:Y:S02]  /*37550*/  IMAD.MOV.U32 R12, RZ, RZ, 0x1 ;  /* 0x00000001ff0c7424 */ /* 0x000fe400078e00ff */
[----:B------:R-:W-:-:S07]  /*37560*/  IMAD.MOV.U32 R11, RZ, RZ, 0x181f ;  /* 0x0000181fff0b7424 */ /* 0x000fce00078e00ff */
[----:B0123--:R-:W-:Y:S05]  /*37570*/  WARPSYNC.COLLECTIVE R15, `(.L_x_2843) ;  /* 0x000000000f087348 */ /* 0x00ffea0003c00000 */
[----:B---3--:R3:W4:Y:S02]  /*37580*/  SHFL.IDX P6, R14, R13, R12, R11 ;  /* 0x0000000c0d0e7389 */ /* 0x00872400000c000b */
[----:B01234-:R-:W-:Y:S01]  /*37590*/  ENDCOLLECTIVE ;  /* 0x000000000000791b */ /* 0x01ffe20003800000 */
.L_x_2843:
[----:B------:R-:W-:Y:S05]  /*375a0*/  BSYNC B1 ;  /* 0x0000000000017941 */ /* 0x000fea0003800000 */
.L_x_2842:
        /* <DEDUP_REMOVED lines=8> */
.L_x_2844:
[----:B------:R-:W-:Y:S05]  /*37630*/  BRA `(.L_x_2845) ;  /* 0xffffff3800b47947 */ /* 0x000fea000383ffff */
.L_x_2550:
        /* <DEDUP_REMOVED lines=8> */
.L_x_2847:
[----:B------:R-:W-:Y:S05]  /*376c0*/  BSYNC B1 ;  /* 0x0000000000017941 */ /* 0x000fea0003800000 */
.L_x_2846:
        /* <DEDUP_REMOVED lines=8> */
.L_x_2848:
[----:B------:R-:W-:Y:S05]  /*37750*/  BRA `(.L_x_2849) ;  /* 0xffffff3800c47947 */ /* 0x000fea000383ffff */
.L_x_2553:
        /* <DEDUP_REMOVED lines=8> */
.L_x_2851:
[----:B------:R-:W-:Y:S05]  /*377e0*/  BSYNC B1 ;  /* 0x0000000000017941 */ /* 0x000fea0003800000 */
.L_x_2850:
        /* <DEDUP_REMOVED lines=8> */
.L_x_2852:
[----:B------:R-:W-:Y:S05]  /*37870*/  BRA `(.L_x_2853) ;  /* 0xffffff3800d47947 */ /* 0x000fea000383ffff */
.L_x_2572:
        /* <DEDUP_REMOVED lines=11> */
.L_x_2855:
[----:B------:R-:W-:Y:S05]  /*37930*/  BSYNC B1 ;  /* 0x0000000000017941 */ /* 0x000fea0003800000 */
.L_x_2854:
[----:B------:R-:W-:Y:S05]  /*37940*/  BRA `(.L_x_2856) ;  /* 0xffffff5800987947 */ /* 0x000fea000383ffff */
.L_x_2574:
[----:B------:R-:W-:Y:S01]  /*37950*/  BSSY B1, `(.L_x_2857) ;  /* 0x0000006000017945 */ /* 0x000fe20003800000 */
[----:B------:R-:W-:-:S07]  /*37960*/  MOV R15, 0xffffffff ;  /* 0xffffffff000f7802 */ /* 0x000fce0000000f00 */
[----:B0-----:R-:W-:Y:S05]  /*37970*/  WARPSYNC.COLLECTIVE R15, `(.L_x_2858) ;  /* 0x000000000f0c7348 */ /* 0x001fea0003c00000 */
[----:B------:R-:W-:Y:S02]  /*37980*/  ELECT P6, UR62, PT ;  /* 0x00000000003e782f */ /* 0x000fe400038c0000 */
[----:B------:R-:W-:Y:S01]  /*37990*/  MOV R14, UR62 ;  /* 0x0000003e000e7c02 */ /* 0x000fe20008000f00 */
[----:B0-----:R-:W-:Y:S10]  /*379a0*/  ENDCOLLECTIVE ;  /* 0x000000000000791b */ /* 0x001ff40003800000 */
.L_x_2858:
[----:B------:R-:W-:Y:S05]  /*379b0*/  BSYNC B1 ;  /* 0x0000000000017941 */ /* 0x000fea0003800000 */
.L_x_2857:
[----:B------:R-:W-:Y:S05]  /*379c0*/  BRA `(.L_x_2573) ;  /* 0xffffff5800907947 */ /* 0x000fea000383ffff */
.L_x_2576:
[----:B0-----:R0:W1:Y:S02]  /*379d0*/  SYNCS.PHASECHK.TRANS64.TRYWAIT P0, [R18+URZ+0x33420], R4 ;  /* 0x03342004120075a7 */ /* 0x001064000800017f */
[----:B-1----:R-:W-:Y:S05]  /*379e0*/  @!P0 NANOSLEEP.SYNCS 0x989680 ;  /* 0x009896800000895d */ /* 0x002fea0003900000 */
[----:B------:R-:W1:Y:S02]  /*379f0*/  @!P0 SYNCS.PHASECHK.TRANS64 P0, [R18+URZ+0x33420], R4 ;  /* 0x03342004120085a7 */ /* 0x000e64000800007f */
[----:B-1----:R-:W-:Y:S05]  /*37a00*/  @!P0 BRA `(.L_x_2576) ;  /* 0xfffffffc00f08947 */ /* 0x002fea000383ffff */
[----:B------:R-:W-:Y:S05]  /*37a10*/  BRA `(.L_x_2859) ;  /* 0xffffff5800a07947 */ /* 0x000fea000383ffff */
.L_x_2580:
[----:B-1----:R1:W2:Y:S02]  /*37a20*/  SYNCS.PHASECHK.TRANS64.TRYWAIT P0, [R7+URZ+0x334a0], R10 ;  /* 0x0334a00a070075a7 */ /* 0x0022a4000800017f */
[----:B--2---:R-:W-:Y:S05]  /*37a30*/  @!P0 NANOSLEEP.SYNCS 0x989680 ;  /* 0x009896800000895d */ /* 0x004fea0003900000 */
[----:B------:R-:W2:Y:S02]  /*37a40*/  @!P0 SYNCS.PHASECHK.TRANS64 P0, [R7+URZ+0x334a0], R10 ;  /* 0x0334a00a070085a7 */ /* 0x000ea4000800007f */
[----:B--2---:R-:W-:Y:S05]  /*37a50*/  @!P0 BRA `(.L_x_2580) ;  /* 0xfffffffc00f08947 */ /* 0x004fea000383ffff */
[----:B------:R-:W-:Y:S05]  /*37a60*/  BRA `(.L_x_2860) ;  /* 0xffffff5800c07947 */ /* 0x000fea000383ffff */
.L_x_2587:
[----:B0-----:R0:W2:Y:S02]  /*37a70*/  SYNCS.PHASECHK.TRANS64.TRYWAIT P0, [R7+URZ+0x334c0], R10 ;  /* 0x0334c00a070075a7 */ /* 0x0010a4000800017f */
[----:B--2---:R-:W-:Y:S05]  /*37a80*/  @!P0 NANOSLEEP.SYNCS 0x989680 ;  /* 0x009896800000895d */ /* 0x004fea0003900000 */
[----:B------:R-:W2:Y:S02]  /*37a90*/  @!P0 SYNCS.PHASECHK.TRANS64 P0, [R7+URZ+0x334c0], R10 ;  /* 0x0334c00a070085a7 */ /* 0x000ea4000800007f */
[----:B--2---:R-:W-:Y:S05]  /*37aa0*/  @!P0 BRA `(.L_x_2587) ;  /* 0xfffffffc00f08947 */ /* 0x004fea000383ffff */
[----:B------:R-:W-:Y:S05]  /*37ab0*/  BRA `(.L_x_2861) ;  /* 0xffffff5c00c07947 */ /* 0x000fea000383ffff */
.L_x_2596:
[----:B0-----:R0:W1:Y:S02]  /*37ac0*/  SYNCS.PHASECHK.TRANS64.TRYWAIT P1, [R8+URZ+0x334a0], R7 ;  /* 0x0334a007080075a7 */ /* 0x001064000802017f */
[----:B-1----:R-:W-:Y:S05]  /*37ad0*/  @!P1 NANOSLEEP.SYNCS 0x989680 ;  /* 0x009896800000995d */ /* 0x002fea0003900000 */
[----:B------:R-:W1:Y:S02]  /*37ae0*/  @!P1 SYNCS.PHASECHK.TRANS64 P1, [R8+URZ+0x334a0], R7 ;  /* 0x0334a007080095a7 */ /* 0x000e64000802007f */
[----:B-1----:R-:W-:Y:S05]  /*37af0*/  @!P1 BRA `(.L_x_2596) ;  /* 0xfffffffc00f09947 */ /* 0x002fea000383ffff */
[----:B------:R-:W-:Y:S05]  /*37b00*/  BRA `(.L_x_2862) ;  /* 0xffffff64000c7947 */ /* 0x000fea000383ffff */
.L_x_2603:
[----:B-1----:R1:W2:Y:S02]  /*37b10*/  SYNCS.PHASECHK.TRANS64.TRYWAIT P1, [R8+URZ+0x334c0], R7 ;  /* 0x0334c007080075a7 */ /* 0x0022a4000802017f */
[----:B--2---:R-:W-:Y:S05]  /*37b20*/  @!P1 NANOSLEEP.SYNCS 0x989680 ;  /* 0x009896800000995d */ /* 0x004fea0003900000 */
[----:B------:R-:W2:Y:S02]  /*37b30*/  @!P1 SYNCS.PHASECHK.TRANS64 P1, [R8+URZ+0x334c0], R7 ;  /* 0x0334c007080095a7 */ /* 0x000ea4000802007f */
[----:B--2---:R-:W-:Y:S05]  /*37b40*/  @!P1 BRA `(.L_x_2603) ;  /* 0xfffffffc00f09947 */ /* 0x004fea000383ffff */
[----:B------:R-:W-:Y:S05]  /*37b50*/  BRA `(.L_x_2863) ;  /* 0xffffff6800087947 */ /* 0x000fea000383ffff */
.L_x_2622:
        /* <DEDUP_REMOVED lines=8> */
[----:B-1----:R-:W-:Y:S05]  /*37be0*/  WARPSYNC.COLLECTIVE R15, `(.L_x_2865) ;  /* 0x000000000f087348 */ /* 0x002fea0003c00000 */
[----:B------:R0:W2:Y:S02]  /*37bf0*/  SHFL.IDX P6, R14, R13, R12, R11 ;  /* 0x0000000c0d0e7389 */ /* 0x0000a400000c000b */
[----:B012---:R-:W-:Y:S01]  /*37c00*/  ENDCOLLECTIVE ;  /* 0x000000000000791b */ /* 0x007fe20003800000 */
.L_x_2865:
[----:B------:R-:W-:Y:S05]  /*37c10*/  BSYNC B0 ;  /* 0x0000000000007941 */ /* 0x000fea0003800000 */
.L_x_2864:
[----:B------:R-:W-:Y:S05]  /*37c20*/  BRA `(.L_x_2866) ;  /* 0xffffff7400e07947 */ /* 0x000fea000383ffff */
.L_x_2624:
[----:B------:R-:W-:Y:S01]  /*37c30*/  BSSY B0, `(.L_x_2867) ;  /* 0x0000006000007945 */ /* 0x000fe20003800000 */
[----:B------:R-:W-:-:S07]  /*37c40*/  IMAD.MOV.U32 R15, RZ, RZ, -0x1 ;  /* 0xffffffffff0f7424 */ /* 0x000fce00078e00ff */
[----:B01----:R-:W-:Y:S05]  /*37c50*/  WARPSYNC.COLLECTIVE R15, `(.L_x_2868) ;  /* 0x000000000f0c7348 */ /* 0x003fea0003c00000 */
[----:B------:R-:W-:Y:S02]  /*37c60*/  ELECT P6, UR62, PT ;  /* 0x00000000003e782f */ /* 0x000fe400038c0000 */
[----:B------:R-:W-:Y:S01]  /*37c70*/  MOV R14, UR62 ;  /* 0x0000003e000e7c02 */ /* 0x000fe20008000f00 */
[----:B01----:R-:W-:Y:S10]  /*37c80*/  ENDCOLLECTIVE ;  /* 0x000000000000791b */ /* 0x003ff40003800000 */
.L_x_2868:
[----:B------:R-:W-:Y:S05]  /*37c90*/  BSYNC B0 ;  /* 0x0000000000007941 */ /* 0x000fea0003800000 */
.L_x_2867:
[----:B------:R-:W-:Y:S05]  /*37ca0*/  BRA `(.L_x_2869) ;  /* 0xffffff7400e87947 */ /* 0x000fea000383ffff */
.L_x_2626:
[----:B0-----:R0:W1:Y:S02]  /*37cb0*/  SYNCS.PHASECHK.TRANS64.TRYWAIT P0, [R2+URZ+0x33480], R4 ;  /* 0x03348004020075a7 */ /* 0x001064000800017f */
[----:B-1----:R-:W-:Y:S05]  /*37cc0*/  @!P0 NANOSLEEP.SYNCS 0x989680 ;  /* 0x009896800000895d */ /* 0x002fea0003900000 */
[----:B------:R-:W1:Y:S02]  /*37cd0*/  @!P0 SYNCS.PHASECHK.TRANS64 P0, [R2+URZ+0x33480], R4 ;  /* 0x03348004020085a7 */ /* 0x000e64000800007f */
[----:B-1----:R-:W-:Y:S05]  /*37ce0*/  @!P0 BRA `(.L_x_2626) ;  /* 0xfffffffc00f08947 */ /* 0x002fea000383ffff */
[----:B------:R-:W-:Y:S05]  /*37cf0*/  BRA `(.L_x_2870) ;  /* 0xffffff7800507947 */ /* 0x000fea000383ffff */
.L_x_2628:
[----:B-1----:R1:W2:Y:S02]  /*37d00*/  SYNCS.PHASECHK.TRANS64.TRYWAIT P0, [R2+URZ+0x33440], R4 ;  /* 0x03344004020075a7 */ /* 0x0022a4000800017f */
[----:B--2---:R-:W-:Y:S05]  /*37d10*/  @!P0 NANOSLEEP.SYNCS 0x989680 ;  /* 0x009896800000895d */ /* 0x004fea0003900000 */
[----:B------:R-:W2:Y:S02]  /*37d20*/  @!P0 SYNCS.PHASECHK.TRANS64 P0, [R2+URZ+0x33440], R4 ;  /* 0x03344004020085a7 */ /* 0x000ea4000800007f */
[----:B--2---:R-:W-:Y:S05]  /*37d30*/  @!P0 BRA `(.L_x_2628) ;  /* 0xfffffffc00f08947 */ /* 0x004fea000383ffff */
[----:B------:R-:W-:Y:S05]  /*37d40*/  BRA `(.L_x_2871) ;  /* 0xffffff7800cc7947 */ /* 0x000fea000383ffff */
.L_x_2632:
[----:B------:R-:W2:Y:S01]  /*37d50*/  LDL.LU R11, [R1+0x44] ;  /* 0x00004400010b7983 */ /* 0x000ea20000300800 */
[----:B------:R-:W-:Y:S01]  /*37d60*/  IMAD.MOV.U32 R13, RZ, RZ, R3 ;  /* 0x000000ffff0d7224 */ /* 0x000fe200078e0003 */
[----:B------:R-:W-:Y:S01]  /*37d70*/  MOV R12, RZ ;  /* 0x000000ff000c7202 */ /* 0x000fe20000000f00 */
[----:B------:R-:W-:Y:S01]  /*37d80*/  IMAD.MOV.U32 R15, RZ, RZ, -0x1 ;  /* 0xffffffffff0f7424 */ /* 0x000fe200078e00ff */
[----:B------:R-:W-:-:S04]  /*37d90*/  LOP3.LUT R5, R5, 0x7f, RZ, 0xc0, !PT ;  /* 0x0000007f05057812 */ /* 0x000fc800078ec0ff */
[----:B------:R-:W-:-:S05]  /*37da0*/  SHF.R.U32.HI R5, RZ, 0x2, R5 ;  /* 0x00000002ff057819 */ /* 0x000fca0000011605 */
[----:B------:R-:W-:-:S04]  /*37db0*/  IMAD R0, R10, 0x80, R5 ;  /* 0x000000800a007824 */ /* 0x000fc800078e0205 */
[----:B------:R-:W-:Y:S02]  /*37dc0*/  VIADD R5, R0, 0x20 ;  /* 0x0000002000057836 */ /* 0x000fe40000000000 */
[----:B--2---:R-:W-:Y:S02]  /*37dd0*/  IMAD R2, R11, R7, RZ ;  /* 0x000000070b027224 */ /* 0x004fe400078e02ff */
[----:B------:R-:W-:-:S03]  /*37de0*/  IMAD.MOV.U32 R11, RZ, RZ, 0x1c1f ;  /* 0x00001c1fff0b7424 */ /* 0x000fc600078e00ff */
[----:B------:R-:W-:-:S13]  /*37df0*/  ISETP.GE.AND P4, PT, R0, R2, PT ;  /* 0x000000020000720c */ /* 0x000fda0003f86270 */
[----:B-----5:R-:W-:Y:S05]  /*37e00*/  WARPSYNC.COLLECTIVE R15, `(.L_x_2872) ;  /* 0x000000000f087348 */ /* 0x020fea0003c00000 */
[----:B------:R0:W1:Y:S02]  /*37e10*/  SHFL.IDX P6, R14, R13, R12, R11 ;  /* 0x0000000c0d0e7389 */ /* 0x00006400000c000b */
[----:B01---5:R-:W-:Y:S01]  /*37e20*/  ENDCOLLECTIVE ;  /* 0x000000000000791b */ /* 0x023fe20003800000 */
.L_x_2872:
[----:B------:R-:W-:Y:S02]  /*37e30*/  IMAD.MOV.U32 R13, RZ, RZ, R4 ;  /* 0x000000ffff0d7224 */ /* 0x000fe400078e0004 */
[----:B------:R-:W-:-:S07]  /*37e40*/  IMAD.MOV.U32 R6, RZ, RZ, R14 ;  /* 0x000000ffff067224 */ /* 0x000fce00078e000e */
[----:B------:R-:W-:Y:S05]  /*37e50*/  WARPSYNC.COLLECTIVE R15, `(.L_x_2873) ;  /* 0x000000000f087348 */ /* 0x000fea0003c00000 */
[----:B------:R0:W1:Y:S02]  /*37e60*/  SHFL.IDX P6, R14, R13, R12, R11 ;  /* 0x0000000c0d0e7389 */ /* 0x00006400000c000b */
[----:B01----:R-:W-:Y:S01]  /*37e70*/  ENDCOLLECTIVE ;  /* 0x000000000000791b */ /* 0x003fe20003800000 */
.L_x_2873:
[----:B------:R-:W-:Y:S02]  /*37e80*/  IMAD.MOV.U32 R13, RZ, RZ, R3 ;  /* 0x000000ffff0d7224 */ /* 0x000fe400078e0003 */
[----:B------:R-:W-:Y:S02]  /*37e90*/  IMAD.MOV.U32 R12, RZ, RZ, 0x1 ;  /* 0x00000001ff0c7424 */ /* 0x000fe400078e00ff */
[----:B------:R-:W-:-:S07]  /*37ea0*/  IMAD.MOV.U32 R7, RZ, RZ, R14 ;  /* 0x000000ffff077224 */ /* 0x000fce00078e000e */
[----:B------:R-:W-:Y:S05]  /*37eb0*/  WARPSYNC.COLLECTIVE R15, `(.L_x_2874) ;  /* 0x000000000f087348 */ /* 0x000fea0003c00000 */
[----:B------:R0:W1:Y:S02]  /*37ec0*/  SHFL.IDX P6, R14, R13, R12, R11 ;  /* 0x0000000c0d0e7389 */ /* 0x00006400000c000b */
[----:B01----:R-:W-:Y:S01]  /*37ed0*/  ENDCOLLECTIVE ;  /* 0x000000000000791b */ /* 0x003fe20003800000 */
.L_x_2874:
[----:B------:R-:W-:-:S04]  /*37ee0*/  @!P4 IADD3 R7, P3, R9, R7, RZ ;  /* 0x000000070907c210 */ /* 0x000fc80007f7e0ff */
[----:B------:R-:W-:Y:S02]  /*37ef0*/  @!P4 IADD3.X R6, RZ, R6, RZ, P3, !PT ;  /* 0x00000006ff06c210 */ /* 0x000fe40001ffe4ff */
[----:B------:R-:W-:Y:S02]  /*37f00*/  ISETP.GE.AND P3, PT, R5, R2, PT ;  /* 0x000000020500720c */ /* 0x000fe40003f66270 */
        /* <DEDUP_REMOVED lines=14> */
.L_x_2875:
[----:B------:R-:W-:Y:S02]  /*37ff0*/  IMAD.MOV.U32 R13, RZ, RZ, R3 ;  /* 0x000000ffff0d7224 */ /* 0x000fe400078e0003 */
[----:B------:R-:W-:Y:S02]  /*38000*/  IMAD.MOV.U32 R12, RZ, RZ, 0x2 ;  /* 0x00000002ff0c7424 */ /* 0x000fe400078e00ff */
[----:B------:R-:W-:-:S07]  /*38010*/  IMAD.MOV.U32 R5, RZ, RZ, R14 ;  /* 0x000000ffff057224 */ /* 0x000fce00078e000e */
[----:B------:R-:W-:Y:S05]  /*38020*/  WARPSYNC.COLLECTIVE R15, `(.L_x_2876) ;  /* 0x000000000f087348 */ /* 0x000fea0003c00000 */
[----:B------:R0:W1:Y:S02]  /*38030*/  SHFL.IDX P6, R14, R13, R12, R11 ;  /* 0x0000000c0d0e7389 */ /* 0x00006400000c000b */
[----:B01----:R-:W-:Y:S01]  /*38040*/  ENDCOLLECTIVE ;  /* 0x000000000000791b */ /* 0x003fe20003800000 */
.L_x_2876:
[----:B------:R-:W-:-:S04]  /*38050*/  @!P3 IADD3 R5, P4, R9, R5, RZ ;  /* 0x000000050905b210 */ /* 0x000fc80007f9e0ff */
[----:B------:R-:W-:-:S05]  /*38060*/  @!P3 IADD3.X R6, RZ, R6, RZ, P4, !PT ;  /* 0x00000006ff06b210 */ /* 0x000fca00027fe4ff */
[----:B------:R-:W-:Y:S02]  /*38070*/  @!P3 IMAD.MOV.U32 R7, RZ, RZ, R6 ;  /* 0x000000ffff07b224 */ /* 0x000fe400078e0006 */
[----:B------:R-:W-:Y:S01]  /*38080*/  @!P3 IMAD.MOV.U32 R6, RZ, RZ, R5 ;  /* 0x000000ffff06b224 */ /* 0x000fe200078e0005 */
[----:B------:R-:W-:Y:S01]  /*38090*/  MOV R13, R4 ;  /* 0x00000004000d7202 */ /* 0x000fe20000000f00 */
[----:B------:R-:W-:-:S03]  /*380a0*/  VIADD R5, R0, 0x40 ;  /* 0x0000004000057836 */ /* 0x000fc60000000000 */
        /* <DEDUP_REMOVED lines=11> */
.L_x_2877:
[----:B------:R-:W-:Y:S02]  /*38160*/  IMAD.MOV.U32 R13, RZ, RZ, R3 ;  /* 0x000000ffff0d7224 */ /* 0x000fe400078e0003 */
[----:B------:R-:W-:Y:S02]  /*38170*/  IMAD.MOV.U32 R12, RZ, RZ, 0x3 ;  /* 0x00000003ff0c7424 */ /* 0x000fe400078e00ff */
[----:B------:R-:W-:-:S07]  /*38180*/  IMAD.MOV.U32 R5, RZ, RZ, R14 ;  /* 0x000000ffff057224 */ /* 0x000fce00078e000e */
[----:B------:R-:W-:Y:S05]  /*38190*/  WARPSYNC.COLLECTIVE R15, `(.L_x_2878) ;  /* 0x000000000f087348 */ /* 0x000fea0003c00000 */
[----:B------:R0:W1:Y:S02]  /*381a0*/  SHFL.IDX P6, R14, R13, R12, R11 ;  /* 0x0000000c0d0e7389 */ /* 0x00006400000c000b */
[----:B01----:R-:W-:Y:S01]  /*381b0*/  ENDCOLLECTIVE ;  /* 0x000000000000791b */ /* 0x003fe20003800000 */
.L_x_2878:
        /* <DEDUP_REMOVED lines=14> */
.L_x_2879:
[----:B------:R-:W-:Y:S01]  /*382a0*/  @!PT LDS RZ, [RZ] ;  /* 0x00000000fffff984 */ /* 0x000fe20000000800 */
[----:B------:R-:W-:Y:S01]  /*382b0*/  @!PT LDS RZ, [RZ] ;  /* 0x00000000fffff984 */ /* 0x000fe20000000800 */
[----:B------:R-:W-:Y:S01]  /*382c0*/  @!PT LDS RZ, [RZ] ;  /* 0x00000000fffff984 */ /* 0x000fe20000000800 */
[----:B------:R3:W-:Y:S01]  /*382d0*/  @!P3 LDGSTS.E.BYPASS.LTC128B.128 [R8+0x23200], desc[UR54][R6.64+0x80], !P2 ;  /* 0x232000800608bfae */ /* 0x0007e2000d101d76 */
[----:B------:R-:W-:Y:S01]  /*382e0*/  IMAD.MOV.U32 R3, RZ, RZ, R14 ;  /* 0x000000ffff037224 */ /* 0x000fe200078e000e */
[----:B------:R-:W-:Y:S06]  /*382f0*/  BRA `(.L_x_2880) ;  /* 0xffffff8000287947 */ /* 0x000fec000383ffff */
.L_x_2637:
[----:B----4-:R4:W0:Y:S02]  /*38300*/  SYNCS.PHASECHK.TRANS64.TRYWAIT P0, [R18+URZ+0x33420], R0 ;  /* 0x03342000120075a7 */ /* 0x010824000800017f */
[----:B0-----:R-:W-:Y:S05]  /*38310*/  @!P0 NANOSLEEP.SYNCS 0x989680 ;  /* 0x009896800000895d */ /* 0x001fea0003900000 */
[----:B------:R-:W0:Y:S02]  /*38320*/  @!P0 SYNCS.PHASECHK.TRANS64 P0, [R18+URZ+0x33420], R0 ;  /* 0x03342000120085a7 */ /* 0x000e24000800007f */
[----:B0-----:R-:W-:Y:S05]  /*38330*/  @!P0 BRA `(.L_x_2637) ;  /* 0xfffffffc00f08947 */ /* 0x001fea000383ffff */
[----:B------:R-:W-:Y:S05]  /*38340*/  BRA `(.L_x_2881) ;  /* 0xffffff8000987947 */ /* 0x000fea000383ffff */
.L_x_2643:
[----:B-1----:R1:W3:Y:S02]  /*38350*/  SYNCS.PHASECHK.TRANS64.TRYWAIT P0, [R6+URZ+0x33480], R5 ;  /* 0x03348005060075a7 */ /* 0x0022e4000800017f */
[----:B---3--:R-:W-:Y:S05]  /*38360*/  @!P0 NANOSLEEP.SYNCS 0x989680 ;  /* 0x009896800000895d */ /* 0x008fea0003900000 */
[----:B------:R-:W3:Y:S02]  /*38370*/  @!P0 SYNCS.PHASECHK.TRANS64 P0, [R6+URZ+0x33480], R5 ;  /* 0x03348005060085a7 */ /* 0x000ee4000800007f */
[----:B---3--:R-:W-:Y:S05]  /*38380*/  @!P0 BRA `(.L_x_2643) ;  /* 0xfffffffc00f08947 */ /* 0x008fea000383ffff */
[----:B------:R-:W-:Y:S05]  /*38390*/  BRA `(.L_x_2882) ;  /* 0xffffff8400507947 */ /* 0x000fea000383ffff */
.L_x_2650:
[----:B--2---:R2:W3:Y:S02]  /*383a0*/  SYNCS.PHASECHK.TRANS64.TRYWAIT P0, [R6+URZ+0x33440], R5 ;  /* 0x03344005060075a7 */ /* 0x0044e4000800017f */
[----:B---3--:R-:W-:Y:S05]  /*383b0*/  @!P0 NANOSLEEP.SYNCS 0x989680 ;  /* 0x009896800000895d */ /* 0x008fea0003900000 */
[----:B------:R-:W3:Y:S02]  /*383c0*/  @!P0 SYNCS.PHASECHK.TRANS64 P0, [R6+URZ+0x33440], R5 ;  /* 0x03344005060085a7 */ /* 0x000ee4000800007f */
[----:B---3--:R-:W-:Y:S05]  /*383d0*/  @!P0 BRA `(.L_x_2650) ;  /* 0xfffffffc00f08947 */ /* 0x008fea000383ffff */
[----:B------:R-:W-:Y:S05]  /*383e0*/  BRA `(.L_x_2883) ;  /* 0xffffff88004c7947 */ /* 0x000fea000383ffff */
.L_x_2658:
[----:B---3--:R3:W4:Y:S02]  /*383f0*/  SYNCS.PHASECHK.TRANS64.TRYWAIT P0, [R3+URZ+0x33470], R4 ;  /* 0x03347004030075a7 */ /* 0x008724000800017f */
[----:B----4-:R-:W-:Y:S05]  /*38400*/  @!P0 NANOSLEEP.SYNCS 0x989680 ;  /* 0x009896800000895d */ /* 0x010fea0003900000 */
[----:B------:R-:W4:Y:S02]  /*38410*/  @!P0 SYNCS.PHASECHK.TRANS64 P0, [R3+URZ+0x33470], R4 ;  /* 0x03347004030085a7 */ /* 0x000f24000800007f */
[----:B----4-:R-:W-:Y:S05]  /*38420*/  @!P0 BRA `(.L_x_2658) ;  /* 0xfffffffc00f08947 */ /* 0x010fea000383ffff */
[----:B------:R-:W-:Y:S05]  /*38430*/  BRA `(.L_x_2884) ;  /* 0xffffff8c00607947 */ /* 0x000fea000383ffff */
.L_x_2660:
[----:B---3--:R3:W4:Y:S02]  /*38440*/  SYNCS.PHASECHK.TRANS64.TRYWAIT P0, [R3+URZ+0x33460], R4 ;  /* 0x03346004030075a7 */ /* 0x008724000800017f */
[----:B----4-:R-:W-:Y:S05]  /*38450*/  @!P0 NANOSLEEP.SYNCS 0x989680 ;  /* 0x009896800000895d */ /* 0x010fea0003900000 */
[----:B------:R-:W4:Y:S02]  /*38460*/  @!P0 SYNCS.PHASECHK.TRANS64 P0, [R3+URZ+0x33460], R4 ;  /* 0x03346004030085a7 */ /* 0x000f24000800007f */
[----:B----4-:R-:W-:Y:S05]  /*38470*/  @!P0 BRA `(.L_x_2660) ;  /* 0xfffffffc00f08947 */ /* 0x010fea000383ffff */
[----:B------:R-:W-:Y:S05]  /*38480*/  BRA `(.L_x_2885) ;  /* 0xffffff8c00687947 */ /* 0x000fea000383ffff */
.L_x_2667:
[----:B--2---:R2:W3:Y:S02]  /*38490*/  SYNCS.PHASECHK.TRANS64.TRYWAIT P1, [R3+URZ+0x33470], R0 ;  /* 0x03347000030075a7 */ /* 0x0044e4000802017f */
[----:B---3--:R-:W-:Y:S05]  /*384a0*/  @!P1 NANOSLEEP.SYNCS 0x989680 ;  /* 0x009896800000995d */ /* 0x008fea0003900000 */
[----:B------:R-:W3:Y:S02]  /*384b0*/  @!P1 SYNCS.PHASECHK.TRANS64 P1, [R3+URZ+0x33470], R0 ;  /* 0x03347000030095a7 */ /* 0x000ee4000802007f */
[----:B---3--:R-:W-:Y:S05]  /*384c0*/  @!P1 BRA `(.L_x_2667) ;  /* 0xfffffffc00f09947 */ /* 0x008fea000383ffff */
[----:B------:R-:W-:Y:S05]  /*384d0*/  BRA `(.L_x_2886) ;  /* 0xffffff9400b07947 */ /* 0x000fea000383ffff */
.L_x_2669:
[----:B--2---:R2:W3:Y:S02]  /*384e0*/  SYNCS.PHASECHK.TRANS64.TRYWAIT P1, [R3+URZ+0x33460], R0 ;  /* 0x03346000030075a7 */ /* 0x0044e4000802017f */
[----:B---3--:R-:W-:Y:S05]  /*384f0*/  @!P1 NANOSLEEP.SYNCS 0x989680 ;  /* 0x009896800000995d */ /* 0x008fea0003900000 */
[----:B------:R-:W3:Y:S02]  /*38500*/  @!P1 SYNCS.PHASECHK.TRANS64 P1, [R3+URZ+0x33460], R0 ;  /* 0x03346000030095a7 */ /* 0x000ee4000802007f */
[----:B---3--:R-:W-:Y:S05]  /*38510*/  @!P1 BRA `(.L_x_2669) ;  /* 0xfffffffc00f09947 */ /* 0x008fea000383ffff */
[----:B------:R-:W-:Y:S05]  /*38520*/  BRA `(.L_x_2887) ;  /* 0xffffff9400b87947 */ /* 0x000fea000383ffff */
.L_x_2673:
[----:B------:R-:W2:Y:S01]  /*38530*/  LDL R0, [R1] ;  /* 0x0000000001007983 */ /* 0x000ea20000100800 */
[----:B------:R-:W-:Y:S01]  /*38540*/  BSSY B0, `(.L_x_2888) ;  /* 0x0000008000007945 */ /* 0x000fe20003800000 */
[----:B------:R-:W-:Y:S02]  /*38550*/  IMAD.MOV.U32 R12, RZ, RZ, RZ ;  /* 0x000000ffff0c7224 */ /* 0x000fe400078e00ff */
[----:B------:R-:W-:Y:S02]  /*38560*/  IMAD.MOV.U32 R11, RZ, RZ, 0x1f ;  /* 0x0000001fff0b7424 */ /* 0x000fe400078e00ff */
[----:B------:R-:W-:Y:S02]  /*38570*/  IMAD.MOV.U32 R15, RZ, RZ, -0x1 ;  /* 0xffffffffff0f7424 */ /* 0x000fe400078e00ff */
[----:B--2---:R-:W-:-:S07]  /*38580*/  IMAD.MOV.U32 R13, RZ, RZ, R0 ;  /* 0x000000ffff0d7224 */ /* 0x004fce00078e0000 */
[----:B01----:R-:W-:Y:S05]  /*38590*/  WARPSYNC.COLLECTIVE R15, `(.L_x_2889) ;  /* 0x000000000f087348 */ /* 0x003fea0003c00000 */
[----:B------:R2:W3:Y:S02]  /*385a0*/  SHFL.IDX P6, R14, R13, R12, R11 ;  /* 0x0000000c0d0e7389 */ /* 0x0004e400000c000b */
[----:B0123--:R-:W-:Y:S01]  /*385b0*/  ENDCOLLECTIVE ;  /* 0x000000000000791b */ /* 0x00ffe20003800000 */
.L_x_2889:
[----:B------:R-:W-:Y:S05]  /*385c0*/  BSYNC B0 ;  /* 0x0000000000007941 */ /* 0x000fea0003800000 */
.L_x_2888:
[----:B------:R0:W5:Y:S01]  /*385d0*/  LDL R2, [R1+0xc] ;  /* 0x00000c0001027983 */ /* 0x0001620000100800 */
[----:B------:R-:W-:Y:S01]  /*385e0*/  IMAD.MOV.U32 R13, RZ, RZ, R0 ;  /* 0x000000ffff0d7224 */ /* 0x000fe200078e0000 */
[----:B------:R-:W-:Y:S01]  /*385f0*/  MOV R5, R14 ;  /* 0x0000000e00057202 */ /* 0x000fe20000000f00 */
[----:B------:R-:W-:Y:S02]  /*38600*/  IMAD.MOV.U32 R12, RZ, RZ, 0x1 ;  /* 0x00000001ff0c7424 */ /* 0x000fe400078e00ff */
[----:B------:R-:W-:Y:S02]  /*38610*/  IMAD.MOV.U32 R11, RZ, RZ, 0x1f ;  /* 0x0000001fff0b7424 */ /* 0x000fe400078e00ff */
[----:B------:R-:W-:-:S07]  /*38620*/  IMAD.MOV.U32 R15, RZ, RZ, -0x1 ;  /* 0xffffffffff0f7424 */ /* 0x000fce00078e00ff */
[----:B0----5:R-:W-:Y:S05]  /*38630*/  WARPSYNC.COLLECTIVE R15, `(.L_x_2890) ;  /* 0x000000000f087348 */ /* 0x021fea0003c00000 */
[----:B------:R1:W2:Y:S02]  /*38640*/  SHFL.IDX P6, R14, R13, R12, R11 ;  /* 0x0000000c0d0e7389 */ /* 0x0002a400000c000b */
[----:B012--5:R-:W-:Y:S01]  /*38650*/  ENDCOLLECTIVE ;  /* 0x000000000000791b */ /* 0x027fe20003800000 */
.L_x_2890:
        /* <DEDUP_REMOVED lines=11> */
[----:B------:R-:W-:Y:S01]  /*38710*/  MOV R4, RZ ;  /* 0x000000ff00047202 */ /* 0x000fe20000000f00 */
[----:B------:R-:W-:Y:S01]  /*38720*/  IMAD.MOV.U32 R6, RZ, RZ, RZ ;  /* 0x000000ffff067224 */ /* 0x000fe200078e00ff */
[C---:B------:R-:W-:Y:S02]  /*38730*/  ISETP.GE.U32.AND P2, PT, R16.reuse, 0x2, PT ;  /* 0x000000021000780c */ /* 0x040fe40003f46070 */
[C---:B------:R-:W-:Y:S02]  /*38740*/  ISETP.GE.U32.AND P3, PT, R16.reuse, 0x4, PT ;  /* 0x000000041000780c */ /* 0x040fe40003f66070 */
[C---:B------:R-:W-:Y:S02]  /*38750*/  ISETP.GE.U32.AND P4, PT, R16.reuse, 0x8, PT ;  /* 0x000000081000780c */ /* 0x040fe40003f86070 */
[C---:B------:R-:W-:Y:S01]  /*38760*/  ISETP.GE.U32.AND P5, PT, R16.reuse, 0x10, PT ;  /* 0x000000101000780c */ /* 0x040fe20003fa6070 */
[----:B--2---:R-:W-:Y:S01]  /*38770*/  @!P1 IMAD.MOV.U32 R4, RZ, RZ, R8 ;  /* 0x000000ffff049224 */ /* 0x004fe200078e0008 */
[----:B------:R-:W-:Y:S01]  /*38780*/  MOV R8, RZ ;  /* 0x000000ff00087202 */ /* 0x000fe20000000f00 */
[----:B---3--:R-:W-:Y:S01]  /*38790*/  @!P1 IMAD.MOV.U32 R6, RZ, RZ, R2 ;  /* 0x000000ffff069224 */ /* 0x008fe200078e0002 */
[----:B------:R-:W-:-:S03]  /*387a0*/  ISETP.NE.AND P1, PT, R16, RZ, PT ;  /* 0x000000ff1000720c */ /* 0x000fc60003f25270 */
[----:B------:R-:W-:-:S04]  /*387b0*/  IMAD R2, R6, R4, RZ ;  /* 0x0000000406027224 */ /* 0x000fc800078e02ff */
[----:B------:R-:W-:-:S07]  /*387c0*/  IMAD.MOV.U32 R13, RZ, RZ, R2 ;  /* 0x000000ffff0d7224 */ /* 0x000fce00078e0002 */
[----:B------:R-:W-:Y:S05]  /*387d0*/  WARPSYNC.COLLECTIVE R15, `(.L_x_2891) ;  /* 0x000000000f087348 */ /* 0x000fea0003c00000 */
[----:B------:R0:W1:Y:S02]  /*387e0*/  SHFL.UP P6, R14, R13, R12, R11 ;  /* 0x0400000c0d0e7389 */ /* 0x00006400000c000b */
[----:B01----:R-:W-:Y:S01]  /*387f0*/  ENDCOLLECTIVE ;  /* 0x000000000000791b */ /* 0x003fe20003800000 */
.L_x_2891:
        /* <DEDUP_REMOVED lines=8> */
.L_x_2892:
        /* <DEDUP_REMOVED lines=8> */
.L_x_2893:
        /* <DEDUP_REMOVED lines=8> */
.L_x_2894:
        /* <DEDUP_REMOVED lines=8> */
.L_x_2895:
        /* <DEDUP_REMOVED lines=9> */
.L_x_2896:
[----:B------:R-:W-:Y:S01]  /*38a90*/  IMAD.MOV.U32 R9, RZ, RZ, R14 ;  /* 0x000000ffff097224 */ /* 0x000fe200078e000e */
[----:B------:R-:W-:Y:S06]  /*38aa0*/  BRA `(.L_x_2897) ;  /* 0xffffff9c00207947 */ /* 0x000fec000383ffff */
.L_x_2676:
[----:B------:R-:W-:Y:S01]  /*38ab0*/  BSSY B0, `(.L_x_2898) ;  /* 0x0000008000007945 */ /* 0x000fe20003800000 */
[----:B------:R-:W-:Y:S02]  /*38ac0*/  IMAD.MOV.U32 R13, RZ, RZ, R2 ;  /* 0x000000ffff0d7224 */ /* 0x000fe400078e0002 */
[----:B------:R-:W-:Y:S02]  /*38ad0*/  IMAD.MOV.U32 R12, RZ, RZ, 0x1 ;  /* 0x00000001ff0c7424 */ /* 0x000fe400078e00ff */
[----:B------:R-:W-:Y:S02]  /*38ae0*/  IMAD.MOV.U32 R11, RZ, RZ, RZ ;  /* 0x000000ffff0b7224 */ /* 0x000fe400078e00ff */
[----:B------:R-:W-:-:S07]  /*38af0*/  IMAD.MOV.U32 R15, RZ, RZ, -0x1 ;  /* 0xffffffffff0f7424 */ /* 0x000fce00078e00ff */
[----:B01----:R-:W-:Y:S05]  /*38b00*/  WARPSYNC.COLLECTIVE R15, `(.L_x_2899) ;  /* 0x000000000f087348 */ /* 0x003fea0003c00000 */
[----:B------:R2:W3:Y:S02]  /*38b10*/  SHFL.UP P6, R14, R13, R12, R11 ;  /* 0x0400000c0d0e7389 */ /* 0x0004e400000c000b */
[----:B0123--:R-:W-:Y:S01]  /*38b20*/  ENDCOLLECTIVE ;  /* 0x000000000000791b */ /* 0x00ffe20003800000 */
.L_x_2899:
[----:B------:R-:W-:Y:S05]  /*38b30*/  BSYNC B0 ;  /* 0x0000000000007941 */ /* 0x000fea0003800000 */
.L_x_2898:
[----:B------:R-:W-:Y:S02]  /*38b40*/  IMAD.MOV.U32 R3, RZ, RZ, R14 ;  /* 0x000000ffff037224 */ /* 0x000fe400078e000e */
[----:B------:R-:W-:Y:S02]  /*38b50*/  IMAD.MOV.U32 R12, RZ, RZ, 0x2 ;  /* 0x00000002ff0c7424 */ /* 0x000fe400078e00ff */
[----:B------:R-:W-:Y:S01]  /*38b60*/  IMAD.MOV.U32 R11, RZ, RZ, RZ ;  /* 0x000000ffff0b7224 */ /* 0x000fe200078e00ff */
[----:B------:R-:W-:Y:S01]  /*38b70*/  SEL R3, R3, RZ, P1 ;  /* 0x000000ff03037207 */ /* 0x000fe20000800000 */
[----:B------:R-:W-:-:S04]  /*38b80*/  IMAD.MOV.U32 R15, RZ, RZ, -0x1 ;  /* 0xffffffffff0f7424 */ /* 0x000fc800078e00ff */
[----:B------:R-:W-:-:S05]  /*38b90*/  IMAD.IADD R2, R2, 0x1, R3 ;  /* 0x0000000102027824 */ /* 0x000fca00078e0203 */
[----:B------:R-:W-:-:S07]  /*38ba0*/  MOV R13, R2 ;  /* 0x00000002000d7202 */ /* 0x000fce0000000f00 */
[----:B------:R-:W-:Y:S05]  /*38bb0*/  WARPSYNC.COLLECTIVE R15, `(.L_x_2900) ;  /* 0x000000000f087348 */ /* 0x000fea0003c00000 */
[----:B------:R0:W1:Y:S02]  /*38bc0*/  SHFL.UP P6, R14, R13, R12, R11 ;  /* 0x0400000c0d0e7389 */ /* 0x00006400000c000b */
[----:B01----:R-:W-:Y:S01]  /*38bd0*/  ENDCOLLECTIVE ;  /* 0x000000000000791b */ /* 0x003fe20003800000 */
.L_x_2900:
        /* <DEDUP_REMOVED lines=8> */
.L_x_2901:
        /* <DEDUP_REMOVED lines=8> */
.L_x_2902:
        /* <DEDUP_REMOVED lines=8> */
.L_x_2903:
[----:B------:R-:W-:Y:S01]  /*38d60*/  MOV R12, 0x1f ;  /* 0x0000001f000c7802 */ /* 0x000fe20000000f00 */
        /* <DEDUP_REMOVED lines=8> */
.L_x_2904:
[----:B------:R-:W-:Y:S01]  /*38df0*/  IMAD.MOV.U32 R9, RZ, RZ, R14 ;  /* 0x000000ffff097224 */ /* 0x000fe200078e000e */
[----:B------:R-:W-:Y:S06]  /*38e00*/  BRA `(.L_x_2905) ;  /* 0xffffff9800f47947 */ /* 0x000fec000383ffff */
.L_x_2678:
[----:B------:R-:W-:Y:S01]  /*38e10*/  BSSY B0, `(.L_x_2906) ;  /* 0x0000006000007945 */ /* 0x000fe20003800000 */
[----:B------:R-:W-:Y:S01]  /*38e20*/  PLOP3.LUT P6, PT, P6, PT, PT, 0x8, 0x0 ;  /* 0x000000000000781c */ /* 0x000fe200037ce170 */
[----:B------:R-:W-:-:S12]  /*38e30*/  IMAD.MOV.U32 R15, RZ, RZ, -0x1 ;  /* 0xffffffffff0f7424 */ /* 0x000fd800078e00ff */
[----:B01----:R-:W-:Y:S05]  /*38e40*/  WARPSYNC.COLLECTIVE R15, `(.L_x_2907) ;  /* 0x000000000f087348 */ /* 0x003fea0003c00000 */
[----:B------:R-:W-:Y:S01]  /*38e50*/  VOTE.ANY R14, PT, P6 ;  /* 0x00000000000e7806 */ /* 0x000fe200030e0100 */
[----:B01----:R-:W-:Y:S06]  /*38e60*/  ENDCOLLECTIVE ;  /* 0x000000000000791b */ /* 0x003fec0003800000 */
.L_x_2907:
[----:B------:R-:W-:Y:S05]  /*38e70*/  BSYNC B0 ;  /* 0x0000000000007941 */ /* 0x000fea0003800000 */
.L_x_2906:
[----:B------:R0:W5:Y:S01]  /*38e80*/  LDL.LU R10, [R1+0xc] ;  /* 0x00000c00010a7983 */ /* 0x0001620000300800 */
[----:B------:R-:W-:Y:S02]  /*38e90*/  IMAD.MOV.U32 R0, RZ, RZ, R14 ;  /* 0x000000ffff007224 */ /* 0x000fe400078e000e */
[----:B------:R-:W-:Y:S02]  /*38ea0*/  IMAD.MOV.U32 R13, RZ, RZ, R4 ;  /* 0x000000ffff0d7224 */ /* 0x000fe400078e0004 */
[----:B------:R-:W1:Y:S01]  /*38eb0*/  POPC R3, R0 ;  /* 0x0000000000037309 */ /* 0x000e620000000000 */
[----:B------:R-:W-:Y:S02]  /*38ec0*/  IMAD.MOV.U32 R11, RZ, RZ, 0x1f ;  /* 0x0000001fff0b7424 */ /* 0x000fe400078e00ff */
[----:B------:R-:W-:Y:S01]  /*38ed0*/  IMAD.MOV.U32 R15, RZ, RZ, -0x1 ;  /* 0xffffffffff0f7424 */ /* 0x000fe200078e00ff */
[----:B01----:R-:W-:-:S07]  /*38ee0*/  MOV R12, R3 ;  /* 0x00000003000c7202 */ /* 0x003fce0000000f00 */
[----:B-----5:R-:W-:Y:S05]  /*38ef0*/  WARPSYNC.COLLECTIVE R15, `(.L_x_2908) ;  /* 0x000000000f087348 */ /* 0x020fea0003c00000 */
[----:B------:R0:W1:Y:S02]  /*38f00*/  SHFL.IDX P6, R14, R13, R12, R11 ;  /* 0x0000000c0d0e7389 */ /* 0x00006400000c000b */
[----:B01---5:R-:W-:Y:S01]  /*38f10*/  ENDCOLLECTIVE ;  /* 0x000000000000791b */ /* 0x023fe20003800000 */
.L_x_2908:
[----:B------:R-:W-:Y:S02]  /*38f20*/  IMAD.MOV.U32 R13, RZ, RZ, R6 ;  /* 0x000000ffff0d7224 */ /* 0x000fe400078e0006 */
[----:B------:R-:W-:-:S07]  /*38f30*/  IMAD.MOV.U32 R4, RZ, RZ, R14 ;  /* 0x000000ffff047224 */ /* 0x000fce00078e000e */
[----:B------:R-:W-:Y:S05]  /*38f40*/  WARPSYNC.COLLECTIVE R15, `(.L_x_2909) ;  /* 0x000000000f087348 */ /* 0x000fea0003c00000 */
[----:B------:R0:W1:Y:S02]  /*38f50*/  SHFL.IDX P6, R14, R13, R12, R11 ;  /* 0x0000000c0d0e7389 */ /* 0x00006400000c000b */
[----:B01----:R-:W-:Y:S01]  /*38f60*/  ENDCOLLECTIVE ;  /* 0x000000000000791b */ /* 0x003fe20003800000 */
.L_x_2909:
[----:B------:R-:W-:Y:S01]  /*38f70*/  IMAD.MOV.U32 R6, RZ, RZ, R14 ;  /* 0x000000ffff067224 */ /* 0x000fe200078e000e */
[----:B------:R-:W-:-:S05]  /*38f80*/  IADD3 R10, R3, R10, RZ ;  /* 0x0000000a030a7210 */ /* 0x000fca0007ffe0ff */
[----:B------:R0:W-:Y:S01]  /*38f90*/  STL [R1+0xc], R10 ;  /* 0x00000c0a01007387 */ /* 0x0001e20000100800 */
[----:B------:R-:W-:Y:S05]  /*38fa0*/  BRA `(.L_x_2910) ;  /* 0xffffff9800d47947 */ /* 0x000fea000383ffff */
.L_x_2680:
[----:B------:R-:W-:Y:S01]  /*38fb0*/  BSSY B0, `(.L_x_2911) ;  /* 0x0000008000007945 */ /* 0x000fe20003800000 */
[----:B------:R-:W-:Y:S02]  /*38fc0*/  IMAD.MOV.U32 R13, RZ, RZ, R7 ;  /* 0x000000ffff0d7224 */ /* 0x000fe400078e0007 */
[----:B------:R-:W-:Y:S02]  /*38fd0*/  IMAD.MOV.U32 R12, RZ, RZ, R3 ;  /* 0x000000ffff0c7224 */ /* 0x000fe400078e0003 */
[----:B------:R-:W-:Y:S02]  /*38fe0*/  IMAD.MOV.U32 R11, RZ, RZ, 0x1f ;  /* 0x0000001fff0b7424 */ /* 0x000fe400078e00ff */
[----:B------:R-:W-:-:S07]  /*38ff0*/  IMAD.MOV.U32 R15, RZ, RZ, -0x1 ;  /* 0xffffffffff0f7424 */ /* 0x000fce00078e00ff */
[----:B01----:R-:W-:Y:S05]  /*39000*/  WARPSYNC.COLLECTIVE R15, `(.L_x_2912) ;  /* 0x000000000f087348 */ /* 0x003fea0003c00000 */
[----:B------:R2:W3:Y:S02]  /*39010*/  SHFL.IDX P6, R14, R13, R12, R11 ;  /* 0x0000000c0d0e7389 */ /* 0x0004e400000c000b */
[----:B0123--:R-:W-:Y:S01]  /*39020*/  ENDCOLLECTIVE ;  /* 0x000000000000791b */ /* 0x00ffe20003800000 */
.L_x_2912:
[----:B------:R-:W-:Y:S05]  /*39030*/  BSYNC B0 ;  /* 0x0000000000007941 */ /* 0x000fea0003800000 */
.L_x_2911:
[----:B------:R-:W-:Y:S01]  /*39040*/  IMAD.MOV.U32 R3, RZ, RZ, R14 ;  /* 0x000000ffff037224 */ /* 0x000fe200078e000e */
[----:B------:R-:W-:Y:S06]  /*39050*/  BRA `(.L_x_2913) ;  /* 0xffffff9800c07947 */ /* 0x000fec000383ffff */
.L_x_2686:
[----:B0-----:R0:W1:Y:S02]  /*39060*/  SYNCS.PHASECHK.TRANS64.TRYWAIT P0, [R0+URZ+0x33420], R3 ;  /* 0x03342003000075a7 */ /* 0x001064000800017f */
[----:B-1----:R-:W-:Y:S05]  /*39070*/  @!P0 NANOSLEEP.SYNCS 0x989680 ;  /* 0x009896800000895d */ /* 0x002fea0003900000 */
[----:B------:R-:W1:Y:S02]  /*39080*/  @!P0 SYNCS.PHASECHK.TRANS64 P0, [R0+URZ+0x33420], R3 ;  /* 0x03342003000085a7 */ /* 0x000e64000800007f */
[----:B-1----:R-:W-:Y:S05]  /*39090*/  @!P0 BRA `(.L_x_2686) ;  /* 0xfffffffc00f08947 */ /* 0x002fea000383ffff */
[----:B------:R-:W-:Y:S05]  /*390a0*/  BRA `(.L_x_2914) ;  /* 0xffffffa400647947 */ /* 0x000fea000383ffff */
.L_x_2687:
[----:B------:R-:W1:Y:S01]  /*390b0*/  S2R R2, SR_TID.X ;  /* 0x0000000000027919 */ /* 0x000e620000002100 */
[----:B------:R-:W-:Y:S01]  /*390c0*/  BSSY B0, `(.L_x_2915) ;  /* 0x000000a000007945 */ /* 0x000fe20003800000 */
[----:B------:R-:W-:Y:S02]  /*390d0*/  IMAD.MOV.U32 R12, RZ, RZ, RZ ;  /* 0x000000ffff0c7224 */ /* 0x000fe400078e00ff */
[----:B------:R-:W-:Y:S02]  /*390e0*/  IMAD.MOV.U32 R11, RZ, RZ, 0x1f ;  /* 0x0000001fff0b7424 */ /* 0x000fe400078e00ff */
[----:B------:R-:W-:Y:S01]  /*390f0*/  IMAD.MOV.U32 R15, RZ, RZ, -0x1 ;  /* 0xffffffffff0f7424 */ /* 0x000fe200078e00ff */
[----:B-1----:R-:W-:-:S04]  /*39100*/  SHF.R.U32.HI R2, RZ, 0x5, R2 ;  /* 0x00000005ff027819 */ /* 0x002fc80000011602 */
[----:B------:R-:W-:-:S04]  /*39110*/  LOP3.LUT R2, R2, 0x3, RZ, 0xc0, !PT ;  /* 0x0000000302027812 */ /* 0x000fc800078ec0ff */
[----:B------:R-:W-:-:S07]  /*39120*/  MOV R13, R2 ;  /* 0x00000002000d7202 */ /* 0x000fce0000000f00 */
[----:B0-----:R-:W-:Y:S05]  /*39130*/  WARPSYNC.COLLECTIVE R15, `(.L_x_2916) ;  /* 0x000000000f087348 */ /* 0x001fea0003c00000 */
[----:B------:R1:W2:Y:S02]  /*39140*/  SHFL.IDX P6, R14, R13, R12, R11 ;  /* 0x0000000c0d0e7389 */ /* 0x0002a400000c000b */
[----:B012---:R-:W-:Y:S01]  /*39150*/  ENDCOLLECTIVE ;  /* 0x000000000000791b */ /* 0x007fe20003800000 */
.L_x_2916:
[----:B------:R-:W-:Y:S05]  /*39160*/  BSYNC B0 ;  /* 0x0000000000007941 */ /* 0x000fea0003800000 */
.L_x_2915:
[----:B------:R-:W-:Y:S05]  /*39170*/  BRA `(.L_x_2917) ;  /* 0xffffffa4004c7947 */ /* 0x000fea000383ffff */
.L_x_2688:
[----:B------:R-:W-:Y:S01]  /*39180*/  BSSY B0, `(.L_x_2918) ;  /* 0x0000006000007945 */ /* 0x000fe20003800000 */
[----:B------:R-:W-:-:S07]  /*39190*/  IMAD.MOV.U32 R15, RZ, RZ, -0x1 ;  /* 0xffffffffff0f7424 */ /* 0x000fce00078e00ff */
[----:B01----:R-:W-:Y:S05]  /*391a0*/  WARPSYNC.COLLECTIVE R15, `(.L_x_2919) ;  /* 0x000000000f0c7348 */ /* 0x003fea0003c00000 */
[----:B------:R-:W-:Y:S02]  /*391b0*/  ELECT P6, UR62, PT ;  /* 0x00000000003e782f */ /* 0x000fe400038c0000 */
[----:B------:R-:W-:Y:S01]  /*391c0*/  MOV R14, UR62 ;  /* 0x0000003e000e7c02 */ /* 0x000fe20008000f00 */
[----:B01----:R-:W-:Y:S10]  /*391d0*/  ENDCOLLECTIVE ;  /* 0x000000000000791b */ /* 0x003ff40003800000 */
.L_x_2919:
[----:B------:R-:W-:Y:S05]  /*391e0*/  BSYNC B0 ;  /* 0x0000000000007941 */ /* 0x000fea0003800000 */
.L_x_2918:
[----:B------:R-:W-:Y:S05]  /*391f0*/  BRA `(.L_x_2920) ;  /* 0xffffffa400407947 */ /* 0x000fea000383ffff */
.L_x_2690:
[----:B0-----:R0:W1:Y:S02]  /*39200*/  SYNCS.PHASECHK.TRANS64.TRYWAIT P1, [R6+URZ], R5 ;  /* 0x00000005060075a7 */ /* 0x001064000802017f */
[----:B-1----:R-:W-:Y:S05]  /*39210*/  @!P1 NANOSLEEP.SYNCS 0x989680 ;  /* 0x009896800000995d */ /* 0x002fea0003900000 */
[----:B------:R-:W1:Y:S02]  /*39220*/  @!P1 SYNCS.PHASECHK.TRANS64 P1, [R6+URZ], R5 ;  /* 0x00000005060095a7 */ /* 0x000e64000802007f */
[----:B-1----:R-:W-:Y:S05]  /*39230*/  @!P1 BRA `(.L_x_2690) ;  /* 0xfffffffc00f09947 */ /* 0x002fea000383ffff */
[----:B------:R-:W-:Y:S05]  /*39240*/  BRA `(.L_x_2921) ;  /* 0xffffffa400787947 */ /* 0x000fea000383ffff */
.L_x_2691:
[----:B-1----:R1:W2:Y:S02]  /*39250*/  SYNCS.PHASECHK.TRANS64.TRYWAIT P1, [R7+URZ], R2 ;  /* 0x00000002070075a7 */ /* 0x0022a4000802017f */
[----:B--2---:R-:W-:Y:S05]  /*39260*/  @!P1 NANOSLEEP.SYNCS 0x989680 ;  /* 0x009896800000995d */ /* 0x004fea0003900000 */
[----:B------:R-:W2:Y:S02]  /*39270*/  @!P1 SYNCS.PHASECHK.TRANS64 P1, [R7+URZ], R2 ;  /* 0x00000002070095a7 */ /* 0x000ea4000802007f */
[----:B--2---:R-:W-:Y:S05]  /*39280*/  @!P1 BRA `(.L_x_2691) ;  /* 0xfffffffc00f09947 */ /* 0x004fea000383ffff */
[----:B------:R-:W-:Y:S05]  /*39290*/  BRA `(.L_x_2922) ;  /* 0xffffffa4006c7947 */ /* 0x000fea000383ffff */
.L_x_2693:
[----:B--2---:R2:W3:Y:S02]  /*392a0*/  SYNCS.PHASECHK.TRANS64.TRYWAIT P1, [R4+URZ+0x33460], R5 ;  /* 0x03346005040075a7 */ /* 0x0044e4000802017f */
[----:B---3--:R-:W-:Y:S05]  /*392b0*/  @!P1 NANOSLEEP.SYNCS 0x989680 ;  /* 0x009896800000995d */ /* 0x008fea0003900000 */
[----:B------:R-:W3:Y:S02]  /*392c0*/  @!P1 SYNCS.PHASECHK.TRANS64 P1, [R4+URZ+0x33460], R5 ;  /* 0x03346005040095a7 */ /* 0x000ee4000802007f */
[----:B---3--:R-:W-:Y:S05]  /*392d0*/  @!P1 BRA `(.L_x_2693) ;  /* 0xfffffffc00f09947 */ /* 0x008fea000383ffff */
[----:B------:R-:W-:Y:S05]  /*392e0*/  BRA `(.L_x_2923) ;  /* 0xffffffa4006c7947 */ /* 0x000fea000383ffff */
.L_x_2695:
[----:B---3--:R3:W4:Y:S02]  /*392f0*/  SYNCS.PHASECHK.TRANS64.TRYWAIT P1, [R3+URZ+0x33460], R2 ;  /* 0x03346002030075a7 */ /* 0x008724000802017f */
[----:B----4-:R-:W-:Y:S05]  /*39300*/  @!P1 NANOSLEEP.SYNCS 0x989680 ;  /* 0x009896800000995d */ /* 0x010fea0003900000 */
[----:B------:R-:W4:Y:S02]  /*39310*/  @!P1 SYNCS.PHASECHK.TRANS64 P1, [R3+URZ+0x33460], R2 ;  /* 0x03346002030095a7 */ /* 0x000f24000802007f */
[----:B----4-:R-:W-:Y:S05]  /*39320*/  @!P1 BRA `(.L_x_2695) ;  /* 0xfffffffc00f09947 */ /* 0x010fea000383ffff */
[----:B------:R-:W-:Y:S05]  /*39330*/  BRA `(.L_x_2924) ;  /* 0xffffffa4006c7947 */ /* 0x000fea000383ffff */
.L_x_2697:
[----:B----4-:R4:W0:Y:S02]  /*39340*/  SYNCS.PHASECHK.TRANS64.TRYWAIT P0, [R4+URZ+0x33480], R5 ;  /* 0x03348005040075a7 */ /* 0x010824000800017f */
[----:B0-----:R-:W-:Y:S05]  /*39350*/  @!P0 NANOSLEEP.SYNCS 0x989680 ;  /* 0x009896800000895d */ /* 0x001fea0003900000 */
[----:B------:R-:W0:Y:S02]  /*39360*/  @!P0 SYNCS.PHASECHK.TRANS64 P0, [R4+URZ+0x33480], R5 ;  /* 0x03348005040085a7 */ /* 0x000e24000800007f */
[----:B0-----:R-:W-:Y:S05]  /*39370*/  @!P0 BRA `(.L_x_2697) ;  /* 0xfffffffc00f08947 */ /* 0x001fea000383ffff */
[----:B------:R-:W-:Y:S05]  /*39380*/  BRA `(.L_x_2698) ;  /* 0xffffffa400687947 */ /* 0x000fea000383ffff */
.L_x_2925:
        /* <DEDUP_REMOVED lines=15> */
.L_x_2934:


//--------------------- .nv.global.init           --------------------------
	.section	.nv.global.init,"aw",@progbits
	.align	4
.nv.global.init:
	.type		_ZZN5flash28permute_output_fp8_VcolmajorIN4cute6TensorINS1_11ArrayEngineIfLm96EEENS1_6LayoutINS1_5tupleIJNS6_IJNS1_1CILi2EEES8_NS7_ILi24EEEEEENS7_ILi1EEESB_EEENS6_IJNS6_IJSB_S8_NS7_ILi4EEEEEENS7_ILi0EEESF_EEEEEEEEEvRT_E9upper_map,@object
	.size		_ZZN5flash28permute_output_fp8_VcolmajorIN4cute6TensorINS1_11ArrayEngineIfLm96EEENS1_6LayoutINS1_5tupleIJNS6_IJNS1_1CILi2EEES8_NS7_ILi24EEEEEENS7_ILi1EEESB_EEENS6_IJNS6_IJSB_S8_NS7_ILi4EEEEEENS7_ILi0EEESF_EEEEEEEEEvRT_E9upper_map,($str$23 - _ZZN5flash28permute_output_fp8_VcolmajorIN4cute6TensorINS1_11ArrayEngineIfLm96EEENS1_6LayoutINS1_5tupleIJNS6_IJNS1_1CILi2EEES8_NS7_ILi24EEEEEENS7_ILi1EEESB_EEENS6_IJNS6_IJSB_S8_NS7_ILi4EEEEEENS7_ILi0EEESF_EEEEEEEEEvRT_E9upper_map)
_ZZN5flash28permute_output_fp8_VcolmajorIN4cute6TensorINS1_11ArrayEngineIfLm96EEENS1_6LayoutINS1_5tupleIJNS6_IJNS1_1CILi2EEES8_NS7_ILi24EEEEEENS7_ILi1EEESB_EEENS6_IJNS6_IJSB_S8_NS7_ILi4EEEEEENS7_ILi0EEESF_EEEEEEEEEvRT_E9upper_map:
        /*0000*/ 	.byte	0x00, 0x00, 0x00, 0x00, 0x02, 0x00, 0x00, 0x00, 0x03, 0x00, 0x00, 0x00, 0x01, 0x00, 0x00, 0x00
	.type		$str$23,@object
	.size		$str$23,($str$24 - $str$23)
$str$23:
        /*0010*/ 	.byte	0x28, 0x61, 0x64, 0x64, 0x72, 0x65, 0x73, 0x73, 0x20, 0x26, 0x20, 0x6d, 0x61, 0x73, 0x6b, 0x29
        /*0020*/ 	.byte	0x20, 0x3d, 0x3d, 0x20, 0x30, 0x00
	.type		$str$24,@object
	.size		$str$24,(__unnamed_5 - $str$24)
$str$24:
        /*0026*/ 	.byte	0x2f, 0x74, 0x6d, 0x70, 0x2f, 0x6f, 0x73, 0x73, 0x5f, 0x6b, 0x65, 0x72, 0x6e, 0x65, 0x6c, 0x73
        /*0036*/ 	.byte	0x5f, 0x73, 0x72, 0x63, 0x2f, 0x66, 0x6c, 0x61, 0x73, 0x68, 0x5f, 0x61, 0x74, 0x74, 0x65, 0x6e
        /*0046*/ 	.byte	0x74, 0x69, 0x6f, 0x6e, 0x2f, 0x63, 0x73, 0x72, 0x63, 0x2f, 0x63, 0x75, 0x74, 0x6c, 0x61, 0x73
        /*0056*/ 	.byte	0x73, 0x2f, 0x69, 0x6e, 0x63, 0x6c, 0x75, 0x64, 0x65, 0x2f, 0x63, 0x75, 0x74, 0x65, 0x2f, 0x70
        /*0066*/ 	.byte	0x6f, 0x69, 0x6e, 0x74, 0x65, 0x72, 0x5f, 0x66, 0x6c, 0x61, 0x67, 0x67, 0x65, 0x64, 0x2e, 0x68
        /*0076*/ 	.byte	0x70, 0x70, 0x00
	.type		__unnamed_5,@object
	.size		__unnamed_5,(__unnamed_6 - __unnamed_5)
__unnamed_5:
        /* <DEDUP_REMOVED lines=24> */
        /*01f9*/ 	.byte	0x3e, 0x3e, 0x20, 0x26, 0x5d, 0x00
	.type		__unnamed_6,@object
	.size		__unnamed_6,(__unnamed_11 - __unnamed_6)
__unnamed_6:
        /* <DEDUP_REMOVED lines=25> */
	.type		__unnamed_11,@object
	.size		__unnamed_11,(__unnamed_8 - __unnamed_11)
__unnamed_11:
        /* <DEDUP_REMOVED lines=25> */
	.type		__unnamed_8,@object
	.size		__unnamed_8,(__unnamed_10 - __unnamed_8)
__unnamed_8:
        /* <DEDUP_REMOVED lines=29> */
        /*06db*/ 	.byte	0x5d, 0x00
	.type		__unnamed_10,@object
	.size		__unnamed_10,(__unnamed_3 - __unnamed_10)
__unnamed_10:
        /* <DEDUP_REMOVED lines=30> */
	.type		__unnamed_3,@object
	.size		__unnamed_3,(__unnamed_9 - __unnamed_3)
__unnamed_3:
        /* <DEDUP_REMOVED lines=30> */
	.type		__unnamed_9,@object
	.size		__unnamed_9,(__unnamed_2 - __unnamed_9)
__unnamed_9:
        /* <DEDUP_REMOVED lines=30> */
	.type		__unnamed_2,@object
	.size		__unnamed_2,(__unnamed_4 - __unnamed_2)
__unnamed_2:
        /* <DEDUP_REMOVED lines=29> */
        /*0e23*/ 	.byte	0x3e, 0x5d, 0x00
	.type		__unnamed_4,@object
	.size		__unnamed_4,(__unnamed_7 - __unnamed_4)
__unnamed_4:
        /* <DEDUP_REMOVED lines=30> */
	.type		__unnamed_7,@object
	.size		__unnamed_7,(__unnamed_1 - __unnamed_7)
__unnamed_7:
        /* <DEDUP_REMOVED lines=30> */
	.type		__unnamed_1,@object
	.size		__unnamed_1,(.L_0 - __unnamed_1)
__unnamed_1:
        /* <DEDUP_REMOVED lines=29> */
        /*139d*/ 	.byte	0x3e, 0x20, 0x26, 0x5d, 0x00
.L_0:


//--------------------- .nv.shared._ZN7cutlass13device_kernelIN5flash11enable_sm90INS1_16FlashAttnFwdSm90INS1_25CollectiveMainloopFwdSm90ILi2EN4cute5tupleIJNS5_1CILi1EEES8_S8_EEENS6_IJNS7_ILi128EEENS7_ILi160EEENS7_ILi192EEEEEELi192ENS_12float_e4m3_tEfNS_4arch4Sm90ELb0ELb0ELb1ELb0ELb0ELb0ELb0ELb1ELb1ELb1ELb1ELb0EEENS1_21CollectiveEpilogueFwdINS6_IJSA_SC_SB_EEES9_NS_10bfloat16_tESG_Li256ELb0ELb1ELb1ELb1EEENS1_19SingleTileSchedulerILb0ELb1ELb1ELi128EEEEEEEEEvNT_6ParamsE --------------------------
	.section	.nv.shared._ZN7cutlass13device_kernelIN5flash11enable_sm90INS1_16FlashAttnFwdSm90INS1_25CollectiveMainloopFwdSm90ILi2EN4cute5tupleIJNS5_1CILi1EEES8_S8_EEENS6_IJNS7_ILi128EEENS7_ILi160EEENS7_ILi192EEEEEELi192ENS_12float_e4m3_tEfNS_4arch4Sm90ELb0ELb0ELb1ELb0ELb0ELb0ELb0ELb1ELb1ELb1ELb1ELb0EEENS1_21CollectiveEpilogueFwdINS6_IJSA_SC_SB_EEES9_NS_10bfloat16_tESG_Li256ELb0ELb1ELb1ELb1EEENS1_19SingleTileSchedulerILb0ELb1ELb1ELi128EEEEEEEEEvNT_6ParamsE,"aw",@nobits
	.sectionflags	@""
	.align	16
	.zero		1024


//--------------------- .nv.shared.reserved.0     --------------------------
	.section	.nv.shared.reserved.0,"aw",@nobits
	.weak		__nv_reservedSMEM_offset_0_alias
	.size		__nv_reservedSMEM_offset_0_alias, 0, 0
	.other		__nv_reservedSMEM_offset_0_alias,@"STO_CUDA_RESERVED_SHARED STV_DEFAULT"
__nv_reservedSMEM_offset_0_alias:
	.zero		0


//--------------------- .nv.global                --------------------------
	.section	.nv.global,"aw",@nobits
.nv.global:
	.type		_ZN80_INTERNAL_db2e8898_44_flash_fwd_hdim192_e4m3_split_softcap_sm90_cu_c04999b1_32414cute1_E,@object
	.size		_ZN80_INTERNAL_db2e8898_44_flash_fwd_hdim192_e4m3_split_softcap_sm90_cu_c04999b1_32414cute1_E,(_ZN80_INTERNAL_db2e8898_44_flash_fwd_hdim192_e4m3_split_softcap_sm90_cu_c04999b1_32414cuda3std3__45__cpo6cbeginE - _ZN80_INTERNAL_db2e8898_44_flash_fwd_hdim192_e4m3_split_softcap_sm90_cu_c04999b1_32414cute1_E)
_ZN80_INTERNAL_db2e8898_44_flash_fwd_hdim192_e4m3_split_softcap_sm90_cu_c04999b1_32414cute1_E:
	.zero		1
	.type		_ZN80_INTERNAL_db2e8898_44_flash_fwd_hdim192_e4m3_split_softcap_sm90_cu_c04999b1_32414cuda3std3__45__cpo6cbeginE,@object
	.size		_ZN80_INTERNAL_db2e8898_44_flash_fwd_hdim192_e4m3_split_softcap_sm90_cu_c04999b1_32414cuda3std3__45__cpo6cbeginE,(_ZN80_INTERNAL_db2e8898_44_flash_fwd_hdim192_e4m3_split_softcap_sm90_cu_c04999b1_32414cuda3std3__48in_placeE - _ZN80_INTERNAL_db2e8898_44_flash_fwd_hdim192_e4m3_split_softcap_sm90_cu_c04999b1_32414cuda3std3__45__cpo6cbeginE)
_ZN80_INTERNAL_db2e8898_44_flash_fwd_hdim192_e4m3_split_softcap_sm90_cu_c04999b1_32414cuda3std3__45__cpo6cbeginE:
	.zero		1
	.type		_ZN80_INTERNAL_db2e8898_44_flash_fwd_hdim192_e4m3_split_softcap_sm90_cu_c04999b1_32414cuda3std3__48in_placeE,@object
	.size		_ZN80_INTERNAL_db2e8898_44_flash_fwd_hdim192_e4m3_split_softcap_sm90_cu_c04999b1_32414cuda3std3__48in_placeE,(_ZN80_INTERNAL_db2e8898_44_flash_fwd_hdim192_e4m3_split_softcap_sm90_cu_c04999b1_32414cuda3std6ranges3__45__cpo9iter_moveE - _ZN80_INTERNAL_db2e8898_44_flash_fwd_hdim192_e4m3_split_softcap_sm90_cu_c04999b1_32414cuda3std3__48in_placeE)
_ZN80_INTERNAL_db2e8898_44_flash_fwd_hdim192_e4m3_split_softcap_sm90_cu_c04999b1_32414cuda3std3__48in_placeE:
	.zero		1
	.type		_ZN80_INTERNAL_db2e8898_44_flash_fwd_hdim192_e4m3_split_softcap_sm90_cu_c04999b1_32414cuda3std6ranges3__45__cpo9iter_moveE,@object
	.size		_ZN80_INTERNAL_db2e8898_44_flash_fwd_hdim192_e4m3_split_softcap_sm90_cu_c04999b1_32414cuda3std6ranges3__45__cpo9iter_moveE,(_ZN80_INTERNAL_db2e8898_44_flash_fwd_hdim192_e4m3_split_softcap_sm90_cu_c04999b1_32414cuda3std3__45__cpo5beginE - _ZN80_INTERNAL_db2e8898_44_flash_fwd_hdim192_e4m3_split_softcap_sm90_cu_c04999b1_32414cuda3std6ranges3__45__cpo9iter_moveE)
_ZN80_INTERNAL_db2e8898_44_flash_fwd_hdim192_e4m3_split_softcap_sm90_cu_c04999b1_32414cuda3std6ranges3__45__cpo9iter_moveE:
	.zero		1
	.type		_ZN80_INTERNAL_db2e8898_44_flash_fwd_hdim192_e4m3_split_softcap_sm90_cu_c04999b1_32414cuda3std3__45__cpo5beginE,@object
	.size		_ZN80_INTERNAL_db2e8898_44_flash_fwd_hdim192_e4m3_split_softcap_sm90_cu_c04999b1_32414cuda3std3__45__cpo5beginE,(_ZN80_INTERNAL_db2e8898_44_flash_fwd_hdim192_e4m3_split_softcap_sm90_cu_c04999b1_32414cuda3std3__482_GLOBAL__N__db2e8898_44_flash_fwd_hdim192_e4m3_split_softcap_sm90_cu_c04999b1_32416ignoreE - _ZN80_INTERNAL_db2e8898_44_flash_fwd_hdim192_e4m3_split_softcap_sm90_cu_c04999b1_32414cuda3std3__45__cpo5beginE)
_ZN80_INTERNAL_db2e8898_44_flash_fwd_hdim192_e4m3_split_softcap_sm90_cu_c04999b1_32414cuda3std3__45__cpo5beginE:
	.zero		1
	.type		_ZN80_INTERNAL_db2e8898_44_flash_fwd_hdim192_e4m3_split_softcap_sm90_cu_c04999b1_32414cuda3std3__482_GLOBAL__N__db2e8898_44_flash_fwd_hdim192_e4m3_split_softcap_sm90_cu_c04999b1_32416ignoreE,@object
	.size		_ZN80_INTERNAL_db2e8898_44_flash_fwd_hdim192_e4m3_split_softcap_sm90_cu_c04999b1_32414cuda3std3__482_GLOBAL__N__db2e8898_44_flash_fwd_hdim192_e4m3_split_softcap_sm90_cu_c04999b1_32416ignoreE,(_ZN80_INTERNAL_db2e8898_44_flash_fwd_hdim192_e4m3_split_softcap_sm90_cu_c04999b1_32414cute7productE - _ZN80_INTERNAL_db2e8898_44_flash_fwd_hdim192_e4m3_split_softcap_sm90_cu_c04999b1_32414cuda3std3__482_GLOBAL__N__db2e8898_44_flash_fwd_hdim192_e4m3_split_softcap_sm90_cu_c04999b1_32416ignoreE)
_ZN80_INTERNAL_db2e8898_44_flash_fwd_hdim192_e4m3_split_softcap_sm90_cu_c04999b1_32414cuda3std3__482_GLOBAL__N__db2e8898_44_flash_fwd_hdim192_e4m3_split_softcap_sm90_cu_c04999b1_32416ignoreE:
	.zero		1
	.type		_ZN80_INTERNAL_db2e8898_44_flash_fwd_hdim192_e4m3_split_softcap_sm90_cu_c04999b1_32414cute7productE,@object
	.size		_ZN80_INTERNAL_db2e8898_44_flash_fwd_hdim192_e4m3_split_softcap_sm90_cu_c04999b1_32414cute7productE,(_ZN80_INTERNAL_db2e8898_44_flash_fwd_hdim192_e4m3_split_softcap_sm90_cu_c04999b1_32414cuda3std3__45__cpo3endE - _ZN80_INTERNAL_db2e8898_44_flash_fwd_hdim192_e4m3_split_softcap_sm90_cu_c04999b1_32414cute7productE)
_ZN80_INTERNAL_db2e8898_44_flash_fwd_hdim192_e4m3_split_softcap_sm90_cu_c04999b1_32414cute7productE:
	.zero		1
	.type		_ZN80_INTERNAL_db2e8898_44_flash_fwd_hdim192_e4m3_split_softcap_sm90_cu_c04999b1_32414cuda3std3__45__cpo3endE,@object
	.size		_ZN80_INTERNAL_db2e8898_44_flash_fwd_hdim192_e4m3_split_softcap_sm90_cu_c04999b1_32414cuda3std3__45__cpo3endE,(_ZN80_INTERNAL_db2e8898_44_flash_fwd_hdim192_e4m3_split_softcap_sm90_cu_c04999b1_32414cuda3std3__419piecewise_constructE - _ZN80_INTERNAL_db2e8898_44_flash_fwd_hdim192_e4m3_split_softcap_sm90_cu_c04999b1_32414cuda3std3__45__cpo3endE)
_ZN80_INTERNAL_db2e8898_44_flash_fwd_hdim192_e4m3_split_softcap_sm90_cu_c04999b1_32414cuda3std3__45__cpo3endE:
	.zero		1
	.type		_ZN80_INTERNAL_db2e8898_44_flash_fwd_hdim192_e4m3_split_softcap_sm90_cu_c04999b1_32414cuda3std3__419piecewise_constructE,@object
	.size		_ZN80_INTERNAL_db2e8898_44_flash_fwd_hdim192_e4m3_split_softcap_sm90_cu_c04999b1_32414cuda3std3__419piecewise_constructE,(_ZN80_INTERNAL_db2e8898_44_flash_fwd_hdim192_e4m3_split_softcap_sm90_cu_c04999b1_32414cuda3std3__45__cpo4cendE - _ZN80_INTERNAL_db2e8898_44_flash_fwd_hdim192_e4m3_split_softcap_sm90_cu_c04999b1_32414cuda3std3__419piecewise_constructE)
_ZN80_INTERNAL_db2e8898_44_flash_fwd_hdim192_e4m3_split_softcap_sm90_cu_c04999b1_32414cuda3std3__419piecewise_constructE:
	.zero		1
	.type		_ZN80_INTERNAL_db2e8898_44_flash_fwd_hdim192_e4m3_split_softcap_sm90_cu_c04999b1_32414cuda3std3__45__cpo4cendE,@object
	.size		_ZN80_INTERNAL_db2e8898_44_flash_fwd_hdim192_e4m3_split_softcap_sm90_cu_c04999b1_32414cuda3std3__45__cpo4cendE,(_ZN80_INTERNAL_db2e8898_44_flash_fwd_hdim192_e4m3_split_softcap_sm90_cu_c04999b1_32414cuda3std6ranges3__45__cpo4swapE - _ZN80_INTERNAL_db2e8898_44_flash_fwd_hdim192_e4m3_split_softcap_sm90_cu_c04999b1_32414cuda3std3__45__cpo4cendE)
_ZN80_INTERNAL_db2e8898_44_flash_fwd_hdim192_e4m3_split_softcap_sm90_cu_c04999b1_32414cuda3std3__45__cpo4cendE:
	.zero		1
	.type		_ZN80_INTERNAL_db2e8898_44_flash_fwd_hdim192_e4m3_split_softcap_sm90_cu_c04999b1_32414cuda3std6ranges3__45__cpo4swapE,@object
	.size		_ZN80_INTERNAL_db2e8898_44_flash_fwd_hdim192_e4m3_split_softcap_sm90_cu_c04999b1_32414cuda3std6ranges3__45__cpo4swapE,(.L_19 - _ZN80_INTERNAL_db2e8898_44_flash_fwd_hdim192_e4m3_split_softcap_sm90_cu_c04999b1_32414cuda3std6ranges3__45__cpo4swapE)
_ZN80_INTERNAL_db2e8898_44_flash_fwd_hdim192_e4m3_split_softcap_sm90_cu_c04999b1_32414cuda3std6ranges3__45__cpo4swapE:
	.zero		1
.L_19:


//--------------------- .nv.shared._ZN7cutlass13device_kernelIN5flash11enable_sm90INS1_16FlashAttnFwdSm90INS1_25CollectiveMainloopFwdSm90ILi2EN4cute5tupleIJNS5_1CILi1EEES8_S8_EEENS6_IJNS7_ILi128EEENS7_ILi160EEENS7_ILi192EEEEEELi192ENS_12float_e4m3_tEfNS_4arch4Sm90ELb0ELb0ELb1ELb1ELb0ELb0ELb0ELb1ELb1ELb1ELb1ELb0EEENS1_21CollectiveEpilogueFwdINS6_IJSA_SC_SB_EEES9_NS_10bfloat16_tESG_Li256ELb1ELb1ELb1ELb1EEENS1_36VarlenDynamicPersistentTileSchedulerILi128ELi160ELi256ELi128ELb1ELb1ELb1ELb0ELb1ELb1EEEEEEEEEvNT_6ParamsE --------------------------
	.section	.nv.shared._ZN7cutlass13device_kernelIN5flash11enable_sm90INS1_16FlashAttnFwdSm90INS1_25CollectiveMainloopFwdSm90ILi2EN4cute5tupleIJNS5_1CILi1EEES8_S8_EEENS6_IJNS7_ILi128EEENS7_ILi160EEENS7_ILi192EEEEEELi192ENS_12float_e4m3_tEfNS_4arch4Sm90ELb0ELb0ELb1ELb1ELb0ELb0ELb0ELb1ELb1ELb1ELb1ELb0EEENS1_21CollectiveEpilogueFwdINS6_IJSA_SC_SB_EEES9_NS_10bfloat16_tESG_Li256ELb1ELb1ELb1ELb1EEENS1_36VarlenDynamicPersistentTileSchedulerILi128ELi160ELi256ELi128ELb1ELb1ELb1ELb0ELb1ELb1EEEEEEEEEvNT_6ParamsE,"aw",@nobits
	.sectionflags	@""
	.align	16
	.zero		1024


//--------------------- .nv.shared._ZN7cutlass13device_kernelIN5flash11enable_sm90INS1_16FlashAttnFwdSm90INS1_25CollectiveMainloopFwdSm90ILi2EN4cute5tupleIJNS5_1CILi1EEES8_S8_EEENS6_IJNS7_ILi128EEENS7_ILi160EEENS7_ILi192EEEEEELi192ENS_12float_e4m3_tEfNS_4arch4Sm90ELb0ELb0ELb1ELb1ELb0ELb1ELb0ELb1ELb1ELb1ELb1ELb0EEENS1_21CollectiveEpilogueFwdINS6_IJSA_SC_SB_EEES9_NS_10bfloat16_tESG_Li256ELb1ELb1ELb1ELb1EEENS1_36VarlenDynamicPersistentTileSchedulerILi128ELi160ELi256ELi128ELb1ELb1ELb1ELb0ELb1ELb1EEEEEEEEEvNT_6ParamsE --------------------------
	.section	.nv.shared._ZN7cutlass13device_kernelIN5flash11enable_sm90INS1_16FlashAttnFwdSm90INS1_25CollectiveMainloopFwdSm90ILi2EN4cute5tupleIJNS5_1CILi1EEES8_S8_EEENS6_IJNS7_ILi128EEENS7_ILi160EEENS7_ILi192EEEEEELi192ENS_12float_e4m3_tEfNS_4arch4Sm90ELb0ELb0ELb1ELb1ELb0ELb1ELb0ELb1ELb1ELb1ELb1ELb0EEENS1_21CollectiveEpilogueFwdINS6_IJSA_SC_SB_EEES9_NS_10bfloat16_tESG_Li256ELb1ELb1ELb1ELb1EEENS1_36VarlenDynamicPersistentTileSchedulerILi128ELi160ELi256ELi128ELb1ELb1ELb1ELb0ELb1ELb1EEEEEEEEEvNT_6ParamsE,"aw",@nobits
	.sectionflags	@""
	.align	16
	.zero		1024


//--------------------- .nv.shared._ZN7cutlass13device_kernelIN5flash11enable_sm90INS1_16FlashAttnFwdSm90INS1_25CollectiveMainloopFwdSm90ILi2EN4cute5tupleIJNS5_1CILi1EEES8_S8_EEENS6_IJNS7_ILi128EEESA_NS7_ILi192EEEEEELi192ENS_12float_e4m3_tEfNS_4arch4Sm90ELb0ELb1ELb1ELb0ELb0ELb0ELb0ELb1ELb1ELb1ELb1ELb0EEENS1_21CollectiveEpilogueFwdINS6_IJSA_SB_SA_EEES9_NS_10bfloat16_tESF_Li256ELb0ELb1ELb1ELb1EEENS1_19SingleTileSchedulerILb0ELb1ELb1ELi128EEEEEEEEEvNT_6ParamsE --------------------------
	.section	.nv.shared._ZN7cutlass13device_kernelIN5flash11enable_sm90INS1_16FlashAttnFwdSm90INS1_25CollectiveMainloopFwdSm90ILi2EN4cute5tupleIJNS5_1CILi1EEES8_S8_EEENS6_IJNS7_ILi128EEESA_NS7_ILi192EEEEEELi192ENS_12float_e4m3_tEfNS_4arch4Sm90ELb0ELb1ELb1ELb0ELb0ELb0ELb0ELb1ELb1ELb1ELb1ELb0EEENS1_21CollectiveEpilogueFwdINS6_IJSA_SB_SA_EEES9_NS_10bfloat16_tESF_Li256ELb0ELb1ELb1ELb1EEENS1_19SingleTileSchedulerILb0ELb1ELb1ELi128EEEEEEEEEvNT_6ParamsE,"aw",@nobits
	.sectionflags	@""
	.align	16
	.zero		1024


//--------------------- .nv.shared._ZN7cutlass13device_kernelIN5flash11enable_sm90INS1_16FlashAttnFwdSm90INS1_25CollectiveMainloopFwdSm90ILi2EN4cute5tupleIJNS5_1CILi1EEES8_S8_EEENS6_IJNS7_ILi128EEESA_NS7_ILi192EEEEEELi192ENS_12float_e4m3_tEfNS_4arch4Sm90ELb0ELb1ELb1ELb1ELb0ELb0ELb0ELb1ELb1ELb1ELb1ELb0EEENS1_21CollectiveEpilogueFwdINS6_IJSA_SB_SA_EEES9_NS_10bfloat16_tESF_Li256ELb1ELb1ELb1ELb1EEENS1_36VarlenDynamicPersistentTileSchedulerILi128ELi128ELi256ELi128ELb1ELb1ELb1ELb1ELb0ELb1EEEEEEEEEvNT_6ParamsE --------------------------
	.section	.nv.shared._ZN7cutlass13device_kernelIN5flash11enable_sm90INS1_16FlashAttnFwdSm90INS1_25CollectiveMainloopFwdSm90ILi2EN4cute5tupleIJNS5_1CILi1EEES8_S8_EEENS6_IJNS7_ILi128EEESA_NS7_ILi192EEEEEELi192ENS_12float_e4m3_tEfNS_4arch4Sm90ELb0ELb1ELb1ELb1ELb0ELb0ELb0ELb1ELb1ELb1ELb1ELb0EEENS1_21CollectiveEpilogueFwdINS6_IJSA_SB_SA_EEES9_NS_10bfloat16_tESF_Li256ELb1ELb1ELb1ELb1EEENS1_36VarlenDynamicPersistentTileSchedulerILi128ELi128ELi256ELi128ELb1ELb1ELb1ELb1ELb0ELb1EEEEEEEEEvNT_6ParamsE,"aw",@nobits
	.sectionflags	@""
	.align	16
	.zero		1024


//--------------------- .nv.shared._ZN7cutlass13device_kernelIN5flash11enable_sm90INS1_16FlashAttnFwdSm90INS1_25CollectiveMainloopFwdSm90ILi2EN4cute5tupleIJNS5_1CILi1EEES8_S8_EEENS6_IJNS7_ILi128EEESA_NS7_ILi192EEEEEELi192ENS_12float_e4m3_tEfNS_4arch4Sm90ELb0ELb1ELb1ELb1ELb0ELb1ELb0ELb1ELb1ELb1ELb1ELb0EEENS1_21CollectiveEpilogueFwdINS6_IJSA_SB_SA_EEES9_NS_10bfloat16_tESF_Li256ELb1ELb1ELb1ELb1EEENS1_36VarlenDynamicPersistentTileSchedulerILi128ELi128ELi256ELi128ELb1ELb1ELb1ELb1ELb0ELb1EEEEEEEEEvNT_6ParamsE --------------------------
	.section	.nv.shared._ZN7cutlass13device_kernelIN5flash11enable_sm90INS1_16FlashAttnFwdSm90INS1_25CollectiveMainloopFwdSm90ILi2EN4cute5tupleIJNS5_1CILi1EEES8_S8_EEENS6_IJNS7_ILi128EEESA_NS7_ILi192EEEEEELi192ENS_12float_e4m3_tEfNS_4arch4Sm90ELb0ELb1ELb1ELb1ELb0ELb1ELb0ELb1ELb1ELb1ELb1ELb0EEENS1_21CollectiveEpilogueFwdINS6_IJSA_SB_SA_EEES9_NS_10bfloat16_tESF_Li256ELb1ELb1ELb1ELb1EEENS1_36VarlenDynamicPersistentTileSchedulerILi128ELi128ELi256ELi128ELb1ELb1ELb1ELb1ELb0ELb1EEEEEEEEEvNT_6ParamsE,"aw",@nobits
	.sectionflags	@""
	.align	16
	.zero		1024


//--------------------- .nv.shared._ZN7cutlass13device_kernelIN5flash11enable_sm90INS1_16FlashAttnFwdSm90INS1_25CollectiveMainloopFwdSm90ILi2EN4cute5tupleIJNS5_1CILi1EEES8_S8_EEENS6_IJNS7_ILi128EEENS7_ILi160EEENS7_ILi192EEEEEELi192ENS_12float_e4m3_tEfNS_4arch4Sm90ELb1ELb0ELb1ELb0ELb0ELb0ELb0ELb1ELb1ELb1ELb1ELb0EEENS1_21CollectiveEpilogueFwdINS6_IJSA_SC_SB_EEES9_NS_10bfloat16_tESG_Li256ELb0ELb1ELb1ELb1EEENS1_19SingleTileSchedulerILb0ELb1ELb1ELi128EEEEEEEEEvNT_6ParamsE --------------------------
	.section	.nv.shared._ZN7cutlass13device_kernelIN5flash11enable_sm90INS1_16FlashAttnFwdSm90INS1_25CollectiveMainloopFwdSm90ILi2EN4cute5tupleIJNS5_1CILi1EEES8_S8_EEENS6_IJNS7_ILi128EEENS7_ILi160EEENS7_ILi192EEEEEELi192ENS_12float_e4m3_tEfNS_4arch4Sm90ELb1ELb0ELb1ELb0ELb0ELb0ELb0ELb1ELb1ELb1ELb1ELb0EEENS1_21CollectiveEpilogueFwdINS6_IJSA_SC_SB_EEES9_NS_10bfloat16_tESG_Li256ELb0ELb1ELb1ELb1EEENS1_19SingleTileSchedulerILb0ELb1ELb1ELi128EEEEEEEEEvNT_6ParamsE,"aw",@nobits
	.sectionflags	@""
	.align	16
	.zero		1024


//--------------------- .nv.shared._ZN7cutlass13device_kernelIN5flash11enable_sm90INS1_16FlashAttnFwdSm90INS1_25CollectiveMainloopFwdSm90ILi2EN4cute5tupleIJNS5_1CILi1EEES8_S8_EEENS6_IJNS7_ILi128EEENS7_ILi160EEENS7_ILi192EEEEEELi192ENS_12float_e4m3_tEfNS_4arch4Sm90ELb1ELb0ELb1ELb1ELb0ELb0ELb0ELb1ELb1ELb1ELb1ELb0EEENS1_21CollectiveEpilogueFwdINS6_IJSA_SC_SB_EEES9_NS_10bfloat16_tESG_Li256ELb1ELb1ELb1ELb1EEENS1_36VarlenDynamicPersistentTileSchedulerILi128ELi160ELi256ELi128ELb1ELb1ELb1ELb1ELb1ELb1EEEEEEEEEvNT_6ParamsE --------------------------
	.section	.nv.shared._ZN7cutlass13device_kernelIN5flash11enable_sm90INS1_16FlashAttnFwdSm90INS1_25CollectiveMainloopFwdSm90ILi2EN4cute5tupleIJNS5_1CILi1EEES8_S8_EEENS6_IJNS7_ILi128EEENS7_ILi160EEENS7_ILi192EEEEEELi192ENS_12float_e4m3_tEfNS_4arch4Sm90ELb1ELb0ELb1ELb1ELb0ELb0ELb0ELb1ELb1ELb1ELb1ELb0EEENS1_21CollectiveEpilogueFwdINS6_IJSA_SC_SB_EEES9_NS_10bfloat16_tESG_Li256ELb1ELb1ELb1ELb1EEENS1_36VarlenDynamicPersistentTileSchedulerILi128ELi160ELi256ELi128ELb1ELb1ELb1ELb1ELb1ELb1EEEEEEEEEvNT_6ParamsE,"aw",@nobits
	.sectionflags	@""
	.align	16
	.zero		1024


//--------------------- .nv.shared._ZN7cutlass13device_kernelIN5flash11enable_sm90INS1_16FlashAttnFwdSm90INS1_25CollectiveMainloopFwdSm90ILi2EN4cute5tupleIJNS5_1CILi1EEES8_S8_EEENS6_IJNS7_ILi128EEENS7_ILi160EEENS7_ILi192EEEEEELi192ENS_12float_e4m3_tEfNS_4arch4Sm90ELb1ELb0ELb1ELb1ELb0ELb1ELb0ELb1ELb1ELb1ELb1ELb0EEENS1_21CollectiveEpilogueFwdINS6_IJSA_SC_SB_EEES9_NS_10bfloat16_tESG_Li256ELb1ELb1ELb1ELb1EEENS1_36VarlenDynamicPersistentTileSchedulerILi128ELi160ELi256ELi128ELb1ELb1ELb1ELb1ELb1ELb1EEEEEEEEEvNT_6ParamsE --------------------------
	.section	.nv.shared._ZN7cutlass13device_kernelIN5flash11enable_sm90INS1_16FlashAttnFwdSm90INS1_25CollectiveMainloopFwdSm90ILi2EN4cute5tupleIJNS5_1CILi1EEES8_S8_EEENS6_IJNS7_ILi128EEENS7_ILi160EEENS7_ILi192EEEEEELi192ENS_12float_e4m3_tEfNS_4arch4Sm90ELb1ELb0ELb1ELb1ELb0ELb1ELb0ELb1ELb1ELb1ELb1ELb0EEENS1_21CollectiveEpilogueFwdINS6_IJSA_SC_SB_EEES9_NS_10bfloat16_tESG_Li256ELb1ELb1ELb1ELb1EEENS1_36VarlenDynamicPersistentTileSchedulerILi128ELi160ELi256ELi128ELb1ELb1ELb1ELb1ELb1ELb1EEEEEEEEEvNT_6ParamsE,"aw",@nobits
	.sectionflags	@""
	.align	16
	.zero		1024


//--------------------- .nv.constant0._ZN7cutlass13device_kernelIN5flash11enable_sm90INS1_16FlashAttnFwdSm90INS1_25CollectiveMainloopFwdSm90ILi2EN4cute5tupleIJNS5_1CILi1EEES8_S8_EEENS6_IJNS7_ILi128EEENS7_ILi160EEENS7_ILi192EEEEEELi192ENS_12float_e4m3_tEfNS_4arch4Sm90ELb0ELb0ELb1ELb0ELb0ELb0ELb0ELb1ELb1ELb1ELb1ELb0EEENS1_21CollectiveEpilogueFwdINS6_IJSA_SC_SB_EEES9_NS_10bfloat16_tESG_Li256ELb0ELb1ELb1ELb1EEENS1_19SingleTileSchedulerILb0ELb1ELb1ELi128EEEEEEEEEvNT_6ParamsE --------------------------
	.section	.nv.constant0._ZN7cutlass13device_kernelIN5flash11enable_sm90INS1_16FlashAttnFwdSm90INS1_25CollectiveMainloopFwdSm90ILi2EN4cute5tupleIJNS5_1CILi1EEES8_S8_EEENS6_IJNS7_ILi128EEENS7_ILi160EEENS7_ILi192EEEEEELi192ENS_12float_e4m3_tEfNS_4arch4Sm90ELb0ELb0ELb1ELb0ELb0ELb0ELb0ELb1ELb1ELb1ELb1ELb0EEENS1_21CollectiveEpilogueFwdINS6_IJSA_SC_SB_EEES9_NS_10bfloat16_tESG_Li256ELb0ELb1ELb1ELb1EEENS1_19SingleTileSchedulerILb0ELb1ELb1ELi128EEEEEEEEEvNT_6ParamsE,"a",@progbits
	.sectionflags	@""
	.align	4
.nv.constant0._ZN7cutlass13device_kernelIN5flash11enable_sm90INS1_16FlashAttnFwdSm90INS1_25CollectiveMainloopFwdSm90ILi2EN4cute5tupleIJNS5_1CILi1EEES8_S8_EEENS6_IJNS7_ILi128EEENS7_ILi160EEENS7_ILi192EEEEEELi192ENS_12float_e4m3_tEfNS_4arch4Sm90ELb0ELb0ELb1ELb0ELb0ELb0ELb0ELb1ELb1ELb1ELb1ELb0EEENS1_21CollectiveEpilogueFwdINS6_IJSA_SC_SB_EEES9_NS_10bfloat16_tESG_Li256ELb0ELb1ELb1ELb1EEENS1_19SingleTileSchedulerILb0ELb1ELb1ELi128EEEEEEEEEvNT_6ParamsE:
	.zero		3200


//--------------------- .nv.constant0._ZN7cutlass13device_kernelIN5flash11enable_sm90INS1_16FlashAttnFwdSm90INS1_25CollectiveMainloopFwdSm90ILi2EN4cute5tupleIJNS5_1CILi1EEES8_S8_EEENS6_IJNS7_ILi128EEENS7_ILi160EEENS7_ILi192EEEEEELi192ENS_12float_e4m3_tEfNS_4arch4Sm90ELb0ELb0ELb1ELb1ELb0ELb0ELb0ELb1ELb1ELb1ELb1ELb0EEENS1_21CollectiveEpilogueFwdINS6_IJSA_SC_SB_EEES9_NS_10bfloat16_tESG_Li256ELb1ELb1ELb1ELb1EEENS1_36VarlenDynamicPersistentTileSchedulerILi128ELi160ELi256ELi128ELb1ELb1ELb1ELb0ELb1ELb1EEEEEEEEEvNT_6ParamsE --------------------------
	.section	.nv.constant0._ZN7cutlass13device_kernelIN5flash11enable_sm90INS1_16FlashAttnFwdSm90INS1_25CollectiveMainloopFwdSm90ILi2EN4cute5tupleIJNS5_1CILi1EEES8_S8_EEENS6_IJNS7_ILi128EEENS7_ILi160EEENS7_ILi192EEEEEELi192ENS_12float_e4m3_tEfNS_4arch4Sm90ELb0ELb0ELb1ELb1ELb0ELb0ELb0ELb1ELb1ELb1ELb1ELb0EEENS1_21CollectiveEpilogueFwdINS6_IJSA_SC_SB_EEES9_NS_10bfloat16_tESG_Li256ELb1ELb1ELb1ELb1EEENS1_36VarlenDynamicPersistentTileSchedulerILi128ELi160ELi256ELi128ELb1ELb1ELb1ELb0ELb1ELb1EEEEEEEEEvNT_6ParamsE,"a",@progbits
	.sectionflags	@""
	.align	4
.nv.constant0._ZN7cutlass13device_kernelIN5flash11enable_sm90INS1_16FlashAttnFwdSm90INS1_25CollectiveMainloopFwdSm90ILi2EN4cute5tupleIJNS5_1CILi1EEES8_S8_EEENS6_IJNS7_ILi128EEENS7_ILi160EEENS7_ILi192EEEEEELi192ENS_12float_e4m3_tEfNS_4arch4Sm90ELb0ELb0ELb1ELb1ELb0ELb0ELb0ELb1ELb1ELb1ELb1ELb0EEENS1_21CollectiveEpilogueFwdINS6_IJSA_SC_SB_EEES9_NS_10bfloat16_tESG_Li256ELb1ELb1ELb1ELb1EEENS1_36VarlenDynamicPersistentTileSchedulerILi128ELi160ELi256ELi128ELb1ELb1ELb1ELb0ELb1ELb1EEEEEEEEEvNT_6ParamsE:
	.zero		3328


//--------------------- .nv.constant0._ZN7cutlass13device_kernelIN5flash11enable_sm90INS1_16FlashAttnFwdSm90INS1_25CollectiveMainloopFwdSm90ILi2EN4cute5tupleIJNS5_1CILi1EEES8_S8_EEENS6_IJNS7_ILi128EEENS7_ILi160EEENS7_ILi192EEEEEELi192ENS_12float_e4m3_tEfNS_4arch4Sm90ELb0ELb0ELb1ELb1ELb0ELb1ELb0ELb1ELb1ELb1ELb1ELb0EEENS1_21CollectiveEpilogueFwdINS6_IJSA_SC_SB_EEES9_NS_10bfloat16_tESG_Li256ELb1ELb1ELb1ELb1EEENS1_36VarlenDynamicPersistentTileSchedulerILi128ELi160ELi256ELi128ELb1ELb1ELb1ELb0ELb1ELb1EEEEEEEEEvNT_6ParamsE --------------------------
	.section	.nv.constant0._ZN7cutlass13device_kernelIN5flash11enable_sm90INS1_16FlashAttnFwdSm90INS1_25CollectiveMainloopFwdSm90ILi2EN4cute5tupleIJNS5_1CILi1EEES8_S8_EEENS6_IJNS7_ILi128EEENS7_ILi160EEENS7_ILi192EEEEEELi192ENS_12float_e4m3_tEfNS_4arch4Sm90ELb0ELb0ELb1ELb1ELb0ELb1ELb0ELb1ELb1ELb1ELb1ELb0EEENS1_21CollectiveEpilogueFwdINS6_IJSA_SC_SB_EEES9_NS_10bfloat16_tESG_Li256ELb1ELb1ELb1ELb1EEENS1_36VarlenDynamicPersistentTileSchedulerILi128ELi160ELi256ELi128ELb1ELb1ELb1ELb0ELb1ELb1EEEEEEEEEvNT_6ParamsE,"a",@progbits
	.sectionflags	@""
	.align	4
.nv.constant0._ZN7cutlass13device_kernelIN5flash11enable_sm90INS1_16FlashAttnFwdSm90INS1_25CollectiveMainloopFwdSm90ILi2EN4cute5tupleIJNS5_1CILi1EEES8_S8_EEENS6_IJNS7_ILi128EEENS7_ILi160EEENS7_ILi192EEEEEELi192ENS_12float_e4m3_tEfNS_4arch4Sm90ELb0ELb0ELb1ELb1ELb0ELb1ELb0ELb1ELb1ELb1ELb1ELb0EEENS1_21CollectiveEpilogueFwdINS6_IJSA_SC_SB_EEES9_NS_10bfloat16_tESG_Li256ELb1ELb1ELb1ELb1EEENS1_36VarlenDynamicPersistentTileSchedulerILi128ELi160ELi256ELi128ELb1ELb1ELb1ELb0ELb1ELb1EEEEEEEEEvNT_6ParamsE:
	.zero		3328


//--------------------- .nv.constant0._ZN7cutlass13device_kernelIN5flash11enable_sm90INS1_16FlashAttnFwdSm90INS1_25CollectiveMainloopFwdSm90ILi2EN4cute5tupleIJNS5_1CILi1EEES8_S8_EEENS6_IJNS7_ILi128EEESA_NS7_ILi192EEEEEELi192ENS_12float_e4m3_tEfNS_4arch4Sm90ELb0ELb1ELb1ELb0ELb0ELb0ELb0ELb1ELb1ELb1ELb1ELb0EEENS1_21CollectiveEpilogueFwdINS6_IJSA_SB_SA_EEES9_NS_10bfloat16_tESF_Li256ELb0ELb1ELb1ELb1EEENS1_19SingleTileSchedulerILb0ELb1ELb1ELi128EEEEEEEEEvNT_6ParamsE --------------------------
	.section	.nv.constant0._ZN7cutlass13device_kernelIN5flash11enable_sm90INS1_16FlashAttnFwdSm90INS1_25CollectiveMainloopFwdSm90ILi2EN4cute5tupleIJNS5_1CILi1EEES8_S8_EEENS6_IJNS7_ILi128EEESA_NS7_ILi192EEEEEELi192ENS_12float_e4m3_tEfNS_4arch4Sm90ELb0ELb1ELb1ELb0ELb0ELb0ELb0ELb1ELb1ELb1ELb1ELb0EEENS1_21CollectiveEpilogueFwdINS6_IJSA_SB_SA_EEES9_NS_10bfloat16_tESF_Li256ELb0ELb1ELb1ELb1EEENS1_19SingleTileSchedulerILb0ELb1ELb1ELi128EEEEEEEEEvNT_6ParamsE,"a",@progbits
	.sectionflags	@""
	.align	4
.nv.constant0._ZN7cutlass13device_kernelIN5flash11enable_sm90INS1_16FlashAttnFwdSm90INS1_25CollectiveMainloopFwdSm90ILi2EN4cute5tupleIJNS5_1CILi1EEES8_S8_EEENS6_IJNS7_ILi128EEESA_NS7_ILi192EEEEEELi192ENS_12float_e4m3_tEfNS_4arch4Sm90ELb0ELb1ELb1ELb0ELb0ELb0ELb0ELb1ELb1ELb1ELb1ELb0EEENS1_21CollectiveEpilogueFwdINS6_IJSA_SB_SA_EEES9_NS_10bfloat16_tESF_Li256ELb0ELb1ELb1ELb1EEENS1_19SingleTileSchedulerILb0ELb1ELb1ELi128EEEEEEEEEvNT_6ParamsE:
	.zero		3200


//--------------------- .nv.constant0._ZN7cutlass13device_kernelIN5flash11enable_sm90INS1_16FlashAttnFwdSm90INS1_25CollectiveMainloopFwdSm90ILi2EN4cute5tupleIJNS5_1CILi1EEES8_S8_EEENS6_IJNS7_ILi128EEESA_NS7_ILi192EEEEEELi192ENS_12float_e4m3_tEfNS_4arch4Sm90ELb0ELb1ELb1ELb1ELb0ELb0ELb0ELb1ELb1ELb1ELb1ELb0EEENS1_21CollectiveEpilogueFwdINS6_IJSA_SB_SA_EEES9_NS_10bfloat16_tESF_Li256ELb1ELb1ELb1ELb1EEENS1_36VarlenDynamicPersistentTileSchedulerILi128ELi128ELi256ELi128ELb1ELb1ELb1ELb1ELb0ELb1EEEEEEEEEvNT_6ParamsE --------------------------
	.section	.nv.constant0._ZN7cutlass13device_kernelIN5flash11enable_sm90INS1_16FlashAttnFwdSm90INS1_25CollectiveMainloopFwdSm90ILi2EN4cute5tupleIJNS5_1CILi1EEES8_S8_EEENS6_IJNS7_ILi128EEESA_NS7_ILi192EEEEEELi192ENS_12float_e4m3_tEfNS_4arch4Sm90ELb0ELb1ELb1ELb1ELb0ELb0ELb0ELb1ELb1ELb1ELb1ELb0EEENS1_21CollectiveEpilogueFwdINS6_IJSA_SB_SA_EEES9_NS_10bfloat16_tESF_Li256ELb1ELb1ELb1ELb1EEENS1_36VarlenDynamicPersistentTileSchedulerILi128ELi128ELi256ELi128ELb1ELb1ELb1ELb1ELb0ELb1EEEEEEEEEvNT_6ParamsE,"a",@progbits
	.sectionflags	@""
	.align	4
.nv.constant0._ZN7cutlass13device_kernelIN5flash11enable_sm90INS1_16FlashAttnFwdSm90INS1_25CollectiveMainloopFwdSm90ILi2EN4cute5tupleIJNS5_1CILi1EEES8_S8_EEENS6_IJNS7_ILi128EEESA_NS7_ILi192EEEEEELi192ENS_12float_e4m3_tEfNS_4arch4Sm90ELb0ELb1ELb1ELb1ELb0ELb0ELb0ELb1ELb1ELb1ELb1ELb0EEENS1_21CollectiveEpilogueFwdINS6_IJSA_SB_SA_EEES9_NS_10bfloat16_tESF_Li256ELb1ELb1ELb1ELb1EEENS1_36VarlenDynamicPersistentTileSchedulerILi128ELi128ELi256ELi128ELb1ELb1ELb1ELb1ELb0ELb1EEEEEEEEEvNT_6ParamsE:
	.zero		3328


//--------------------- .nv.constant0._ZN7cutlass13device_kernelIN5flash11enable_sm90INS1_16FlashAttnFwdSm90INS1_25CollectiveMainloopFwdSm90ILi2EN4cute5tupleIJNS5_1CILi1EEES8_S8_EEENS6_IJNS7_ILi128EEESA_NS7_ILi192EEEEEELi192ENS_12float_e4m3_tEfNS_4arch4Sm90ELb0ELb1ELb1ELb1ELb0ELb1ELb0ELb1ELb1ELb1ELb1ELb0EEENS1_21CollectiveEpilogueFwdINS6_IJSA_SB_SA_EEES9_NS_10bfloat16_tESF_Li256ELb1ELb1ELb1ELb1EEENS1_36VarlenDynamicPersistentTileSchedulerILi128ELi128ELi256ELi128ELb1ELb1ELb1ELb1ELb0ELb1EEEEEEEEEvNT_6ParamsE --------------------------
	.section	.nv.constant0._ZN7cutlass13device_kernelIN5flash11enable_sm90INS1_16FlashAttnFwdSm90INS1_25CollectiveMainloopFwdSm90ILi2EN4cute5tupleIJNS5_1CILi1EEES8_S8_EEENS6_IJNS7_ILi128EEESA_NS7_ILi192EEEEEELi192ENS_12float_e4m3_tEfNS_4arch4Sm90ELb0ELb1ELb1ELb1ELb0ELb1ELb0ELb1ELb1ELb1ELb1ELb0EEENS1_21CollectiveEpilogueFwdINS6_IJSA_SB_SA_EEES9_NS_10bfloat16_tESF_Li256ELb1ELb1ELb1ELb1EEENS1_36VarlenDynamicPersistentTileSchedulerILi128ELi128ELi256ELi128ELb1ELb1ELb1ELb1ELb0ELb1EEEEEEEEEvNT_6ParamsE,"a",@progbits
	.sectionflags	@""
	.align	4
.nv.constant0._ZN7cutlass13device_kernelIN5flash11enable_sm90INS1_16FlashAttnFwdSm90INS1_25CollectiveMainloopFwdSm90ILi2EN4cute5tupleIJNS5_1CILi1EEES8_S8_EEENS6_IJNS7_ILi128EEESA_NS7_ILi192EEEEEELi192ENS_12float_e4m3_tEfNS_4arch4Sm90ELb0ELb1ELb1ELb1ELb0ELb1ELb0ELb1ELb1ELb1ELb1ELb0EEENS1_21CollectiveEpilogueFwdINS6_IJSA_SB_SA_EEES9_NS_10bfloat16_tESF_Li256ELb1ELb1ELb1ELb1EEENS1_36VarlenDynamicPersistentTileSchedulerILi128ELi128ELi256ELi128ELb1ELb1ELb1ELb1ELb0ELb1EEEEEEEEEvNT_6ParamsE:
	.zero		3328


//--------------------- .nv.constant0._ZN7cutlass13device_kernelIN5flash11enable_sm90INS1_16FlashAttnFwdSm90INS1_25CollectiveMainloopFwdSm90ILi2EN4cute5tupleIJNS5_1CILi1EEES8_S8_EEENS6_IJNS7_ILi128EEENS7_ILi160EEENS7_ILi192EEEEEELi192ENS_12float_e4m3_tEfNS_4arch4Sm90ELb1ELb0ELb1ELb0ELb0ELb0ELb0ELb1ELb1ELb1ELb1ELb0EEENS1_21CollectiveEpilogueFwdINS6_IJSA_SC_SB_EEES9_NS_10bfloat16_tESG_Li256ELb0ELb1ELb1ELb1EEENS1_19SingleTileSchedulerILb0ELb1ELb1ELi128EEEEEEEEEvNT_6ParamsE --------------------------
	.section	.nv.constant0._ZN7cutlass13device_kernelIN5flash11enable_sm90INS1_16FlashAttnFwdSm90INS1_25CollectiveMainloopFwdSm90ILi2EN4cute5tupleIJNS5_1CILi1EEES8_S8_EEENS6_IJNS7_ILi128EEENS7_ILi160EEENS7_ILi192EEEEEELi192ENS_12float_e4m3_tEfNS_4arch4Sm90ELb1ELb0ELb1ELb0ELb0ELb0ELb0ELb1ELb1ELb1ELb1ELb0EEENS1_21CollectiveEpilogueFwdINS6_IJSA_SC_SB_EEES9_NS_10bfloat16_tESG_Li256ELb0ELb1ELb1ELb1EEENS1_19SingleTileSchedulerILb0ELb1ELb1ELi128EEEEEEEEEvNT_6ParamsE,"a",@progbits
	.sectionflags	@""
	.align	4
.nv.constant0._ZN7cutlass13device_kernelIN5flash11enable_sm90INS1_16FlashAttnFwdSm90INS1_25CollectiveMainloopFwdSm90ILi2EN4cute5tupleIJNS5_1CILi1EEES8_S8_EEENS6_IJNS7_ILi128EEENS7_ILi160EEENS7_ILi192EEEEEELi192ENS_12float_e4m3_tEfNS_4arch4Sm90ELb1ELb0ELb1ELb0ELb0ELb0ELb0ELb1ELb1ELb1ELb1ELb0EEENS1_21CollectiveEpilogueFwdINS6_IJSA_SC_SB_EEES9_NS_10bfloat16_tESG_Li256ELb0ELb1ELb1ELb1EEENS1_19SingleTileSchedulerILb0ELb1ELb1ELi128EEEEEEEEEvNT_6ParamsE:
	.zero		3200


//--------------------- .nv.constant0._ZN7cutlass13device_kernelIN5flash11enable_sm90INS1_16FlashAttnFwdSm90INS1_25CollectiveMainloopFwdSm90ILi2EN4cute5tupleIJNS5_1CILi1EEES8_S8_EEENS6_IJNS7_ILi128EEENS7_ILi160EEENS7_ILi192EEEEEELi192ENS_12float_e4m3_tEfNS_4arch4Sm90ELb1ELb0ELb1ELb1ELb0ELb0ELb0ELb1ELb1ELb1ELb1ELb0EEENS1_21CollectiveEpilogueFwdINS6_IJSA_SC_SB_EEES9_NS_10bfloat16_tESG_Li256ELb1ELb1ELb1ELb1EEENS1_36VarlenDynamicPersistentTileSchedulerILi128ELi160ELi256ELi128ELb1ELb1ELb1ELb1ELb1ELb1EEEEEEEEEvNT_6ParamsE --------------------------
	.section	.nv.constant0._ZN7cutlass13device_kernelIN5flash11enable_sm90INS1_16FlashAttnFwdSm90INS1_25CollectiveMainloopFwdSm90ILi2EN4cute5tupleIJNS5_1CILi1EEES8_S8_EEENS6_IJNS7_ILi128EEENS7_ILi160EEENS7_ILi192EEEEEELi192ENS_12float_e4m3_tEfNS_4arch4Sm90ELb1ELb0ELb1ELb1ELb0ELb0ELb0ELb1ELb1ELb1ELb1ELb0EEENS1_21CollectiveEpilogueFwdINS6_IJSA_SC_SB_EEES9_NS_10bfloat16_tESG_Li256ELb1ELb1ELb1ELb1EEENS1_36VarlenDynamicPersistentTileSchedulerILi128ELi160ELi256ELi128ELb1ELb1ELb1ELb1ELb1ELb1EEEEEEEEEvNT_6ParamsE,"a",@progbits
	.sectionflags	@""
	.align	4
.nv.constant0._ZN7cutlass13device_kernelIN5flash11enable_sm90INS1_16FlashAttnFwdSm90INS1_25CollectiveMainloopFwdSm90ILi2EN4cute5tupleIJNS5_1CILi1EEES8_S8_EEENS6_IJNS7_ILi128EEENS7_ILi160EEENS7_ILi192EEEEEELi192ENS_12float_e4m3_tEfNS_4arch4Sm90ELb1ELb0ELb1ELb1ELb0ELb0ELb0ELb1ELb1ELb1ELb1ELb0EEENS1_21CollectiveEpilogueFwdINS6_IJSA_SC_SB_EEES9_NS_10bfloat16_tESG_Li256ELb1ELb1ELb1ELb1EEENS1_36VarlenDynamicPersistentTileSchedulerILi128ELi160ELi256ELi128ELb1ELb1ELb1ELb1ELb1ELb1EEEEEEEEEvNT_6ParamsE:
	.zero		3328


//--------------------- .nv.constant0._ZN7cutlass13device_kernelIN5flash11enable_sm90INS1_16FlashAttnFwdSm90INS1_25CollectiveMainloopFwdSm90ILi2EN4cute5tupleIJNS5_1CILi1EEES8_S8_EEENS6_IJNS7_ILi128EEENS7_ILi160EEENS7_ILi192EEEEEELi192ENS_12float_e4m3_tEfNS_4arch4Sm90ELb1ELb0ELb1ELb1ELb0ELb1ELb0ELb1ELb1ELb1ELb1ELb0EEENS1_21CollectiveEpilogueFwdINS6_IJSA_SC_SB_EEES9_NS_10bfloat16_tESG_Li256ELb1ELb1ELb1ELb1EEENS1_36VarlenDynamicPersistentTileSchedulerILi128ELi160ELi256ELi128ELb1ELb1ELb1ELb1ELb1ELb1EEEEEEEEEvNT_6ParamsE --------------------------
	.section	.nv.constant0._ZN7cutlass13device_kernelIN5flash11enable_sm90INS1_16FlashAttnFwdSm90INS1_25CollectiveMainloopFwdSm90ILi2EN4cute5tupleIJNS5_1CILi1EEES8_S8_EEENS6_IJNS7_ILi128EEENS7_ILi160EEENS7_ILi192EEEEEELi192ENS_12float_e4m3_tEfNS_4arch4Sm90ELb1ELb0ELb1ELb1ELb0ELb1ELb0ELb1ELb1ELb1ELb1ELb0EEENS1_21CollectiveEpilogueFwdINS6_IJSA_SC_SB_EEES9_NS_10bfloat16_tESG_Li256ELb1ELb1ELb1ELb1EEENS1_36VarlenDynamicPersistentTileSchedulerILi128ELi160ELi256ELi128ELb1ELb1ELb1ELb1ELb1ELb1EEEEEEEEEvNT_6ParamsE,"a",@progbits
	.sectionflags	@""
	.align	4
.nv.constant0._ZN7cutlass13device_kernelIN5flash11enable_sm90INS1_16FlashAttnFwdSm90INS1_25CollectiveMainloopFwdSm90ILi2EN4cute5tupleIJNS5_1CILi1EEES8_S8_EEENS6_IJNS7_ILi128EEENS7_ILi160EEENS7_ILi192EEEEEELi192ENS_12float_e4m3_tEfNS_4arch4Sm90ELb1ELb0ELb1ELb1ELb0ELb1ELb0ELb1ELb1ELb1ELb1ELb0EEENS1_21CollectiveEpilogueFwdINS6_IJSA_SC_SB_EEES9_NS_10bfloat16_tESG_Li256ELb1ELb1ELb1ELb1EEENS1_36VarlenDynamicPersistentTileSchedulerILi128ELi160ELi256ELi128ELb1ELb1ELb1ELb1ELb1ELb1EEEEEEEEEvNT_6ParamsE:
	.zero		3328


//--------------------- SYMBOLS --------------------------

	.type		.nv.reservedSmem.offset0,@object
	.size		.nv.reservedSmem.offset0,0x4
	.type		__assertfail,@function
